// Copyright (c) 2024, Jay Shah, Ganesh Bikshandi, Ying Zhang, Vijay Thakkar, Pradeep Ramani, Tri Dao.
// Splitting the different template instantiations to different files to speed up compilation.
// This file is auto-generated. See "generate_kernels.py"

#include "flash_fwd_launch_template.h"

#ifndef FLASHATTENTION_DISABLE_SM8x
#ifndef FLASHATTENTION_DISABLE_HDIM192
template void run_mha_fwd_<80, cutlass::half_t, 192, 192, false, false, true, true>(Flash_fwd_params &params, cudaStream_t stream);
template void run_mha_fwd_<86, cutlass::half_t, 192, 192, false, false, true, true>(Flash_fwd_params &params, cudaStream_t stream);
#endif
#endif


// ===== COMPILED SASS (sm_80) =====

	.target	sm_80

	.elftype	@"ET_EXEC"


//--------------------- .note.nv.tkinfo           --------------------------
	.section	.note.nv.tkinfo,"",@"SHT_NOTE"
	.sectionflags	@"SHF_NOTE_NV_TKINFO"
	.tkinfo
        /*0018*/ 	.word	0x00000002
        /*0030*/ 	.string	""
        /*0030*/ 	.string	"ptxas"
        /*0030*/ 	.string	"Cuda compilation tools, release 13.0, V13.0.88"
        /*0030*/ 	.string	"Build cuda_13.0.r13.0/compiler.36424714_0"
        /*0030*/ 	.string	"-arch sm_80 -m 64 "



//--------------------- .note.nv.cuinfo           --------------------------
	.section	.note.nv.cuinfo,"",@"SHT_NOTE"
	.sectionflags	@"SHF_NOTE_NV_CUINFO"
        /*0018*/ 	.short	0x0002
        /*001a*/ 	.short	0x0050
        /*001c*/ 	.short	0x0082
	.zero		2


//--------------------- .nv.info                  --------------------------
	.section	.nv.info,"",@"SHT_CUDA_INFO"
	.align	4


	//----- nvinfo : EIATTR_REGCOUNT
	.align		4
        /*0000*/ 	.byte	0x04, 0x2f
        /*0002*/ 	.short	(.L_12 - .L_11)
	.align		4
.L_11:
        /*0004*/ 	.word	index@(_ZN7cutlass13device_kernelIN5flash19enable_sm80_to_sm89INS1_16FlashAttnFwdSm80INS1_25CollectiveMainloopFwdSm80ILi8ELi2ELb0EN4cute5tupleIJNS5_1CILi128EEENS7_ILi64EEENS7_ILi192EEEEEELi192ENS_6half_tEfNS_4arch4Sm80ELb1ELb0ELb1ELb1ELb0ELb1ELb1ELb0EEENS1_21CollectiveEpilogueFwdINS6_IJS8_SA_S9_EEENS6_IJNS7_ILi1EEESI_SI_EEESC_SE_Li256ELb1ELb1ELb0ELb0EEENS1_19SingleTileSchedulerILb1ELb0ELb1ELi128EEEEEEEEEvNT_6ParamsE)
        /*0008*/ 	.word	0x000000ff


	//----- nvinfo : EIATTR_FRAME_SIZE
	.align		4
.L_12:
        /*000c*/ 	.byte	0x04, 0x11
        /*000e*/ 	.short	(.L_14 - .L_13)
	.align		4
.L_13:
        /*0010*/ 	.word	index@(_ZN7cutlass13device_kernelIN5flash19enable_sm80_to_sm89INS1_16FlashAttnFwdSm80INS1_25CollectiveMainloopFwdSm80ILi8ELi2ELb0EN4cute5tupleIJNS5_1CILi128EEENS7_ILi64EEENS7_ILi192EEEEEELi192ENS_6half_tEfNS_4arch4Sm80ELb1ELb0ELb1ELb1ELb0ELb1ELb1ELb0EEENS1_21CollectiveEpilogueFwdINS6_IJS8_SA_S9_EEENS6_IJNS7_ILi1EEESI_SI_EEESC_SE_Li256ELb1ELb1ELb0ELb0EEENS1_19SingleTileSchedulerILb1ELb0ELb1ELi128EEEEEEEEEvNT_6ParamsE)
        /*0014*/ 	.word	0x00000000


	//----- nvinfo : EIATTR_REGCOUNT
	.align		4
.L_14:
        /*0018*/ 	.byte	0x04, 0x2f
        /*001a*/ 	.short	(.L_16 - .L_15)
	.align		4
.L_15:
        /*001c*/ 	.word	index@(_ZN7cutlass13device_kernelIN5flash19enable_sm80_to_sm89INS1_16FlashAttnFwdSm80INS1_25CollectiveMainloopFwdSm80ILi8ELi2ELb1EN4cute5tupleIJNS5_1CILi128EEENS7_ILi96EEENS7_ILi192EEEEEELi192ENS_6half_tEfNS_4arch4Sm80ELb1ELb0ELb1ELb1ELb0ELb0ELb1ELb0EEENS1_21CollectiveEpilogueFwdINS6_IJS8_SA_S9_EEENS6_IJNS7_ILi1EEESI_SI_EEESC_SE_Li256ELb1ELb1ELb0ELb0EEENS1_19SingleTileSchedulerILb1ELb0ELb1ELi128EEEEEEEEEvNT_6ParamsE)
        /*0020*/ 	.word	0x000000ff


	//----- nvinfo : EIATTR_FRAME_SIZE
	.align		4
.L_16:
        /*0024*/ 	.byte	0x04, 0x11
        /*0026*/ 	.short	(.L_18 - .L_17)
	.align		4
.L_17:
        /*0028*/ 	.word	index@(_ZN7cutlass13device_kernelIN5flash19enable_sm80_to_sm89INS1_16FlashAttnFwdSm80INS1_25CollectiveMainloopFwdSm80ILi8ELi2ELb1EN4cute5tupleIJNS5_1CILi128EEENS7_ILi96EEENS7_ILi192EEEEEELi192ENS_6half_tEfNS_4arch4Sm80ELb1ELb0ELb1ELb1ELb0ELb0ELb1ELb0EEENS1_21CollectiveEpilogueFwdINS6_IJS8_SA_S9_EEENS6_IJNS7_ILi1EEESI_SI_EEESC_SE_Li256ELb1ELb1ELb0ELb0EEENS1_19SingleTileSchedulerILb1ELb0ELb1ELi128EEEEEEEEEvNT_6ParamsE)
        /*002c*/ 	.word	0x00000048


	//----- nvinfo : EIATTR_REGCOUNT
	.align		4
.L_18:
        /*0030*/ 	.byte	0x04, 0x2f
        /*0032*/ 	.short	(.L_20 - .L_19)
	.align		4
.L_19:
        /*0034*/ 	.word	index@(_ZN7cutlass13device_kernelIN5flash19enable_sm80_to_sm89INS1_16FlashAttnFwdSm80INS1_25CollectiveMainloopFwdSm80ILi8ELi2ELb1EN4cute5tupleIJNS5_1CILi128EEENS7_ILi96EEENS7_ILi192EEEEEELi192ENS_6half_tEfNS_4arch4Sm80ELb1ELb0ELb1ELb0ELb0ELb0ELb1ELb0EEENS1_21CollectiveEpilogueFwdINS6_IJS8_SA_S9_EEENS6_IJNS7_ILi1EEESI_SI_EEESC_SE_Li256ELb0ELb1ELb0ELb0EEENS1_30DynamicPersistentTileSchedulerILi256ELi256ELb0ELb1ELb0EEEEEEEEEvNT_6ParamsE)
        /*0038*/ 	.word	0x000000ff


	//----- nvinfo : EIATTR_FRAME_SIZE
	.align		4
.L_20:
        /*003c*/ 	.byte	0x04, 0x11
        /*003e*/ 	.short	(.L_22 - .L_21)
	.align		4
.L_21:
        /*0040*/ 	.word	index@($__internal_3_$__cuda_sm70_shflsync_idx_p)
        /*0044*/ 	.word	0x00000000


	//----- nvinfo : EIATTR_FRAME_SIZE
	.align		4
.L_22:
        /*0048*/ 	.byte	0x04, 0x11
        /*004a*/ 	.short	(.L_24 - .L_23)
	.align		4
.L_23:
        /*004c*/ 	.word	index@($__internal_2_$__cuda_sm70_shflsync_bfly_p)
        /*0050*/ 	.word	0x00000000


	//----- nvinfo : EIATTR_FRAME_SIZE
	.align		4
.L_24:
        /*0054*/ 	.byte	0x04, 0x11
        /*0056*/ 	.short	(.L_26 - .L_25)
	.align		4
.L_25:
        /*0058*/ 	.word	index@(_ZN7cutlass13device_kernelIN5flash19enable_sm80_to_sm89INS1_16FlashAttnFwdSm80INS1_25CollectiveMainloopFwdSm80ILi8ELi2ELb1EN4cute5tupleIJNS5_1CILi128EEENS7_ILi96EEENS7_ILi192EEEEEELi192ENS_6half_tEfNS_4arch4Sm80ELb1ELb0ELb1ELb0ELb0ELb0ELb1ELb0EEENS1_21CollectiveEpilogueFwdINS6_IJS8_SA_S9_EEENS6_IJNS7_ILi1EEESI_SI_EEESC_SE_Li256ELb0ELb1ELb0ELb0EEENS1_30DynamicPersistentTileSchedulerILi256ELi256ELb0ELb1ELb0EEEEEEEEEvNT_6ParamsE)
        /*005c*/ 	.word	0x000000a8


	//----- nvinfo : EIATTR_REGCOUNT
	.align		4
.L_26:
        /*0060*/ 	.byte	0x04, 0x2f
        /*0062*/ 	.short	(.L_28 - .L_27)
	.align		4
.L_27:
        /*0064*/ 	.word	index@(_ZN7cutlass13device_kernelIN5flash19enable_sm80_to_sm89INS1_16FlashAttnFwdSm80INS1_25CollectiveMainloopFwdSm80ILi8ELi2ELb0EN4cute5tupleIJNS5_1CILi128EEENS7_ILi64EEENS7_ILi192EEEEEELi192ENS_6half_tEfNS_4arch4Sm80ELb0ELb1ELb1ELb1ELb0ELb1ELb1ELb0EEENS1_21CollectiveEpilogueFwdINS6_IJS8_SA_S9_EEENS6_IJNS7_ILi1EEESI_SI_EEESC_SE_Li256ELb1ELb1ELb0ELb0EEENS1_19SingleTileSchedulerILb1ELb0ELb1ELi128EEEEEEEEEvNT_6ParamsE)
        /*0068*/ 	.word	0x000000ef


	//----- nvinfo : EIATTR_FRAME_SIZE
	.align		4
.L_28:
        /*006c*/ 	.byte	0x04, 0x11
        /*006e*/ 	.short	(.L_30 - .L_29)
	.align		4
.L_29:
        /*0070*/ 	.word	index@(_ZN7cutlass13device_kernelIN5flash19enable_sm80_to_sm89INS1_16FlashAttnFwdSm80INS1_25CollectiveMainloopFwdSm80ILi8ELi2ELb0EN4cute5tupleIJNS5_1CILi128EEENS7_ILi64EEENS7_ILi192EEEEEELi192ENS_6half_tEfNS_4arch4Sm80ELb0ELb1ELb1ELb1ELb0ELb1ELb1ELb0EEENS1_21CollectiveEpilogueFwdINS6_IJS8_SA_S9_EEENS6_IJNS7_ILi1EEESI_SI_EEESC_SE_Li256ELb1ELb1ELb0ELb0EEENS1_19SingleTileSchedulerILb1ELb0ELb1ELi128EEEEEEEEEvNT_6ParamsE)
        /*0074*/ 	.word	0x00000000


	//----- nvinfo : EIATTR_REGCOUNT
	.align		4
.L_30:
        /*0078*/ 	.byte	0x04, 0x2f
        /*007a*/ 	.short	(.L_32 - .L_31)
	.align		4
.L_31:
        /*007c*/ 	.word	index@(_ZN7cutlass13device_kernelIN5flash19enable_sm80_to_sm89INS1_16FlashAttnFwdSm80INS1_25CollectiveMainloopFwdSm80ILi8ELi2ELb0EN4cute5tupleIJNS5_1CILi128EEENS7_ILi64EEENS7_ILi192EEEEEELi192ENS_6half_tEfNS_4arch4Sm80ELb0ELb1ELb1ELb1ELb0ELb0ELb1ELb0EEENS1_21CollectiveEpilogueFwdINS6_IJS8_SA_S9_EEENS6_IJNS7_ILi1EEESI_SI_EEESC_SE_Li256ELb1ELb1ELb0ELb0EEENS1_19SingleTileSchedulerILb1ELb0ELb1ELi128EEEEEEEEEvNT_6ParamsE)
        /*0080*/ 	.word	0x000000fc


	//----- nvinfo : EIATTR_FRAME_SIZE
	.align		4
.L_32:
        /*0084*/ 	.byte	0x04, 0x11
        /*0086*/ 	.short	(.L_34 - .L_33)
	.align		4
.L_33:
        /*0088*/ 	.word	index@(_ZN7cutlass13device_kernelIN5flash19enable_sm80_to_sm89INS1_16FlashAttnFwdSm80INS1_25CollectiveMainloopFwdSm80ILi8ELi2ELb0EN4cute5tupleIJNS5_1CILi128EEENS7_ILi64EEENS7_ILi192EEEEEELi192ENS_6half_tEfNS_4arch4Sm80ELb0ELb1ELb1ELb1ELb0ELb0ELb1ELb0EEENS1_21CollectiveEpilogueFwdINS6_IJS8_SA_S9_EEENS6_IJNS7_ILi1EEESI_SI_EEESC_SE_Li256ELb1ELb1ELb0ELb0EEENS1_19SingleTileSchedulerILb1ELb0ELb1ELi128EEEEEEEEEvNT_6ParamsE)
        /*008c*/ 	.word	0x00000000


	//----- nvinfo : EIATTR_REGCOUNT
	.align		4
.L_34:
        /*0090*/ 	.byte	0x04, 0x2f
        /*0092*/ 	.short	(.L_36 - .L_35)
	.align		4
.L_35:
        /*0094*/ 	.word	index@(_ZN7cutlass13device_kernelIN5flash19enable_sm80_to_sm89INS1_16FlashAttnFwdSm80INS1_25CollectiveMainloopFwdSm80ILi8ELi2ELb0EN4cute5tupleIJNS5_1CILi128EEENS7_ILi64EEENS7_ILi192EEEEEELi192ENS_6half_tEfNS_4arch4Sm80ELb0ELb1ELb1ELb0ELb0ELb0ELb1ELb0EEENS1_21CollectiveEpilogueFwdINS6_IJS8_SA_S9_EEENS6_IJNS7_ILi1EEESI_SI_EEESC_SE_Li256ELb0ELb1ELb0ELb0EEENS1_19SingleTileSchedulerILb0ELb0ELb1ELi128EEEEEEEEEvNT_6ParamsE)
        /*0098*/ 	.word	0x000000ec


	//----- nvinfo : EIATTR_FRAME_SIZE
	.align		4
.L_36:
        /*009c*/ 	.byte	0x04, 0x11
        /*009e*/ 	.short	(.L_38 - .L_37)
	.align		4
.L_37:
        /*00a0*/ 	.word	index@(_ZN7cutlass13device_kernelIN5flash19enable_sm80_to_sm89INS1_16FlashAttnFwdSm80INS1_25CollectiveMainloopFwdSm80ILi8ELi2ELb0EN4cute5tupleIJNS5_1CILi128EEENS7_ILi64EEENS7_ILi192EEEEEELi192ENS_6half_tEfNS_4arch4Sm80ELb0ELb1ELb1ELb0ELb0ELb0ELb1ELb0EEENS1_21CollectiveEpilogueFwdINS6_IJS8_SA_S9_EEENS6_IJNS7_ILi1EEESI_SI_EEESC_SE_Li256ELb0ELb1ELb0ELb0EEENS1_19SingleTileSchedulerILb0ELb0ELb1ELi128EEEEEEEEEvNT_6ParamsE)
        /*00a4*/ 	.word	0x00000000


	//----- nvinfo : EIATTR_REGCOUNT
	.align		4
.L_38:
        /*00a8*/ 	.byte	0x04, 0x2f
        /*00aa*/ 	.short	(.L_40 - .L_39)
	.align		4
.L_39:
        /*00ac*/ 	.word	index@(_ZN7cutlass13device_kernelIN5flash19enable_sm80_to_sm89INS1_16FlashAttnFwdSm80INS1_25CollectiveMainloopFwdSm80ILi8ELi2ELb0EN4cute5tupleIJNS5_1CILi128EEENS7_ILi64EEENS7_ILi192EEEEEELi192ENS_6half_tEfNS_4arch4Sm80ELb0ELb0ELb1ELb1ELb0ELb1ELb1ELb0EEENS1_21CollectiveEpilogueFwdINS6_IJS8_SA_S9_EEENS6_IJNS7_ILi1EEESI_SI_EEESC_SE_Li256ELb1ELb1ELb0ELb0EEENS1_19SingleTileSchedulerILb1ELb0ELb1ELi128EEEEEEEEEvNT_6ParamsE)
        /*00b0*/ 	.word	0x000000ed


	//----- nvinfo : EIATTR_FRAME_SIZE
	.align		4
.L_40:
        /*00b4*/ 	.byte	0x04, 0x11
        /*00b6*/ 	.short	(.L_42 - .L_41)
	.align		4
.L_41:
        /*00b8*/ 	.word	index@(_ZN7cutlass13device_kernelIN5flash19enable_sm80_to_sm89INS1_16FlashAttnFwdSm80INS1_25CollectiveMainloopFwdSm80ILi8ELi2ELb0EN4cute5tupleIJNS5_1CILi128EEENS7_ILi64EEENS7_ILi192EEEEEELi192ENS_6half_tEfNS_4arch4Sm80ELb0ELb0ELb1ELb1ELb0ELb1ELb1ELb0EEENS1_21CollectiveEpilogueFwdINS6_IJS8_SA_S9_EEENS6_IJNS7_ILi1EEESI_SI_EEESC_SE_Li256ELb1ELb1ELb0ELb0EEENS1_19SingleTileSchedulerILb1ELb0ELb1ELi128EEEEEEEEEvNT_6ParamsE)
        /*00bc*/ 	.word	0x00000000


	//----- nvinfo : EIATTR_REGCOUNT
	.align		4
.L_42:
        /*00c0*/ 	.byte	0x04, 0x2f
        /*00c2*/ 	.short	(.L_44 - .L_43)
	.align		4
.L_43:
        /*00c4*/ 	.word	index@(_ZN7cutlass13device_kernelIN5flash19enable_sm80_to_sm89INS1_16FlashAttnFwdSm80INS1_25CollectiveMainloopFwdSm80ILi8ELi2ELb1EN4cute5tupleIJNS5_1CILi128EEENS7_ILi96EEENS7_ILi192EEEEEELi192ENS_6half_tEfNS_4arch4Sm80ELb0ELb0ELb1ELb1ELb0ELb0ELb1ELb0EEENS1_21CollectiveEpilogueFwdINS6_IJS8_SA_S9_EEENS6_IJNS7_ILi1EEESI_SI_EEESC_SE_Li256ELb1ELb1ELb0ELb0EEENS1_19SingleTileSchedulerILb1ELb0ELb1ELi128EEEEEEEEEvNT_6ParamsE)
        /*00c8*/ 	.word	0x000000ff


	//----- nvinfo : EIATTR_FRAME_SIZE
	.align		4
.L_44:
        /*00cc*/ 	.byte	0x04, 0x11
        /*00ce*/ 	.short	(.L_46 - .L_45)
	.align		4
.L_45:
        /*00d0*/ 	.word	index@(_ZN7cutlass13device_kernelIN5flash19enable_sm80_to_sm89INS1_16FlashAttnFwdSm80INS1_25CollectiveMainloopFwdSm80ILi8ELi2ELb1EN4cute5tupleIJNS5_1CILi128EEENS7_ILi96EEENS7_ILi192EEEEEELi192ENS_6half_tEfNS_4arch4Sm80ELb0ELb0ELb1ELb1ELb0ELb0ELb1ELb0EEENS1_21CollectiveEpilogueFwdINS6_IJS8_SA_S9_EEENS6_IJNS7_ILi1EEESI_SI_EEESC_SE_Li256ELb1ELb1ELb0ELb0EEENS1_19SingleTileSchedulerILb1ELb0ELb1ELi128EEEEEEEEEvNT_6ParamsE)
        /*00d4*/ 	.word	0x00000038


	//----- nvinfo : EIATTR_REGCOUNT
	.align		4
.L_46:
        /*00d8*/ 	.byte	0x04, 0x2f
        /*00da*/ 	.short	(.L_48 - .L_47)
	.align		4
.L_47:
        /*00dc*/ 	.word	index@(_ZN7cutlass13device_kernelIN5flash19enable_sm80_to_sm89INS1_16FlashAttnFwdSm80INS1_25CollectiveMainloopFwdSm80ILi8ELi2ELb1EN4cute5tupleIJNS5_1CILi128EEENS7_ILi96EEENS7_ILi192EEEEEELi192ENS_6half_tEfNS_4arch4Sm80ELb0ELb0ELb1ELb0ELb0ELb0ELb1ELb0EEENS1_21CollectiveEpilogueFwdINS6_IJS8_SA_S9_EEENS6_IJNS7_ILi1EEESI_SI_EEESC_SE_Li256ELb0ELb1ELb0ELb0EEENS1_19SingleTileSchedulerILb0ELb0ELb1ELi128EEEEEEEEEvNT_6ParamsE)
        /*00e0*/ 	.word	0x000000ff


	//----- nvinfo : EIATTR_FRAME_SIZE
	.align		4
.L_48:
        /*00e4*/ 	.byte	0x04, 0x11
        /*00e6*/ 	.short	(.L_50 - .L_49)
	.align		4
.L_49:
        /*00e8*/ 	.word	index@(_ZN7cutlass13device_kernelIN5flash19enable_sm80_to_sm89INS1_16FlashAttnFwdSm80INS1_25CollectiveMainloopFwdSm80ILi8ELi2ELb1EN4cute5tupleIJNS5_1CILi128EEENS7_ILi96EEENS7_ILi192EEEEEELi192ENS_6half_tEfNS_4arch4Sm80ELb0ELb0ELb1ELb0ELb0ELb0ELb1ELb0EEENS1_21CollectiveEpilogueFwdINS6_IJS8_SA_S9_EEENS6_IJNS7_ILi1EEESI_SI_EEESC_SE_Li256ELb0ELb1ELb0ELb0EEENS1_19SingleTileSchedulerILb0ELb0ELb1ELi128EEEEEEEEEvNT_6ParamsE)
        /*00ec*/ 	.word	0x00000050


	//----- nvinfo : EIATTR_REGCOUNT
	.align		4
.L_50:
        /*00f0*/ 	.byte	0x04, 0x2f
        /*00f2*/ 	.short	(.L_52 - .L_51)
	.align		4
.L_51:
        /*00f4*/ 	.word	index@(_ZN7cutlass13device_kernelIN5flash19enable_sm80_to_sm89INS1_16FlashAttnFwdSm80INS1_25CollectiveMainloopFwdSm80ILi8ELi1ELb0EN4cute5tupleIJNS5_1CILi128EEENS7_ILi64EEENS7_ILi192EEEEEELi192ENS_6half_tEfNS_4arch4Sm80ELb1ELb0ELb1ELb1ELb0ELb1ELb1ELb0EEENS1_21CollectiveEpilogueFwdINS6_IJS8_SA_S9_EEENS6_IJNS7_ILi1EEESI_SI_EEESC_SE_Li256ELb1ELb1ELb0ELb0EEENS1_19SingleTileSchedulerILb1ELb0ELb1ELi128EEEEEEEEEvNT_6ParamsE)
        /*00f8*/ 	.word	0x000000fe


	//----- nvinfo : EIATTR_FRAME_SIZE
	.align		4
.L_52:
        /*00fc*/ 	.byte	0x04, 0x11
        /*00fe*/ 	.short	(.L_54 - .L_53)
	.align		4
.L_53:
        /*0100*/ 	.word	index@(_ZN7cutlass13device_kernelIN5flash19enable_sm80_to_sm89INS1_16FlashAttnFwdSm80INS1_25CollectiveMainloopFwdSm80ILi8ELi1ELb0EN4cute5tupleIJNS5_1CILi128EEENS7_ILi64EEENS7_ILi192EEEEEELi192ENS_6half_tEfNS_4arch4Sm80ELb1ELb0ELb1ELb1ELb0ELb1ELb1ELb0EEENS1_21CollectiveEpilogueFwdINS6_IJS8_SA_S9_EEENS6_IJNS7_ILi1EEESI_SI_EEESC_SE_Li256ELb1ELb1ELb0ELb0EEENS1_19SingleTileSchedulerILb1ELb0ELb1ELi128EEEEEEEEEvNT_6ParamsE)
        /*0104*/ 	.word	0x00000000


	//----- nvinfo : EIATTR_REGCOUNT
	.align		4
.L_54:
        /*0108*/ 	.byte	0x04, 0x2f
        /*010a*/ 	.short	(.L_56 - .L_55)
	.align		4
.L_55:
        /*010c*/ 	.word	index@(_ZN7cutlass13device_kernelIN5flash19enable_sm80_to_sm89INS1_16FlashAttnFwdSm80INS1_25CollectiveMainloopFwdSm80ILi8ELi1ELb1EN4cute5tupleIJNS5_1CILi128EEENS7_ILi96EEENS7_ILi192EEEEEELi192ENS_6half_tEfNS_4arch4Sm80ELb1ELb0ELb1ELb1ELb0ELb0ELb1ELb0EEENS1_21CollectiveEpilogueFwdINS6_IJS8_SA_S9_EEENS6_IJNS7_ILi1EEESI_SI_EEESC_SE_Li256ELb1ELb1ELb0ELb0EEENS1_19SingleTileSchedulerILb1ELb0ELb1ELi128EEEEEEEEEvNT_6ParamsE)
        /*0110*/ 	.word	0x000000ff


	//----- nvinfo : EIATTR_FRAME_SIZE
	.align		4
.L_56:
        /*0114*/ 	.byte	0x04, 0x11
        /*0116*/ 	.short	(.L_58 - .L_57)
	.align		4
.L_57:
        /*0118*/ 	.word	index@(_ZN7cutlass13device_kernelIN5flash19enable_sm80_to_sm89INS1_16FlashAttnFwdSm80INS1_25CollectiveMainloopFwdSm80ILi8ELi1ELb1EN4cute5tupleIJNS5_1CILi128EEENS7_ILi96EEENS7_ILi192EEEEEELi192ENS_6half_tEfNS_4arch4Sm80ELb1ELb0ELb1ELb1ELb0ELb0ELb1ELb0EEENS1_21CollectiveEpilogueFwdINS6_IJS8_SA_S9_EEENS6_IJNS7_ILi1EEESI_SI_EEESC_SE_Li256ELb1ELb1ELb0ELb0EEENS1_19SingleTileSchedulerILb1ELb0ELb1ELi128EEEEEEEEEvNT_6ParamsE)
        /*011c*/ 	.word	0x00000058


	//----- nvinfo : EIATTR_REGCOUNT
	.align		4
.L_58:
        /*0120*/ 	.byte	0x04, 0x2f
        /*0122*/ 	.short	(.L_60 - .L_59)
	.align		4
.L_59:
        /*0124*/ 	.word	index@(_ZN7cutlass13device_kernelIN5flash19enable_sm80_to_sm89INS1_16FlashAttnFwdSm80INS1_25CollectiveMainloopFwdSm80ILi8ELi1ELb1EN4cute5tupleIJNS5_1CILi128EEENS7_ILi96EEENS7_ILi192EEEEEELi192ENS_6half_tEfNS_4arch4Sm80ELb1ELb0ELb1ELb0ELb0ELb0ELb1ELb0EEENS1_21CollectiveEpilogueFwdINS6_IJS8_SA_S9_EEENS6_IJNS7_ILi1EEESI_SI_EEESC_SE_Li256ELb0ELb1ELb0ELb0EEENS1_30DynamicPersistentTileSchedulerILi256ELi256ELb0ELb1ELb0EEEEEEEEEvNT_6ParamsE)
        /*0128*/ 	.word	0x000000ff


	//----- nvinfo : EIATTR_FRAME_SIZE
	.align		4
.L_60:
        /*012c*/ 	.byte	0x04, 0x11
        /*012e*/ 	.short	(.L_62 - .L_61)
	.align		4
.L_61:
        /*0130*/ 	.word	index@($__internal_1_$__cuda_sm70_shflsync_idx_p)
        /*0134*/ 	.word	0x00000000


	//----- nvinfo : EIATTR_FRAME_SIZE
	.align		4
.L_62:
        /*0138*/ 	.byte	0x04, 0x11
        /*013a*/ 	.short	(.L_64 - .L_63)
	.align		4
.L_63:
        /*013c*/ 	.word	index@($__internal_0_$__cuda_sm70_shflsync_bfly_p)
        /*0140*/ 	.word	0x00000000


	//----- nvinfo : EIATTR_FRAME_SIZE
	.align		4
.L_64:
        /*0144*/ 	.byte	0x04, 0x11
        /*0146*/ 	.short	(.L_66 - .L_65)
	.align		4
.L_65:
        /*0148*/ 	.word	index@(_ZN7cutlass13device_kernelIN5flash19enable_sm80_to_sm89INS1_16FlashAttnFwdSm80INS1_25CollectiveMainloopFwdSm80ILi8ELi1ELb1EN4cute5tupleIJNS5_1CILi128EEENS7_ILi96EEENS7_ILi192EEEEEELi192ENS_6half_tEfNS_4arch4Sm80ELb1ELb0ELb1ELb0ELb0ELb0ELb1ELb0EEENS1_21CollectiveEpilogueFwdINS6_IJS8_SA_S9_EEENS6_IJNS7_ILi1EEESI_SI_EEESC_SE_Li256ELb0ELb1ELb0ELb0EEENS1_30DynamicPersistentTileSchedulerILi256ELi256ELb0ELb1ELb0EEEEEEEEEvNT_6ParamsE)
        /*014c*/ 	.word	0x000000d0


	//----- nvinfo : EIATTR_REGCOUNT
	.align		4
.L_66:
        /*0150*/ 	.byte	0x04, 0x2f
        /*0152*/ 	.short	(.L_68 - .L_67)
	.align		4
.L_67:
        /*0154*/ 	.word	index@(_ZN7cutlass13device_kernelIN5flash19enable_sm80_to_sm89INS1_16FlashAttnFwdSm80INS1_25CollectiveMainloopFwdSm80ILi8ELi1ELb0EN4cute5tupleIJNS5_1CILi128EEENS7_ILi64EEENS7_ILi192EEEEEELi192ENS_6half_tEfNS_4arch4Sm80ELb0ELb1ELb1ELb1ELb0ELb1ELb1ELb0EEENS1_21CollectiveEpilogueFwdINS6_IJS8_SA_S9_EEENS6_IJNS7_ILi1EEESI_SI_EEESC_SE_Li256ELb1ELb1ELb0ELb0EEENS1_19SingleTileSchedulerILb1ELb0ELb1ELi128EEEEEEEEEvNT_6ParamsE)
        /*0158*/ 	.word	0x000000fa


	//----- nvinfo : EIATTR_FRAME_SIZE
	.align		4
.L_68:
        /*015c*/ 	.byte	0x04, 0x11
        /*015e*/ 	.short	(.L_70 - .L_69)
	.align		4
.L_69:
        /*0160*/ 	.word	index@(_ZN7cutlass13device_kernelIN5flash19enable_sm80_to_sm89INS1_16FlashAttnFwdSm80INS1_25CollectiveMainloopFwdSm80ILi8ELi1ELb0EN4cute5tupleIJNS5_1CILi128EEENS7_ILi64EEENS7_ILi192EEEEEELi192ENS_6half_tEfNS_4arch4Sm80ELb0ELb1ELb1ELb1ELb0ELb1ELb1ELb0EEENS1_21CollectiveEpilogueFwdINS6_IJS8_SA_S9_EEENS6_IJNS7_ILi1EEESI_SI_EEESC_SE_Li256ELb1ELb1ELb0ELb0EEENS1_19SingleTileSchedulerILb1ELb0ELb1ELi128EEEEEEEEEvNT_6ParamsE)
        /*0164*/ 	.word	0x00000000


	//----- nvinfo : EIATTR_REGCOUNT
	.align		4
.L_70:
        /*0168*/ 	.byte	0x04, 0x2f
        /*016a*/ 	.short	(.L_72 - .L_71)
	.align		4
.L_71:
        /*016c*/ 	.word	index@(_ZN7cutlass13device_kernelIN5flash19enable_sm80_to_sm89INS1_16FlashAttnFwdSm80INS1_25CollectiveMainloopFwdSm80ILi8ELi1ELb0EN4cute5tupleIJNS5_1CILi128EEENS7_ILi64EEENS7_ILi192EEEEEELi192ENS_6half_tEfNS_4arch4Sm80ELb0ELb1ELb1ELb1ELb0ELb0ELb1ELb0EEENS1_21CollectiveEpilogueFwdINS6_IJS8_SA_S9_EEENS6_IJNS7_ILi1EEESI_SI_EEESC_SE_Li256ELb1ELb1ELb0ELb0EEENS1_19SingleTileSchedulerILb1ELb0ELb1ELi128EEEEEEEEEvNT_6ParamsE)
        /*0170*/ 	.word	0x000000ff


	//----- nvinfo : EIATTR_FRAME_SIZE
	.align		4
.L_72:
        /*0174*/ 	.byte	0x04, 0x11
        /*0176*/ 	.short	(.L_74 - .L_73)
	.align		4
.L_73:
        /*0178*/ 	.word	index@(_ZN7cutlass13device_kernelIN5flash19enable_sm80_to_sm89INS1_16FlashAttnFwdSm80INS1_25CollectiveMainloopFwdSm80ILi8ELi1ELb0EN4cute5tupleIJNS5_1CILi128EEENS7_ILi64EEENS7_ILi192EEEEEELi192ENS_6half_tEfNS_4arch4Sm80ELb0ELb1ELb1ELb1ELb0ELb0ELb1ELb0EEENS1_21CollectiveEpilogueFwdINS6_IJS8_SA_S9_EEENS6_IJNS7_ILi1EEESI_SI_EEESC_SE_Li256ELb1ELb1ELb0ELb0EEENS1_19SingleTileSchedulerILb1ELb0ELb1ELi128EEEEEEEEEvNT_6ParamsE)
        /*017c*/ 	.word	0x00000000


	//----- nvinfo : EIATTR_REGCOUNT
	.align		4
.L_74:
        /*0180*/ 	.byte	0x04, 0x2f
        /*0182*/ 	.short	(.L_76 - .L_75)
	.align		4
.L_75:
        /*0184*/ 	.word	index@(_ZN7cutlass13device_kernelIN5flash19enable_sm80_to_sm89INS1_16FlashAttnFwdSm80INS1_25CollectiveMainloopFwdSm80ILi8ELi1ELb0EN4cute5tupleIJNS5_1CILi128EEENS7_ILi64EEENS7_ILi192EEEEEELi192ENS_6half_tEfNS_4arch4Sm80ELb0ELb1ELb1ELb0ELb0ELb0ELb1ELb0EEENS1_21CollectiveEpilogueFwdINS6_IJS8_SA_S9_EEENS6_IJNS7_ILi1EEESI_SI_EEESC_SE_Li256ELb0ELb1ELb0ELb0EEENS1_19SingleTileSchedulerILb0ELb0ELb1ELi128EEEEEEEEEvNT_6ParamsE)
        /*0188*/ 	.word	0x000000ff


	//----- nvinfo : EIATTR_FRAME_SIZE
	.align		4
.L_76:
        /*018c*/ 	.byte	0x04, 0x11
        /*018e*/ 	.short	(.L_78 - .L_77)
	.align		4
.L_77:
        /*0190*/ 	.word	index@(_ZN7cutlass13device_kernelIN5flash19enable_sm80_to_sm89INS1_16FlashAttnFwdSm80INS1_25CollectiveMainloopFwdSm80ILi8ELi1ELb0EN4cute5tupleIJNS5_1CILi128EEENS7_ILi64EEENS7_ILi192EEEEEELi192ENS_6half_tEfNS_4arch4Sm80ELb0ELb1ELb1ELb0ELb0ELb0ELb1ELb0EEENS1_21CollectiveEpilogueFwdINS6_IJS8_SA_S9_EEENS6_IJNS7_ILi1EEESI_SI_EEESC_SE_Li256ELb0ELb1ELb0ELb0EEENS1_19SingleTileSchedulerILb0ELb0ELb1ELi128EEEEEEEEEvNT_6ParamsE)
        /*0194*/ 	.word	0x00000000


	//----- nvinfo : EIATTR_REGCOUNT
	.align		4
.L_78:
        /*0198*/ 	.byte	0x04, 0x2f
        /*019a*/ 	.short	(.L_80 - .L_79)
	.align		4
.L_79:
        /*019c*/ 	.word	index@(_ZN7cutlass13device_kernelIN5flash19enable_sm80_to_sm89INS1_16FlashAttnFwdSm80INS1_25CollectiveMainloopFwdSm80ILi8ELi1ELb0EN4cute5tupleIJNS5_1CILi128EEENS7_ILi64EEENS7_ILi192EEEEEELi192ENS_6half_tEfNS_4arch4Sm80ELb0ELb0ELb1ELb1ELb0ELb1ELb1ELb0EEENS1_21CollectiveEpilogueFwdINS6_IJS8_SA_S9_EEENS6_IJNS7_ILi1EEESI_SI_EEESC_SE_Li256ELb1ELb1ELb0ELb0EEENS1_19SingleTileSchedulerILb1ELb0ELb1ELi128EEEEEEEEEvNT_6ParamsE)
        /*01a0*/ 	.word	0x000000fa


	//----- nvinfo : EIATTR_FRAME_SIZE
	.align		4
.L_80:
        /*01a4*/ 	.byte	0x04, 0x11
        /*01a6*/ 	.short	(.L_82 - .L_81)
	.align		4
.L_81:
        /*01a8*/ 	.word	index@(_ZN7cutlass13device_kernelIN5flash19enable_sm80_to_sm89INS1_16FlashAttnFwdSm80INS1_25CollectiveMainloopFwdSm80ILi8ELi1ELb0EN4cute5tupleIJNS5_1CILi128EEENS7_ILi64EEENS7_ILi192EEEEEELi192ENS_6half_tEfNS_4arch4Sm80ELb0ELb0ELb1ELb1ELb0ELb1ELb1ELb0EEENS1_21CollectiveEpilogueFwdINS6_IJS8_SA_S9_EEENS6_IJNS7_ILi1EEESI_SI_EEESC_SE_Li256ELb1ELb1ELb0ELb0EEENS1_19SingleTileSchedulerILb1ELb0ELb1ELi128EEEEEEEEEvNT_6ParamsE)
        /*01ac*/ 	.word	0x00000000


	//----- nvinfo : EIATTR_REGCOUNT
	.align		4
.L_82:
        /*01b0*/ 	.byte	0x04, 0x2f
        /*01b2*/ 	.short	(.L_84 - .L_83)
	.align		4
.L_83:
        /*01b4*/ 	.word	index@(_ZN7cutlass13device_kernelIN5flash19enable_sm80_to_sm89INS1_16FlashAttnFwdSm80INS1_25CollectiveMainloopFwdSm80ILi8ELi1ELb1EN4cute5tupleIJNS5_1CILi128EEENS7_ILi96EEENS7_ILi192EEEEEELi192ENS_6half_tEfNS_4arch4Sm80ELb0ELb0ELb1ELb1ELb0ELb0ELb1ELb0EEENS1_21CollectiveEpilogueFwdINS6_IJS8_SA_S9_EEENS6_IJNS7_ILi1EEESI_SI_EEESC_SE_Li256ELb1ELb1ELb0ELb0EEENS1_19SingleTileSchedulerILb1ELb0ELb1ELi128EEEEEEEEEvNT_6ParamsE)
        /*01b8*/ 	.word	0x000000ff


	//----- nvinfo : EIATTR_FRAME_SIZE
	.align		4
.L_84:
        /*01bc*/ 	.byte	0x04, 0x11
        /*01be*/ 	.short	(.L_86 - .L_85)
	.align		4
.L_85:
        /*01c0*/ 	.word	index@(_ZN7cutlass13device_kernelIN5flash19enable_sm80_to_sm89INS1_16FlashAttnFwdSm80INS1_25CollectiveMainloopFwdSm80ILi8ELi1ELb1EN4cute5tupleIJNS5_1CILi128EEENS7_ILi96EEENS7_ILi192EEEEEELi192ENS_6half_tEfNS_4arch4Sm80ELb0ELb0ELb1ELb1ELb0ELb0ELb1ELb0EEENS1_21CollectiveEpilogueFwdINS6_IJS8_SA_S9_EEENS6_IJNS7_ILi1EEESI_SI_EEESC_SE_Li256ELb1ELb1ELb0ELb0EEENS1_19SingleTileSchedulerILb1ELb0ELb1ELi128EEEEEEEEEvNT_6ParamsE)
        /*01c4*/ 	.word	0x00000068


	//----- nvinfo : EIATTR_REGCOUNT
	.align		4
.L_86:
        /*01c8*/ 	.byte	0x04, 0x2f
        /*01ca*/ 	.short	(.L_88 - .L_87)
	.align		4
.L_87:
        /*01cc*/ 	.word	index@(_ZN7cutlass13device_kernelIN5flash19enable_sm80_to_sm89INS1_16FlashAttnFwdSm80INS1_25CollectiveMainloopFwdSm80ILi8ELi1ELb1EN4cute5tupleIJNS5_1CILi128EEENS7_ILi96EEENS7_ILi192EEEEEELi192ENS_6half_tEfNS_4arch4Sm80ELb0ELb0ELb1ELb0ELb0ELb0ELb1ELb0EEENS1_21CollectiveEpilogueFwdINS6_IJS8_SA_S9_EEENS6_IJNS7_ILi1EEESI_SI_EEESC_SE_Li256ELb0ELb1ELb0ELb0EEENS1_19SingleTileSchedulerILb0ELb0ELb1ELi128EEEEEEEEEvNT_6ParamsE)
        /*01d0*/ 	.word	0x000000ff


	//----- nvinfo : EIATTR_FRAME_SIZE
	.align		4
.L_88:
        /*01d4*/ 	.byte	0x04, 0x11
        /*01d6*/ 	.short	(.L_90 - .L_89)
	.align		4
.L_89:
        /*01d8*/ 	.word	index@(_ZN7cutlass13device_kernelIN5flash19enable_sm80_to_sm89INS1_16FlashAttnFwdSm80INS1_25CollectiveMainloopFwdSm80ILi8ELi1ELb1EN4cute5tupleIJNS5_1CILi128EEENS7_ILi96EEENS7_ILi192EEEEEELi192ENS_6half_tEfNS_4arch4Sm80ELb0ELb0ELb1ELb0ELb0ELb0ELb1ELb0EEENS1_21CollectiveEpilogueFwdINS6_IJS8_SA_S9_EEENS6_IJNS7_ILi1EEESI_SI_EEESC_SE_Li256ELb0ELb1ELb0ELb0EEENS1_19SingleTileSchedulerILb0ELb0ELb1ELi128EEEEEEEEEvNT_6ParamsE)
        /*01dc*/ 	.word	0x00000088


	//----- nvinfo : EIATTR_MIN_STACK_SIZE
	.align		4
.L_90:
        /*01e0*/ 	.byte	0x04, 0x12
        /*01e2*/ 	.short	(.L_92 - .L_91)
	.align		4
.L_91:
        /*01e4*/ 	.word	index@(_ZN7cutlass13device_kernelIN5flash19enable_sm80_to_sm89INS1_16FlashAttnFwdSm80INS1_25CollectiveMainloopFwdSm80ILi8ELi1ELb1EN4cute5tupleIJNS5_1CILi128EEENS7_ILi96EEENS7_ILi192EEEEEELi192ENS_6half_tEfNS_4arch4Sm80ELb0ELb0ELb1ELb0ELb0ELb0ELb1ELb0EEENS1_21CollectiveEpilogueFwdINS6_IJS8_SA_S9_EEENS6_IJNS7_ILi1EEESI_SI_EEESC_SE_Li256ELb0ELb1ELb0ELb0EEENS1_19SingleTileSchedulerILb0ELb0ELb1ELi128EEEEEEEEEvNT_6ParamsE)
        /*01e8*/ 	.word	0x00000088


	//----- nvinfo : EIATTR_MIN_STACK_SIZE
	.align		4
.L_92:
        /*01ec*/ 	.byte	0x04, 0x12
        /*01ee*/ 	.short	(.L_94 - .L_93)
	.align		4
.L_93:
        /*01f0*/ 	.word	index@(_ZN7cutlass13device_kernelIN5flash19enable_sm80_to_sm89INS1_16FlashAttnFwdSm80INS1_25CollectiveMainloopFwdSm80ILi8ELi1ELb1EN4cute5tupleIJNS5_1CILi128EEENS7_ILi96EEENS7_ILi192EEEEEELi192ENS_6half_tEfNS_4arch4Sm80ELb0ELb0ELb1ELb1ELb0ELb0ELb1ELb0EEENS1_21CollectiveEpilogueFwdINS6_IJS8_SA_S9_EEENS6_IJNS7_ILi1EEESI_SI_EEESC_SE_Li256ELb1ELb1ELb0ELb0EEENS1_19SingleTileSchedulerILb1ELb0ELb1ELi128EEEEEEEEEvNT_6ParamsE)
        /*01f4*/ 	.word	0x00000068


	//----- nvinfo : EIATTR_MIN_STACK_SIZE
	.align		4
.L_94:
        /*01f8*/ 	.byte	0x04, 0x12
        /*01fa*/ 	.short	(.L_96 - .L_95)
	.align		4
.L_95:
        /*01fc*/ 	.word	index@(_ZN7cutlass13device_kernelIN5flash19enable_sm80_to_sm89INS1_16FlashAttnFwdSm80INS1_25CollectiveMainloopFwdSm80ILi8ELi1ELb0EN4cute5tupleIJNS5_1CILi128EEENS7_ILi64EEENS7_ILi192EEEEEELi192ENS_6half_tEfNS_4arch4Sm80ELb0ELb0ELb1ELb1ELb0ELb1ELb1ELb0EEENS1_21CollectiveEpilogueFwdINS6_IJS8_SA_S9_EEENS6_IJNS7_ILi1EEESI_SI_EEESC_SE_Li256ELb1ELb1ELb0ELb0EEENS1_19SingleTileSchedulerILb1ELb0ELb1ELi128EEEEEEEEEvNT_6ParamsE)
        /*0200*/ 	.word	0x00000000


	//----- nvinfo : EIATTR_MIN_STACK_SIZE
	.align		4
.L_96:
        /*0204*/ 	.byte	0x04, 0x12
        /*0206*/ 	.short	(.L_98 - .L_97)
	.align		4
.L_97:
        /*0208*/ 	.word	index@(_ZN7cutlass13device_kernelIN5flash19enable_sm80_to_sm89INS1_16FlashAttnFwdSm80INS1_25CollectiveMainloopFwdSm80ILi8ELi1ELb0EN4cute5tupleIJNS5_1CILi128EEENS7_ILi64EEENS7_ILi192EEEEEELi192ENS_6half_tEfNS_4arch4Sm80ELb0ELb1ELb1ELb0ELb0ELb0ELb1ELb0EEENS1_21CollectiveEpilogueFwdINS6_IJS8_SA_S9_EEENS6_IJNS7_ILi1EEESI_SI_EEESC_SE_Li256ELb0ELb1ELb0ELb0EEENS1_19SingleTileSchedulerILb0ELb0ELb1ELi128EEEEEEEEEvNT_6ParamsE)
        /*020c*/ 	.word	0x00000000


	//----- nvinfo : EIATTR_MIN_STACK_SIZE
	.align		4
.L_98:
        /*0210*/ 	.byte	0x04, 0x12
        /*0212*/ 	.short	(.L_100 - .L_99)
	.align		4
.L_99:
        /*0214*/ 	.word	index@(_ZN7cutlass13device_kernelIN5flash19enable_sm80_to_sm89INS1_16FlashAttnFwdSm80INS1_25CollectiveMainloopFwdSm80ILi8ELi1ELb0EN4cute5tupleIJNS5_1CILi128EEENS7_ILi64EEENS7_ILi192EEEEEELi192ENS_6half_tEfNS_4arch4Sm80ELb0ELb1ELb1ELb1ELb0ELb0ELb1ELb0EEENS1_21CollectiveEpilogueFwdINS6_IJS8_SA_S9_EEENS6_IJNS7_ILi1EEESI_SI_EEESC_SE_Li256ELb1ELb1ELb0ELb0EEENS1_19SingleTileSchedulerILb1ELb0ELb1ELi128EEEEEEEEEvNT_6ParamsE)
        /*0218*/ 	.word	0x00000000


	//----- nvinfo : EIATTR_MIN_STACK_SIZE
	.align		4
.L_100:
        /*021c*/ 	.byte	0x04, 0x12
        /*021e*/ 	.short	(.L_102 - .L_101)
	.align		4
.L_101:
        /*0220*/ 	.word	index@(_ZN7cutlass13device_kernelIN5flash19enable_sm80_to_sm89INS1_16FlashAttnFwdSm80INS1_25CollectiveMainloopFwdSm80ILi8ELi1ELb0EN4cute5tupleIJNS5_1CILi128EEENS7_ILi64EEENS7_ILi192EEEEEELi192ENS_6half_tEfNS_4arch4Sm80ELb0ELb1ELb1ELb1ELb0ELb1ELb1ELb0EEENS1_21CollectiveEpilogueFwdINS6_IJS8_SA_S9_EEENS6_IJNS7_ILi1EEESI_SI_EEESC_SE_Li256ELb1ELb1ELb0ELb0EEENS1_19SingleTileSchedulerILb1ELb0ELb1ELi128EEEEEEEEEvNT_6ParamsE)
        /*0224*/ 	.word	0x00000000


	//----- nvinfo : EIATTR_MIN_STACK_SIZE
	.align		4
.L_102:
        /*0228*/ 	.byte	0x04, 0x12
        /*022a*/ 	.short	(.L_104 - .L_103)
	.align		4
.L_103:
        /*022c*/ 	.word	index@(_ZN7cutlass13device_kernelIN5flash19enable_sm80_to_sm89INS1_16FlashAttnFwdSm80INS1_25CollectiveMainloopFwdSm80ILi8ELi1ELb1EN4cute5tupleIJNS5_1CILi128EEENS7_ILi96EEENS7_ILi192EEEEEELi192ENS_6half_tEfNS_4arch4Sm80ELb1ELb0ELb1ELb0ELb0ELb0ELb1ELb0EEENS1_21CollectiveEpilogueFwdINS6_IJS8_SA_S9_EEENS6_IJNS7_ILi1EEESI_SI_EEESC_SE_Li256ELb0ELb1ELb0ELb0EEENS1_30DynamicPersistentTileSchedulerILi256ELi256ELb0ELb1ELb0EEEEEEEEEvNT_6ParamsE)
        /*0230*/ 	.word	0x000000d0


	//----- nvinfo : EIATTR_MIN_STACK_SIZE
	.align		4
.L_104:
        /*0234*/ 	.byte	0x04, 0x12
        /*0236*/ 	.short	(.L_106 - .L_105)
	.align		4
.L_105:
        /*0238*/ 	.word	index@(_ZN7cutlass13device_kernelIN5flash19enable_sm80_to_sm89INS1_16FlashAttnFwdSm80INS1_25CollectiveMainloopFwdSm80ILi8ELi1ELb1EN4cute5tupleIJNS5_1CILi128EEENS7_ILi96EEENS7_ILi192EEEEEELi192ENS_6half_tEfNS_4arch4Sm80ELb1ELb0ELb1ELb1ELb0ELb0ELb1ELb0EEENS1_21CollectiveEpilogueFwdINS6_IJS8_SA_S9_EEENS6_IJNS7_ILi1EEESI_SI_EEESC_SE_Li256ELb1ELb1ELb0ELb0EEENS1_19SingleTileSchedulerILb1ELb0ELb1ELi128EEEEEEEEEvNT_6ParamsE)
        /*023c*/ 	.word	0x00000058


	//----- nvinfo : EIATTR_MIN_STACK_SIZE
	.align		4
.L_106:
        /*0240*/ 	.byte	0x04, 0x12
        /*0242*/ 	.short	(.L_108 - .L_107)
	.align		4
.L_107:
        /*0244*/ 	.word	index@(_ZN7cutlass13device_kernelIN5flash19enable_sm80_to_sm89INS1_16FlashAttnFwdSm80INS1_25CollectiveMainloopFwdSm80ILi8ELi1ELb0EN4cute5tupleIJNS5_1CILi128EEENS7_ILi64EEENS7_ILi192EEEEEELi192ENS_6half_tEfNS_4arch4Sm80ELb1ELb0ELb1ELb1ELb0ELb1ELb1ELb0EEENS1_21CollectiveEpilogueFwdINS6_IJS8_SA_S9_EEENS6_IJNS7_ILi1EEESI_SI_EEESC_SE_Li256ELb1ELb1ELb0ELb0EEENS1_19SingleTileSchedulerILb1ELb0ELb1ELi128EEEEEEEEEvNT_6ParamsE)
        /*0248*/ 	.word	0x00000000


	//----- nvinfo : EIATTR_MIN_STACK_SIZE
	.align		4
.L_108:
        /*024c*/ 	.byte	0x04, 0x12
        /*024e*/ 	.short	(.L_110 - .L_109)
	.align		4
.L_109:
        /*0250*/ 	.word	index@(_ZN7cutlass13device_kernelIN5flash19enable_sm80_to_sm89INS1_16FlashAttnFwdSm80INS1_25CollectiveMainloopFwdSm80ILi8ELi2ELb1EN4cute5tupleIJNS5_1CILi128EEENS7_ILi96EEENS7_ILi192EEEEEELi192ENS_6half_tEfNS_4arch4Sm80ELb0ELb0ELb1ELb0ELb0ELb0ELb1ELb0EEENS1_21CollectiveEpilogueFwdINS6_IJS8_SA_S9_EEENS6_IJNS7_ILi1EEESI_SI_EEESC_SE_Li256ELb0ELb1ELb0ELb0EEENS1_19SingleTileSchedulerILb0ELb0ELb1ELi128EEEEEEEEEvNT_6ParamsE)
        /*0254*/ 	.word	0x00000050


	//----- nvinfo : EIATTR_MIN_STACK_SIZE
	.align		4
.L_110:
        /*0258*/ 	.byte	0x04, 0x12
        /*025a*/ 	.short	(.L_112 - .L_111)
	.align		4
.L_111:
        /*025c*/ 	.word	index@(_ZN7cutlass13device_kernelIN5flash19enable_sm80_to_sm89INS1_16FlashAttnFwdSm80INS1_25CollectiveMainloopFwdSm80ILi8ELi2ELb1EN4cute5tupleIJNS5_1CILi128EEENS7_ILi96EEENS7_ILi192EEEEEELi192ENS_6half_tEfNS_4arch4Sm80ELb0ELb0ELb1ELb1ELb0ELb0ELb1ELb0EEENS1_21CollectiveEpilogueFwdINS6_IJS8_SA_S9_EEENS6_IJNS7_ILi1EEESI_SI_EEESC_SE_Li256ELb1ELb1ELb0ELb0EEENS1_19SingleTileSchedulerILb1ELb0ELb1ELi128EEEEEEEEEvNT_6ParamsE)
        /*0260*/ 	.word	0x00000038


	//----- nvinfo : EIATTR_MIN_STACK_SIZE
	.align		4
.L_112:
        /*0264*/ 	.byte	0x04, 0x12
        /*0266*/ 	.short	(.L_114 - .L_113)
	.align		4
.L_113:
        /*0268*/ 	.word	index@(_ZN7cutlass13device_kernelIN5flash19enable_sm80_to_sm89INS1_16FlashAttnFwdSm80INS1_25CollectiveMainloopFwdSm80ILi8ELi2ELb0EN4cute5tupleIJNS5_1CILi128EEENS7_ILi64EEENS7_ILi192EEEEEELi192ENS_6half_tEfNS_4arch4Sm80ELb0ELb0ELb1ELb1ELb0ELb1ELb1ELb0EEENS1_21CollectiveEpilogueFwdINS6_IJS8_SA_S9_EEENS6_IJNS7_ILi1EEESI_SI_EEESC_SE_Li256ELb1ELb1ELb0ELb0EEENS1_19SingleTileSchedulerILb1ELb0ELb1ELi128EEEEEEEEEvNT_6ParamsE)
        /*026c*/ 	.word	0x00000000


	//----- nvinfo : EIATTR_MIN_STACK_SIZE
	.align		4
.L_114:
        /*0270*/ 	.byte	0x04, 0x12
        /*0272*/ 	.short	(.L_116 - .L_115)
	.align		4
.L_115:
        /*0274*/ 	.word	index@(_ZN7cutlass13device_kernelIN5flash19enable_sm80_to_sm89INS1_16FlashAttnFwdSm80INS1_25CollectiveMainloopFwdSm80ILi8ELi2ELb0EN4cute5tupleIJNS5_1CILi128EEENS7_ILi64EEENS7_ILi192EEEEEELi192ENS_6half_tEfNS_4arch4Sm80ELb0ELb1ELb1ELb0ELb0ELb0ELb1ELb0EEENS1_21CollectiveEpilogueFwdINS6_IJS8_SA_S9_EEENS6_IJNS7_ILi1EEESI_SI_EEESC_SE_Li256ELb0ELb1ELb0ELb0EEENS1_19SingleTileSchedulerILb0ELb0ELb1ELi128EEEEEEEEEvNT_6ParamsE)
        /*0278*/ 	.word	0x00000000


	//----- nvinfo : EIATTR_MIN_STACK_SIZE
	.align		4
.L_116:
        /*027c*/ 	.byte	0x04, 0x12
        /*027e*/ 	.short	(.L_118 - .L_117)
	.align		4
.L_117:
        /*0280*/ 	.word	index@(_ZN7cutlass13device_kernelIN5flash19enable_sm80_to_sm89INS1_16FlashAttnFwdSm80INS1_25CollectiveMainloopFwdSm80ILi8ELi2ELb0EN4cute5tupleIJNS5_1CILi128EEENS7_ILi64EEENS7_ILi192EEEEEELi192ENS_6half_tEfNS_4arch4Sm80ELb0ELb1ELb1ELb1ELb0ELb0ELb1ELb0EEENS1_21CollectiveEpilogueFwdINS6_IJS8_SA_S9_EEENS6_IJNS7_ILi1EEESI_SI_EEESC_SE_Li256ELb1ELb1ELb0ELb0EEENS1_19SingleTileSchedulerILb1ELb0ELb1ELi128EEEEEEEEEvNT_6ParamsE)
        /*0284*/ 	.word	0x00000000


	//----- nvinfo : EIATTR_MIN_STACK_SIZE
	.align		4
.L_118:
        /*0288*/ 	.byte	0x04, 0x12
        /*028a*/ 	.short	(.L_120 - .L_119)
	.align		4
.L_119:
        /*028c*/ 	.word	index@(_ZN7cutlass13device_kernelIN5flash19enable_sm80_to_sm89INS1_16FlashAttnFwdSm80INS1_25CollectiveMainloopFwdSm80ILi8ELi2ELb0EN4cute5tupleIJNS5_1CILi128EEENS7_ILi64EEENS7_ILi192EEEEEELi192ENS_6half_tEfNS_4arch4Sm80ELb0ELb1ELb1ELb1ELb0ELb1ELb1ELb0EEENS1_21CollectiveEpilogueFwdINS6_IJS8_SA_S9_EEENS6_IJNS7_ILi1EEESI_SI_EEESC_SE_Li256ELb1ELb1ELb0ELb0EEENS1_19SingleTileSchedulerILb1ELb0ELb1ELi128EEEEEEEEEvNT_6ParamsE)
        /*0290*/ 	.word	0x00000000


	//----- nvinfo : EIATTR_MIN_STACK_SIZE
	.align		4
.L_120:
        /*0294*/ 	.byte	0x04, 0x12
        /*0296*/ 	.short	(.L_122 - .L_121)
	.align		4
.L_121:
        /*0298*/ 	.word	index@(_ZN7cutlass13device_kernelIN5flash19enable_sm80_to_sm89INS1_16FlashAttnFwdSm80INS1_25CollectiveMainloopFwdSm80ILi8ELi2ELb1EN4cute5tupleIJNS5_1CILi128EEENS7_ILi96EEENS7_ILi192EEEEEELi192ENS_6half_tEfNS_4arch4Sm80ELb1ELb0ELb1ELb0ELb0ELb0ELb1ELb0EEENS1_21CollectiveEpilogueFwdINS6_IJS8_SA_S9_EEENS6_IJNS7_ILi1EEESI_SI_EEESC_SE_Li256ELb0ELb1ELb0ELb0EEENS1_30DynamicPersistentTileSchedulerILi256ELi256ELb0ELb1ELb0EEEEEEEEEvNT_6ParamsE)
        /*029c*/ 	.word	0x000000a8


	//----- nvinfo : EIATTR_MIN_STACK_SIZE
	.align		4
.L_122:
        /*02a0*/ 	.byte	0x04, 0x12
        /*02a2*/ 	.short	(.L_124 - .L_123)
	.align		4
.L_123:
        /*02a4*/ 	.word	index@(_ZN7cutlass13device_kernelIN5flash19enable_sm80_to_sm89INS1_16FlashAttnFwdSm80INS1_25CollectiveMainloopFwdSm80ILi8ELi2ELb1EN4cute5tupleIJNS5_1CILi128EEENS7_ILi96EEENS7_ILi192EEEEEELi192ENS_6half_tEfNS_4arch4Sm80ELb1ELb0ELb1ELb1ELb0ELb0ELb1ELb0EEENS1_21CollectiveEpilogueFwdINS6_IJS8_SA_S9_EEENS6_IJNS7_ILi1EEESI_SI_EEESC_SE_Li256ELb1ELb1ELb0ELb0EEENS1_19SingleTileSchedulerILb1ELb0ELb1ELi128EEEEEEEEEvNT_6ParamsE)
        /*02a8*/ 	.word	0x00000048


	//----- nvinfo : EIATTR_MIN_STACK_SIZE
	.align		4
.L_124:
        /*02ac*/ 	.byte	0x04, 0x12
        /*02ae*/ 	.short	(.L_126 - .L_125)
	.align		4
.L_125:
        /*02b0*/ 	.word	index@(_ZN7cutlass13device_kernelIN5flash19enable_sm80_to_sm89INS1_16FlashAttnFwdSm80INS1_25CollectiveMainloopFwdSm80ILi8ELi2ELb0EN4cute5tupleIJNS5_1CILi128EEENS7_ILi64EEENS7_ILi192EEEEEELi192ENS_6half_tEfNS_4arch4Sm80ELb1ELb0ELb1ELb1ELb0ELb1ELb1ELb0EEENS1_21CollectiveEpilogueFwdINS6_IJS8_SA_S9_EEENS6_IJNS7_ILi1EEESI_SI_EEESC_SE_Li256ELb1ELb1ELb0ELb0EEENS1_19SingleTileSchedulerILb1ELb0ELb1ELi128EEEEEEEEEvNT_6ParamsE)
        /*02b4*/ 	.word	0x00000000
.L_126:


//--------------------- .nv.info._ZN7cutlass13device_kernelIN5flash19enable_sm80_to_sm89INS1_16FlashAttnFwdSm80INS1_25CollectiveMainloopFwdSm80ILi8ELi1ELb1EN4cute5tupleIJNS5_1CILi128EEENS7_ILi96EEENS7_ILi192EEEEEELi192ENS_6half_tEfNS_4arch4Sm80ELb0ELb0ELb1ELb0ELb0ELb0ELb1ELb0EEENS1_21CollectiveEpilogueFwdINS6_IJS8_SA_S9_EEENS6_IJNS7_ILi1EEESI_SI_EEESC_SE_Li256ELb0ELb1ELb0ELb0EEENS1_19SingleTileSchedulerILb0ELb0ELb1ELi128EEEEEEEEEvNT_6ParamsE --------------------------
	.section	.nv.info._ZN7cutlass13device_kernelIN5flash19enable_sm80_to_sm89INS1_16FlashAttnFwdSm80INS1_25CollectiveMainloopFwdSm80ILi8ELi1ELb1EN4cute5tupleIJNS5_1CILi128EEENS7_ILi96EEENS7_ILi192EEEEEELi192ENS_6half_tEfNS_4arch4Sm80ELb0ELb0ELb1ELb0ELb0ELb0ELb1ELb0EEENS1_21CollectiveEpilogueFwdINS6_IJS8_SA_S9_EEENS6_IJNS7_ILi1EEESI_SI_EEESC_SE_Li256ELb0ELb1ELb0ELb0EEENS1_19SingleTileSchedulerILb0ELb0ELb1ELi128EEEEEEEEEvNT_6ParamsE,"",@"SHT_CUDA_INFO"
	.sectionflags	@""
	.align	4


	//----- nvinfo : EIATTR_CUDA_API_VERSION
	.align		4
        /*0000*/ 	.byte	0x04, 0x37
        /*0002*/ 	.short	(.L_128 - .L_127)
.L_127:
        /*0004*/ 	.word	0x00000082


	//----- nvinfo : EIATTR_SW2861232_WAR
	.align		4
.L_128:
        /*0008*/ 	.byte	0x01, 0x35
	.zero		2


	//----- nvinfo : EIATTR_PARAM_CBANK
	.align		4
        /*000c*/ 	.byte	0x04, 0x0a
        /*000e*/ 	.short	(.L_130 - .L_129)
	.align		4
.L_129:
        /*0010*/ 	.word	index@(.nv.constant0._ZN7cutlass13device_kernelIN5flash19enable_sm80_to_sm89INS1_16FlashAttnFwdSm80INS1_25CollectiveMainloopFwdSm80ILi8ELi1ELb1EN4cute5tupleIJNS5_1CILi128EEENS7_ILi96EEENS7_ILi192EEEEEELi192ENS_6half_tEfNS_4arch4Sm80ELb0ELb0ELb1ELb0ELb0ELb0ELb1ELb0EEENS1_21CollectiveEpilogueFwdINS6_IJS8_SA_S9_EEENS6_IJNS7_ILi1EEESI_SI_EEESC_SE_Li256ELb0ELb1ELb0ELb0EEENS1_19SingleTileSchedulerILb0ELb0ELb1ELi128EEEEEEEEEvNT_6ParamsE)
        /*0014*/ 	.short	0x0160
        /*0016*/ 	.short	0x0418


	//----- nvinfo : EIATTR_CBANK_PARAM_SIZE
	.align		4
.L_130:
        /*0018*/ 	.byte	0x03, 0x19
        /*001a*/ 	.short	0x0418


	//----- nvinfo : EIATTR_KPARAM_INFO
	.align		4
        /*001c*/ 	.byte	0x04, 0x17
        /*001e*/ 	.short	(.L_132 - .L_131)
.L_131:
        /*0020*/ 	.word	0x00000000
        /*0024*/ 	.short	0x0000
        /*0026*/ 	.short	0x0000
        /*0028*/ 	.byte	0x00, 0xf0, 0x61, 0x10


	//----- nvinfo : EIATTR_MAXREG_COUNT
	.align		4
.L_132:
        /*002c*/ 	.byte	0x03, 0x1b
        /*002e*/ 	.short	0x00ff


	//----- nvinfo : EIATTR_NUM_BARRIERS
	.align		4
        /*0030*/ 	.byte	0x02, 0x4c
        /*0032*/ 	.byte	0x02
	.zero		1


	//----- nvinfo : EIATTR_ANNOTATIONS
	.align		4
        /*0034*/ 	.byte	0x04, 0x55
        /*0036*/ 	.short	(.L_134 - .L_133)


	//   ....[0]....
.L_133:
        /*0038*/ 	.word	0x00000001
        /*003c*/ 	.byte	0x90, 0x02, 0x00, 0x00, 0x01, 0x00, 0x00, 0x00, 0x10, 0x04, 0x00, 0x00, 0x01, 0x00, 0x00, 0x00
        /* <DEDUP_REMOVED lines=35> */
        /*027c*/ 	.byte	0x30, 0xaf, 0x00, 0x00, 0x01, 0x00, 0x00, 0x00, 0x60, 0xaf, 0x00, 0x00


	//----- nvinfo : EIATTR_MERCURY_ISA_VERSION
	.align		4
.L_134:
        /*0288*/ 	.byte	0x03, 0x5f
        /*028a*/ 	.short	0x0000


	//----- nvinfo : EIATTR_COOP_GROUP_MASK_REGIDS
	.align		4
        /*028c*/ 	.byte	0x04, 0x29
        /*028e*/ 	.short	(.L_136 - .L_135)


	//   ....[0]....
.L_135:
        /*0290*/ 	.word	0xffffffff


	//   ....[1]....
        /*0294*/ 	.word	0xffffffff


	//   ....[2]....
        /*0298*/ 	.word	0xffffffff


	//   ....[3]....
        /*029c*/ 	.word	0xffffffff


	//   ....[4]....
        /*02a0*/ 	.word	0xffffffff


	//   ....[5]....
        /*02a4*/ 	.word	0xffffffff


	//   ....[6]....
        /*02a8*/ 	.word	0xffffffff


	//   ....[7]....
        /*02ac*/ 	.word	0xffffffff


	//   ....[8]....
        /*02b0*/ 	.word	0xffffffff


	//   ....[9]....
        /*02b4*/ 	.word	0xffffffff


	//   ....[10]....
        /*02b8*/ 	.word	0xffffffff


	//   ....[11]....
        /*02bc*/ 	.word	0xffffffff


	//   ....[12]....
        /*02c0*/ 	.word	0xffffffff


	//   ....[13]....
        /*02c4*/ 	.word	0xffffffff


	//   ....[14]....
        /*02c8*/ 	.word	0xffffffff


	//   ....[15]....
        /*02cc*/ 	.word	0xffffffff


	//   ....[16]....
        /*02d0*/ 	.word	0xffffffff


	//   ....[17]....
        /*02d4*/ 	.word	0xffffffff


	//   ....[18]....
        /*02d8*/ 	.word	0xffffffff


	//   ....[19]....
        /*02dc*/ 	.word	0xffffffff


	//   ....[20]....
        /*02e0*/ 	.word	0xffffffff


	//   ....[21]....
        /*02e4*/ 	.word	0xffffffff


	//   ....[22]....
        /*02e8*/ 	.word	0xffffffff


	//   ....[23]....
        /*02ec*/ 	.word	0xffffffff


	//   ....[24]....
        /*02f0*/ 	.word	0xffffffff


	//   ....[25]....
        /*02f4*/ 	.word	0xffffffff


	//   ....[26]....
        /*02f8*/ 	.word	0xffffffff


	//   ....[27]....
        /*02fc*/ 	.word	0xffffffff


	//   ....[28]....
        /*0300*/ 	.word	0xffffffff


	//   ....[29]....
        /*0304*/ 	.word	0xffffffff


	//   ....[30]....
        /*0308*/ 	.word	0xffffffff


	//   ....[31]....
        /*030c*/ 	.word	0xffffffff


	//----- nvinfo : EIATTR_COOP_GROUP_INSTR_OFFSETS
	.align		4
.L_136:
        /*0310*/ 	.byte	0x04, 0x28
        /*0312*/ 	.short	(.L_138 - .L_137)


	//   ....[0]....
.L_137:
        /*0314*/ 	.word	0x00000610


	//   ....[1]....
        /*0318*/ 	.word	0x00000650


	//   ....[2]....
        /*031c*/ 	.word	0x000006d0


	//   ....[3]....
        /*0320*/ 	.word	0x00000730


	//   ....[4]....
        /*0324*/ 	.word	0x00000760


	//   ....[5]....
        /*0328*/ 	.word	0x00000800


	//   ....[6]....
        /*032c*/ 	.word	0x00000830


	//   ....[7]....
        /*0330*/ 	.word	0x00000870


	//   ....[8]....
        /*0334*/ 	.word	0x000035b0


	//   ....[9]....
        /*0338*/ 	.word	0x00003670


	//   ....[10]....
        /*033c*/ 	.word	0x000036b0


	//   ....[11]....
        /*0340*/ 	.word	0x00003730


	//   ....[12]....
        /*0344*/ 	.word	0x00008520


	//   ....[13]....
        /*0348*/ 	.word	0x000085a0


	//   ....[14]....
        /*034c*/ 	.word	0x000085b0


	//   ....[15]....
        /*0350*/ 	.word	0x00008640


	//   ....[16]....
        /*0354*/ 	.word	0x0000ac10


	//   ....[17]....
        /*0358*/ 	.word	0x0000ac20


	//   ....[18]....
        /*035c*/ 	.word	0x0000ac50


	//   ....[19]....
        /*0360*/ 	.word	0x0000ac70


	//   ....[20]....
        /*0364*/ 	.word	0x0000c040


	//   ....[21]....
        /*0368*/ 	.word	0x0000c050


	//   ....[22]....
        /*036c*/ 	.word	0x0000c070


	//   ....[23]....
        /*0370*/ 	.word	0x0000c080


	//   ....[24]....
        /*0374*/ 	.word	0x0000c190


	//   ....[25]....
        /*0378*/ 	.word	0x0000c1b0


	//   ....[26]....
        /*037c*/ 	.word	0x0000c310


	//   ....[27]....
        /*0380*/ 	.word	0x0000c340


	//   ....[28]....
        /*0384*/ 	.word	0x0000c470


	//   ....[29]....
        /*0388*/ 	.word	0x0000c4a0


	//   ....[30]....
        /*038c*/ 	.word	0x0000c5d0


	//   ....[31]....
        /*0390*/ 	.word	0x0000c5f0


	//----- nvinfo : EIATTR_EXIT_INSTR_OFFSETS
	.align		4
.L_138:
        /*0394*/ 	.byte	0x04, 0x1c
        /*0396*/ 	.short	(.L_140 - .L_139)


	//   ....[0]....
.L_139:
        /*0398*/ 	.word	0x00000040


	//   ....[1]....
        /*039c*/ 	.word	0x0000c600


	//   ....[2]....
        /*03a0*/ 	.word	0x0000c6b0


	//   ....[3]....
        /*03a4*/ 	.word	0x0000c710


	//----- nvinfo : EIATTR_CTAIDZ_USED
	.align		4
.L_140:
        /*03a8*/ 	.byte	0x01, 0x04
	.zero		2


	//----- nvinfo : EIATTR_MAX_THREADS
	.align		4
        /*03ac*/ 	.byte	0x04, 0x05
        /*03ae*/ 	.short	(.L_142 - .L_141)
.L_141:
        /*03b0*/ 	.word	0x00000100
        /*03b4*/ 	.word	0x00000001
        /*03b8*/ 	.word	0x00000001


	//----- nvinfo : EIATTR_CRS_STACK_SIZE
	.align		4
.L_142:
        /*03bc*/ 	.byte	0x04, 0x1e
        /*03be*/ 	.short	(.L_144 - .L_143)
.L_143:
        /*03c0*/ 	.word	0x00000000
.L_144:


//--------------------- .nv.info._ZN7cutlass13device_kernelIN5flash19enable_sm80_to_sm89INS1_16FlashAttnFwdSm80INS1_25CollectiveMainloopFwdSm80ILi8ELi1ELb1EN4cute5tupleIJNS5_1CILi128EEENS7_ILi96EEENS7_ILi192EEEEEELi192ENS_6half_tEfNS_4arch4Sm80ELb0ELb0ELb1ELb1ELb0ELb0ELb1ELb0EEENS1_21CollectiveEpilogueFwdINS6_IJS8_SA_S9_EEENS6_IJNS7_ILi1EEESI_SI_EEESC_SE_Li256ELb1ELb1ELb0ELb0EEENS1_19SingleTileSchedulerILb1ELb0ELb1ELi128EEEEEEEEEvNT_6ParamsE --------------------------
	.section	.nv.info._ZN7cutlass13device_kernelIN5flash19enable_sm80_to_sm89INS1_16FlashAttnFwdSm80INS1_25CollectiveMainloopFwdSm80ILi8ELi1ELb1EN4cute5tupleIJNS5_1CILi128EEENS7_ILi96EEENS7_ILi192EEEEEELi192ENS_6half_tEfNS_4arch4Sm80ELb0ELb0ELb1ELb1ELb0ELb0ELb1ELb0EEENS1_21CollectiveEpilogueFwdINS6_IJS8_SA_S9_EEENS6_IJNS7_ILi1EEESI_SI_EEESC_SE_Li256ELb1ELb1ELb0ELb0EEENS1_19SingleTileSchedulerILb1ELb0ELb1ELi128EEEEEEEEEvNT_6ParamsE,"",@"SHT_CUDA_INFO"
	.sectionflags	@""
	.align	4


	//----- nvinfo : EIATTR_CUDA_API_VERSION
	.align		4
        /*0000*/ 	.byte	0x04, 0x37
        /*0002*/ 	.short	(.L_146 - .L_145)
.L_145:
        /*0004*/ 	.word	0x00000082


	//----- nvinfo : EIATTR_SW2861232_WAR
	.align		4
.L_146:
        /*0008*/ 	.byte	0x01, 0x35
	.zero		2


	//----- nvinfo : EIATTR_PARAM_CBANK
	.align		4
        /*000c*/ 	.byte	0x04, 0x0a
        /*000e*/ 	.short	(.L_148 - .L_147)
	.align		4
.L_147:
        /*0010*/ 	.word	index@(.nv.constant0._ZN7cutlass13device_kernelIN5flash19enable_sm80_to_sm89INS1_16FlashAttnFwdSm80INS1_25CollectiveMainloopFwdSm80ILi8ELi1ELb1EN4cute5tupleIJNS5_1CILi128EEENS7_ILi96EEENS7_ILi192EEEEEELi192ENS_6half_tEfNS_4arch4Sm80ELb0ELb0ELb1ELb1ELb0ELb0ELb1ELb0EEENS1_21CollectiveEpilogueFwdINS6_IJS8_SA_S9_EEENS6_IJNS7_ILi1EEESI_SI_EEESC_SE_Li256ELb1ELb1ELb0ELb0EEENS1_19SingleTileSchedulerILb1ELb0ELb1ELi128EEEEEEEEEvNT_6ParamsE)
        /*0014*/ 	.short	0x0160
        /*0016*/ 	.short	0x0418


	//----- nvinfo : EIATTR_CBANK_PARAM_SIZE
	.align		4
.L_148:
        /*0018*/ 	.byte	0x03, 0x19
        /*001a*/ 	.short	0x0418


	//----- nvinfo : EIATTR_KPARAM_INFO
	.align		4
        /*001c*/ 	.byte	0x04, 0x17
        /*001e*/ 	.short	(.L_150 - .L_149)
.L_149:
        /*0020*/ 	.word	0x00000000
        /*0024*/ 	.short	0x0000
        /*0026*/ 	.short	0x0000
        /*0028*/ 	.byte	0x00, 0xf0, 0x61, 0x10


	//----- nvinfo : EIATTR_MAXREG_COUNT
	.align		4
.L_150:
        /*002c*/ 	.byte	0x03, 0x1b
        /*002e*/ 	.short	0x00ff


	//----- nvinfo : EIATTR_NUM_BARRIERS
	.align		4
        /*0030*/ 	.byte	0x02, 0x4c
        /*0032*/ 	.byte	0x02
	.zero		1


	//----- nvinfo : EIATTR_ANNOTATIONS
	.align		4
        /*0034*/ 	.byte	0x04, 0x55
        /*0036*/ 	.short	(.L_152 - .L_151)


	//   ....[0]....
.L_151:
        /* <DEDUP_REMOVED lines=30> */
        /*020c*/ 	.byte	0x10, 0xcd, 0x00, 0x00


	//----- nvinfo : EIATTR_MERCURY_ISA_VERSION
	.align		4
.L_152:
        /*0210*/ 	.byte	0x03, 0x5f
        /*0212*/ 	.short	0x0000


	//----- nvinfo : EIATTR_COOP_GROUP_MASK_REGIDS
	.align		4
        /*0214*/ 	.byte	0x04, 0x29
        /*0216*/ 	.short	(.L_154 - .L_153)


	//   ....[0]....
.L_153:
        /*0218*/ 	.word	0xffffffff


	//   ....[1]....
        /*021c*/ 	.word	0xffffffff


	//   ....[2]....
        /*0220*/ 	.word	0xffffffff


	//   ....[3]....
        /*0224*/ 	.word	0xffffffff


	//   ....[4]....
        /*0228*/ 	.word	0xffffffff


	//   ....[5]....
        /*022c*/ 	.word	0xffffffff


	//   ....[6]....
        /*0230*/ 	.word	0xffffffff


	//   ....[7]....
        /*0234*/ 	.word	0xffffffff


	//   ....[8]....
        /*0238*/ 	.word	0xffffffff


	//   ....[9]....
        /*023c*/ 	.word	0xffffffff


	//   ....[10]....
        /*0240*/ 	.word	0xffffffff


	//   ....[11]....
        /*0244*/ 	.word	0xffffffff


	//   ....[12]....
        /*0248*/ 	.word	0xffffffff


	//   ....[13]....
        /*024c*/ 	.word	0xffffffff


	//   ....[14]....
        /*0250*/ 	.word	0xffffffff


	//   ....[15]....
        /*0254*/ 	.word	0xffffffff


	//   ....[16]....
        /*0258*/ 	.word	0xffffffff


	//   ....[17]....
        /*025c*/ 	.word	0xffffffff


	//   ....[18]....
        /*0260*/ 	.word	0xffffffff


	//   ....[19]....
        /*0264*/ 	.word	0xffffffff


	//   ....[20]....
        /*0268*/ 	.word	0xffffffff


	//   ....[21]....
        /*026c*/ 	.word	0xffffffff


	//   ....[22]....
        /*0270*/ 	.word	0xffffffff


	//   ....[23]....
        /*0274*/ 	.word	0xffffffff


	//   ....[24]....
        /*0278*/ 	.word	0xffffffff


	//   ....[25]....
        /*027c*/ 	.word	0xffffffff


	//   ....[26]....
        /*0280*/ 	.word	0xffffffff


	//   ....[27]....
        /*0284*/ 	.word	0xffffffff


	//   ....[28]....
        /*0288*/ 	.word	0xffffffff


	//   ....[29]....
        /*028c*/ 	.word	0xffffffff


	//   ....[30]....
        /*0290*/ 	.word	0xffffffff


	//   ....[31]....
        /*0294*/ 	.word	0xffffffff


	//   ....[32]....
        /*0298*/ 	.word	0xffffffff


	//   ....[33]....
        /*029c*/ 	.word	0xffffffff


	//   ....[34]....
        /*02a0*/ 	.word	0xffffffff


	//   ....[35]....
        /*02a4*/ 	.word	0xffffffff


	//   ....[36]....
        /*02a8*/ 	.word	0xffffffff


	//   ....[37]....
        /*02ac*/ 	.word	0xffffffff


	//   ....[38]....
        /*02b0*/ 	.word	0xffffffff


	//   ....[39]....
        /*02b4*/ 	.word	0xffffffff


	//   ....[40]....
        /*02b8*/ 	.word	0xffffffff


	//----- nvinfo : EIATTR_COOP_GROUP_INSTR_OFFSETS
	.align		4
.L_154:
        /*02bc*/ 	.byte	0x04, 0x28
        /*02be*/ 	.short	(.L_156 - .L_155)


	//   ....[0]....
.L_155:
        /*02c0*/ 	.word	0x00000090


	//   ....[1]....
        /*02c4*/ 	.word	0x00000e80


	//   ....[2]....
        /*02c8*/ 	.word	0x00000ef0


	//   ....[3]....
        /*02cc*/ 	.word	0x00001180


	//   ....[4]....
        /*02d0*/ 	.word	0x000011b0


	//   ....[5]....
        /*02d4*/ 	.word	0x00001360


	//   ....[6]....
        /*02d8*/ 	.word	0x00001390


	//   ....[7]....
        /*02dc*/ 	.word	0x000013d0


	//   ....[8]....
        /*02e0*/ 	.word	0x00001440


	//   ....[9]....
        /*02e4*/ 	.word	0x00003f10


	//   ....[10]....
        /*02e8*/ 	.word	0x00003fc0


	//   ....[11]....
        /*02ec*/ 	.word	0x00003ff0


	//   ....[12]....
        /*02f0*/ 	.word	0x00004060


	//   ....[13]....
        /*02f4*/ 	.word	0x00008900


	//   ....[14]....
        /*02f8*/ 	.word	0x00008970


	//   ....[15]....
        /*02fc*/ 	.word	0x00008980


	//   ....[16]....
        /*0300*/ 	.word	0x00008a10


	//   ....[17]....
        /*0304*/ 	.word	0x0000aed0


	//   ....[18]....
        /*0308*/ 	.word	0x0000aee0


	//   ....[19]....
        /*030c*/ 	.word	0x0000af10


	//   ....[20]....
        /*0310*/ 	.word	0x0000af20


	//   ....[21]....
        /*0314*/ 	.word	0x0000c490


	//   ....[22]....
        /*0318*/ 	.word	0x0000c4e0


	//   ....[23]....
        /*031c*/ 	.word	0x0000c510


	//   ....[24]....
        /*0320*/ 	.word	0x0000c530


	//   ....[25]....
        /*0324*/ 	.word	0x0000c710


	//   ....[26]....
        /*0328*/ 	.word	0x0000c720


	//   ....[27]....
        /*032c*/ 	.word	0x0000c8a0


	//   ....[28]....
        /*0330*/ 	.word	0x0000c8d0


	//   ....[29]....
        /*0334*/ 	.word	0x0000ca20


	//   ....[30]....
        /*0338*/ 	.word	0x0000ca50


	//   ....[31]....
        /*033c*/ 	.word	0x0000cba0


	//   ....[32]....
        /*0340*/ 	.word	0x0000cbc0


	//   ....[33]....
        /*0344*/ 	.word	0x0000d3c0


	//   ....[34]....
        /*0348*/ 	.word	0x0000d3e0


	//   ....[35]....
        /*034c*/ 	.word	0x0000d530


	//   ....[36]....
        /*0350*/ 	.word	0x0000d560


	//   ....[37]....
        /*0354*/ 	.word	0x0000d690


	//   ....[38]....
        /*0358*/ 	.word	0x0000d6c0


	//   ....[39]....
        /*035c*/ 	.word	0x0000d7f0


	//   ....[40]....
        /*0360*/ 	.word	0x0000d810


	//----- nvinfo : EIATTR_EXIT_INSTR_OFFSETS
	.align		4
.L_156:
        /*0364*/ 	.byte	0x04, 0x1c
        /*0366*/ 	.short	(.L_158 - .L_157)


	//   ....[0]....
.L_157:
        /*0368*/ 	.word	0x00000350


	//   ....[1]....
        /*036c*/ 	.word	0x0000cbd0


	//   ....[2]....
        /*0370*/ 	.word	0x0000cca0


	//   ....[3]....
        /*0374*/ 	.word	0x0000cd00


	//   ....[4]....
        /*0378*/ 	.word	0x0000d820


	//   ....[5]....
        /*037c*/ 	.word	0x0000d8d0


	//   ....[6]....
        /*0380*/ 	.word	0x0000d930


	//----- nvinfo : EIATTR_CTAIDZ_USED
	.align		4
.L_158:
        /*0384*/ 	.byte	0x01, 0x04
	.zero		2


	//----- nvinfo : EIATTR_MAX_THREADS
	.align		4
        /*0388*/ 	.byte	0x04, 0x05
        /*038a*/ 	.short	(.L_160 - .L_159)
.L_159:
        /*038c*/ 	.word	0x00000100
        /*0390*/ 	.word	0x00000001
        /*0394*/ 	.word	0x00000001


	//----- nvinfo : EIATTR_CRS_STACK_SIZE
	.align		4
.L_160:
        /*0398*/ 	.byte	0x04, 0x1e
        /*039a*/ 	.short	(.L_162 - .L_161)
.L_161:
        /*039c*/ 	.word	0x00000000
.L_162:


//--------------------- .nv.info._ZN7cutlass13device_kernelIN5flash19enable_sm80_to_sm89INS1_16FlashAttnFwdSm80INS1_25CollectiveMainloopFwdSm80ILi8ELi1ELb0EN4cute5tupleIJNS5_1CILi128EEENS7_ILi64EEENS7_ILi192EEEEEELi192ENS_6half_tEfNS_4arch4Sm80ELb0ELb0ELb1ELb1ELb0ELb1ELb1ELb0EEENS1_21CollectiveEpilogueFwdINS6_IJS8_SA_S9_EEENS6_IJNS7_ILi1EEESI_SI_EEESC_SE_Li256ELb1ELb1ELb0ELb0EEENS1_19SingleTileSchedulerILb1ELb0ELb1ELi128EEEEEEEEEvNT_6ParamsE --------------------------
	.section	.nv.info._ZN7cutlass13device_kernelIN5flash19enable_sm80_to_sm89INS1_16FlashAttnFwdSm80INS1_25CollectiveMainloopFwdSm80ILi8ELi1ELb0EN4cute5tupleIJNS5_1CILi128EEENS7_ILi64EEENS7_ILi192EEEEEELi192ENS_6half_tEfNS_4arch4Sm80ELb0ELb0ELb1ELb1ELb0ELb1ELb1ELb0EEENS1_21CollectiveEpilogueFwdINS6_IJS8_SA_S9_EEENS6_IJNS7_ILi1EEESI_SI_EEESC_SE_Li256ELb1ELb1ELb0ELb0EEENS1_19SingleTileSchedulerILb1ELb0ELb1ELi128EEEEEEEEEvNT_6ParamsE,"",@"SHT_CUDA_INFO"
	.sectionflags	@""
	.align	4


	//----- nvinfo : EIATTR_CUDA_API_VERSION
	.align		4
        /*0000*/ 	.byte	0x04, 0x37
        /*0002*/ 	.short	(.L_164 - .L_163)
.L_163:
        /*0004*/ 	.word	0x00000082


	//----- nvinfo : EIATTR_SW2861232_WAR
	.align		4
.L_164:
        /*0008*/ 	.byte	0x01, 0x35
	.zero		2


	//----- nvinfo : EIATTR_PARAM_CBANK
	.align		4
        /*000c*/ 	.byte	0x04, 0x0a
        /*000e*/ 	.short	(.L_166 - .L_165)
	.align		4
.L_165:
        /*0010*/ 	.word	index@(.nv.constant0._ZN7cutlass13device_kernelIN5flash19enable_sm80_to_sm89INS1_16FlashAttnFwdSm80INS1_25CollectiveMainloopFwdSm80ILi8ELi1ELb0EN4cute5tupleIJNS5_1CILi128EEENS7_ILi64EEENS7_ILi192EEEEEELi192ENS_6half_tEfNS_4arch4Sm80ELb0ELb0ELb1ELb1ELb0ELb1ELb1ELb0EEENS1_21CollectiveEpilogueFwdINS6_IJS8_SA_S9_EEENS6_IJNS7_ILi1EEESI_SI_EEESC_SE_Li256ELb1ELb1ELb0ELb0EEENS1_19SingleTileSchedulerILb1ELb0ELb1ELi128EEEEEEEEEvNT_6ParamsE)
        /*0014*/ 	.short	0x0160
        /*0016*/ 	.short	0x0418


	//----- nvinfo : EIATTR_CBANK_PARAM_SIZE
	.align		4
.L_166:
        /*0018*/ 	.byte	0x03, 0x19
        /*001a*/ 	.short	0x0418


	//----- nvinfo : EIATTR_KPARAM_INFO
	.align		4
        /*001c*/ 	.byte	0x04, 0x17
        /*001e*/ 	.short	(.L_168 - .L_167)
.L_167:
        /*0020*/ 	.word	0x00000000
        /*0024*/ 	.short	0x0000
        /*0026*/ 	.short	0x0000
        /*0028*/ 	.byte	0x00, 0xf0, 0x61, 0x10


	//----- nvinfo : EIATTR_MAXREG_COUNT
	.align		4
.L_168:
        /*002c*/ 	.byte	0x03, 0x1b
        /*002e*/ 	.short	0x00ff


	//----- nvinfo : EIATTR_NUM_BARRIERS
	.align		4
        /*0030*/ 	.byte	0x02, 0x4c
        /*0032*/ 	.byte	0x02
	.zero		1


	//----- nvinfo : EIATTR_MERCURY_ISA_VERSION
	.align		4
        /*0034*/ 	.byte	0x03, 0x5f
        /*0036*/ 	.short	0x0000


	//----- nvinfo : EIATTR_COOP_GROUP_MASK_REGIDS
	.align		4
        /*0038*/ 	.byte	0x04, 0x29
        /*003a*/ 	.short	(.L_170 - .L_169)


	//   ....[0]....
.L_169:
        /*003c*/ 	.word	0xffffffff


	//   ....[1]....
        /*0040*/ 	.word	0xffffffff


	//   ....[2]....
        /*0044*/ 	.word	0xffffffff


	//   ....[3]....
        /*0048*/ 	.word	0xffffffff


	//   ....[4]....
        /*004c*/ 	.word	0xffffffff


	//   ....[5]....
        /*0050*/ 	.word	0xffffffff


	//   ....[6]....
        /*0054*/ 	.word	0xffffffff


	//   ....[7]....
        /*0058*/ 	.word	0xffffffff


	//   ....[8]....
        /*005c*/ 	.word	0xffffffff


	//   ....[9]....
        /*0060*/ 	.word	0xffffffff


	//   ....[10]....
        /*0064*/ 	.word	0xffffffff


	//   ....[11]....
        /*0068*/ 	.word	0xffffffff


	//   ....[12]....
        /*006c*/ 	.word	0xffffffff


	//   ....[13]....
        /*0070*/ 	.word	0xffffffff


	//   ....[14]....
        /*0074*/ 	.word	0xffffffff


	//   ....[15]....
        /*0078*/ 	.word	0xffffffff


	//   ....[16]....
        /*007c*/ 	.word	0xffffffff


	//   ....[17]....
        /*0080*/ 	.word	0xffffffff


	//   ....[18]....
        /*0084*/ 	.word	0xffffffff


	//   ....[19]....
        /*0088*/ 	.word	0xffffffff


	//   ....[20]....
        /*008c*/ 	.word	0xffffffff


	//   ....[21]....
        /*0090*/ 	.word	0xffffffff


	//   ....[22]....
        /*0094*/ 	.word	0xffffffff


	//   ....[23]....
        /*0098*/ 	.word	0xffffffff


	//   ....[24]....
        /*009c*/ 	.word	0xffffffff


	//   ....[25]....
        /*00a0*/ 	.word	0xffffffff


	//   ....[26]....
        /*00a4*/ 	.word	0xffffffff


	//   ....[27]....
        /*00a8*/ 	.word	0xffffffff


	//   ....[28]....
        /*00ac*/ 	.word	0xffffffff


	//   ....[29]....
        /*00b0*/ 	.word	0xffffffff


	//   ....[30]....
        /*00b4*/ 	.word	0xffffffff


	//   ....[31]....
        /*00b8*/ 	.word	0xffffffff


	//   ....[32]....
        /*00bc*/ 	.word	0xffffffff


	//   ....[33]....
        /*00c0*/ 	.word	0xffffffff


	//   ....[34]....
        /*00c4*/ 	.word	0xffffffff


	//   ....[35]....
        /*00c8*/ 	.word	0xffffffff


	//   ....[36]....
        /*00cc*/ 	.word	0xffffffff


	//   ....[37]....
        /*00d0*/ 	.word	0xffffffff


	//   ....[38]....
        /*00d4*/ 	.word	0xffffffff


	//   ....[39]....
        /*00d8*/ 	.word	0xffffffff


	//   ....[40]....
        /*00dc*/ 	.word	0xffffffff


	//----- nvinfo : EIATTR_COOP_GROUP_INSTR_OFFSETS
	.align		4
.L_170:
        /*00e0*/ 	.byte	0x04, 0x28
        /*00e2*/ 	.short	(.L_172 - .L_171)


	//   ....[0]....
.L_171:
        /*00e4*/ 	.word	0x00000080


	//   ....[1]....
        /*00e8*/ 	.word	0x000062e0


	//   ....[2]....
        /*00ec*/ 	.word	0x00006310


	//   ....[3]....
        /*00f0*/ 	.word	0x00006640


	//   ....[4]....
        /*00f4*/ 	.word	0x00006670


	//   ....[5]....
        /*00f8*/ 	.word	0x000067b0


	//   ....[6]....
        /*00fc*/ 	.word	0x000067e0


	//   ....[7]....
        /*0100*/ 	.word	0x00006910


	//   ....[8]....
        /*0104*/ 	.word	0x00006950


	//   ....[9]....
        /*0108*/ 	.word	0x0000dfb0


	//   ....[10]....
        /*010c*/ 	.word	0x0000e0b0


	//   ....[11]....
        /*0110*/ 	.word	0x0000e0c0


	//   ....[12]....
        /*0114*/ 	.word	0x0000e130


	//   ....[13]....
        /*0118*/ 	.word	0x00010760


	//   ....[14]....
        /*011c*/ 	.word	0x00010780


	//   ....[15]....
        /*0120*/ 	.word	0x000107a0


	//   ....[16]....
        /*0124*/ 	.word	0x000107c0


	//   ....[17]....
        /*0128*/ 	.word	0x00012120


	//   ....[18]....
        /*012c*/ 	.word	0x00012150


	//   ....[19]....
        /*0130*/ 	.word	0x000121b0


	//   ....[20]....
        /*0134*/ 	.word	0x000121c0


	//   ....[21]....
        /*0138*/ 	.word	0x000136d0


	//   ....[22]....
        /*013c*/ 	.word	0x00013710


	//   ....[23]....
        /*0140*/ 	.word	0x00013750


	//   ....[24]....
        /*0144*/ 	.word	0x00013790


	//   ....[25]....
        /*0148*/ 	.word	0x00013980


	//   ....[26]....
        /*014c*/ 	.word	0x00013990


	//   ....[27]....
        /*0150*/ 	.word	0x00013b10


	//   ....[28]....
        /*0154*/ 	.word	0x00013b40


	//   ....[29]....
        /*0158*/ 	.word	0x00013c90


	//   ....[30]....
        /*015c*/ 	.word	0x00013cc0


	//   ....[31]....
        /*0160*/ 	.word	0x00013e10


	//   ....[32]....
        /*0164*/ 	.word	0x00013e30


	//   ....[33]....
        /*0168*/ 	.word	0x00014610


	//   ....[34]....
        /*016c*/ 	.word	0x00014630


	//   ....[35]....
        /*0170*/ 	.word	0x00014760


	//   ....[36]....
        /*0174*/ 	.word	0x00014790


	//   ....[37]....
        /*0178*/ 	.word	0x000148c0


	//   ....[38]....
        /*017c*/ 	.word	0x000148f0


	//   ....[39]....
        /*0180*/ 	.word	0x00014a20


	//   ....[40]....
        /*0184*/ 	.word	0x00014a40


	//----- nvinfo : EIATTR_EXIT_INSTR_OFFSETS
	.align		4
.L_172:
        /*0188*/ 	.byte	0x04, 0x1c
        /*018a*/ 	.short	(.L_174 - .L_173)


	//   ....[0]....
.L_173:
        /*018c*/ 	.word	0x00000310


	//   ....[1]....
        /*0190*/ 	.word	0x00013e40


	//   ....[2]....
        /*0194*/ 	.word	0x00013f10


	//   ....[3]....
        /*0198*/ 	.word	0x00013f70


	//   ....[4]....
        /*019c*/ 	.word	0x00014a50


	//   ....[5]....
        /*01a0*/ 	.word	0x00014b00


	//   ....[6]....
        /*01a4*/ 	.word	0x00014b60


	//----- nvinfo : EIATTR_CTAIDZ_USED
	.align		4
.L_174:
        /*01a8*/ 	.byte	0x01, 0x04
	.zero		2


	//----- nvinfo : EIATTR_MAX_THREADS
	.align		4
        /*01ac*/ 	.byte	0x04, 0x05
        /*01ae*/ 	.short	(.L_176 - .L_175)
.L_175:
        /*01b0*/ 	.word	0x00000100
        /*01b4*/ 	.word	0x00000001
        /*01b8*/ 	.word	0x00000001


	//----- nvinfo : EIATTR_CRS_STACK_SIZE
	.align		4
.L_176:
        /*01bc*/ 	.byte	0x04, 0x1e
        /*01be*/ 	.short	(.L_178 - .L_177)
.L_177:
        /*01c0*/ 	.word	0x00000000
.L_178:


//--------------------- .nv.info._ZN7cutlass13device_kernelIN5flash19enable_sm80_to_sm89INS1_16FlashAttnFwdSm80INS1_25CollectiveMainloopFwdSm80ILi8ELi1ELb0EN4cute5tupleIJNS5_1CILi128EEENS7_ILi64EEENS7_ILi192EEEEEELi192ENS_6half_tEfNS_4arch4Sm80ELb0ELb1ELb1ELb0ELb0ELb0ELb1ELb0EEENS1_21CollectiveEpilogueFwdINS6_IJS8_SA_S9_EEENS6_IJNS7_ILi1EEESI_SI_EEESC_SE_Li256ELb0ELb1ELb0ELb0EEENS1_19SingleTileSchedulerILb0ELb0ELb1ELi128EEEEEEEEEvNT_6ParamsE --------------------------
	.section	.nv.info._ZN7cutlass13device_kernelIN5flash19enable_sm80_to_sm89INS1_16FlashAttnFwdSm80INS1_25CollectiveMainloopFwdSm80ILi8ELi1ELb0EN4cute5tupleIJNS5_1CILi128EEENS7_ILi64EEENS7_ILi192EEEEEELi192ENS_6half_tEfNS_4arch4Sm80ELb0ELb1ELb1ELb0ELb0ELb0ELb1ELb0EEENS1_21CollectiveEpilogueFwdINS6_IJS8_SA_S9_EEENS6_IJNS7_ILi1EEESI_SI_EEESC_SE_Li256ELb0ELb1ELb0ELb0EEENS1_19SingleTileSchedulerILb0ELb0ELb1ELi128EEEEEEEEEvNT_6ParamsE,"",@"SHT_CUDA_INFO"
	.sectionflags	@""
	.align	4


	//----- nvinfo : EIATTR_CUDA_API_VERSION
	.align		4
        /*0000*/ 	.byte	0x04, 0x37
        /*0002*/ 	.short	(.L_180 - .L_179)
.L_179:
        /*0004*/ 	.word	0x00000082


	//----- nvinfo : EIATTR_SW2861232_WAR
	.align		4
.L_180:
        /*0008*/ 	.byte	0x01, 0x35
	.zero		2


	//----- nvinfo : EIATTR_PARAM_CBANK
	.align		4
        /*000c*/ 	.byte	0x04, 0x0a
        /*000e*/ 	.short	(.L_182 - .L_181)
	.align		4
.L_181:
        /*0010*/ 	.word	index@(.nv.constant0._ZN7cutlass13device_kernelIN5flash19enable_sm80_to_sm89INS1_16FlashAttnFwdSm80INS1_25CollectiveMainloopFwdSm80ILi8ELi1ELb0EN4cute5tupleIJNS5_1CILi128EEENS7_ILi64EEENS7_ILi192EEEEEELi192ENS_6half_tEfNS_4arch4Sm80ELb0ELb1ELb1ELb0ELb0ELb0ELb1ELb0EEENS1_21CollectiveEpilogueFwdINS6_IJS8_SA_S9_EEENS6_IJNS7_ILi1EEESI_SI_EEESC_SE_Li256ELb0ELb1ELb0ELb0EEENS1_19SingleTileSchedulerILb0ELb0ELb1ELi128EEEEEEEEEvNT_6ParamsE)
        /*0014*/ 	.short	0x0160
        /*0016*/ 	.short	0x0418


	//----- nvinfo : EIATTR_CBANK_PARAM_SIZE
	.align		4
.L_182:
        /*0018*/ 	.byte	0x03, 0x19
        /*001a*/ 	.short	0x0418


	//----- nvinfo : EIATTR_KPARAM_INFO
	.align		4
        /*001c*/ 	.byte	0x04, 0x17
        /*001e*/ 	.short	(.L_184 - .L_183)
.L_183:
        /*0020*/ 	.word	0x00000000
        /*0024*/ 	.short	0x0000
        /*0026*/ 	.short	0x0000
        /*0028*/ 	.byte	0x00, 0xf0, 0x61, 0x10


	//----- nvinfo : EIATTR_MAXREG_COUNT
	.align		4
.L_184:
        /*002c*/ 	.byte	0x03, 0x1b
        /*002e*/ 	.short	0x00ff


	//----- nvinfo : EIATTR_NUM_BARRIERS
	.align		4
        /*0030*/ 	.byte	0x02, 0x4c
        /*0032*/ 	.byte	0x02
	.zero		1


	//----- nvinfo : EIATTR_MERCURY_ISA_VERSION
	.align		4
        /*0034*/ 	.byte	0x03, 0x5f
        /*0036*/ 	.short	0x0000


	//----- nvinfo : EIATTR_COOP_GROUP_MASK_REGIDS
	.align		4
        /*0038*/ 	.byte	0x04, 0x29
        /*003a*/ 	.short	(.L_186 - .L_185)


	//   ....[0]....
.L_185:
        /*003c*/ 	.word	0xffffffff


	//   ....[1]....
        /*0040*/ 	.word	0xffffffff


	//   ....[2]....
        /*0044*/ 	.word	0xffffffff


	//   ....[3]....
        /*0048*/ 	.word	0xffffffff


	//   ....[4]....
        /*004c*/ 	.word	0xffffffff


	//   ....[5]....
        /*0050*/ 	.word	0xffffffff


	//   ....[6]....
        /*0054*/ 	.word	0xffffffff


	//   ....[7]....
        /*0058*/ 	.word	0xffffffff


	//   ....[8]....
        /*005c*/ 	.word	0xffffffff


	//   ....[9]....
        /*0060*/ 	.word	0xffffffff


	//   ....[10]....
        /*0064*/ 	.word	0xffffffff


	//   ....[11]....
        /*0068*/ 	.word	0xffffffff


	//   ....[12]....
        /*006c*/ 	.word	0xffffffff


	//   ....[13]....
        /*0070*/ 	.word	0xffffffff


	//   ....[14]....
        /*0074*/ 	.word	0xffffffff


	//   ....[15]....
        /*0078*/ 	.word	0xffffffff


	//   ....[16]....
        /*007c*/ 	.word	0xffffffff


	//   ....[17]....
        /*0080*/ 	.word	0xffffffff


	//   ....[18]....
        /*0084*/ 	.word	0xffffffff


	//   ....[19]....
        /*0088*/ 	.word	0xffffffff


	//   ....[20]....
        /*008c*/ 	.word	0xffffffff


	//   ....[21]....
        /*0090*/ 	.word	0xffffffff


	//   ....[22]....
        /*0094*/ 	.word	0xffffffff


	//   ....[23]....
        /*0098*/ 	.word	0xffffffff


	//   ....[24]....
        /*009c*/ 	.word	0xffffffff


	//   ....[25]....
        /*00a0*/ 	.word	0xffffffff


	//   ....[26]....
        /*00a4*/ 	.word	0xffffffff


	//   ....[27]....
        /*00a8*/ 	.word	0xffffffff


	//   ....[28]....
        /*00ac*/ 	.word	0xffffffff


	//   ....[29]....
        /*00b0*/ 	.word	0xffffffff


	//   ....[30]....
        /*00b4*/ 	.word	0xffffffff


	//   ....[31]....
        /*00b8*/ 	.word	0xffffffff


	//   ....[32]....
        /*00bc*/ 	.word	0xffffffff


	//   ....[33]....
        /*00c0*/ 	.word	0xffffffff


	//   ....[34]....
        /*00c4*/ 	.word	0xffffffff


	//   ....[35]....
        /*00c8*/ 	.word	0xffffffff


	//   ....[36]....
        /*00cc*/ 	.word	0xffffffff


	//   ....[37]....
        /*00d0*/ 	.word	0xffffffff


	//   ....[38]....
        /*00d4*/ 	.word	0xffffffff


	//   ....[39]....
        /*00d8*/ 	.word	0xffffffff


	//   ....[40]....
        /*00dc*/ 	.word	0xffffffff


	//   ....[41]....
        /*00e0*/ 	.word	0xffffffff


	//   ....[42]....
        /*00e4*/ 	.word	0xffffffff


	//   ....[43]....
        /*00e8*/ 	.word	0xffffffff


	//   ....[44]....
        /*00ec*/ 	.word	0xffffffff


	//   ....[45]....
        /*00f0*/ 	.word	0xffffffff


	//   ....[46]....
        /*00f4*/ 	.word	0xffffffff


	//   ....[47]....
        /*00f8*/ 	.word	0xffffffff


	//   ....[48]....
        /*00fc*/ 	.word	0xffffffff


	//   ....[49]....
        /*0100*/ 	.word	0xffffffff


	//   ....[50]....
        /*0104*/ 	.word	0xffffffff


	//   ....[51]....
        /*0108*/ 	.word	0xffffffff


	//   ....[52]....
        /*010c*/ 	.word	0xffffffff


	//   ....[53]....
        /*0110*/ 	.word	0xffffffff


	//----- nvinfo : EIATTR_COOP_GROUP_INSTR_OFFSETS
	.align		4
.L_186:
        /*0114*/ 	.byte	0x04, 0x28
        /*0116*/ 	.short	(.L_188 - .L_187)


	//   ....[0]....
.L_187:
        /*0118*/ 	.word	0x00000d50


	//   ....[1]....
        /*011c*/ 	.word	0x00000d90


	//   ....[2]....
        /*0120*/ 	.word	0x00000dc0


	//   ....[3]....
        /*0124*/ 	.word	0x00000df0


	//   ....[4]....
        /*0128*/ 	.word	0x00000f30


	//   ....[5]....
        /*012c*/ 	.word	0x00000f80


	//   ....[6]....
        /*0130*/ 	.word	0x00000fd0


	//   ....[7]....
        /*0134*/ 	.word	0x00001070


	//   ....[8]....
        /*0138*/ 	.word	0x00002a70


	//   ....[9]....
        /*013c*/ 	.word	0x00002dd0


	//   ....[10]....
        /*0140*/ 	.word	0x00003af0


	//   ....[11]....
        /*0144*/ 	.word	0x00003b10


	//   ....[12]....
        /*0148*/ 	.word	0x00003b30


	//   ....[13]....
        /*014c*/ 	.word	0x00003b50


	//   ....[14]....
        /*0150*/ 	.word	0x00006050


	//   ....[15]....
        /*0154*/ 	.word	0x00006410


	//   ....[16]....
        /*0158*/ 	.word	0x00006c60


	//   ....[17]....
        /*015c*/ 	.word	0x00006e30


	//   ....[18]....
        /*0160*/ 	.word	0x00006e80


	//   ....[19]....
        /*0164*/ 	.word	0x00006f10


	//   ....[20]....
        /*0168*/ 	.word	0x00009cd0


	//   ....[21]....
        /*016c*/ 	.word	0x00009cf0


	//   ....[22]....
        /*0170*/ 	.word	0x00009d10


	//   ....[23]....
        /*0174*/ 	.word	0x00009d30


	//   ....[24]....
        /*0178*/ 	.word	0x0000caf0


	//   ....[25]....
        /*017c*/ 	.word	0x0000ce80


	//   ....[26]....
        /*0180*/ 	.word	0x0000d600


	//   ....[27]....
        /*0184*/ 	.word	0x0000d7e0


	//   ....[28]....
        /*0188*/ 	.word	0x0000d820


	//   ....[29]....
        /*018c*/ 	.word	0x0000d8a0


	//   ....[30]....
        /*0190*/ 	.word	0x0000ef70


	//   ....[31]....
        /*0194*/ 	.word	0x0000efa0


	//   ....[32]....
        /*0198*/ 	.word	0x0000efe0


	//   ....[33]....
        /*019c*/ 	.word	0x0000eff0


	//   ....[34]....
        /*01a0*/ 	.word	0x00010520


	//   ....[35]....
        /*01a4*/ 	.word	0x00010530


	//   ....[36]....
        /*01a8*/ 	.word	0x00010550


	//   ....[37]....
        /*01ac*/ 	.word	0x00010570


	//   ....[38]....
        /*01b0*/ 	.word	0x00010590


	//   ....[39]....
        /*01b4*/ 	.word	0x000105b0


	//   ....[40]....
        /*01b8*/ 	.word	0x000107e0


	//   ....[41]....
        /*01bc*/ 	.word	0x00010810


	//   ....[42]....
        /*01c0*/ 	.word	0x00010960


	//   ....[43]....
        /*01c4*/ 	.word	0x00010990


	//   ....[44]....
        /*01c8*/ 	.word	0x00010ae0


	//   ....[45]....
        /*01cc*/ 	.word	0x00010b00


	//   ....[46]....
        /*01d0*/ 	.word	0x00011190


	//   ....[47]....
        /*01d4*/ 	.word	0x000111b0


	//   ....[48]....
        /*01d8*/ 	.word	0x000112e0


	//   ....[49]....
        /*01dc*/ 	.word	0x00011310


	//   ....[50]....
        /*01e0*/ 	.word	0x00011440


	//   ....[51]....
        /*01e4*/ 	.word	0x00011470


	//   ....[52]....
        /*01e8*/ 	.word	0x000115a0


	//   ....[53]....
        /*01ec*/ 	.word	0x000115c0


	//----- nvinfo : EIATTR_EXIT_INSTR_OFFSETS
	.align		4
.L_188:
        /*01f0*/ 	.byte	0x04, 0x1c
        /*01f2*/ 	.short	(.L_190 - .L_189)


	//   ....[0]....
.L_189:
        /*01f4*/ 	.word	0x00000030


	//   ....[1]....
        /*01f8*/ 	.word	0x00010b10


	//   ....[2]....
        /*01fc*/ 	.word	0x00010be0


	//   ....[3]....
        /*0200*/ 	.word	0x00010c40


	//   ....[4]....
        /*0204*/ 	.word	0x000115d0


	//   ....[5]....
        /*0208*/ 	.word	0x00011680


	//   ....[6]....
        /*020c*/ 	.word	0x000116e0


	//----- nvinfo : EIATTR_CTAIDZ_USED
	.align		4
.L_190:
        /*0210*/ 	.byte	0x01, 0x04
	.zero		2


	//----- nvinfo : EIATTR_MAX_THREADS
	.align		4
        /*0214*/ 	.byte	0x04, 0x05
        /*0216*/ 	.short	(.L_192 - .L_191)
.L_191:
        /*0218*/ 	.word	0x00000100
        /*021c*/ 	.word	0x00000001
        /*0220*/ 	.word	0x00000001


	//----- nvinfo : EIATTR_CRS_STACK_SIZE
	.align		4
.L_192:
        /*0224*/ 	.byte	0x04, 0x1e
        /*0226*/ 	.short	(.L_194 - .L_193)
.L_193:
        /*0228*/ 	.word	0x00000000
.L_194:


//--------------------- .nv.info._ZN7cutlass13device_kernelIN5flash19enable_sm80_to_sm89INS1_16FlashAttnFwdSm80INS1_25CollectiveMainloopFwdSm80ILi8ELi1ELb0EN4cute5tupleIJNS5_1CILi128EEENS7_ILi64EEENS7_ILi192EEEEEELi192ENS_6half_tEfNS_4arch4Sm80ELb0ELb1ELb1ELb1ELb0ELb0ELb1ELb0EEENS1_21CollectiveEpilogueFwdINS6_IJS8_SA_S9_EEENS6_IJNS7_ILi1EEESI_SI_EEESC_SE_Li256ELb1ELb1ELb0ELb0EEENS1_19SingleTileSchedulerILb1ELb0ELb1ELi128EEEEEEEEEvNT_6ParamsE --------------------------
	.section	.nv.info._ZN7cutlass13device_kernelIN5flash19enable_sm80_to_sm89INS1_16FlashAttnFwdSm80INS1_25CollectiveMainloopFwdSm80ILi8ELi1ELb0EN4cute5tupleIJNS5_1CILi128EEENS7_ILi64EEENS7_ILi192EEEEEELi192ENS_6half_tEfNS_4arch4Sm80ELb0ELb1ELb1ELb1ELb0ELb0ELb1ELb0EEENS1_21CollectiveEpilogueFwdINS6_IJS8_SA_S9_EEENS6_IJNS7_ILi1EEESI_SI_EEESC_SE_Li256ELb1ELb1ELb0ELb0EEENS1_19SingleTileSchedulerILb1ELb0ELb1ELi128EEEEEEEEEvNT_6ParamsE,"",@"SHT_CUDA_INFO"
	.sectionflags	@""
	.align	4


	//----- nvinfo : EIATTR_CUDA_API_VERSION
	.align		4
        /*0000*/ 	.byte	0x04, 0x37
        /*0002*/ 	.short	(.L_196 - .L_195)
.L_195:
        /*0004*/ 	.word	0x00000082


	//----- nvinfo : EIATTR_SW2861232_WAR
	.align		4
.L_196:
        /*0008*/ 	.byte	0x01, 0x35
	.zero		2


	//----- nvinfo : EIATTR_PARAM_CBANK
	.align		4
        /*000c*/ 	.byte	0x04, 0x0a
        /*000e*/ 	.short	(.L_198 - .L_197)
	.align		4
.L_197:
        /*0010*/ 	.word	index@(.nv.constant0._ZN7cutlass13device_kernelIN5flash19enable_sm80_to_sm89INS1_16FlashAttnFwdSm80INS1_25CollectiveMainloopFwdSm80ILi8ELi1ELb0EN4cute5tupleIJNS5_1CILi128EEENS7_ILi64EEENS7_ILi192EEEEEELi192ENS_6half_tEfNS_4arch4Sm80ELb0ELb1ELb1ELb1ELb0ELb0ELb1ELb0EEENS1_21CollectiveEpilogueFwdINS6_IJS8_SA_S9_EEENS6_IJNS7_ILi1EEESI_SI_EEESC_SE_Li256ELb1ELb1ELb0ELb0EEENS1_19SingleTileSchedulerILb1ELb0ELb1ELi128EEEEEEEEEvNT_6ParamsE)
        /*0014*/ 	.short	0x0160
        /*0016*/ 	.short	0x0418


	//----- nvinfo : EIATTR_CBANK_PARAM_SIZE
	.align		4
.L_198:
        /*0018*/ 	.byte	0x03, 0x19
        /*001a*/ 	.short	0x0418


	//----- nvinfo : EIATTR_KPARAM_INFO
	.align		4
        /*001c*/ 	.byte	0x04, 0x17
        /*001e*/ 	.short	(.L_200 - .L_199)
.L_199:
        /*0020*/ 	.word	0x00000000
        /*0024*/ 	.short	0x0000
        /*0026*/ 	.short	0x0000
        /*0028*/ 	.byte	0x00, 0xf0, 0x61, 0x10


	//----- nvinfo : EIATTR_MAXREG_COUNT
	.align		4
.L_200:
        /*002c*/ 	.byte	0x03, 0x1b
        /*002e*/ 	.short	0x00ff


	//----- nvinfo : EIATTR_NUM_BARRIERS
	.align		4
        /*0030*/ 	.byte	0x02, 0x4c
        /*0032*/ 	.byte	0x02
	.zero		1


	//----- nvinfo : EIATTR_MERCURY_ISA_VERSION
	.align		4
        /*0034*/ 	.byte	0x03, 0x5f
        /*0036*/ 	.short	0x0000


	//----- nvinfo : EIATTR_COOP_GROUP_MASK_REGIDS
	.align		4
        /*0038*/ 	.byte	0x04, 0x29
        /*003a*/ 	.short	(.L_202 - .L_201)


	//   ....[0]....
.L_201:
        /*003c*/ 	.word	0xffffffff


	//   ....[1]....
        /*0040*/ 	.word	0xffffffff


	//   ....[2]....
        /*0044*/ 	.word	0xffffffff


	//   ....[3]....
        /*0048*/ 	.word	0xffffffff


	//   ....[4]....
        /*004c*/ 	.word	0xffffffff


	//   ....[5]....
        /*0050*/ 	.word	0xffffffff


	//   ....[6]....
        /*0054*/ 	.word	0xffffffff


	//   ....[7]....
        /*0058*/ 	.word	0xffffffff


	//   ....[8]....
        /*005c*/ 	.word	0xffffffff


	//   ....[9]....
        /*0060*/ 	.word	0xffffffff


	//   ....[10]....
        /*0064*/ 	.word	0xffffffff


	//   ....[11]....
        /*0068*/ 	.word	0xffffffff


	//   ....[12]....
        /*006c*/ 	.word	0xffffffff


	//   ....[13]....
        /*0070*/ 	.word	0xffffffff


	//   ....[14]....
        /*0074*/ 	.word	0xffffffff


	//   ....[15]....
        /*0078*/ 	.word	0xffffffff


	//   ....[16]....
        /*007c*/ 	.word	0xffffffff


	//   ....[17]....
        /*0080*/ 	.word	0xffffffff


	//   ....[18]....
        /*0084*/ 	.word	0xffffffff


	//   ....[19]....
        /*0088*/ 	.word	0xffffffff


	//   ....[20]....
        /*008c*/ 	.word	0xffffffff


	//   ....[21]....
        /*0090*/ 	.word	0xffffffff


	//   ....[22]....
        /*0094*/ 	.word	0xffffffff


	//   ....[23]....
        /*0098*/ 	.word	0xffffffff


	//   ....[24]....
        /*009c*/ 	.word	0xffffffff


	//   ....[25]....
        /*00a0*/ 	.word	0xffffffff


	//   ....[26]....
        /*00a4*/ 	.word	0xffffffff


	//   ....[27]....
        /*00a8*/ 	.word	0xffffffff


	//   ....[28]....
        /*00ac*/ 	.word	0xffffffff


	//   ....[29]....
        /*00b0*/ 	.word	0xffffffff


	//   ....[30]....
        /*00b4*/ 	.word	0xffffffff


	//   ....[31]....
        /*00b8*/ 	.word	0xffffffff


	//   ....[32]....
        /*00bc*/ 	.word	0xffffffff


	//   ....[33]....
        /*00c0*/ 	.word	0xffffffff


	//   ....[34]....
        /*00c4*/ 	.word	0xffffffff


	//   ....[35]....
        /*00c8*/ 	.word	0xffffffff


	//   ....[36]....
        /*00cc*/ 	.word	0xffffffff


	//   ....[37]....
        /*00d0*/ 	.word	0xffffffff


	//   ....[38]....
        /*00d4*/ 	.word	0xffffffff


	//   ....[39]....
        /*00d8*/ 	.word	0xffffffff


	//   ....[40]....
        /*00dc*/ 	.word	0xffffffff


	//   ....[41]....
        /*00e0*/ 	.word	0xffffffff


	//   ....[42]....
        /*00e4*/ 	.word	0xffffffff


	//   ....[43]....
        /*00e8*/ 	.word	0xffffffff


	//   ....[44]....
        /*00ec*/ 	.word	0xffffffff


	//   ....[45]....
        /*00f0*/ 	.word	0xffffffff


	//   ....[46]....
        /*00f4*/ 	.word	0xffffffff


	//   ....[47]....
        /*00f8*/ 	.word	0xffffffff


	//   ....[48]....
        /*00fc*/ 	.word	0xffffffff


	//   ....[49]....
        /*0100*/ 	.word	0xffffffff


	//   ....[50]....
        /*0104*/ 	.word	0xffffffff


	//   ....[51]....
        /*0108*/ 	.word	0xffffffff


	//   ....[52]....
        /*010c*/ 	.word	0xffffffff


	//   ....[53]....
        /*0110*/ 	.word	0xffffffff


	//   ....[54]....
        /*0114*/ 	.word	0xffffffff


	//----- nvinfo : EIATTR_COOP_GROUP_INSTR_OFFSETS
	.align		4
.L_202:
        /*0118*/ 	.byte	0x04, 0x28
        /*011a*/ 	.short	(.L_204 - .L_203)


	//   ....[0]....
.L_203:
        /*011c*/ 	.word	0x00000080


	//   ....[1]....
        /*0120*/ 	.word	0x000014b0


	//   ....[2]....
        /*0124*/ 	.word	0x000014e0


	//   ....[3]....
        /*0128*/ 	.word	0x000017a0


	//   ....[4]....
        /*012c*/ 	.word	0x000017d0


	//   ....[5]....
        /*0130*/ 	.word	0x00001910


	//   ....[6]....
        /*0134*/ 	.word	0x00001940


	//   ....[7]....
        /*0138*/ 	.word	0x00001a70


	//   ....[8]....
        /*013c*/ 	.word	0x00001ab0


	//   ....[9]....
        /*0140*/ 	.word	0x00003070


	//   ....[10]....
        /*0144*/ 	.word	0x00003480


	//   ....[11]....
        /*0148*/ 	.word	0x00004170


	//   ....[12]....
        /*014c*/ 	.word	0x00004190


	//   ....[13]....
        /*0150*/ 	.word	0x000041b0


	//   ....[14]....
        /*0154*/ 	.word	0x000041d0


	//   ....[15]....
        /*0158*/ 	.word	0x00006690


	//   ....[16]....
        /*015c*/ 	.word	0x00006a80


	//   ....[17]....
        /*0160*/ 	.word	0x000072d0


	//   ....[18]....
        /*0164*/ 	.word	0x000074b0


	//   ....[19]....
        /*0168*/ 	.word	0x000074f0


	//   ....[20]....
        /*016c*/ 	.word	0x00007580


	//   ....[21]....
        /*0170*/ 	.word	0x0000a310


	//   ....[22]....
        /*0174*/ 	.word	0x0000a330


	//   ....[23]....
        /*0178*/ 	.word	0x0000a350


	//   ....[24]....
        /*017c*/ 	.word	0x0000a370


	//   ....[25]....
        /*0180*/ 	.word	0x0000d010


	//   ....[26]....
        /*0184*/ 	.word	0x0000d4c0


	//   ....[27]....
        /*0188*/ 	.word	0x0000dc40


	//   ....[28]....
        /*018c*/ 	.word	0x0000de20


	//   ....[29]....
        /*0190*/ 	.word	0x0000de60


	//   ....[30]....
        /*0194*/ 	.word	0x0000dee0


	//   ....[31]....
        /*0198*/ 	.word	0x0000f5b0


	//   ....[32]....
        /*019c*/ 	.word	0x0000f5e0


	//   ....[33]....
        /*01a0*/ 	.word	0x0000f620


	//   ....[34]....
        /*01a4*/ 	.word	0x0000f630


	//   ....[35]....
        /*01a8*/ 	.word	0x00010b70


	//   ....[36]....
        /*01ac*/ 	.word	0x00010ba0


	//   ....[37]....
        /*01b0*/ 	.word	0x00010be0


	//   ....[38]....
        /*01b4*/ 	.word	0x00010c20


	//   ....[39]....
        /*01b8*/ 	.word	0x00010e10


	//   ....[40]....
        /*01bc*/ 	.word	0x00010e20


	//   ....[41]....
        /*01c0*/ 	.word	0x00010fa0


	//   ....[42]....
        /*01c4*/ 	.word	0x00010fd0


	//   ....[43]....
        /*01c8*/ 	.word	0x00011120


	//   ....[44]....
        /*01cc*/ 	.word	0x00011150


	//   ....[45]....
        /*01d0*/ 	.word	0x000112a0


	//   ....[46]....
        /*01d4*/ 	.word	0x000112c0


	//   ....[47]....
        /*01d8*/ 	.word	0x00011ad0


	//   ....[48]....
        /*01dc*/ 	.word	0x00011af0


	//   ....[49]....
        /*01e0*/ 	.word	0x00011c20


	//   ....[50]....
        /*01e4*/ 	.word	0x00011c50


	//   ....[51]....
        /*01e8*/ 	.word	0x00011d80


	//   ....[52]....
        /*01ec*/ 	.word	0x00011db0


	//   ....[53]....
        /*01f0*/ 	.word	0x00011ee0


	//   ....[54]....
        /*01f4*/ 	.word	0x00011f00


	//----- nvinfo : EIATTR_EXIT_INSTR_OFFSETS
	.align		4
.L_204:
        /*01f8*/ 	.byte	0x04, 0x1c
        /*01fa*/ 	.short	(.L_206 - .L_205)


	//   ....[0]....
.L_205:
        /*01fc*/ 	.word	0x00000310


	//   ....[1]....
        /*0200*/ 	.word	0x000112d0


	//   ....[2]....
        /*0204*/ 	.word	0x000113a0


	//   ....[3]....
        /*0208*/ 	.word	0x00011400


	//   ....[4]....
        /*020c*/ 	.word	0x00011f10


	//   ....[5]....
        /*0210*/ 	.word	0x00011fc0


	//   ....[6]....
        /*0214*/ 	.word	0x00012020


	//----- nvinfo : EIATTR_CTAIDZ_USED
	.align		4
.L_206:
        /*0218*/ 	.byte	0x01, 0x04
	.zero		2


	//----- nvinfo : EIATTR_MAX_THREADS
	.align		4
        /*021c*/ 	.byte	0x04, 0x05
        /*021e*/ 	.short	(.L_208 - .L_207)
.L_207:
        /*0220*/ 	.word	0x00000100
        /*0224*/ 	.word	0x00000001
        /*0228*/ 	.word	0x00000001


	//----- nvinfo : EIATTR_CRS_STACK_SIZE
	.align		4
.L_208:
        /*022c*/ 	.byte	0x04, 0x1e
        /*022e*/ 	.short	(.L_210 - .L_209)
.L_209:
        /*0230*/ 	.word	0x00000000
.L_210:


//--------------------- .nv.info._ZN7cutlass13device_kernelIN5flash19enable_sm80_to_sm89INS1_16FlashAttnFwdSm80INS1_25CollectiveMainloopFwdSm80ILi8ELi1ELb0EN4cute5tupleIJNS5_1CILi128EEENS7_ILi64EEENS7_ILi192EEEEEELi192ENS_6half_tEfNS_4arch4Sm80ELb0ELb1ELb1ELb1ELb0ELb1ELb1ELb0EEENS1_21CollectiveEpilogueFwdINS6_IJS8_SA_S9_EEENS6_IJNS7_ILi1EEESI_SI_EEESC_SE_Li256ELb1ELb1ELb0ELb0EEENS1_19SingleTileSchedulerILb1ELb0ELb1ELi128EEEEEEEEEvNT_6ParamsE --------------------------
	.section	.nv.info._ZN7cutlass13device_kernelIN5flash19enable_sm80_to_sm89INS1_16FlashAttnFwdSm80INS1_25CollectiveMainloopFwdSm80ILi8ELi1ELb0EN4cute5tupleIJNS5_1CILi128EEENS7_ILi64EEENS7_ILi192EEEEEELi192ENS_6half_tEfNS_4arch4Sm80ELb0ELb1ELb1ELb1ELb0ELb1ELb1ELb0EEENS1_21CollectiveEpilogueFwdINS6_IJS8_SA_S9_EEENS6_IJNS7_ILi1EEESI_SI_EEESC_SE_Li256ELb1ELb1ELb0ELb0EEENS1_19SingleTileSchedulerILb1ELb0ELb1ELi128EEEEEEEEEvNT_6ParamsE,"",@"SHT_CUDA_INFO"
	.sectionflags	@""
	.align	4


	//----- nvinfo : EIATTR_CUDA_API_VERSION
	.align		4
        /*0000*/ 	.byte	0x04, 0x37
        /*0002*/ 	.short	(.L_212 - .L_211)
.L_211:
        /*0004*/ 	.word	0x00000082


	//----- nvinfo : EIATTR_SW2861232_WAR
	.align		4
.L_212:
        /*0008*/ 	.byte	0x01, 0x35
	.zero		2


	//----- nvinfo : EIATTR_PARAM_CBANK
	.align		4
        /*000c*/ 	.byte	0x04, 0x0a
        /*000e*/ 	.short	(.L_214 - .L_213)
	.align		4
.L_213:
        /*0010*/ 	.word	index@(.nv.constant0._ZN7cutlass13device_kernelIN5flash19enable_sm80_to_sm89INS1_16FlashAttnFwdSm80INS1_25CollectiveMainloopFwdSm80ILi8ELi1ELb0EN4cute5tupleIJNS5_1CILi128EEENS7_ILi64EEENS7_ILi192EEEEEELi192ENS_6half_tEfNS_4arch4Sm80ELb0ELb1ELb1ELb1ELb0ELb1ELb1ELb0EEENS1_21CollectiveEpilogueFwdINS6_IJS8_SA_S9_EEENS6_IJNS7_ILi1EEESI_SI_EEESC_SE_Li256ELb1ELb1ELb0ELb0EEENS1_19SingleTileSchedulerILb1ELb0ELb1ELi128EEEEEEEEEvNT_6ParamsE)
        /*0014*/ 	.short	0x0160
        /*0016*/ 	.short	0x0418


	//----- nvinfo : EIATTR_CBANK_PARAM_SIZE
	.align		4
.L_214:
        /*0018*/ 	.byte	0x03, 0x19
        /*001a*/ 	.short	0x0418


	//----- nvinfo : EIATTR_KPARAM_INFO
	.align		4
        /*001c*/ 	.byte	0x04, 0x17
        /*001e*/ 	.short	(.L_216 - .L_215)
.L_215:
        /*0020*/ 	.word	0x00000000
        /*0024*/ 	.short	0x0000
        /*0026*/ 	.short	0x0000
        /*0028*/ 	.byte	0x00, 0xf0, 0x61, 0x10


	//----- nvinfo : EIATTR_MAXREG_COUNT
	.align		4
.L_216:
        /*002c*/ 	.byte	0x03, 0x1b
        /*002e*/ 	.short	0x00ff


	//----- nvinfo : EIATTR_NUM_BARRIERS
	.align		4
        /*0030*/ 	.byte	0x02, 0x4c
        /*0032*/ 	.byte	0x02
	.zero		1


	//----- nvinfo : EIATTR_MERCURY_ISA_VERSION
	.align		4
        /*0034*/ 	.byte	0x03, 0x5f
        /*0036*/ 	.short	0x0000


	//----- nvinfo : EIATTR_COOP_GROUP_MASK_REGIDS
	.align		4
        /*0038*/ 	.byte	0x04, 0x29
        /*003a*/ 	.short	(.L_218 - .L_217)


	//   ....[0]....
.L_217:
        /*003c*/ 	.word	0xffffffff


	//   ....[1]....
        /*0040*/ 	.word	0xffffffff


	//   ....[2]....
        /*0044*/ 	.word	0xffffffff


	//   ....[3]....
        /*0048*/ 	.word	0xffffffff


	//   ....[4]....
        /*004c*/ 	.word	0xffffffff


	//   ....[5]....
        /*0050*/ 	.word	0xffffffff


	//   ....[6]....
        /*0054*/ 	.word	0xffffffff


	//   ....[7]....
        /*0058*/ 	.word	0xffffffff


	//   ....[8]....
        /*005c*/ 	.word	0xffffffff


	//   ....[9]....
        /*0060*/ 	.word	0xffffffff


	//   ....[10]....
        /*0064*/ 	.word	0xffffffff


	//   ....[11]....
        /*0068*/ 	.word	0xffffffff


	//   ....[12]....
        /*006c*/ 	.word	0xffffffff


	//   ....[13]....
        /*0070*/ 	.word	0xffffffff


	//   ....[14]....
        /*0074*/ 	.word	0xffffffff


	//   ....[15]....
        /*0078*/ 	.word	0xffffffff


	//   ....[16]....
        /*007c*/ 	.word	0xffffffff


	//   ....[17]....
        /*0080*/ 	.word	0xffffffff


	//   ....[18]....
        /*0084*/ 	.word	0xffffffff


	//   ....[19]....
        /*0088*/ 	.word	0xffffffff


	//   ....[20]....
        /*008c*/ 	.word	0xffffffff


	//   ....[21]....
        /*0090*/ 	.word	0xffffffff


	//   ....[22]....
        /*0094*/ 	.word	0xffffffff


	//   ....[23]....
        /*0098*/ 	.word	0xffffffff


	//   ....[24]....
        /*009c*/ 	.word	0xffffffff


	//   ....[25]....
        /*00a0*/ 	.word	0xffffffff


	//   ....[26]....
        /*00a4*/ 	.word	0xffffffff


	//   ....[27]....
        /*00a8*/ 	.word	0xffffffff


	//   ....[28]....
        /*00ac*/ 	.word	0xffffffff


	//   ....[29]....
        /*00b0*/ 	.word	0xffffffff


	//   ....[30]....
        /*00b4*/ 	.word	0xffffffff


	//   ....[31]....
        /*00b8*/ 	.word	0xffffffff


	//   ....[32]....
        /*00bc*/ 	.word	0xffffffff


	//   ....[33]....
        /*00c0*/ 	.word	0xffffffff


	//   ....[34]....
        /*00c4*/ 	.word	0xffffffff


	//   ....[35]....
        /*00c8*/ 	.word	0xffffffff


	//   ....[36]....
        /*00cc*/ 	.word	0xffffffff


	//   ....[37]....
        /*00d0*/ 	.word	0xffffffff


	//   ....[38]....
        /*00d4*/ 	.word	0xffffffff


	//   ....[39]....
        /*00d8*/ 	.word	0xffffffff


	//   ....[40]....
        /*00dc*/ 	.word	0xffffffff


	//   ....[41]....
        /*00e0*/ 	.word	0xffffffff


	//   ....[42]....
        /*00e4*/ 	.word	0xffffffff


	//   ....[43]....
        /*00e8*/ 	.word	0xffffffff


	//   ....[44]....
        /*00ec*/ 	.word	0xffffffff


	//   ....[45]....
        /*00f0*/ 	.word	0xffffffff


	//   ....[46]....
        /*00f4*/ 	.word	0xffffffff


	//   ....[47]....
        /*00f8*/ 	.word	0xffffffff


	//   ....[48]....
        /*00fc*/ 	.word	0xffffffff


	//   ....[49]....
        /*0100*/ 	.word	0xffffffff


	//   ....[50]....
        /*0104*/ 	.word	0xffffffff


	//   ....[51]....
        /*0108*/ 	.word	0xffffffff


	//   ....[52]....
        /*010c*/ 	.word	0xffffffff


	//   ....[53]....
        /*0110*/ 	.word	0xffffffff


	//   ....[54]....
        /*0114*/ 	.word	0xffffffff


	//   ....[55]....
        /*0118*/ 	.word	0xffffffff


	//   ....[56]....
        /*011c*/ 	.word	0xffffffff


	//   ....[57]....
        /*0120*/ 	.word	0xffffffff


	//   ....[58]....
        /*0124*/ 	.word	0xffffffff


	//   ....[59]....
        /*0128*/ 	.word	0xffffffff


	//   ....[60]....
        /*012c*/ 	.word	0xffffffff


	//   ....[61]....
        /*0130*/ 	.word	0xffffffff


	//   ....[62]....
        /*0134*/ 	.word	0xffffffff


	//   ....[63]....
        /*0138*/ 	.word	0xffffffff


	//   ....[64]....
        /*013c*/ 	.word	0xffffffff


	//   ....[65]....
        /*0140*/ 	.word	0xffffffff


	//   ....[66]....
        /*0144*/ 	.word	0xffffffff


	//   ....[67]....
        /*0148*/ 	.word	0xffffffff


	//   ....[68]....
        /*014c*/ 	.word	0xffffffff


	//   ....[69]....
        /*0150*/ 	.word	0xffffffff


	//   ....[70]....
        /*0154*/ 	.word	0xffffffff


	//----- nvinfo : EIATTR_COOP_GROUP_INSTR_OFFSETS
	.align		4
.L_218:
        /*0158*/ 	.byte	0x04, 0x28
        /*015a*/ 	.short	(.L_220 - .L_219)


	//   ....[0]....
.L_219:
        /*015c*/ 	.word	0x00000090


	//   ....[1]....
        /*0160*/ 	.word	0x00007570


	//   ....[2]....
        /*0164*/ 	.word	0x00007630


	//   ....[3]....
        /*0168*/ 	.word	0x000077a0


	//   ....[4]....
        /*016c*/ 	.word	0x000077d0


	//   ....[5]....
        /*0170*/ 	.word	0x00007910


	//   ....[6]....
        /*0174*/ 	.word	0x00007940


	//   ....[7]....
        /*0178*/ 	.word	0x00007a70


	//   ....[8]....
        /*017c*/ 	.word	0x00007ab0


	//   ....[9]....
        /*0180*/ 	.word	0x000081a0


	//   ....[10]....
        /*0184*/ 	.word	0x00008200


	//   ....[11]....
        /*0188*/ 	.word	0x00008240


	//   ....[12]....
        /*018c*/ 	.word	0x00008250


	//   ....[13]....
        /*0190*/ 	.word	0x00008680


	//   ....[14]....
        /*0194*/ 	.word	0x000086c0


	//   ....[15]....
        /*0198*/ 	.word	0x00008700


	//   ....[16]....
        /*019c*/ 	.word	0x00008770


	//   ....[17]....
        /*01a0*/ 	.word	0x0000b700


	//   ....[18]....
        /*01a4*/ 	.word	0x0000b750


	//   ....[19]....
        /*01a8*/ 	.word	0x0000b760


	//   ....[20]....
        /*01ac*/ 	.word	0x0000b770


	//   ....[21]....
        /*01b0*/ 	.word	0x0000b9f0


	//   ....[22]....
        /*01b4*/ 	.word	0x0000ba30


	//   ....[23]....
        /*01b8*/ 	.word	0x0000ba70


	//   ....[24]....
        /*01bc*/ 	.word	0x0000bae0


	//   ....[25]....
        /*01c0*/ 	.word	0x0000ff90


	//   ....[26]....
        /*01c4*/ 	.word	0x00010340


	//   ....[27]....
        /*01c8*/ 	.word	0x00010f40


	//   ....[28]....
        /*01cc*/ 	.word	0x000110a0


	//   ....[29]....
        /*01d0*/ 	.word	0x000110b0


	//   ....[30]....
        /*01d4*/ 	.word	0x00011100


	//   ....[31]....
        /*01d8*/ 	.word	0x000136e0


	//   ....[32]....
        /*01dc*/ 	.word	0x000139b0


	//   ....[33]....
        /*01e0*/ 	.word	0x000141b0


	//   ....[34]....
        /*01e4*/ 	.word	0x000143e0


	//   ....[35]....
        /*01e8*/ 	.word	0x000143f0


	//   ....[36]....
        /*01ec*/ 	.word	0x00014460


	//   ....[37]....
        /*01f0*/ 	.word	0x000171d0


	//   ....[38]....
        /*01f4*/ 	.word	0x000171f0


	//   ....[39]....
        /*01f8*/ 	.word	0x00017220


	//   ....[40]....
        /*01fc*/ 	.word	0x00017250


	//   ....[41]....
        /*0200*/ 	.word	0x00019f80


	//   ....[42]....
        /*0204*/ 	.word	0x0001a3f0


	//   ....[43]....
        /*0208*/ 	.word	0x0001ab40


	//   ....[44]....
        /*020c*/ 	.word	0x0001ad20


	//   ....[45]....
        /*0210*/ 	.word	0x0001ad60


	//   ....[46]....
        /*0214*/ 	.word	0x0001ade0


	//   ....[47]....
        /*0218*/ 	.word	0x0001c4d0


	//   ....[48]....
        /*021c*/ 	.word	0x0001c500


	//   ....[49]....
        /*0220*/ 	.word	0x0001c550


	//   ....[50]....
        /*0224*/ 	.word	0x0001c560


	//   ....[51]....
        /*0228*/ 	.word	0x0001db50


	//   ....[52]....
        /*022c*/ 	.word	0x0001dbd0


	//   ....[53]....
        /*0230*/ 	.word	0x0001dc10


	//   ....[54]....
        /*0234*/ 	.word	0x0001dc50


	//   ....[55]....
        /*0238*/ 	.word	0x0001de80


	//   ....[56]....
        /*023c*/ 	.word	0x0001de90


	//   ....[57]....
        /*0240*/ 	.word	0x0001e010


	//   ....[58]....
        /*0244*/ 	.word	0x0001e040


	//   ....[59]....
        /*0248*/ 	.word	0x0001e190


	//   ....[60]....
        /*024c*/ 	.word	0x0001e1c0


	//   ....[61]....
        /*0250*/ 	.word	0x0001e310


	//   ....[62]....
        /*0254*/ 	.word	0x0001e330


	//   ....[63]....
        /*0258*/ 	.word	0x0001ec70


	//   ....[64]....
        /*025c*/ 	.word	0x0001ec80


	//   ....[65]....
        /*0260*/ 	.word	0x0001edb0


	//   ....[66]....
        /*0264*/ 	.word	0x0001ede0


	//   ....[67]....
        /*0268*/ 	.word	0x0001ef10


	//   ....[68]....
        /*026c*/ 	.word	0x0001ef40


	//   ....[69]....
        /*0270*/ 	.word	0x0001f070


	//   ....[70]....
        /*0274*/ 	.word	0x0001f090


	//----- nvinfo : EIATTR_EXIT_INSTR_OFFSETS
	.align		4
.L_220:
        /*0278*/ 	.byte	0x04, 0x1c
        /*027a*/ 	.short	(.L_222 - .L_221)


	//   ....[0]....
.L_221:
        /*027c*/ 	.word	0x00000440


	//   ....[1]....
        /*0280*/ 	.word	0x0001e340


	//   ....[2]....
        /*0284*/ 	.word	0x0001e410


	//   ....[3]....
        /*0288*/ 	.word	0x0001e470


	//   ....[4]....
        /*028c*/ 	.word	0x0001f0a0


	//   ....[5]....
        /*0290*/ 	.word	0x0001f150


	//   ....[6]....
        /*0294*/ 	.word	0x0001f1b0


	//----- nvinfo : EIATTR_CTAIDZ_USED
	.align		4
.L_222:
        /*0298*/ 	.byte	0x01, 0x04
	.zero		2


	//----- nvinfo : EIATTR_MAX_THREADS
	.align		4
        /*029c*/ 	.byte	0x04, 0x05
        /*029e*/ 	.short	(.L_224 - .L_223)
.L_223:
        /*02a0*/ 	.word	0x00000100
        /*02a4*/ 	.word	0x00000001
        /*02a8*/ 	.word	0x00000001


	//----- nvinfo : EIATTR_CRS_STACK_SIZE
	.align		4
.L_224:
        /*02ac*/ 	.byte	0x04, 0x1e
        /*02ae*/ 	.short	(.L_226 - .L_225)
.L_225:
        /*02b0*/ 	.word	0x00000000
.L_226:


//--------------------- .nv.info._ZN7cutlass13device_kernelIN5flash19enable_sm80_to_sm89INS1_16FlashAttnFwdSm80INS1_25CollectiveMainloopFwdSm80ILi8ELi1ELb1EN4cute5tupleIJNS5_1CILi128EEENS7_ILi96EEENS7_ILi192EEEEEELi192ENS_6half_tEfNS_4arch4Sm80ELb1ELb0ELb1ELb0ELb0ELb0ELb1ELb0EEENS1_21CollectiveEpilogueFwdINS6_IJS8_SA_S9_EEENS6_IJNS7_ILi1EEESI_SI_EEESC_SE_Li256ELb0ELb1ELb0ELb0EEENS1_30DynamicPersistentTileSchedulerILi256ELi256ELb0ELb1ELb0EEEEEEEEEvNT_6ParamsE --------------------------
	.section	.nv.info._ZN7cutlass13device_kernelIN5flash19enable_sm80_to_sm89INS1_16FlashAttnFwdSm80INS1_25CollectiveMainloopFwdSm80ILi8ELi1ELb1EN4cute5tupleIJNS5_1CILi128EEENS7_ILi96EEENS7_ILi192EEEEEELi192ENS_6half_tEfNS_4arch4Sm80ELb1ELb0ELb1ELb0ELb0ELb0ELb1ELb0EEENS1_21CollectiveEpilogueFwdINS6_IJS8_SA_S9_EEENS6_IJNS7_ILi1EEESI_SI_EEESC_SE_Li256ELb0ELb1ELb0ELb0EEENS1_30DynamicPersistentTileSchedulerILi256ELi256ELb0ELb1ELb0EEEEEEEEEvNT_6ParamsE,"",@"SHT_CUDA_INFO"
	.sectionflags	@""
	.align	4


	//----- nvinfo : EIATTR_CUDA_API_VERSION
	.align		4
        /*0000*/ 	.byte	0x04, 0x37
        /*0002*/ 	.short	(.L_228 - .L_227)
.L_227:
        /*0004*/ 	.word	0x00000082


	//----- nvinfo : EIATTR_SW2861232_WAR
	.align		4
.L_228:
        /*0008*/ 	.byte	0x01, 0x35
	.zero		2


	//----- nvinfo : EIATTR_PARAM_CBANK
	.align		4
        /*000c*/ 	.byte	0x04, 0x0a
        /*000e*/ 	.short	(.L_230 - .L_229)
	.align		4
.L_229:
        /*0010*/ 	.word	index@(.nv.constant0._ZN7cutlass13device_kernelIN5flash19enable_sm80_to_sm89INS1_16FlashAttnFwdSm80INS1_25CollectiveMainloopFwdSm80ILi8ELi1ELb1EN4cute5tupleIJNS5_1CILi128EEENS7_ILi96EEENS7_ILi192EEEEEELi192ENS_6half_tEfNS_4arch4Sm80ELb1ELb0ELb1ELb0ELb0ELb0ELb1ELb0EEENS1_21CollectiveEpilogueFwdINS6_IJS8_SA_S9_EEENS6_IJNS7_ILi1EEESI_SI_EEESC_SE_Li256ELb0ELb1ELb0ELb0EEENS1_30DynamicPersistentTileSchedulerILi256ELi256ELb0ELb1ELb0EEEEEEEEEvNT_6ParamsE)
        /*0014*/ 	.short	0x0160
        /*0016*/ 	.short	0x0428


	//----- nvinfo : EIATTR_CBANK_PARAM_SIZE
	.align		4
.L_230:
        /*0018*/ 	.byte	0x03, 0x19
        /*001a*/ 	.short	0x0428


	//----- nvinfo : EIATTR_KPARAM_INFO
	.align		4
        /*001c*/ 	.byte	0x04, 0x17
        /*001e*/ 	.short	(.L_232 - .L_231)
.L_231:
        /*0020*/ 	.word	0x00000000
        /*0024*/ 	.short	0x0000
        /*0026*/ 	.short	0x0000
        /*0028*/ 	.byte	0x00, 0xf0, 0xa1, 0x10


	//----- nvinfo : EIATTR_MAXREG_COUNT
	.align		4
.L_232:
        /*002c*/ 	.byte	0x03, 0x1b
        /*002e*/ 	.short	0x00ff


	//----- nvinfo : EIATTR_NUM_BARRIERS
	.align		4
        /*0030*/ 	.byte	0x02, 0x4c
        /*0032*/ 	.byte	0x06
	.zero		1


	//----- nvinfo : EIATTR_ANNOTATIONS
	.align		4
        /*0034*/ 	.byte	0x04, 0x55
        /*0036*/ 	.short	(.L_234 - .L_233)


	//   ....[0]....
.L_233:
        /* <DEDUP_REMOVED lines=80> */


	//----- nvinfo : EIATTR_MERCURY_ISA_VERSION
	.align		4
.L_234:
        /*0520*/ 	.byte	0x03, 0x5f
        /*0522*/ 	.short	0x0000


	//----- nvinfo : EIATTR_INT_WARP_WIDE_INSTR_OFFSETS
	.align		4
        /*0524*/ 	.byte	0x04, 0x31
        /*0526*/ 	.short	(.L_236 - .L_235)


	//   ....[0]....
.L_235:
        /*0528*/ 	.word	0x0000f6e0


	//   ....[1]....
        /*052c*/ 	.word	0x0000f760


	//----- nvinfo : EIATTR_COOP_GROUP_MASK_REGIDS
	.align		4
.L_236:
        /*0530*/ 	.byte	0x04, 0x29
        /*0532*/ 	.short	(.L_238 - .L_237)


	//   ....[0]....
.L_237:
        /*0534*/ 	.word	0xffffffff


	//   ....[1]....
        /*0538*/ 	.word	0xffffffff


	//   ....[2]....
        /*053c*/ 	.word	0xffffffff


	//   ....[3]....
        /*0540*/ 	.word	0xffffffff


	//   ....[4]....
        /*0544*/ 	.word	0xffffffff


	//   ....[5]....
        /*0548*/ 	.word	0xffffffff


	//   ....[6]....
        /*054c*/ 	.word	0xffffffff


	//   ....[7]....
        /*0550*/ 	.word	0xffffffff


	//   ....[8]....
        /*0554*/ 	.word	0xffffffff


	//   ....[9]....
        /*0558*/ 	.word	0xffffffff


	//   ....[10]....
        /*055c*/ 	.word	0xffffffff


	//   ....[11]....
        /*0560*/ 	.word	0xffffffff


	//   ....[12]....
        /*0564*/ 	.word	0xffffffff


	//   ....[13]....
        /*0568*/ 	.word	0xffffffff


	//   ....[14]....
        /*056c*/ 	.word	0xffffffff


	//   ....[15]....
        /*0570*/ 	.word	0xffffffff


	//   ....[16]....
        /*0574*/ 	.word	0xffffffff


	//   ....[17]....
        /*0578*/ 	.word	0xffffffff


	//   ....[18]....
        /*057c*/ 	.word	0xffffffff


	//   ....[19]....
        /*0580*/ 	.word	0xffffffff


	//   ....[20]....
        /*0584*/ 	.word	0xffffffff


	//   ....[21]....
        /*0588*/ 	.word	0xffffffff


	//   ....[22]....
        /*058c*/ 	.word	0xffffffff


	//   ....[23]....
        /*0590*/ 	.word	0xffffffff


	//   ....[24]....
        /*0594*/ 	.word	0xffffffff


	//   ....[25]....
        /*0598*/ 	.word	0xffffffff


	//   ....[26]....
        /*059c*/ 	.word	0xffffffff


	//   ....[27]....
        /*05a0*/ 	.word	0xffffffff


	//   ....[28]....
        /*05a4*/ 	.word	0xffffffff


	//   ....[29]....
        /*05a8*/ 	.word	0xffffffff


	//   ....[30]....
        /*05ac*/ 	.word	0xffffffff


	//   ....[31]....
        /*05b0*/ 	.word	0xffffffff


	//   ....[32]....
        /*05b4*/ 	.word	0xffffffff


	//   ....[33]....
        /*05b8*/ 	.word	0xffffffff


	//   ....[34]....
        /*05bc*/ 	.word	0xffffffff


	//   ....[35]....
        /*05c0*/ 	.word	0xffffffff


	//   ....[36]....
        /*05c4*/ 	.word	0xffffffff


	//   ....[37]....
        /*05c8*/ 	.word	0xffffffff


	//   ....[38]....
        /*05cc*/ 	.word	0xffffffff


	//   ....[39]....
        /*05d0*/ 	.word	0xffffffff


	//   ....[40]....
        /*05d4*/ 	.word	0xffffffff


	//   ....[41]....
        /*05d8*/ 	.word	0xffffffff


	//   ....[42]....
        /*05dc*/ 	.word	0xffffffff


	//   ....[43]....
        /*05e0*/ 	.word	0xffffffff


	//   ....[44]....
        /*05e4*/ 	.word	0xffffffff


	//   ....[45]....
        /*05e8*/ 	.word	0xffffffff


	//   ....[46]....
        /*05ec*/ 	.word	0xffffffff


	//   ....[47]....
        /*05f0*/ 	.word	0xffffffff


	//   ....[48]....
        /*05f4*/ 	.word	0xffffffff


	//   ....[49]....
        /*05f8*/ 	.word	0xffffffff


	//   ....[50]....
        /*05fc*/ 	.word	0xffffffff


	//   ....[51]....
        /*0600*/ 	.word	0xffffffff


	//   ....[52]....
        /*0604*/ 	.word	0xffffffff


	//   ....[53]....
        /*0608*/ 	.word	0xffffffff


	//   ....[54]....
        /*060c*/ 	.word	0xffffffff


	//   ....[55]....
        /*0610*/ 	.word	0xffffffff


	//   ....[56]....
        /*0614*/ 	.word	0xffffffff


	//   ....[57]....
        /*0618*/ 	.word	0xffffffff


	//   ....[58]....
        /*061c*/ 	.word	0xffffffff


	//   ....[59]....
        /*0620*/ 	.word	0xffffffff


	//   ....[60]....
        /*0624*/ 	.word	0xffffffff


	//   ....[61]....
        /*0628*/ 	.word	0xffffffff


	//   ....[62]....
        /*062c*/ 	.word	0xffffffff


	//   ....[63]....
        /*0630*/ 	.word	0xffffffff


	//----- nvinfo : EIATTR_COOP_GROUP_INSTR_OFFSETS
	.align		4
.L_238:
        /*0634*/ 	.byte	0x04, 0x28
        /*0636*/ 	.short	(.L_240 - .L_239)


	//   ....[0]....
.L_239:
        /*0638*/ 	.word	0x00000050


	//   ....[1]....
        /*063c*/ 	.word	0x000018f0


	//   ....[2]....
        /*0640*/ 	.word	0x00001900


	//   ....[3]....
        /*0644*/ 	.word	0x00001920


	//   ....[4]....
        /*0648*/ 	.word	0x00001930


	//   ....[5]....
        /*064c*/ 	.word	0x00001a60


	//   ....[6]....
        /*0650*/ 	.word	0x00001a80


	//   ....[7]....
        /*0654*/ 	.word	0x00001b20


	//   ....[8]....
        /*0658*/ 	.word	0x00001b40


	//   ....[9]....
        /*065c*/ 	.word	0x00003a00


	//   ....[10]....
        /*0660*/ 	.word	0x00003a10


	//   ....[11]....
        /*0664*/ 	.word	0x00004290


	//   ....[12]....
        /*0668*/ 	.word	0x000043f0


	//   ....[13]....
        /*066c*/ 	.word	0x00004400


	//   ....[14]....
        /*0670*/ 	.word	0x00004450


	//   ....[15]....
        /*0674*/ 	.word	0x00006970


	//   ....[16]....
        /*0678*/ 	.word	0x00007d00


	//   ....[17]....
        /*067c*/ 	.word	0x00007e30


	//   ....[18]....
        /*0680*/ 	.word	0x00008310


	//   ....[19]....
        /*0684*/ 	.word	0x000083f0


	//   ....[20]....
        /*0688*/ 	.word	0x000084c0


	//   ....[21]....
        /*068c*/ 	.word	0x0000c820


	//   ....[22]....
        /*0690*/ 	.word	0x0000c860


	//   ....[23]....
        /*0694*/ 	.word	0x0000c880


	//   ....[24]....
        /*0698*/ 	.word	0x0000c8a0


	//   ....[25]....
        /*069c*/ 	.word	0x0000ee90


	//   ....[26]....
        /*06a0*/ 	.word	0x0000eee0


	//   ....[27]....
        /*06a4*/ 	.word	0x0000ef00


	//   ....[28]....
        /*06a8*/ 	.word	0x0000ef20


	//   ....[29]....
        /*06ac*/ 	.word	0x0000ff40


	//   ....[30]....
        /*06b0*/ 	.word	0x000102b0


	//   ....[31]....
        /*06b4*/ 	.word	0x000102e0


	//   ....[32]....
        /*06b8*/ 	.word	0x00010300


	//   ....[33]....
        /*06bc*/ 	.word	0x00010330


	//   ....[34]....
        /*06c0*/ 	.word	0x00010500


	//   ....[35]....
        /*06c4*/ 	.word	0x00010520


	//   ....[36]....
        /*06c8*/ 	.word	0x000106e0


	//   ....[37]....
        /*06cc*/ 	.word	0x00010710


	//   ....[38]....
        /*06d0*/ 	.word	0x00010810


	//   ....[39]....
        /*06d4*/ 	.word	0x00010840


	//   ....[40]....
        /*06d8*/ 	.word	0x00010940


	//   ....[41]....
        /*06dc*/ 	.word	0x00010960


	//   ....[42]....
        /*06e0*/ 	.word	0x00010f10


	//   ....[43]....
        /*06e4*/ 	.word	0x00010f30


	//   ....[44]....
        /*06e8*/ 	.word	0x000110c0


	//   ....[45]....
        /*06ec*/ 	.word	0x000110d0


	//   ....[46]....
        /*06f0*/ 	.word	0x00011250


	//   ....[47]....
        /*06f4*/ 	.word	0x00011270


	//   ....[48]....
        /*06f8*/ 	.word	0x000113f0


	//   ....[49]....
        /*06fc*/ 	.word	0x00011400


	//   ....[50]....
        /*0700*/ 	.word	0x000115f0


	//   ....[51]....
        /*0704*/ 	.word	0x000116d0


	//   ....[52]....
        /*0708*/ 	.word	0x00011730


	//   ....[53]....
        /*070c*/ 	.word	0x00011780


	//   ....[54]....
        /*0710*/ 	.word	0x000117d0


	//   ....[55]....
        /*0714*/ 	.word	0x00011840


	//   ....[56]....
        /*0718*/ 	.word	0x000118b0


	//   ....[57]....
        /*071c*/ 	.word	0x00011910


	//   ....[58]....
        /*0720*/ 	.word	0x00011970


	//   ....[59]....
        /*0724*/ 	.word	0x000119d0


	//   ....[60]....
        /*0728*/ 	.word	0x00011a40


	//   ....[61]....
        /*072c*/ 	.word	0x00011aa0


	//   ....[62]....
        /*0730*/ 	.word	0x00011b00


	//   ....[63]....
        /*0734*/ 	.word	0x00011b70


	//----- nvinfo : EIATTR_EXIT_INSTR_OFFSETS
	.align		4
.L_240:
        /*0738*/ 	.byte	0x04, 0x1c
        /*073a*/ 	.short	(.L_242 - .L_241)


	//   ....[0]....
.L_241:
        /*073c*/ 	.word	0x000000a0


	//   ....[1]....
        /*0740*/ 	.word	0x00011690


	//----- nvinfo : EIATTR_MAX_THREADS
	.align		4
.L_242:
        /*0744*/ 	.byte	0x04, 0x05
        /*0746*/ 	.short	(.L_244 - .L_243)
.L_243:
        /*0748*/ 	.word	0x00000100
        /*074c*/ 	.word	0x00000001
        /*0750*/ 	.word	0x00000001


	//----- nvinfo : EIATTR_CRS_STACK_SIZE
	.align		4
.L_244:
        /*0754*/ 	.byte	0x04, 0x1e
        /*0756*/ 	.short	(.L_246 - .L_245)
.L_245:
        /*0758*/ 	.word	0x00000000
.L_246:


//--------------------- .nv.info._ZN7cutlass13device_kernelIN5flash19enable_sm80_to_sm89INS1_16FlashAttnFwdSm80INS1_25CollectiveMainloopFwdSm80ILi8ELi1ELb1EN4cute5tupleIJNS5_1CILi128EEENS7_ILi96EEENS7_ILi192EEEEEELi192ENS_6half_tEfNS_4arch4Sm80ELb1ELb0ELb1ELb1ELb0ELb0ELb1ELb0EEENS1_21CollectiveEpilogueFwdINS6_IJS8_SA_S9_EEENS6_IJNS7_ILi1EEESI_SI_EEESC_SE_Li256ELb1ELb1ELb0ELb0EEENS1_19SingleTileSchedulerILb1ELb0ELb1ELi128EEEEEEEEEvNT_6ParamsE --------------------------
	.section	.nv.info._ZN7cutlass13device_kernelIN5flash19enable_sm80_to_sm89INS1_16FlashAttnFwdSm80INS1_25CollectiveMainloopFwdSm80ILi8ELi1ELb1EN4cute5tupleIJNS5_1CILi128EEENS7_ILi96EEENS7_ILi192EEEEEELi192ENS_6half_tEfNS_4arch4Sm80ELb1ELb0ELb1ELb1ELb0ELb0ELb1ELb0EEENS1_21CollectiveEpilogueFwdINS6_IJS8_SA_S9_EEENS6_IJNS7_ILi1EEESI_SI_EEESC_SE_Li256ELb1ELb1ELb0ELb0EEENS1_19SingleTileSchedulerILb1ELb0ELb1ELi128EEEEEEEEEvNT_6ParamsE,"",@"SHT_CUDA_INFO"
	.sectionflags	@""
	.align	4


	//----- nvinfo : EIATTR_CUDA_API_VERSION
	.align		4
        /*0000*/ 	.byte	0x04, 0x37
        /*0002*/ 	.short	(.L_248 - .L_247)
.L_247:
        /*0004*/ 	.word	0x00000082


	//----- nvinfo : EIATTR_SW2861232_WAR
	.align		4
.L_248:
        /*0008*/ 	.byte	0x01, 0x35
	.zero		2


	//----- nvinfo : EIATTR_PARAM_CBANK
	.align		4
        /*000c*/ 	.byte	0x04, 0x0a
        /*000e*/ 	.short	(.L_250 - .L_249)
	.align		4
.L_249:
        /*0010*/ 	.word	index@(.nv.constant0._ZN7cutlass13device_kernelIN5flash19enable_sm80_to_sm89INS1_16FlashAttnFwdSm80INS1_25CollectiveMainloopFwdSm80ILi8ELi1ELb1EN4cute5tupleIJNS5_1CILi128EEENS7_ILi96EEENS7_ILi192EEEEEELi192ENS_6half_tEfNS_4arch4Sm80ELb1ELb0ELb1ELb1ELb0ELb0ELb1ELb0EEENS1_21CollectiveEpilogueFwdINS6_IJS8_SA_S9_EEENS6_IJNS7_ILi1EEESI_SI_EEESC_SE_Li256ELb1ELb1ELb0ELb0EEENS1_19SingleTileSchedulerILb1ELb0ELb1ELi128EEEEEEEEEvNT_6ParamsE)
        /*0014*/ 	.short	0x0160
        /*0016*/ 	.short	0x0418


	//----- nvinfo : EIATTR_CBANK_PARAM_SIZE
	.align		4
.L_250:
        /*0018*/ 	.byte	0x03, 0x19
        /*001a*/ 	.short	0x0418


	//----- nvinfo : EIATTR_KPARAM_INFO
	.align		4
        /*001c*/ 	.byte	0x04, 0x17
        /*001e*/ 	.short	(.L_252 - .L_251)
.L_251:
        /*0020*/ 	.word	0x00000000
        /*0024*/ 	.short	0x0000
        /*0026*/ 	.short	0x0000
        /*0028*/ 	.byte	0x00, 0xf0, 0x61, 0x10


	//----- nvinfo : EIATTR_MAXREG_COUNT
	.align		4
.L_252:
        /*002c*/ 	.byte	0x03, 0x1b
        /*002e*/ 	.short	0x00ff


	//----- nvinfo : EIATTR_NUM_BARRIERS
	.align		4
        /*0030*/ 	.byte	0x02, 0x4c
        /*0032*/ 	.byte	0x02
	.zero		1


	//----- nvinfo : EIATTR_ANNOTATIONS
	.align		4
        /*0034*/ 	.byte	0x04, 0x55
        /*0036*/ 	.short	(.L_254 - .L_253)


	//   ....[0]....
.L_253:
        /* <DEDUP_REMOVED lines=32> */


	//----- nvinfo : EIATTR_MERCURY_ISA_VERSION
	.align		4
.L_254:
        /*0228*/ 	.byte	0x03, 0x5f
        /*022a*/ 	.short	0x0000


	//----- nvinfo : EIATTR_COOP_GROUP_MASK_REGIDS
	.align		4
        /*022c*/ 	.byte	0x04, 0x29
        /*022e*/ 	.short	(.L_256 - .L_255)


	//   ....[0]....
.L_255:
        /*0230*/ 	.word	0xffffffff


	//   ....[1]....
        /*0234*/ 	.word	0xffffffff


	//   ....[2]....
        /*0238*/ 	.word	0xffffffff


	//   ....[3]....
        /*023c*/ 	.word	0xffffffff


	//   ....[4]....
        /*0240*/ 	.word	0xffffffff


	//   ....[5]....
        /*0244*/ 	.word	0xffffffff


	//   ....[6]....
        /*0248*/ 	.word	0xffffffff


	//   ....[7]....
        /*024c*/ 	.word	0xffffffff


	//   ....[8]....
        /*0250*/ 	.word	0xffffffff


	//   ....[9]....
        /*0254*/ 	.word	0xffffffff


	//   ....[10]....
        /*0258*/ 	.word	0xffffffff


	//   ....[11]....
        /*025c*/ 	.word	0xffffffff


	//   ....[12]....
        /*0260*/ 	.word	0xffffffff


	//   ....[13]....
        /*0264*/ 	.word	0xffffffff


	//   ....[14]....
        /*0268*/ 	.word	0xffffffff


	//   ....[15]....
        /*026c*/ 	.word	0xffffffff


	//   ....[16]....
        /*0270*/ 	.word	0xffffffff


	//   ....[17]....
        /*0274*/ 	.word	0xffffffff


	//   ....[18]....
        /*0278*/ 	.word	0xffffffff


	//   ....[19]....
        /*027c*/ 	.word	0xffffffff


	//   ....[20]....
        /*0280*/ 	.word	0xffffffff


	//   ....[21]....
        /*0284*/ 	.word	0xffffffff


	//   ....[22]....
        /*0288*/ 	.word	0xffffffff


	//   ....[23]....
        /*028c*/ 	.word	0xffffffff


	//   ....[24]....
        /*0290*/ 	.word	0xffffffff


	//   ....[25]....
        /*0294*/ 	.word	0xffffffff


	//   ....[26]....
        /*0298*/ 	.word	0xffffffff


	//   ....[27]....
        /*029c*/ 	.word	0xffffffff


	//   ....[28]....
        /*02a0*/ 	.word	0xffffffff


	//   ....[29]....
        /*02a4*/ 	.word	0xffffffff


	//   ....[30]....
        /*02a8*/ 	.word	0xffffffff


	//   ....[31]....
        /*02ac*/ 	.word	0xffffffff


	//   ....[32]....
        /*02b0*/ 	.word	0xffffffff


	//   ....[33]....
        /*02b4*/ 	.word	0xffffffff


	//   ....[34]....
        /*02b8*/ 	.word	0xffffffff


	//   ....[35]....
        /*02bc*/ 	.word	0xffffffff


	//   ....[36]....
        /*02c0*/ 	.word	0xffffffff


	//   ....[37]....
        /*02c4*/ 	.word	0xffffffff


	//   ....[38]....
        /*02c8*/ 	.word	0xffffffff


	//   ....[39]....
        /*02cc*/ 	.word	0xffffffff


	//   ....[40]....
        /*02d0*/ 	.word	0xffffffff


	//   ....[41]....
        /*02d4*/ 	.word	0xffffffff


	//   ....[42]....
        /*02d8*/ 	.word	0xffffffff


	//   ....[43]....
        /*02dc*/ 	.word	0xffffffff


	//   ....[44]....
        /*02e0*/ 	.word	0xffffffff


	//   ....[45]....
        /*02e4*/ 	.word	0xffffffff


	//   ....[46]....
        /*02e8*/ 	.word	0xffffffff


	//   ....[47]....
        /*02ec*/ 	.word	0xffffffff


	//   ....[48]....
        /*02f0*/ 	.word	0xffffffff


	//----- nvinfo : EIATTR_COOP_GROUP_INSTR_OFFSETS
	.align		4
.L_256:
        /*02f4*/ 	.byte	0x04, 0x28
        /*02f6*/ 	.short	(.L_258 - .L_257)


	//   ....[0]....
.L_257:
        /*02f8*/ 	.word	0x00000090


	//   ....[1]....
        /*02fc*/ 	.word	0x000011b0


	//   ....[2]....
        /*0300*/ 	.word	0x000011f0


	//   ....[3]....
        /*0304*/ 	.word	0x00001240


	//   ....[4]....
        /*0308*/ 	.word	0x000012e0


	//   ....[5]....
        /*030c*/ 	.word	0x00001480


	//   ....[6]....
        /*0310*/ 	.word	0x000014c0


	//   ....[7]....
        /*0314*/ 	.word	0x00001540


	//   ....[8]....
        /*0318*/ 	.word	0x00001550


	//   ....[9]....
        /*031c*/ 	.word	0x00003a80


	//   ....[10]....
        /*0320*/ 	.word	0x00003af0


	//   ....[11]....
        /*0324*/ 	.word	0x00004480


	//   ....[12]....
        /*0328*/ 	.word	0x00004550


	//   ....[13]....
        /*032c*/ 	.word	0x00004560


	//   ....[14]....
        /*0330*/ 	.word	0x00004590


	//   ....[15]....
        /*0334*/ 	.word	0x00008080


	//   ....[16]....
        /*0338*/ 	.word	0x000080b0


	//   ....[17]....
        /*033c*/ 	.word	0x00008c70


	//   ....[18]....
        /*0340*/ 	.word	0x00008e60


	//   ....[19]....
        /*0344*/ 	.word	0x00008ee0


	//   ....[20]....
        /*0348*/ 	.word	0x00008f70


	//   ....[21]....
        /*034c*/ 	.word	0x0000d130


	//   ....[22]....
        /*0350*/ 	.word	0x0000d170


	//   ....[23]....
        /*0354*/ 	.word	0x0000d190


	//   ....[24]....
        /*0358*/ 	.word	0x0000d1b0


	//   ....[25]....
        /*035c*/ 	.word	0x0000f700


	//   ....[26]....
        /*0360*/ 	.word	0x0000f710


	//   ....[27]....
        /*0364*/ 	.word	0x0000f740


	//   ....[28]....
        /*0368*/ 	.word	0x0000f750


	//   ....[29]....
        /*036c*/ 	.word	0x00010cc0


	//   ....[30]....
        /*0370*/ 	.word	0x00010d10


	//   ....[31]....
        /*0374*/ 	.word	0x00010d40


	//   ....[32]....
        /*0378*/ 	.word	0x00010d60


	//   ....[33]....
        /*037c*/ 	.word	0x00010f40


	//   ....[34]....
        /*0380*/ 	.word	0x00010f50


	//   ....[35]....
        /*0384*/ 	.word	0x000110d0


	//   ....[36]....
        /*0388*/ 	.word	0x00011100


	//   ....[37]....
        /*038c*/ 	.word	0x00011250


	//   ....[38]....
        /*0390*/ 	.word	0x00011280


	//   ....[39]....
        /*0394*/ 	.word	0x000113d0


	//   ....[40]....
        /*0398*/ 	.word	0x000113f0


	//   ....[41]....
        /*039c*/ 	.word	0x00011bf0


	//   ....[42]....
        /*03a0*/ 	.word	0x00011c10


	//   ....[43]....
        /*03a4*/ 	.word	0x00011d60


	//   ....[44]....
        /*03a8*/ 	.word	0x00011d90


	//   ....[45]....
        /*03ac*/ 	.word	0x00011ec0


	//   ....[46]....
        /*03b0*/ 	.word	0x00011ef0


	//   ....[47]....
        /*03b4*/ 	.word	0x00012020


	//   ....[48]....
        /*03b8*/ 	.word	0x00012040


	//----- nvinfo : EIATTR_EXIT_INSTR_OFFSETS
	.align		4
.L_258:
        /*03bc*/ 	.byte	0x04, 0x1c
        /*03be*/ 	.short	(.L_260 - .L_259)


	//   ....[0]....
.L_259:
        /*03c0*/ 	.word	0x00000350


	//   ....[1]....
        /*03c4*/ 	.word	0x00011400


	//   ....[2]....
        /*03c8*/ 	.word	0x000114d0


	//   ....[3]....
        /*03cc*/ 	.word	0x00011530


	//   ....[4]....
        /*03d0*/ 	.word	0x00012050


	//   ....[5]....
        /*03d4*/ 	.word	0x00012100


	//   ....[6]....
        /*03d8*/ 	.word	0x00012160


	//----- nvinfo : EIATTR_CTAIDZ_USED
	.align		4
.L_260:
        /*03dc*/ 	.byte	0x01, 0x04
	.zero		2


	//----- nvinfo : EIATTR_MAX_THREADS
	.align		4
        /*03e0*/ 	.byte	0x04, 0x05
        /*03e2*/ 	.short	(.L_262 - .L_261)
.L_261:
        /*03e4*/ 	.word	0x00000100
        /*03e8*/ 	.word	0x00000001
        /*03ec*/ 	.word	0x00000001


	//----- nvinfo : EIATTR_CRS_STACK_SIZE
	.align		4
.L_262:
        /*03f0*/ 	.byte	0x04, 0x1e
        /*03f2*/ 	.short	(.L_264 - .L_263)
.L_263:
        /*03f4*/ 	.word	0x00000000
.L_264:


//--------------------- .nv.info._ZN7cutlass13device_kernelIN5flash19enable_sm80_to_sm89INS1_16FlashAttnFwdSm80INS1_25CollectiveMainloopFwdSm80ILi8ELi1ELb0EN4cute5tupleIJNS5_1CILi128EEENS7_ILi64EEENS7_ILi192EEEEEELi192ENS_6half_tEfNS_4arch4Sm80ELb1ELb0ELb1ELb1ELb0ELb1ELb1ELb0EEENS1_21CollectiveEpilogueFwdINS6_IJS8_SA_S9_EEENS6_IJNS7_ILi1EEESI_SI_EEESC_SE_Li256ELb1ELb1ELb0ELb0EEENS1_19SingleTileSchedulerILb1ELb0ELb1ELi128EEEEEEEEEvNT_6ParamsE --------------------------
	.section	.nv.info._ZN7cutlass13device_kernelIN5flash19enable_sm80_to_sm89INS1_16FlashAttnFwdSm80INS1_25CollectiveMainloopFwdSm80ILi8ELi1ELb0EN4cute5tupleIJNS5_1CILi128EEENS7_ILi64EEENS7_ILi192EEEEEELi192ENS_6half_tEfNS_4arch4Sm80ELb1ELb0ELb1ELb1ELb0ELb1ELb1ELb0EEENS1_21CollectiveEpilogueFwdINS6_IJS8_SA_S9_EEENS6_IJNS7_ILi1EEESI_SI_EEESC_SE_Li256ELb1ELb1ELb0ELb0EEENS1_19SingleTileSchedulerILb1ELb0ELb1ELi128EEEEEEEEEvNT_6ParamsE,"",@"SHT_CUDA_INFO"
	.sectionflags	@""
	.align	4


	//----- nvinfo : EIATTR_CUDA_API_VERSION
	.align		4
        /*0000*/ 	.byte	0x04, 0x37
        /*0002*/ 	.short	(.L_266 - .L_265)
.L_265:
        /*0004*/ 	.word	0x00000082


	//----- nvinfo : EIATTR_SW2861232_WAR
	.align		4
.L_266:
        /*0008*/ 	.byte	0x01, 0x35
	.zero		2


	//----- nvinfo : EIATTR_PARAM_CBANK
	.align		4
        /*000c*/ 	.byte	0x04, 0x0a
        /*000e*/ 	.short	(.L_268 - .L_267)
	.align		4
.L_267:
        /*0010*/ 	.word	index@(.nv.constant0._ZN7cutlass13device_kernelIN5flash19enable_sm80_to_sm89INS1_16FlashAttnFwdSm80INS1_25CollectiveMainloopFwdSm80ILi8ELi1ELb0EN4cute5tupleIJNS5_1CILi128EEENS7_ILi64EEENS7_ILi192EEEEEELi192ENS_6half_tEfNS_4arch4Sm80ELb1ELb0ELb1ELb1ELb0ELb1ELb1ELb0EEENS1_21CollectiveEpilogueFwdINS6_IJS8_SA_S9_EEENS6_IJNS7_ILi1EEESI_SI_EEESC_SE_Li256ELb1ELb1ELb0ELb0EEENS1_19SingleTileSchedulerILb1ELb0ELb1ELi128EEEEEEEEEvNT_6ParamsE)
        /*0014*/ 	.short	0x0160
        /*0016*/ 	.short	0x0418


	//----- nvinfo : EIATTR_CBANK_PARAM_SIZE
	.align		4
.L_268:
        /*0018*/ 	.byte	0x03, 0x19
        /*001a*/ 	.short	0x0418


	//----- nvinfo : EIATTR_KPARAM_INFO
	.align		4
        /*001c*/ 	.byte	0x04, 0x17
        /*001e*/ 	.short	(.L_270 - .L_269)
.L_269:
        /*0020*/ 	.word	0x00000000
        /*0024*/ 	.short	0x0000
        /*0026*/ 	.short	0x0000
        /*0028*/ 	.byte	0x00, 0xf0, 0x61, 0x10


	//----- nvinfo : EIATTR_MAXREG_COUNT
	.align		4
.L_270:
        /*002c*/ 	.byte	0x03, 0x1b
        /*002e*/ 	.short	0x00ff


	//----- nvinfo : EIATTR_NUM_BARRIERS
	.align		4
        /*0030*/ 	.byte	0x02, 0x4c
        /*0032*/ 	.byte	0x02
	.zero		1


	//----- nvinfo : EIATTR_MERCURY_ISA_VERSION
	.align		4
        /*0034*/ 	.byte	0x03, 0x5f
        /*0036*/ 	.short	0x0000


	//----- nvinfo : EIATTR_COOP_GROUP_MASK_REGIDS
	.align		4
        /*0038*/ 	.byte	0x04, 0x29
        /*003a*/ 	.short	(.L_272 - .L_271)


	//   ....[0]....
.L_271:
        /*003c*/ 	.word	0xffffffff


	//   ....[1]....
        /*0040*/ 	.word	0xffffffff


	//   ....[2]....
        /*0044*/ 	.word	0xffffffff


	//   ....[3]....
        /*0048*/ 	.word	0xffffffff


	//   ....[4]....
        /*004c*/ 	.word	0xffffffff


	//   ....[5]....
        /*0050*/ 	.word	0xffffffff


	//   ....[6]....
        /*0054*/ 	.word	0xffffffff


	//   ....[7]....
        /*0058*/ 	.word	0xffffffff


	//   ....[8]....
        /*005c*/ 	.word	0xffffffff


	//   ....[9]....
        /*0060*/ 	.word	0xffffffff


	//   ....[10]....
        /*0064*/ 	.word	0xffffffff


	//   ....[11]....
        /*0068*/ 	.word	0xffffffff


	//   ....[12]....
        /*006c*/ 	.word	0xffffffff


	//   ....[13]....
        /*0070*/ 	.word	0xffffffff


	//   ....[14]....
        /*0074*/ 	.word	0xffffffff


	//   ....[15]....
        /*0078*/ 	.word	0xffffffff


	//   ....[16]....
        /*007c*/ 	.word	0xffffffff


	//   ....[17]....
        /*0080*/ 	.word	0xffffffff


	//   ....[18]....
        /*0084*/ 	.word	0xffffffff


	//   ....[19]....
        /*0088*/ 	.word	0xffffffff


	//   ....[20]....
        /*008c*/ 	.word	0xffffffff


	//   ....[21]....
        /*0090*/ 	.word	0xffffffff


	//   ....[22]....
        /*0094*/ 	.word	0xffffffff


	//   ....[23]....
        /*0098*/ 	.word	0xffffffff


	//   ....[24]....
        /*009c*/ 	.word	0xffffffff


	//   ....[25]....
        /*00a0*/ 	.word	0xffffffff


	//   ....[26]....
        /*00a4*/ 	.word	0xffffffff


	//   ....[27]....
        /*00a8*/ 	.word	0xffffffff


	//   ....[28]....
        /*00ac*/ 	.word	0xffffffff


	//   ....[29]....
        /*00b0*/ 	.word	0xffffffff


	//   ....[30]....
        /*00b4*/ 	.word	0xffffffff


	//   ....[31]....
        /*00b8*/ 	.word	0xffffffff


	//   ....[32]....
        /*00bc*/ 	.word	0xffffffff


	//   ....[33]....
        /*00c0*/ 	.word	0xffffffff


	//   ....[34]....
        /*00c4*/ 	.word	0xffffffff


	//   ....[35]....
        /*00c8*/ 	.word	0xffffffff


	//   ....[36]....
        /*00cc*/ 	.word	0xffffffff


	//   ....[37]....
        /*00d0*/ 	.word	0xffffffff


	//   ....[38]....
        /*00d4*/ 	.word	0xffffffff


	//   ....[39]....
        /*00d8*/ 	.word	0xffffffff


	//   ....[40]....
        /*00dc*/ 	.word	0xffffffff


	//   ....[41]....
        /*00e0*/ 	.word	0xffffffff


	//   ....[42]....
        /*00e4*/ 	.word	0xffffffff


	//   ....[43]....
        /*00e8*/ 	.word	0xffffffff


	//   ....[44]....
        /*00ec*/ 	.word	0xffffffff


	//   ....[45]....
        /*00f0*/ 	.word	0xffffffff


	//   ....[46]....
        /*00f4*/ 	.word	0xffffffff


	//   ....[47]....
        /*00f8*/ 	.word	0xffffffff


	//   ....[48]....
        /*00fc*/ 	.word	0xffffffff


	//   ....[49]....
        /*0100*/ 	.word	0xffffffff


	//   ....[50]....
        /*0104*/ 	.word	0xffffffff


	//   ....[51]....
        /*0108*/ 	.word	0xffffffff


	//   ....[52]....
        /*010c*/ 	.word	0xffffffff


	//   ....[53]....
        /*0110*/ 	.word	0xffffffff


	//   ....[54]....
        /*0114*/ 	.word	0xffffffff


	//   ....[55]....
        /*0118*/ 	.word	0xffffffff


	//   ....[56]....
        /*011c*/ 	.word	0xffffffff


	//   ....[57]....
        /*0120*/ 	.word	0xffffffff


	//   ....[58]....
        /*0124*/ 	.word	0xffffffff


	//   ....[59]....
        /*0128*/ 	.word	0xffffffff


	//   ....[60]....
        /*012c*/ 	.word	0xffffffff


	//   ....[61]....
        /*0130*/ 	.word	0xffffffff


	//   ....[62]....
        /*0134*/ 	.word	0xffffffff


	//   ....[63]....
        /*0138*/ 	.word	0xffffffff


	//   ....[64]....
        /*013c*/ 	.word	0xffffffff


	//----- nvinfo : EIATTR_COOP_GROUP_INSTR_OFFSETS
	.align		4
.L_272:
        /*0140*/ 	.byte	0x04, 0x28
        /*0142*/ 	.short	(.L_274 - .L_273)


	//   ....[0]....
.L_273:
        /*0144*/ 	.word	0x00000080


	//   ....[1]....
        /*0148*/ 	.word	0x000067a0


	//   ....[2]....
        /*014c*/ 	.word	0x000067d0


	//   ....[3]....
        /*0150*/ 	.word	0x00006910


	//   ....[4]....
        /*0154*/ 	.word	0x00006940


	//   ....[5]....
        /*0158*/ 	.word	0x00006a80


	//   ....[6]....
        /*015c*/ 	.word	0x00006ab0


	//   ....[7]....
        /*0160*/ 	.word	0x00006be0


	//   ....[8]....
        /*0164*/ 	.word	0x00006c20


	//   ....[9]....
        /*0168*/ 	.word	0x00007350


	//   ....[10]....
        /*016c*/ 	.word	0x00007370


	//   ....[11]....
        /*0170*/ 	.word	0x00007380


	//   ....[12]....
        /*0174*/ 	.word	0x00007390


	//   ....[13]....
        /*0178*/ 	.word	0x000077d0


	//   ....[14]....
        /*017c*/ 	.word	0x00007a90


	//   ....[15]....
        /*0180*/ 	.word	0x00007ad0


	//   ....[16]....
        /*0184*/ 	.word	0x00007b10


	//   ....[17]....
        /*0188*/ 	.word	0x0000a930


	//   ....[18]....
        /*018c*/ 	.word	0x0000a950


	//   ....[19]....
        /*0190*/ 	.word	0x0000a960


	//   ....[20]....
        /*0194*/ 	.word	0x0000a970


	//   ....[21]....
        /*0198*/ 	.word	0x0000ac50


	//   ....[22]....
        /*019c*/ 	.word	0x0000ad50


	//   ....[23]....
        /*01a0*/ 	.word	0x0000aea0


	//   ....[24]....
        /*01a4*/ 	.word	0x0000aee0


	//   ....[25]....
        /*01a8*/ 	.word	0x0000f110


	//   ....[26]....
        /*01ac*/ 	.word	0x0000f130


	//   ....[27]....
        /*01b0*/ 	.word	0x0000f8a0


	//   ....[28]....
        /*01b4*/ 	.word	0x0000f9d0


	//   ....[29]....
        /*01b8*/ 	.word	0x0000f9f0


	//   ....[30]....
        /*01bc*/ 	.word	0x0000fa70


	//   ....[31]....
        /*01c0*/ 	.word	0x00011250


	//   ....[32]....
        /*01c4*/ 	.word	0x00011c50


	//   ....[33]....
        /*01c8*/ 	.word	0x000123c0


	//   ....[34]....
        /*01cc*/ 	.word	0x00012520


	//   ....[35]....
        /*01d0*/ 	.word	0x00012620


	//   ....[36]....
        /*01d4*/ 	.word	0x00012790


	//   ....[37]....
        /*01d8*/ 	.word	0x00015390


	//   ....[38]....
        /*01dc*/ 	.word	0x000153d0


	//   ....[39]....
        /*01e0*/ 	.word	0x000153f0


	//   ....[40]....
        /*01e4*/ 	.word	0x00015410


	//   ....[41]....
        /*01e8*/ 	.word	0x00016d70


	//   ....[42]....
        /*01ec*/ 	.word	0x00016d90


	//   ....[43]....
        /*01f0*/ 	.word	0x00016dc0


	//   ....[44]....
        /*01f4*/ 	.word	0x00016dd0


	//   ....[45]....
        /*01f8*/ 	.word	0x00018360


	//   ....[46]....
        /*01fc*/ 	.word	0x00018380


	//   ....[47]....
        /*0200*/ 	.word	0x000183c0


	//   ....[48]....
        /*0204*/ 	.word	0x000183f0


	//   ....[49]....
        /*0208*/ 	.word	0x000185a0


	//   ....[50]....
        /*020c*/ 	.word	0x000185b0


	//   ....[51]....
        /*0210*/ 	.word	0x00018730


	//   ....[52]....
        /*0214*/ 	.word	0x00018760


	//   ....[53]....
        /*0218*/ 	.word	0x000188b0


	//   ....[54]....
        /*021c*/ 	.word	0x000188e0


	//   ....[55]....
        /*0220*/ 	.word	0x00018a30


	//   ....[56]....
        /*0224*/ 	.word	0x00018a50


	//   ....[57]....
        /*0228*/ 	.word	0x00019200


	//   ....[58]....
        /*022c*/ 	.word	0x00019220


	//   ....[59]....
        /*0230*/ 	.word	0x00019370


	//   ....[60]....
        /*0234*/ 	.word	0x000193a0


	//   ....[61]....
        /*0238*/ 	.word	0x000194d0


	//   ....[62]....
        /*023c*/ 	.word	0x00019500


	//   ....[63]....
        /*0240*/ 	.word	0x00019630


	//   ....[64]....
        /*0244*/ 	.word	0x00019650


	//----- nvinfo : EIATTR_EXIT_INSTR_OFFSETS
	.align		4
.L_274:
        /*0248*/ 	.byte	0x04, 0x1c
        /*024a*/ 	.short	(.L_276 - .L_275)


	//   ....[0]....
.L_275:
        /*024c*/ 	.word	0x00000330


	//   ....[1]....
        /*0250*/ 	.word	0x00018a60


	//   ....[2]....
        /*0254*/ 	.word	0x00018b30


	//   ....[3]....
        /*0258*/ 	.word	0x00018b90


	//   ....[4]....
        /*025c*/ 	.word	0x00019660


	//   ....[5]....
        /*0260*/ 	.word	0x00019710


	//   ....[6]....
        /*0264*/ 	.word	0x00019770


	//----- nvinfo : EIATTR_CTAIDZ_USED
	.align		4
.L_276:
        /*0268*/ 	.byte	0x01, 0x04
	.zero		2


	//----- nvinfo : EIATTR_MAX_THREADS
	.align		4
        /*026c*/ 	.byte	0x04, 0x05
        /*026e*/ 	.short	(.L_278 - .L_277)
.L_277:
        /*0270*/ 	.word	0x00000100
        /*0274*/ 	.word	0x00000001
        /*0278*/ 	.word	0x00000001


	//----- nvinfo : EIATTR_CRS_STACK_SIZE
	.align		4
.L_278:
        /*027c*/ 	.byte	0x04, 0x1e
        /*027e*/ 	.short	(.L_280 - .L_279)
.L_279:
        /*0280*/ 	.word	0x00000000
.L_280:


//--------------------- .nv.info._ZN7cutlass13device_kernelIN5flash19enable_sm80_to_sm89INS1_16FlashAttnFwdSm80INS1_25CollectiveMainloopFwdSm80ILi8ELi2ELb1EN4cute5tupleIJNS5_1CILi128EEENS7_ILi96EEENS7_ILi192EEEEEELi192ENS_6half_tEfNS_4arch4Sm80ELb0ELb0ELb1ELb0ELb0ELb0ELb1ELb0EEENS1_21CollectiveEpilogueFwdINS6_IJS8_SA_S9_EEENS6_IJNS7_ILi1EEESI_SI_EEESC_SE_Li256ELb0ELb1ELb0ELb0EEENS1_19SingleTileSchedulerILb0ELb0ELb1ELi128EEEEEEEEEvNT_6ParamsE --------------------------
	.section	.nv.info._ZN7cutlass13device_kernelIN5flash19enable_sm80_to_sm89INS1_16FlashAttnFwdSm80INS1_25CollectiveMainloopFwdSm80ILi8ELi2ELb1EN4cute5tupleIJNS5_1CILi128EEENS7_ILi96EEENS7_ILi192EEEEEELi192ENS_6half_tEfNS_4arch4Sm80ELb0ELb0ELb1ELb0ELb0ELb0ELb1ELb0EEENS1_21CollectiveEpilogueFwdINS6_IJS8_SA_S9_EEENS6_IJNS7_ILi1EEESI_SI_EEESC_SE_Li256ELb0ELb1ELb0ELb0EEENS1_19SingleTileSchedulerILb0ELb0ELb1ELi128EEEEEEEEEvNT_6ParamsE,"",@"SHT_CUDA_INFO"
	.sectionflags	@""
	.align	4


	//----- nvinfo : EIATTR_CUDA_API_VERSION
	.align		4
        /*0000*/ 	.byte	0x04, 0x37
        /*0002*/ 	.short	(.L_282 - .L_281)
.L_281:
        /*0004*/ 	.word	0x00000082


	//----- nvinfo : EIATTR_SW2861232_WAR
	.align		4
.L_282:
        /*0008*/ 	.byte	0x01, 0x35
	.zero		2


	//----- nvinfo : EIATTR_PARAM_CBANK
	.align		4
        /*000c*/ 	.byte	0x04, 0x0a
        /*000e*/ 	.short	(.L_284 - .L_283)
	.align		4
.L_283:
        /*0010*/ 	.word	index@(.nv.constant0._ZN7cutlass13device_kernelIN5flash19enable_sm80_to_sm89INS1_16FlashAttnFwdSm80INS1_25CollectiveMainloopFwdSm80ILi8ELi2ELb1EN4cute5tupleIJNS5_1CILi128EEENS7_ILi96EEENS7_ILi192EEEEEELi192ENS_6half_tEfNS_4arch4Sm80ELb0ELb0ELb1ELb0ELb0ELb0ELb1ELb0EEENS1_21CollectiveEpilogueFwdINS6_IJS8_SA_S9_EEENS6_IJNS7_ILi1EEESI_SI_EEESC_SE_Li256ELb0ELb1ELb0ELb0EEENS1_19SingleTileSchedulerILb0ELb0ELb1ELi128EEEEEEEEEvNT_6ParamsE)
        /*0014*/ 	.short	0x0160
        /*0016*/ 	.short	0x0418


	//----- nvinfo : EIATTR_CBANK_PARAM_SIZE
	.align		4
.L_284:
        /*0018*/ 	.byte	0x03, 0x19
        /*001a*/ 	.short	0x0418


	//----- nvinfo : EIATTR_KPARAM_INFO
	.align		4
        /*001c*/ 	.byte	0x04, 0x17
        /*001e*/ 	.short	(.L_286 - .L_285)
.L_285:
        /*0020*/ 	.word	0x00000000
        /*0024*/ 	.short	0x0000
        /*0026*/ 	.short	0x0000
        /*0028*/ 	.byte	0x00, 0xf0, 0x61, 0x10


	//----- nvinfo : EIATTR_MAXREG_COUNT
	.align		4
.L_286:
        /*002c*/ 	.byte	0x03, 0x1b
        /*002e*/ 	.short	0x00ff


	//----- nvinfo : EIATTR_NUM_BARRIERS
	.align		4
        /*0030*/ 	.byte	0x02, 0x4c
        /*0032*/ 	.byte	0x02
	.zero		1


	//----- nvinfo : EIATTR_ANNOTATIONS
	.align		4
        /*0034*/ 	.byte	0x04, 0x55
        /*0036*/ 	.short	(.L_288 - .L_287)


	//   ....[0]....
.L_287:
        /* <DEDUP_REMOVED lines=17> */


	//----- nvinfo : EIATTR_MERCURY_ISA_VERSION
	.align		4
.L_288:
        /*0130*/ 	.byte	0x03, 0x5f
        /*0132*/ 	.short	0x0000


	//----- nvinfo : EIATTR_COOP_GROUP_MASK_REGIDS
	.align		4
        /*0134*/ 	.byte	0x04, 0x29
        /*0136*/ 	.short	(.L_290 - .L_289)


	//   ....[0]....
.L_289:
        /*0138*/ 	.word	0xffffffff


	//   ....[1]....
        /*013c*/ 	.word	0xffffffff


	//   ....[2]....
        /*0140*/ 	.word	0xffffffff


	//   ....[3]....
        /*0144*/ 	.word	0xffffffff


	//   ....[4]....
        /*0148*/ 	.word	0xffffffff


	//   ....[5]....
        /*014c*/ 	.word	0xffffffff


	//   ....[6]....
        /*0150*/ 	.word	0xffffffff


	//   ....[7]....
        /*0154*/ 	.word	0xffffffff


	//   ....[8]....
        /*0158*/ 	.word	0xffffffff


	//   ....[9]....
        /*015c*/ 	.word	0xffffffff


	//   ....[10]....
        /*0160*/ 	.word	0xffffffff


	//   ....[11]....
        /*0164*/ 	.word	0xffffffff


	//   ....[12]....
        /*0168*/ 	.word	0xffffffff


	//   ....[13]....
        /*016c*/ 	.word	0xffffffff


	//   ....[14]....
        /*0170*/ 	.word	0xffffffff


	//   ....[15]....
        /*0174*/ 	.word	0xffffffff


	//   ....[16]....
        /*0178*/ 	.word	0xffffffff


	//   ....[17]....
        /*017c*/ 	.word	0xffffffff


	//   ....[18]....
        /*0180*/ 	.word	0xffffffff


	//   ....[19]....
        /*0184*/ 	.word	0xffffffff


	//   ....[20]....
        /*0188*/ 	.word	0xffffffff


	//   ....[21]....
        /*018c*/ 	.word	0xffffffff


	//   ....[22]....
        /*0190*/ 	.word	0xffffffff


	//   ....[23]....
        /*0194*/ 	.word	0xffffffff


	//   ....[24]....
        /*0198*/ 	.word	0xffffffff


	//   ....[25]....
        /*019c*/ 	.word	0xffffffff


	//   ....[26]....
        /*01a0*/ 	.word	0xffffffff


	//   ....[27]....
        /*01a4*/ 	.word	0xffffffff


	//   ....[28]....
        /*01a8*/ 	.word	0xffffffff


	//   ....[29]....
        /*01ac*/ 	.word	0xffffffff


	//   ....[30]....
        /*01b0*/ 	.word	0xffffffff


	//   ....[31]....
        /*01b4*/ 	.word	0xffffffff


	//----- nvinfo : EIATTR_COOP_GROUP_INSTR_OFFSETS
	.align		4
.L_290:
        /*01b8*/ 	.byte	0x04, 0x28
        /*01ba*/ 	.short	(.L_292 - .L_291)


	//   ....[0]....
.L_291:
        /*01bc*/ 	.word	0x00000610


	//   ....[1]....
        /*01c0*/ 	.word	0x00000700


	//   ....[2]....
        /*01c4*/ 	.word	0x00000880


	//   ....[3]....
        /*01c8*/ 	.word	0x00000960


	//   ....[4]....
        /*01cc*/ 	.word	0x00000990


	//   ....[5]....
        /*01d0*/ 	.word	0x000009b0


	//   ....[6]....
        /*01d4*/ 	.word	0x00000bc0


	//   ....[7]....
        /*01d8*/ 	.word	0x00000c10


	//   ....[8]....
        /*01dc*/ 	.word	0x000035d0


	//   ....[9]....
        /*01e0*/ 	.word	0x00003680


	//   ....[10]....
        /*01e4*/ 	.word	0x00003690


	//   ....[11]....
        /*01e8*/ 	.word	0x000036c0


	//   ....[12]....
        /*01ec*/ 	.word	0x00007490


	//   ....[13]....
        /*01f0*/ 	.word	0x00007510


	//   ....[14]....
        /*01f4*/ 	.word	0x000077d0


	//   ....[15]....
        /*01f8*/ 	.word	0x00007810


	//   ....[16]....
        /*01fc*/ 	.word	0x00009c60


	//   ....[17]....
        /*0200*/ 	.word	0x00009c70


	//   ....[18]....
        /*0204*/ 	.word	0x00009cc0


	//   ....[19]....
        /*0208*/ 	.word	0x00009cd0


	//   ....[20]....
        /*020c*/ 	.word	0x0000b0a0


	//   ....[21]....
        /*0210*/ 	.word	0x0000b0b0


	//   ....[22]....
        /*0214*/ 	.word	0x0000b0d0


	//   ....[23]....
        /*0218*/ 	.word	0x0000b0e0


	//   ....[24]....
        /*021c*/ 	.word	0x0000b1e0


	//   ....[25]....
        /*0220*/ 	.word	0x0000b200


	//   ....[26]....
        /*0224*/ 	.word	0x0000b360


	//   ....[27]....
        /*0228*/ 	.word	0x0000b390


	//   ....[28]....
        /*022c*/ 	.word	0x0000b4c0


	//   ....[29]....
        /*0230*/ 	.word	0x0000b4f0


	//   ....[30]....
        /*0234*/ 	.word	0x0000b620


	//   ....[31]....
        /*0238*/ 	.word	0x0000b640


	//----- nvinfo : EIATTR_EXIT_INSTR_OFFSETS
	.align		4
.L_292:
        /*023c*/ 	.byte	0x04, 0x1c
        /*023e*/ 	.short	(.L_294 - .L_293)


	//   ....[0]....
.L_293:
        /*0240*/ 	.word	0x00000040


	//   ....[1]....
        /*0244*/ 	.word	0x0000b650


	//   ....[2]....
        /*0248*/ 	.word	0x0000b700


	//   ....[3]....
        /*024c*/ 	.word	0x0000b760


	//----- nvinfo : EIATTR_CTAIDZ_USED
	.align		4
.L_294:
        /*0250*/ 	.byte	0x01, 0x04
	.zero		2


	//----- nvinfo : EIATTR_MAX_THREADS
	.align		4
        /*0254*/ 	.byte	0x04, 0x05
        /*0256*/ 	.short	(.L_296 - .L_295)
.L_295:
        /*0258*/ 	.word	0x00000100
        /*025c*/ 	.word	0x00000001
        /*0260*/ 	.word	0x00000001


	//----- nvinfo : EIATTR_CRS_STACK_SIZE
	.align		4
.L_296:
        /*0264*/ 	.byte	0x04, 0x1e
        /*0266*/ 	.short	(.L_298 - .L_297)
.L_297:
        /*0268*/ 	.word	0x00000000
.L_298:


//--------------------- .nv.info._ZN7cutlass13device_kernelIN5flash19enable_sm80_to_sm89INS1_16FlashAttnFwdSm80INS1_25CollectiveMainloopFwdSm80ILi8ELi2ELb1EN4cute5tupleIJNS5_1CILi128EEENS7_ILi96EEENS7_ILi192EEEEEELi192ENS_6half_tEfNS_4arch4Sm80ELb0ELb0ELb1ELb1ELb0ELb0ELb1ELb0EEENS1_21CollectiveEpilogueFwdINS6_IJS8_SA_S9_EEENS6_IJNS7_ILi1EEESI_SI_EEESC_SE_Li256ELb1ELb1ELb0ELb0EEENS1_19SingleTileSchedulerILb1ELb0ELb1ELi128EEEEEEEEEvNT_6ParamsE --------------------------
	.section	.nv.info._ZN7cutlass13device_kernelIN5flash19enable_sm80_to_sm89INS1_16FlashAttnFwdSm80INS1_25CollectiveMainloopFwdSm80ILi8ELi2ELb1EN4cute5tupleIJNS5_1CILi128EEENS7_ILi96EEENS7_ILi192EEEEEELi192ENS_6half_tEfNS_4arch4Sm80ELb0ELb0ELb1ELb1ELb0ELb0ELb1ELb0EEENS1_21CollectiveEpilogueFwdINS6_IJS8_SA_S9_EEENS6_IJNS7_ILi1EEESI_SI_EEESC_SE_Li256ELb1ELb1ELb0ELb0EEENS1_19SingleTileSchedulerILb1ELb0ELb1ELi128EEEEEEEEEvNT_6ParamsE,"",@"SHT_CUDA_INFO"
	.sectionflags	@""
	.align	4


	//----- nvinfo : EIATTR_CUDA_API_VERSION
	.align		4
        /*0000*/ 	.byte	0x04, 0x37
        /*0002*/ 	.short	(.L_300 - .L_299)
.L_299:
        /*0004*/ 	.word	0x00000082


	//----- nvinfo : EIATTR_SW2861232_WAR
	.align		4
.L_300:
        /*0008*/ 	.byte	0x01, 0x35
	.zero		2


	//----- nvinfo : EIATTR_PARAM_CBANK
	.align		4
        /*000c*/ 	.byte	0x04, 0x0a
        /*000e*/ 	.short	(.L_302 - .L_301)
	.align		4
.L_301:
        /*0010*/ 	.word	index@(.nv.constant0._ZN7cutlass13device_kernelIN5flash19enable_sm80_to_sm89INS1_16FlashAttnFwdSm80INS1_25CollectiveMainloopFwdSm80ILi8ELi2ELb1EN4cute5tupleIJNS5_1CILi128EEENS7_ILi96EEENS7_ILi192EEEEEELi192ENS_6half_tEfNS_4arch4Sm80ELb0ELb0ELb1ELb1ELb0ELb0ELb1ELb0EEENS1_21CollectiveEpilogueFwdINS6_IJS8_SA_S9_EEENS6_IJNS7_ILi1EEESI_SI_EEESC_SE_Li256ELb1ELb1ELb0ELb0EEENS1_19SingleTileSchedulerILb1ELb0ELb1ELi128EEEEEEEEEvNT_6ParamsE)
        /*0014*/ 	.short	0x0160
        /*0016*/ 	.short	0x0418


	//----- nvinfo : EIATTR_CBANK_PARAM_SIZE
	.align		4
.L_302:
        /*0018*/ 	.byte	0x03, 0x19
        /*001a*/ 	.short	0x0418


	//----- nvinfo : EIATTR_KPARAM_INFO
	.align		4
        /*001c*/ 	.byte	0x04, 0x17
        /*001e*/ 	.short	(.L_304 - .L_303)
.L_303:
        /*0020*/ 	.word	0x00000000
        /*0024*/ 	.short	0x0000
        /*0026*/ 	.short	0x0000
        /*0028*/ 	.byte	0x00, 0xf0, 0x61, 0x10


	//----- nvinfo : EIATTR_MAXREG_COUNT
	.align		4
.L_304:
        /*002c*/ 	.byte	0x03, 0x1b
        /*002e*/ 	.short	0x00ff


	//----- nvinfo : EIATTR_NUM_BARRIERS
	.align		4
        /*0030*/ 	.byte	0x02, 0x4c
        /*0032*/ 	.byte	0x02
	.zero		1


	//----- nvinfo : EIATTR_ANNOTATIONS
	.align		4
        /*0034*/ 	.byte	0x04, 0x55
        /*0036*/ 	.short	(.L_306 - .L_305)


	//   ....[0]....
.L_305:
        /* <DEDUP_REMOVED lines=15> */


	//----- nvinfo : EIATTR_MERCURY_ISA_VERSION
	.align		4
.L_306:
        /*0110*/ 	.byte	0x03, 0x5f
        /*0112*/ 	.short	0x0000


	//----- nvinfo : EIATTR_COOP_GROUP_MASK_REGIDS
	.align		4
        /*0114*/ 	.byte	0x04, 0x29
        /*0116*/ 	.short	(.L_308 - .L_307)


	//   ....[0]....
.L_307:
        /*0118*/ 	.word	0xffffffff


	//   ....[1]....
        /*011c*/ 	.word	0xffffffff


	//   ....[2]....
        /*0120*/ 	.word	0xffffffff


	//   ....[3]....
        /*0124*/ 	.word	0xffffffff


	//   ....[4]....
        /*0128*/ 	.word	0xffffffff


	//   ....[5]....
        /*012c*/ 	.word	0xffffffff


	//   ....[6]....
        /*0130*/ 	.word	0xffffffff


	//   ....[7]....
        /*0134*/ 	.word	0xffffffff


	//   ....[8]....
        /*0138*/ 	.word	0xffffffff


	//   ....[9]....
        /*013c*/ 	.word	0xffffffff


	//   ....[10]....
        /*0140*/ 	.word	0xffffffff


	//   ....[11]....
        /*0144*/ 	.word	0xffffffff


	//   ....[12]....
        /*0148*/ 	.word	0xffffffff


	//   ....[13]....
        /*014c*/ 	.word	0xffffffff


	//   ....[14]....
        /*0150*/ 	.word	0xffffffff


	//   ....[15]....
        /*0154*/ 	.word	0xffffffff


	//   ....[16]....
        /*0158*/ 	.word	0xffffffff


	//   ....[17]....
        /*015c*/ 	.word	0xffffffff


	//   ....[18]....
        /*0160*/ 	.word	0xffffffff


	//   ....[19]....
        /*0164*/ 	.word	0xffffffff


	//   ....[20]....
        /*0168*/ 	.word	0xffffffff


	//   ....[21]....
        /*016c*/ 	.word	0xffffffff


	//   ....[22]....
        /*0170*/ 	.word	0xffffffff


	//   ....[23]....
        /*0174*/ 	.word	0xffffffff


	//   ....[24]....
        /*0178*/ 	.word	0xffffffff


	//   ....[25]....
        /*017c*/ 	.word	0xffffffff


	//   ....[26]....
        /*0180*/ 	.word	0xffffffff


	//   ....[27]....
        /*0184*/ 	.word	0xffffffff


	//   ....[28]....
        /*0188*/ 	.word	0xffffffff


	//   ....[29]....
        /*018c*/ 	.word	0xffffffff


	//   ....[30]....
        /*0190*/ 	.word	0xffffffff


	//   ....[31]....
        /*0194*/ 	.word	0xffffffff


	//   ....[32]....
        /*0198*/ 	.word	0xffffffff


	//   ....[33]....
        /*019c*/ 	.word	0xffffffff


	//   ....[34]....
        /*01a0*/ 	.word	0xffffffff


	//   ....[35]....
        /*01a4*/ 	.word	0xffffffff


	//   ....[36]....
        /*01a8*/ 	.word	0xffffffff


	//   ....[37]....
        /*01ac*/ 	.word	0xffffffff


	//   ....[38]....
        /*01b0*/ 	.word	0xffffffff


	//   ....[39]....
        /*01b4*/ 	.word	0xffffffff


	//   ....[40]....
        /*01b8*/ 	.word	0xffffffff


	//----- nvinfo : EIATTR_COOP_GROUP_INSTR_OFFSETS
	.align		4
.L_308:
        /*01bc*/ 	.byte	0x04, 0x28
        /*01be*/ 	.short	(.L_310 - .L_309)


	//   ....[0]....
.L_309:
        /*01c0*/ 	.word	0x00000090


	//   ....[1]....
        /*01c4*/ 	.word	0x00001140


	//   ....[2]....
        /*01c8*/ 	.word	0x000011a0


	//   ....[3]....
        /*01cc*/ 	.word	0x000012b0


	//   ....[4]....
        /*01d0*/ 	.word	0x000012e0


	//   ....[5]....
        /*01d4*/ 	.word	0x00001440


	//   ....[6]....
        /*01d8*/ 	.word	0x00001460


	//   ....[7]....
        /*01dc*/ 	.word	0x000014d0


	//   ....[8]....
        /*01e0*/ 	.word	0x00001500


	//   ....[9]....
        /*01e4*/ 	.word	0x00003f50


	//   ....[10]....
        /*01e8*/ 	.word	0x00004030


	//   ....[11]....
        /*01ec*/ 	.word	0x00004040


	//   ....[12]....
        /*01f0*/ 	.word	0x00004070


	//   ....[13]....
        /*01f4*/ 	.word	0x00007f80


	//   ....[14]....
        /*01f8*/ 	.word	0x00008000


	//   ....[15]....
        /*01fc*/ 	.word	0x00008290


	//   ....[16]....
        /*0200*/ 	.word	0x000082d0


	//   ....[17]....
        /*0204*/ 	.word	0x0000a6b0


	//   ....[18]....
        /*0208*/ 	.word	0x0000a6c0


	//   ....[19]....
        /*020c*/ 	.word	0x0000a6f0


	//   ....[20]....
        /*0210*/ 	.word	0x0000a700


	//   ....[21]....
        /*0214*/ 	.word	0x0000bc70


	//   ....[22]....
        /*0218*/ 	.word	0x0000bcc0


	//   ....[23]....
        /*021c*/ 	.word	0x0000bcf0


	//   ....[24]....
        /*0220*/ 	.word	0x0000bd10


	//   ....[25]....
        /*0224*/ 	.word	0x0000bef0


	//   ....[26]....
        /*0228*/ 	.word	0x0000bf00


	//   ....[27]....
        /*022c*/ 	.word	0x0000c080


	//   ....[28]....
        /*0230*/ 	.word	0x0000c0b0


	//   ....[29]....
        /*0234*/ 	.word	0x0000c200


	//   ....[30]....
        /*0238*/ 	.word	0x0000c230


	//   ....[31]....
        /*023c*/ 	.word	0x0000c380


	//   ....[32]....
        /*0240*/ 	.word	0x0000c3a0


	//   ....[33]....
        /*0244*/ 	.word	0x0000cba0


	//   ....[34]....
        /*0248*/ 	.word	0x0000cbc0


	//   ....[35]....
        /*024c*/ 	.word	0x0000cd10


	//   ....[36]....
        /*0250*/ 	.word	0x0000cd40


	//   ....[37]....
        /*0254*/ 	.word	0x0000ce70


	//   ....[38]....
        /*0258*/ 	.word	0x0000cea0


	//   ....[39]....
        /*025c*/ 	.word	0x0000cfd0


	//   ....[40]....
        /*0260*/ 	.word	0x0000cff0


	//----- nvinfo : EIATTR_EXIT_INSTR_OFFSETS
	.align		4
.L_310:
        /*0264*/ 	.byte	0x04, 0x1c
        /*0266*/ 	.short	(.L_312 - .L_311)


	//   ....[0]....
.L_311:
        /*0268*/ 	.word	0x00000350


	//   ....[1]....
        /*026c*/ 	.word	0x0000c3b0


	//   ....[2]....
        /*0270*/ 	.word	0x0000c480


	//   ....[3]....
        /*0274*/ 	.word	0x0000c4e0


	//   ....[4]....
        /*0278*/ 	.word	0x0000d000


	//   ....[5]....
        /*027c*/ 	.word	0x0000d0b0


	//   ....[6]....
        /*0280*/ 	.word	0x0000d110


	//----- nvinfo : EIATTR_CTAIDZ_USED
	.align		4
.L_312:
        /*0284*/ 	.byte	0x01, 0x04
	.zero		2


	//----- nvinfo : EIATTR_MAX_THREADS
	.align		4
        /*0288*/ 	.byte	0x04, 0x05
        /*028a*/ 	.short	(.L_314 - .L_313)
.L_313:
        /*028c*/ 	.word	0x00000100
        /*0290*/ 	.word	0x00000001
        /*0294*/ 	.word	0x00000001


	//----- nvinfo : EIATTR_CRS_STACK_SIZE
	.align		4
.L_314:
        /*0298*/ 	.byte	0x04, 0x1e
        /*029a*/ 	.short	(.L_316 - .L_315)
.L_315:
        /*029c*/ 	.word	0x00000000
.L_316:


//--------------------- .nv.info._ZN7cutlass13device_kernelIN5flash19enable_sm80_to_sm89INS1_16FlashAttnFwdSm80INS1_25CollectiveMainloopFwdSm80ILi8ELi2ELb0EN4cute5tupleIJNS5_1CILi128EEENS7_ILi64EEENS7_ILi192EEEEEELi192ENS_6half_tEfNS_4arch4Sm80ELb0ELb0ELb1ELb1ELb0ELb1ELb1ELb0EEENS1_21CollectiveEpilogueFwdINS6_IJS8_SA_S9_EEENS6_IJNS7_ILi1EEESI_SI_EEESC_SE_Li256ELb1ELb1ELb0ELb0EEENS1_19SingleTileSchedulerILb1ELb0ELb1ELi128EEEEEEEEEvNT_6ParamsE --------------------------
	.section	.nv.info._ZN7cutlass13device_kernelIN5flash19enable_sm80_to_sm89INS1_16FlashAttnFwdSm80INS1_25CollectiveMainloopFwdSm80ILi8ELi2ELb0EN4cute5tupleIJNS5_1CILi128EEENS7_ILi64EEENS7_ILi192EEEEEELi192ENS_6half_tEfNS_4arch4Sm80ELb0ELb0ELb1ELb1ELb0ELb1ELb1ELb0EEENS1_21CollectiveEpilogueFwdINS6_IJS8_SA_S9_EEENS6_IJNS7_ILi1EEESI_SI_EEESC_SE_Li256ELb1ELb1ELb0ELb0EEENS1_19SingleTileSchedulerILb1ELb0ELb1ELi128EEEEEEEEEvNT_6ParamsE,"",@"SHT_CUDA_INFO"
	.sectionflags	@""
	.align	4


	//----- nvinfo : EIATTR_CUDA_API_VERSION
	.align		4
        /*0000*/ 	.byte	0x04, 0x37
        /*0002*/ 	.short	(.L_318 - .L_317)
.L_317:
        /*0004*/ 	.word	0x00000082


	//----- nvinfo : EIATTR_SW2861232_WAR
	.align		4
.L_318:
        /*0008*/ 	.byte	0x01, 0x35
	.zero		2


	//----- nvinfo : EIATTR_PARAM_CBANK
	.align		4
        /*000c*/ 	.byte	0x04, 0x0a
        /*000e*/ 	.short	(.L_320 - .L_319)
	.align		4
.L_319:
        /*0010*/ 	.word	index@(.nv.constant0._ZN7cutlass13device_kernelIN5flash19enable_sm80_to_sm89INS1_16FlashAttnFwdSm80INS1_25CollectiveMainloopFwdSm80ILi8ELi2ELb0EN4cute5tupleIJNS5_1CILi128EEENS7_ILi64EEENS7_ILi192EEEEEELi192ENS_6half_tEfNS_4arch4Sm80ELb0ELb0ELb1ELb1ELb0ELb1ELb1ELb0EEENS1_21CollectiveEpilogueFwdINS6_IJS8_SA_S9_EEENS6_IJNS7_ILi1EEESI_SI_EEESC_SE_Li256ELb1ELb1ELb0ELb0EEENS1_19SingleTileSchedulerILb1ELb0ELb1ELi128EEEEEEEEEvNT_6ParamsE)
        /*0014*/ 	.short	0x0160
        /*0016*/ 	.short	0x0418


	//----- nvinfo : EIATTR_CBANK_PARAM_SIZE
	.align		4
.L_320:
        /*0018*/ 	.byte	0x03, 0x19
        /*001a*/ 	.short	0x0418


	//----- nvinfo : EIATTR_KPARAM_INFO
	.align		4
        /*001c*/ 	.byte	0x04, 0x17
        /*001e*/ 	.short	(.L_322 - .L_321)
.L_321:
        /*0020*/ 	.word	0x00000000
        /*0024*/ 	.short	0x0000
        /*0026*/ 	.short	0x0000
        /*0028*/ 	.byte	0x00, 0xf0, 0x61, 0x10


	//----- nvinfo : EIATTR_MAXREG_COUNT
	.align		4
.L_322:
        /*002c*/ 	.byte	0x03, 0x1b
        /*002e*/ 	.short	0x00ff


	//----- nvinfo : EIATTR_NUM_BARRIERS
	.align		4
        /*0030*/ 	.byte	0x02, 0x4c
        /*0032*/ 	.byte	0x02
	.zero		1


	//----- nvinfo : EIATTR_MERCURY_ISA_VERSION
	.align		4
        /*0034*/ 	.byte	0x03, 0x5f
        /*0036*/ 	.short	0x0000


	//----- nvinfo : EIATTR_COOP_GROUP_MASK_REGIDS
	.align		4
        /*0038*/ 	.byte	0x04, 0x29
        /*003a*/ 	.short	(.L_324 - .L_323)


	//   ....[0]....
.L_323:
        /*003c*/ 	.word	0xffffffff


	//   ....[1]....
        /*0040*/ 	.word	0xffffffff


	//   ....[2]....
        /*0044*/ 	.word	0xffffffff


	//   ....[3]....
        /*0048*/ 	.word	0xffffffff


	//   ....[4]....
        /*004c*/ 	.word	0xffffffff


	//   ....[5]....
        /*0050*/ 	.word	0xffffffff


	//   ....[6]....
        /*0054*/ 	.word	0xffffffff


	//   ....[7]....
        /*0058*/ 	.word	0xffffffff


	//   ....[8]....
        /*005c*/ 	.word	0xffffffff


	//   ....[9]....
        /*0060*/ 	.word	0xffffffff


	//   ....[10]....
        /*0064*/ 	.word	0xffffffff


	//   ....[11]....
        /*0068*/ 	.word	0xffffffff


	//   ....[12]....
        /*006c*/ 	.word	0xffffffff


	//   ....[13]....
        /*0070*/ 	.word	0xffffffff


	//   ....[14]....
        /*0074*/ 	.word	0xffffffff


	//   ....[15]....
        /*0078*/ 	.word	0xffffffff


	//   ....[16]....
        /*007c*/ 	.word	0xffffffff


	//   ....[17]....
        /*0080*/ 	.word	0xffffffff


	//   ....[18]....
        /*0084*/ 	.word	0xffffffff


	//   ....[19]....
        /*0088*/ 	.word	0xffffffff


	//   ....[20]....
        /*008c*/ 	.word	0xffffffff


	//   ....[21]....
        /*0090*/ 	.word	0xffffffff


	//   ....[22]....
        /*0094*/ 	.word	0xffffffff


	//   ....[23]....
        /*0098*/ 	.word	0xffffffff


	//   ....[24]....
        /*009c*/ 	.word	0xffffffff


	//   ....[25]....
        /*00a0*/ 	.word	0xffffffff


	//   ....[26]....
        /*00a4*/ 	.word	0xffffffff


	//   ....[27]....
        /*00a8*/ 	.word	0xffffffff


	//   ....[28]....
        /*00ac*/ 	.word	0xffffffff


	//   ....[29]....
        /*00b0*/ 	.word	0xffffffff


	//   ....[30]....
        /*00b4*/ 	.word	0xffffffff


	//   ....[31]....
        /*00b8*/ 	.word	0xffffffff


	//   ....[32]....
        /*00bc*/ 	.word	0xffffffff


	//   ....[33]....
        /*00c0*/ 	.word	0xffffffff


	//   ....[34]....
        /*00c4*/ 	.word	0xffffffff


	//   ....[35]....
        /*00c8*/ 	.word	0xffffffff


	//   ....[36]....
        /*00cc*/ 	.word	0xffffffff


	//   ....[37]....
        /*00d0*/ 	.word	0xffffffff


	//   ....[38]....
        /*00d4*/ 	.word	0xffffffff


	//   ....[39]....
        /*00d8*/ 	.word	0xffffffff


	//   ....[40]....
        /*00dc*/ 	.word	0xffffffff


	//----- nvinfo : EIATTR_COOP_GROUP_INSTR_OFFSETS
	.align		4
.L_324:
        /*00e0*/ 	.byte	0x04, 0x28
        /*00e2*/ 	.short	(.L_326 - .L_325)


	//   ....[0]....
.L_325:
        /*00e4*/ 	.word	0x00000080


	//   ....[1]....
        /*00e8*/ 	.word	0x00006a10


	//   ....[2]....
        /*00ec*/ 	.word	0x00006a40


	//   ....[3]....
        /*00f0*/ 	.word	0x00006ba0


	//   ....[4]....
        /*00f4*/ 	.word	0x00006bd0


	//   ....[5]....
        /*00f8*/ 	.word	0x00006d20


	//   ....[6]....
        /*00fc*/ 	.word	0x00006d50


	//   ....[7]....
        /*0100*/ 	.word	0x00006ea0


	//   ....[8]....
        /*0104*/ 	.word	0x00006ee0


	//   ....[9]....
        /*0108*/ 	.word	0x0000e8c0


	//   ....[10]....
        /*010c*/ 	.word	0x0000e940


	//   ....[11]....
        /*0110*/ 	.word	0x0000e960


	//   ....[12]....
        /*0114*/ 	.word	0x0000e980


	//   ....[13]....
        /*0118*/ 	.word	0x00010f50


	//   ....[14]....
        /*011c*/ 	.word	0x00010f80


	//   ....[15]....
        /*0120*/ 	.word	0x00010fa0


	//   ....[16]....
        /*0124*/ 	.word	0x00010fc0


	//   ....[17]....
        /*0128*/ 	.word	0x000129d0


	//   ....[18]....
        /*012c*/ 	.word	0x00012a00


	//   ....[19]....
        /*0130*/ 	.word	0x00012a50


	//   ....[20]....
        /*0134*/ 	.word	0x00012a60


	//   ....[21]....
        /*0138*/ 	.word	0x00013fb0


	//   ....[22]....
        /*013c*/ 	.word	0x00013ff0


	//   ....[23]....
        /*0140*/ 	.word	0x00014030


	//   ....[24]....
        /*0144*/ 	.word	0x00014070


	//   ....[25]....
        /*0148*/ 	.word	0x00014220


	//   ....[26]....
        /*014c*/ 	.word	0x00014230


	//   ....[27]....
        /*0150*/ 	.word	0x000143b0


	//   ....[28]....
        /*0154*/ 	.word	0x000143e0


	//   ....[29]....
        /*0158*/ 	.word	0x00014530


	//   ....[30]....
        /*015c*/ 	.word	0x00014560


	//   ....[31]....
        /*0160*/ 	.word	0x000146b0


	//   ....[32]....
        /*0164*/ 	.word	0x000146d0


	//   ....[33]....
        /*0168*/ 	.word	0x00014eb0


	//   ....[34]....
        /*016c*/ 	.word	0x00014ed0


	//   ....[35]....
        /*0170*/ 	.word	0x00015000


	//   ....[36]....
        /*0174*/ 	.word	0x00015030


	//   ....[37]....
        /*0178*/ 	.word	0x00015160


	//   ....[38]....
        /*017c*/ 	.word	0x00015190


	//   ....[39]....
        /*0180*/ 	.word	0x000152c0


	//   ....[40]....
        /*0184*/ 	.word	0x000152e0


	//----- nvinfo : EIATTR_EXIT_INSTR_OFFSETS
	.align		4
.L_326:
        /*0188*/ 	.byte	0x04, 0x1c
        /*018a*/ 	.short	(.L_328 - .L_327)


	//   ....[0]....
.L_327:
        /*018c*/ 	.word	0x00000310


	//   ....[1]....
        /*0190*/ 	.word	0x000146e0


	//   ....[2]....
        /*0194*/ 	.word	0x000147b0


	//   ....[3]....
        /*0198*/ 	.word	0x00014810


	//   ....[4]....
        /*019c*/ 	.word	0x000152f0


	//   ....[5]....
        /*01a0*/ 	.word	0x000153a0


	//   ....[6]....
        /*01a4*/ 	.word	0x00015400


	//----- nvinfo : EIATTR_CTAIDZ_USED
	.align		4
.L_328:
        /*01a8*/ 	.byte	0x01, 0x04
	.zero		2


	//----- nvinfo : EIATTR_MAX_THREADS
	.align		4
        /*01ac*/ 	.byte	0x04, 0x05
        /*01ae*/ 	.short	(.L_330 - .L_329)
.L_329:
        /*01b0*/ 	.word	0x00000100
        /*01b4*/ 	.word	0x00000001
        /*01b8*/ 	.word	0x00000001


	//----- nvinfo : EIATTR_CRS_STACK_SIZE
	.align		4
.L_330:
        /*01bc*/ 	.byte	0x04, 0x1e
        /*01be*/ 	.short	(.L_332 - .L_331)
.L_331:
        /*01c0*/ 	.word	0x00000000
.L_332:


//--------------------- .nv.info._ZN7cutlass13device_kernelIN5flash19enable_sm80_to_sm89INS1_16FlashAttnFwdSm80INS1_25CollectiveMainloopFwdSm80ILi8ELi2ELb0EN4cute5tupleIJNS5_1CILi128EEENS7_ILi64EEENS7_ILi192EEEEEELi192ENS_6half_tEfNS_4arch4Sm80ELb0ELb1ELb1ELb0ELb0ELb0ELb1ELb0EEENS1_21CollectiveEpilogueFwdINS6_IJS8_SA_S9_EEENS6_IJNS7_ILi1EEESI_SI_EEESC_SE_Li256ELb0ELb1ELb0ELb0EEENS1_19SingleTileSchedulerILb0ELb0ELb1ELi128EEEEEEEEEvNT_6ParamsE --------------------------
	.section	.nv.info._ZN7cutlass13device_kernelIN5flash19enable_sm80_to_sm89INS1_16FlashAttnFwdSm80INS1_25CollectiveMainloopFwdSm80ILi8ELi2ELb0EN4cute5tupleIJNS5_1CILi128EEENS7_ILi64EEENS7_ILi192EEEEEELi192ENS_6half_tEfNS_4arch4Sm80ELb0ELb1ELb1ELb0ELb0ELb0ELb1ELb0EEENS1_21CollectiveEpilogueFwdINS6_IJS8_SA_S9_EEENS6_IJNS7_ILi1EEESI_SI_EEESC_SE_Li256ELb0ELb1ELb0ELb0EEENS1_19SingleTileSchedulerILb0ELb0ELb1ELi128EEEEEEEEEvNT_6ParamsE,"",@"SHT_CUDA_INFO"
	.sectionflags	@""
	.align	4


	//----- nvinfo : EIATTR_CUDA_API_VERSION
	.align		4
        /*0000*/ 	.byte	0x04, 0x37
        /*0002*/ 	.short	(.L_334 - .L_333)
.L_333:
        /*0004*/ 	.word	0x00000082


	//----- nvinfo : EIATTR_SW2861232_WAR
	.align		4
.L_334:
        /*0008*/ 	.byte	0x01, 0x35
	.zero		2


	//----- nvinfo : EIATTR_PARAM_CBANK
	.align		4
        /*000c*/ 	.byte	0x04, 0x0a
        /*000e*/ 	.short	(.L_336 - .L_335)
	.align		4
.L_335:
        /*0010*/ 	.word	index@(.nv.constant0._ZN7cutlass13device_kernelIN5flash19enable_sm80_to_sm89INS1_16FlashAttnFwdSm80INS1_25CollectiveMainloopFwdSm80ILi8ELi2ELb0EN4cute5tupleIJNS5_1CILi128EEENS7_ILi64EEENS7_ILi192EEEEEELi192ENS_6half_tEfNS_4arch4Sm80ELb0ELb1ELb1ELb0ELb0ELb0ELb1ELb0EEENS1_21CollectiveEpilogueFwdINS6_IJS8_SA_S9_EEENS6_IJNS7_ILi1EEESI_SI_EEESC_SE_Li256ELb0ELb1ELb0ELb0EEENS1_19SingleTileSchedulerILb0ELb0ELb1ELi128EEEEEEEEEvNT_6ParamsE)
        /*0014*/ 	.short	0x0160
        /*0016*/ 	.short	0x0418


	//----- nvinfo : EIATTR_CBANK_PARAM_SIZE
	.align		4
.L_336:
        /*0018*/ 	.byte	0x03, 0x19
        /*001a*/ 	.short	0x0418


	//----- nvinfo : EIATTR_KPARAM_INFO
	.align		4
        /*001c*/ 	.byte	0x04, 0x17
        /*001e*/ 	.short	(.L_338 - .L_337)
.L_337:
        /*0020*/ 	.word	0x00000000
        /*0024*/ 	.short	0x0000
        /*0026*/ 	.short	0x0000
        /*0028*/ 	.byte	0x00, 0xf0, 0x61, 0x10


	//----- nvinfo : EIATTR_MAXREG_COUNT
	.align		4
.L_338:
        /*002c*/ 	.byte	0x03, 0x1b
        /*002e*/ 	.short	0x00ff


	//----- nvinfo : EIATTR_NUM_BARRIERS
	.align		4
        /*0030*/ 	.byte	0x02, 0x4c
        /*0032*/ 	.byte	0x02
	.zero		1


	//----- nvinfo : EIATTR_MERCURY_ISA_VERSION
	.align		4
        /*0034*/ 	.byte	0x03, 0x5f
        /*0036*/ 	.short	0x0000


	//----- nvinfo : EIATTR_COOP_GROUP_MASK_REGIDS
	.align		4
        /*0038*/ 	.byte	0x04, 0x29
        /*003a*/ 	.short	(.L_340 - .L_339)


	//   ....[0]....
.L_339:
        /*003c*/ 	.word	0xffffffff


	//   ....[1]....
        /*0040*/ 	.word	0xffffffff


	//   ....[2]....
        /*0044*/ 	.word	0xffffffff


	//   ....[3]....
        /*0048*/ 	.word	0xffffffff


	//   ....[4]....
        /*004c*/ 	.word	0xffffffff


	//   ....[5]....
        /*0050*/ 	.word	0xffffffff


	//   ....[6]....
        /*0054*/ 	.word	0xffffffff


	//   ....[7]....
        /*0058*/ 	.word	0xffffffff


	//   ....[8]....
        /*005c*/ 	.word	0xffffffff


	//   ....[9]....
        /*0060*/ 	.word	0xffffffff


	//   ....[10]....
        /*0064*/ 	.word	0xffffffff


	//   ....[11]....
        /*0068*/ 	.word	0xffffffff


	//   ....[12]....
        /*006c*/ 	.word	0xffffffff


	//   ....[13]....
        /*0070*/ 	.word	0xffffffff


	//   ....[14]....
        /*0074*/ 	.word	0xffffffff


	//   ....[15]....
        /*0078*/ 	.word	0xffffffff


	//   ....[16]....
        /*007c*/ 	.word	0xffffffff


	//   ....[17]....
        /*0080*/ 	.word	0xffffffff


	//   ....[18]....
        /*0084*/ 	.word	0xffffffff


	//   ....[19]....
        /*0088*/ 	.word	0xffffffff


	//   ....[20]....
        /*008c*/ 	.word	0xffffffff


	//   ....[21]....
        /*0090*/ 	.word	0xffffffff


	//   ....[22]....
        /*0094*/ 	.word	0xffffffff


	//   ....[23]....
        /*0098*/ 	.word	0xffffffff


	//   ....[24]....
        /*009c*/ 	.word	0xffffffff


	//   ....[25]....
        /*00a0*/ 	.word	0xffffffff


	//   ....[26]....
        /*00a4*/ 	.word	0xffffffff


	//   ....[27]....
        /*00a8*/ 	.word	0xffffffff


	//   ....[28]....
        /*00ac*/ 	.word	0xffffffff


	//   ....[29]....
        /*00b0*/ 	.word	0xffffffff


	//   ....[30]....
        /*00b4*/ 	.word	0xffffffff


	//   ....[31]....
        /*00b8*/ 	.word	0xffffffff


	//   ....[32]....
        /*00bc*/ 	.word	0xffffffff


	//   ....[33]....
        /*00c0*/ 	.word	0xffffffff


	//   ....[34]....
        /*00c4*/ 	.word	0xffffffff


	//   ....[35]....
        /*00c8*/ 	.word	0xffffffff


	//   ....[36]....
        /*00cc*/ 	.word	0xffffffff


	//   ....[37]....
        /*00d0*/ 	.word	0xffffffff


	//   ....[38]....
        /*00d4*/ 	.word	0xffffffff


	//   ....[39]....
        /*00d8*/ 	.word	0xffffffff


	//   ....[40]....
        /*00dc*/ 	.word	0xffffffff


	//   ....[41]....
        /*00e0*/ 	.word	0xffffffff


	//   ....[42]....
        /*00e4*/ 	.word	0xffffffff


	//   ....[43]....
        /*00e8*/ 	.word	0xffffffff


	//   ....[44]....
        /*00ec*/ 	.word	0xffffffff


	//   ....[45]....
        /*00f0*/ 	.word	0xffffffff


	//   ....[46]....
        /*00f4*/ 	.word	0xffffffff


	//   ....[47]....
        /*00f8*/ 	.word	0xffffffff


	//   ....[48]....
        /*00fc*/ 	.word	0xffffffff


	//   ....[49]....
        /*0100*/ 	.word	0xffffffff


	//   ....[50]....
        /*0104*/ 	.word	0xffffffff


	//   ....[51]....
        /*0108*/ 	.word	0xffffffff


	//   ....[52]....
        /*010c*/ 	.word	0xffffffff


	//   ....[53]....
        /*0110*/ 	.word	0xffffffff


	//----- nvinfo : EIATTR_COOP_GROUP_INSTR_OFFSETS
	.align		4
.L_340:
        /*0114*/ 	.byte	0x04, 0x28
        /*0116*/ 	.short	(.L_342 - .L_341)


	//   ....[0]....
.L_341:
        /*0118*/ 	.word	0x00000d60


	//   ....[1]....
        /*011c*/ 	.word	0x00000db0


	//   ....[2]....
        /*0120*/ 	.word	0x00000e10


	//   ....[3]....
        /*0124*/ 	.word	0x00000ec0


	//   ....[4]....
        /*0128*/ 	.word	0x00001110


	//   ....[5]....
        /*012c*/ 	.word	0x00001150


	//   ....[6]....
        /*0130*/ 	.word	0x00001190


	//   ....[7]....
        /*0134*/ 	.word	0x000011d0


	//   ....[8]....
        /*0138*/ 	.word	0x00002cc0


	//   ....[9]....
        /*013c*/ 	.word	0x00002fc0


	//   ....[10]....
        /*0140*/ 	.word	0x00003c00


	//   ....[11]....
        /*0144*/ 	.word	0x00003d40


	//   ....[12]....
        /*0148*/ 	.word	0x00003d60


	//   ....[13]....
        /*014c*/ 	.word	0x00003dc0


	//   ....[14]....
        /*0150*/ 	.word	0x00005b10


	//   ....[15]....
        /*0154*/ 	.word	0x000066f0


	//   ....[16]....
        /*0158*/ 	.word	0x00007110


	//   ....[17]....
        /*015c*/ 	.word	0x00007210


	//   ....[18]....
        /*0160*/ 	.word	0x00007220


	//   ....[19]....
        /*0164*/ 	.word	0x00007240


	//   ....[20]....
        /*0168*/ 	.word	0x0000a450


	//   ....[21]....
        /*016c*/ 	.word	0x0000a4a0


	//   ....[22]....
        /*0170*/ 	.word	0x0000a4b0


	//   ....[23]....
        /*0174*/ 	.word	0x0000a4d0


	//   ....[24]....
        /*0178*/ 	.word	0x0000cfa0


	//   ....[25]....
        /*017c*/ 	.word	0x0000d400


	//   ....[26]....
        /*0180*/ 	.word	0x0000dd90


	//   ....[27]....
        /*0184*/ 	.word	0x0000df00


	//   ....[28]....
        /*0188*/ 	.word	0x0000df20


	//   ....[29]....
        /*018c*/ 	.word	0x0000df90


	//   ....[30]....
        /*0190*/ 	.word	0x0000f960


	//   ....[31]....
        /*0194*/ 	.word	0x0000f990


	//   ....[32]....
        /*0198*/ 	.word	0x0000f9d0


	//   ....[33]....
        /*019c*/ 	.word	0x0000f9e0


	//   ....[34]....
        /*01a0*/ 	.word	0x00010f60


	//   ....[35]....
        /*01a4*/ 	.word	0x00010f70


	//   ....[36]....
        /*01a8*/ 	.word	0x00010f80


	//   ....[37]....
        /*01ac*/ 	.word	0x00010f90


	//   ....[38]....
        /*01b0*/ 	.word	0x00010fa0


	//   ....[39]....
        /*01b4*/ 	.word	0x00010fb0


	//   ....[40]....
        /*01b8*/ 	.word	0x000111e0


	//   ....[41]....
        /*01bc*/ 	.word	0x00011210


	//   ....[42]....
        /*01c0*/ 	.word	0x00011360


	//   ....[43]....
        /*01c4*/ 	.word	0x00011390


	//   ....[44]....
        /*01c8*/ 	.word	0x000114e0


	//   ....[45]....
        /*01cc*/ 	.word	0x00011500


	//   ....[46]....
        /*01d0*/ 	.word	0x00011b90


	//   ....[47]....
        /*01d4*/ 	.word	0x00011bb0


	//   ....[48]....
        /*01d8*/ 	.word	0x00011ce0


	//   ....[49]....
        /*01dc*/ 	.word	0x00011d10


	//   ....[50]....
        /*01e0*/ 	.word	0x00011e40


	//   ....[51]....
        /*01e4*/ 	.word	0x00011e70


	//   ....[52]....
        /*01e8*/ 	.word	0x00011fa0


	//   ....[53]....
        /*01ec*/ 	.word	0x00011fc0


	//----- nvinfo : EIATTR_EXIT_INSTR_OFFSETS
	.align		4
.L_342:
        /*01f0*/ 	.byte	0x04, 0x1c
        /*01f2*/ 	.short	(.L_344 - .L_343)


	//   ....[0]....
.L_343:
        /*01f4*/ 	.word	0x00000030


	//   ....[1]....
        /*01f8*/ 	.word	0x00011510


	//   ....[2]....
        /*01fc*/ 	.word	0x000115e0


	//   ....[3]....
        /*0200*/ 	.word	0x00011640


	//   ....[4]....
        /*0204*/ 	.word	0x00011fd0


	//   ....[5]....
        /*0208*/ 	.word	0x00012080


	//   ....[6]....
        /*020c*/ 	.word	0x000120e0


	//----- nvinfo : EIATTR_CTAIDZ_USED
	.align		4
.L_344:
        /*0210*/ 	.byte	0x01, 0x04
	.zero		2


	//----- nvinfo : EIATTR_MAX_THREADS
	.align		4
        /*0214*/ 	.byte	0x04, 0x05
        /*0216*/ 	.short	(.L_346 - .L_345)
.L_345:
        /*0218*/ 	.word	0x00000100
        /*021c*/ 	.word	0x00000001
        /*0220*/ 	.word	0x00000001


	//----- nvinfo : EIATTR_CRS_STACK_SIZE
	.align		4
.L_346:
        /*0224*/ 	.byte	0x04, 0x1e
        /*0226*/ 	.short	(.L_348 - .L_347)
.L_347:
        /*0228*/ 	.word	0x00000000
.L_348:


//--------------------- .nv.info._ZN7cutlass13device_kernelIN5flash19enable_sm80_to_sm89INS1_16FlashAttnFwdSm80INS1_25CollectiveMainloopFwdSm80ILi8ELi2ELb0EN4cute5tupleIJNS5_1CILi128EEENS7_ILi64EEENS7_ILi192EEEEEELi192ENS_6half_tEfNS_4arch4Sm80ELb0ELb1ELb1ELb1ELb0ELb0ELb1ELb0EEENS1_21CollectiveEpilogueFwdINS6_IJS8_SA_S9_EEENS6_IJNS7_ILi1EEESI_SI_EEESC_SE_Li256ELb1ELb1ELb0ELb0EEENS1_19SingleTileSchedulerILb1ELb0ELb1ELi128EEEEEEEEEvNT_6ParamsE --------------------------
	.section	.nv.info._ZN7cutlass13device_kernelIN5flash19enable_sm80_to_sm89INS1_16FlashAttnFwdSm80INS1_25CollectiveMainloopFwdSm80ILi8ELi2ELb0EN4cute5tupleIJNS5_1CILi128EEENS7_ILi64EEENS7_ILi192EEEEEELi192ENS_6half_tEfNS_4arch4Sm80ELb0ELb1ELb1ELb1ELb0ELb0ELb1ELb0EEENS1_21CollectiveEpilogueFwdINS6_IJS8_SA_S9_EEENS6_IJNS7_ILi1EEESI_SI_EEESC_SE_Li256ELb1ELb1ELb0ELb0EEENS1_19SingleTileSchedulerILb1ELb0ELb1ELi128EEEEEEEEEvNT_6ParamsE,"",@"SHT_CUDA_INFO"
	.sectionflags	@""
	.align	4


	//----- nvinfo : EIATTR_CUDA_API_VERSION
	.align		4
        /*0000*/ 	.byte	0x04, 0x37
        /*0002*/ 	.short	(.L_350 - .L_349)
.L_349:
        /*0004*/ 	.word	0x00000082


	//----- nvinfo : EIATTR_SW2861232_WAR
	.align		4
.L_350:
        /*0008*/ 	.byte	0x01, 0x35
	.zero		2


	//----- nvinfo : EIATTR_PARAM_CBANK
	.align		4
        /*000c*/ 	.byte	0x04, 0x0a
        /*000e*/ 	.short	(.L_352 - .L_351)
	.align		4
.L_351:
        /*0010*/ 	.word	index@(.nv.constant0._ZN7cutlass13device_kernelIN5flash19enable_sm80_to_sm89INS1_16FlashAttnFwdSm80INS1_25CollectiveMainloopFwdSm80ILi8ELi2ELb0EN4cute5tupleIJNS5_1CILi128EEENS7_ILi64EEENS7_ILi192EEEEEELi192ENS_6half_tEfNS_4arch4Sm80ELb0ELb1ELb1ELb1ELb0ELb0ELb1ELb0EEENS1_21CollectiveEpilogueFwdINS6_IJS8_SA_S9_EEENS6_IJNS7_ILi1EEESI_SI_EEESC_SE_Li256ELb1ELb1ELb0ELb0EEENS1_19SingleTileSchedulerILb1ELb0ELb1ELi128EEEEEEEEEvNT_6ParamsE)
        /*0014*/ 	.short	0x0160
        /*0016*/ 	.short	0x0418


	//----- nvinfo : EIATTR_CBANK_PARAM_SIZE
	.align		4
.L_352:
        /*0018*/ 	.byte	0x03, 0x19
        /*001a*/ 	.short	0x0418


	//----- nvinfo : EIATTR_KPARAM_INFO
	.align		4
        /*001c*/ 	.byte	0x04, 0x17
        /*001e*/ 	.short	(.L_354 - .L_353)
.L_353:
        /*0020*/ 	.word	0x00000000
        /*0024*/ 	.short	0x0000
        /*0026*/ 	.short	0x0000
        /*0028*/ 	.byte	0x00, 0xf0, 0x61, 0x10


	//----- nvinfo : EIATTR_MAXREG_COUNT
	.align		4
.L_354:
        /*002c*/ 	.byte	0x03, 0x1b
        /*002e*/ 	.short	0x00ff


	//----- nvinfo : EIATTR_NUM_BARRIERS
	.align		4
        /*0030*/ 	.byte	0x02, 0x4c
        /*0032*/ 	.byte	0x02
	.zero		1


	//----- nvinfo : EIATTR_MERCURY_ISA_VERSION
	.align		4
        /*0034*/ 	.byte	0x03, 0x5f
        /*0036*/ 	.short	0x0000


	//----- nvinfo : EIATTR_COOP_GROUP_MASK_REGIDS
	.align		4
        /*0038*/ 	.byte	0x04, 0x29
        /*003a*/ 	.short	(.L_356 - .L_355)


	//   ....[0]....
.L_355:
        /*003c*/ 	.word	0xffffffff


	//   ....[1]....
        /*0040*/ 	.word	0xffffffff


	//   ....[2]....
        /*0044*/ 	.word	0xffffffff


	//   ....[3]....
        /*0048*/ 	.word	0xffffffff


	//   ....[4]....
        /*004c*/ 	.word	0xffffffff


	//   ....[5]....
        /*0050*/ 	.word	0xffffffff


	//   ....[6]....
        /*0054*/ 	.word	0xffffffff


	//   ....[7]....
        /*0058*/ 	.word	0xffffffff


	//   ....[8]....
        /*005c*/ 	.word	0xffffffff


	//   ....[9]....
        /*0060*/ 	.word	0xffffffff


	//   ....[10]....
        /*0064*/ 	.word	0xffffffff


	//   ....[11]....
        /*0068*/ 	.word	0xffffffff


	//   ....[12]....
        /*006c*/ 	.word	0xffffffff


	//   ....[13]....
        /*0070*/ 	.word	0xffffffff


	//   ....[14]....
        /*0074*/ 	.word	0xffffffff


	//   ....[15]....
        /*0078*/ 	.word	0xffffffff


	//   ....[16]....
        /*007c*/ 	.word	0xffffffff


	//   ....[17]....
        /*0080*/ 	.word	0xffffffff


	//   ....[18]....
        /*0084*/ 	.word	0xffffffff


	//   ....[19]....
        /*0088*/ 	.word	0xffffffff


	//   ....[20]....
        /*008c*/ 	.word	0xffffffff


	//   ....[21]....
        /*0090*/ 	.word	0xffffffff


	//   ....[22]....
        /*0094*/ 	.word	0xffffffff


	//   ....[23]....
        /*0098*/ 	.word	0xffffffff


	//   ....[24]....
        /*009c*/ 	.word	0xffffffff


	//   ....[25]....
        /*00a0*/ 	.word	0xffffffff


	//   ....[26]....
        /*00a4*/ 	.word	0xffffffff


	//   ....[27]....
        /*00a8*/ 	.word	0xffffffff


	//   ....[28]....
        /*00ac*/ 	.word	0xffffffff


	//   ....[29]....
        /*00b0*/ 	.word	0xffffffff


	//   ....[30]....
        /*00b4*/ 	.word	0xffffffff


	//   ....[31]....
        /*00b8*/ 	.word	0xffffffff


	//   ....[32]....
        /*00bc*/ 	.word	0xffffffff


	//   ....[33]....
        /*00c0*/ 	.word	0xffffffff


	//   ....[34]....
        /*00c4*/ 	.word	0xffffffff


	//   ....[35]....
        /*00c8*/ 	.word	0xffffffff


	//   ....[36]....
        /*00cc*/ 	.word	0xffffffff


	//   ....[37]....
        /*00d0*/ 	.word	0xffffffff


	//   ....[38]....
        /*00d4*/ 	.word	0xffffffff


	//   ....[39]....
        /*00d8*/ 	.word	0xffffffff


	//   ....[40]....
        /*00dc*/ 	.word	0xffffffff


	//   ....[41]....
        /*00e0*/ 	.word	0xffffffff


	//   ....[42]....
        /*00e4*/ 	.word	0xffffffff


	//   ....[43]....
        /*00e8*/ 	.word	0xffffffff


	//   ....[44]....
        /*00ec*/ 	.word	0xffffffff


	//   ....[45]....
        /*00f0*/ 	.word	0xffffffff


	//   ....[46]....
        /*00f4*/ 	.word	0xffffffff


	//   ....[47]....
        /*00f8*/ 	.word	0xffffffff


	//   ....[48]....
        /*00fc*/ 	.word	0xffffffff


	//   ....[49]....
        /*0100*/ 	.word	0xffffffff


	//   ....[50]....
        /*0104*/ 	.word	0xffffffff


	//   ....[51]....
        /*0108*/ 	.word	0xffffffff


	//   ....[52]....
        /*010c*/ 	.word	0xffffffff


	//   ....[53]....
        /*0110*/ 	.word	0xffffffff


	//   ....[54]....
        /*0114*/ 	.word	0xffffffff


	//----- nvinfo : EIATTR_COOP_GROUP_INSTR_OFFSETS
	.align		4
.L_356:
        /*0118*/ 	.byte	0x04, 0x28
        /*011a*/ 	.short	(.L_358 - .L_357)


	//   ....[0]....
.L_357:
        /*011c*/ 	.word	0x00000080


	//   ....[1]....
        /*0120*/ 	.word	0x000013d0


	//   ....[2]....
        /*0124*/ 	.word	0x000014d0


	//   ....[3]....
        /*0128*/ 	.word	0x00001720


	//   ....[4]....
        /*012c*/ 	.word	0x00001750


	//   ....[5]....
        /*0130*/ 	.word	0x000018a0


	//   ....[6]....
        /*0134*/ 	.word	0x000018d0


	//   ....[7]....
        /*0138*/ 	.word	0x00001a10


	//   ....[8]....
        /*013c*/ 	.word	0x00001a50


	//   ....[9]....
        /*0140*/ 	.word	0x00003000


	//   ....[10]....
        /*0144*/ 	.word	0x00003330


	//   ....[11]....
        /*0148*/ 	.word	0x00003e20


	//   ....[12]....
        /*014c*/ 	.word	0x00003ed0


	//   ....[13]....
        /*0150*/ 	.word	0x00004270


	//   ....[14]....
        /*0154*/ 	.word	0x00004300


	//   ....[15]....
        /*0158*/ 	.word	0x00006340


	//   ....[16]....
        /*015c*/ 	.word	0x000067c0


	//   ....[17]....
        /*0160*/ 	.word	0x000070e0


	//   ....[18]....
        /*0164*/ 	.word	0x00007210


	//   ....[19]....
        /*0168*/ 	.word	0x00007230


	//   ....[20]....
        /*016c*/ 	.word	0x000072d0


	//   ....[21]....
        /*0170*/ 	.word	0x0000a300


	//   ....[22]....
        /*0174*/ 	.word	0x0000a350


	//   ....[23]....
        /*0178*/ 	.word	0x0000a360


	//   ....[24]....
        /*017c*/ 	.word	0x0000a380


	//   ....[25]....
        /*0180*/ 	.word	0x0000ceb0


	//   ....[26]....
        /*0184*/ 	.word	0x0000d4b0


	//   ....[27]....
        /*0188*/ 	.word	0x0000da80


	//   ....[28]....
        /*018c*/ 	.word	0x0000dce0


	//   ....[29]....
        /*0190*/ 	.word	0x0000dd00


	//   ....[30]....
        /*0194*/ 	.word	0x0000dd70


	//   ....[31]....
        /*0198*/ 	.word	0x0000f780


	//   ....[32]....
        /*019c*/ 	.word	0x0000f7b0


	//   ....[33]....
        /*01a0*/ 	.word	0x0000f7f0


	//   ....[34]....
        /*01a4*/ 	.word	0x0000f800


	//   ....[35]....
        /*01a8*/ 	.word	0x00010ce0


	//   ....[36]....
        /*01ac*/ 	.word	0x00010d30


	//   ....[37]....
        /*01b0*/ 	.word	0x00010d60


	//   ....[38]....
        /*01b4*/ 	.word	0x00010da0


	//   ....[39]....
        /*01b8*/ 	.word	0x00010fd0


	//   ....[40]....
        /*01bc*/ 	.word	0x00010fe0


	//   ....[41]....
        /*01c0*/ 	.word	0x00011160


	//   ....[42]....
        /*01c4*/ 	.word	0x00011190


	//   ....[43]....
        /*01c8*/ 	.word	0x000112e0


	//   ....[44]....
        /*01cc*/ 	.word	0x00011310


	//   ....[45]....
        /*01d0*/ 	.word	0x00011460


	//   ....[46]....
        /*01d4*/ 	.word	0x00011480


	//   ....[47]....
        /*01d8*/ 	.word	0x00011c90


	//   ....[48]....
        /*01dc*/ 	.word	0x00011cb0


	//   ....[49]....
        /*01e0*/ 	.word	0x00011de0


	//   ....[50]....
        /*01e4*/ 	.word	0x00011e10


	//   ....[51]....
        /*01e8*/ 	.word	0x00011f40


	//   ....[52]....
        /*01ec*/ 	.word	0x00011f70


	//   ....[53]....
        /*01f0*/ 	.word	0x000120a0


	//   ....[54]....
        /*01f4*/ 	.word	0x000120c0


	//----- nvinfo : EIATTR_EXIT_INSTR_OFFSETS
	.align		4
.L_358:
        /*01f8*/ 	.byte	0x04, 0x1c
        /*01fa*/ 	.short	(.L_360 - .L_359)


	//   ....[0]....
.L_359:
        /*01fc*/ 	.word	0x00000310


	//   ....[1]....
        /*0200*/ 	.word	0x00011490


	//   ....[2]....
        /*0204*/ 	.word	0x00011560


	//   ....[3]....
        /*0208*/ 	.word	0x000115c0


	//   ....[4]....
        /*020c*/ 	.word	0x000120d0


	//   ....[5]....
        /*0210*/ 	.word	0x00012180


	//   ....[6]....
        /*0214*/ 	.word	0x000121e0


	//----- nvinfo : EIATTR_CTAIDZ_USED
	.align		4
.L_360:
        /*0218*/ 	.byte	0x01, 0x04
	.zero		2


	//----- nvinfo : EIATTR_MAX_THREADS
	.align		4
        /*021c*/ 	.byte	0x04, 0x05
        /*021e*/ 	.short	(.L_362 - .L_361)
.L_361:
        /*0220*/ 	.word	0x00000100
        /*0224*/ 	.word	0x00000001
        /*0228*/ 	.word	0x00000001


	//----- nvinfo : EIATTR_CRS_STACK_SIZE
	.align		4
.L_362:
        /*022c*/ 	.byte	0x04, 0x1e
        /*022e*/ 	.short	(.L_364 - .L_363)
.L_363:
        /*0230*/ 	.word	0x00000000
.L_364:


//--------------------- .nv.info._ZN7cutlass13device_kernelIN5flash19enable_sm80_to_sm89INS1_16FlashAttnFwdSm80INS1_25CollectiveMainloopFwdSm80ILi8ELi2ELb0EN4cute5tupleIJNS5_1CILi128EEENS7_ILi64EEENS7_ILi192EEEEEELi192ENS_6half_tEfNS_4arch4Sm80ELb0ELb1ELb1ELb1ELb0ELb1ELb1ELb0EEENS1_21CollectiveEpilogueFwdINS6_IJS8_SA_S9_EEENS6_IJNS7_ILi1EEESI_SI_EEESC_SE_Li256ELb1ELb1ELb0ELb0EEENS1_19SingleTileSchedulerILb1ELb0ELb1ELi128EEEEEEEEEvNT_6ParamsE --------------------------
	.section	.nv.info._ZN7cutlass13device_kernelIN5flash19enable_sm80_to_sm89INS1_16FlashAttnFwdSm80INS1_25CollectiveMainloopFwdSm80ILi8ELi2ELb0EN4cute5tupleIJNS5_1CILi128EEENS7_ILi64EEENS7_ILi192EEEEEELi192ENS_6half_tEfNS_4arch4Sm80ELb0ELb1ELb1ELb1ELb0ELb1ELb1ELb0EEENS1_21CollectiveEpilogueFwdINS6_IJS8_SA_S9_EEENS6_IJNS7_ILi1EEESI_SI_EEESC_SE_Li256ELb1ELb1ELb0ELb0EEENS1_19SingleTileSchedulerILb1ELb0ELb1ELi128EEEEEEEEEvNT_6ParamsE,"",@"SHT_CUDA_INFO"
	.sectionflags	@""
	.align	4


	//----- nvinfo : EIATTR_CUDA_API_VERSION
	.align		4
        /*0000*/ 	.byte	0x04, 0x37
        /*0002*/ 	.short	(.L_366 - .L_365)
.L_365:
        /*0004*/ 	.word	0x00000082


	//----- nvinfo : EIATTR_SW2861232_WAR
	.align		4
.L_366:
        /*0008*/ 	.byte	0x01, 0x35
	.zero		2


	//----- nvinfo : EIATTR_PARAM_CBANK
	.align		4
        /*000c*/ 	.byte	0x04, 0x0a
        /*000e*/ 	.short	(.L_368 - .L_367)
	.align		4
.L_367:
        /*0010*/ 	.word	index@(.nv.constant0._ZN7cutlass13device_kernelIN5flash19enable_sm80_to_sm89INS1_16FlashAttnFwdSm80INS1_25CollectiveMainloopFwdSm80ILi8ELi2ELb0EN4cute5tupleIJNS5_1CILi128EEENS7_ILi64EEENS7_ILi192EEEEEELi192ENS_6half_tEfNS_4arch4Sm80ELb0ELb1ELb1ELb1ELb0ELb1ELb1ELb0EEENS1_21CollectiveEpilogueFwdINS6_IJS8_SA_S9_EEENS6_IJNS7_ILi1EEESI_SI_EEESC_SE_Li256ELb1ELb1ELb0ELb0EEENS1_19SingleTileSchedulerILb1ELb0ELb1ELi128EEEEEEEEEvNT_6ParamsE)
        /*0014*/ 	.short	0x0160
        /*0016*/ 	.short	0x0418


	//----- nvinfo : EIATTR_CBANK_PARAM_SIZE
	.align		4
.L_368:
        /*0018*/ 	.byte	0x03, 0x19
        /*001a*/ 	.short	0x0418


	//----- nvinfo : EIATTR_KPARAM_INFO
	.align		4
        /*001c*/ 	.byte	0x04, 0x17
        /*001e*/ 	.short	(.L_370 - .L_369)
.L_369:
        /*0020*/ 	.word	0x00000000
        /*0024*/ 	.short	0x0000
        /*0026*/ 	.short	0x0000
        /*0028*/ 	.byte	0x00, 0xf0, 0x61, 0x10


	//----- nvinfo : EIATTR_MAXREG_COUNT
	.align		4
.L_370:
        /*002c*/ 	.byte	0x03, 0x1b
        /*002e*/ 	.short	0x00ff


	//----- nvinfo : EIATTR_NUM_BARRIERS
	.align		4
        /*0030*/ 	.byte	0x02, 0x4c
        /*0032*/ 	.byte	0x02
	.zero		1


	//----- nvinfo : EIATTR_MERCURY_ISA_VERSION
	.align		4
        /*0034*/ 	.byte	0x03, 0x5f
        /*0036*/ 	.short	0x0000


	//----- nvinfo : EIATTR_COOP_GROUP_MASK_REGIDS
	.align		4
        /*0038*/ 	.byte	0x04, 0x29
        /*003a*/ 	.short	(.L_372 - .L_371)


	//   ....[0]....
.L_371:
        /*003c*/ 	.word	0xffffffff


	//   ....[1]....
        /*0040*/ 	.word	0xffffffff


	//   ....[2]....
        /*0044*/ 	.word	0xffffffff


	//   ....[3]....
        /*0048*/ 	.word	0xffffffff


	//   ....[4]....
        /*004c*/ 	.word	0xffffffff


	//   ....[5]....
        /*0050*/ 	.word	0xffffffff


	//   ....[6]....
        /*0054*/ 	.word	0xffffffff


	//   ....[7]....
        /*0058*/ 	.word	0xffffffff


	//   ....[8]....
        /*005c*/ 	.word	0xffffffff


	//   ....[9]....
        /*0060*/ 	.word	0xffffffff


	//   ....[10]....
        /*0064*/ 	.word	0xffffffff


	//   ....[11]....
        /*0068*/ 	.word	0xffffffff


	//   ....[12]....
        /*006c*/ 	.word	0xffffffff


	//   ....[13]....
        /*0070*/ 	.word	0xffffffff


	//   ....[14]....
        /*0074*/ 	.word	0xffffffff


	//   ....[15]....
        /*0078*/ 	.word	0xffffffff


	//   ....[16]....
        /*007c*/ 	.word	0xffffffff


	//   ....[17]....
        /*0080*/ 	.word	0xffffffff


	//   ....[18]....
        /*0084*/ 	.word	0xffffffff


	//   ....[19]....
        /*0088*/ 	.word	0xffffffff


	//   ....[20]....
        /*008c*/ 	.word	0xffffffff


	//   ....[21]....
        /*0090*/ 	.word	0xffffffff


	//   ....[22]....
        /*0094*/ 	.word	0xffffffff


	//   ....[23]....
        /*0098*/ 	.word	0xffffffff


	//   ....[24]....
        /*009c*/ 	.word	0xffffffff


	//   ....[25]....
        /*00a0*/ 	.word	0xffffffff


	//   ....[26]....
        /*00a4*/ 	.word	0xffffffff


	//   ....[27]....
        /*00a8*/ 	.word	0xffffffff


	//   ....[28]....
        /*00ac*/ 	.word	0xffffffff


	//   ....[29]....
        /*00b0*/ 	.word	0xffffffff


	//   ....[30]....
        /*00b4*/ 	.word	0xffffffff


	//   ....[31]....
        /*00b8*/ 	.word	0xffffffff


	//   ....[32]....
        /*00bc*/ 	.word	0xffffffff


	//   ....[33]....
        /*00c0*/ 	.word	0xffffffff


	//   ....[34]....
        /*00c4*/ 	.word	0xffffffff


	//   ....[35]....
        /*00c8*/ 	.word	0xffffffff


	//   ....[36]....
        /*00cc*/ 	.word	0xffffffff


	//   ....[37]....
        /*00d0*/ 	.word	0xffffffff


	//   ....[38]....
        /*00d4*/ 	.word	0xffffffff


	//   ....[39]....
        /*00d8*/ 	.word	0xffffffff


	//   ....[40]....
        /*00dc*/ 	.word	0xffffffff


	//   ....[41]....
        /*00e0*/ 	.word	0xffffffff


	//   ....[42]....
        /*00e4*/ 	.word	0xffffffff


	//   ....[43]....
        /*00e8*/ 	.word	0xffffffff


	//   ....[44]....
        /*00ec*/ 	.word	0xffffffff


	//   ....[45]....
        /*00f0*/ 	.word	0xffffffff


	//   ....[46]....
        /*00f4*/ 	.word	0xffffffff


	//   ....[47]....
        /*00f8*/ 	.word	0xffffffff


	//   ....[48]....
        /*00fc*/ 	.word	0xffffffff


	//   ....[49]....
        /*0100*/ 	.word	0xffffffff


	//   ....[50]....
        /*0104*/ 	.word	0xffffffff


	//   ....[51]....
        /*0108*/ 	.word	0xffffffff


	//   ....[52]....
        /*010c*/ 	.word	0xffffffff


	//   ....[53]....
        /*0110*/ 	.word	0xffffffff


	//   ....[54]....
        /*0114*/ 	.word	0xffffffff


	//   ....[55]....
        /*0118*/ 	.word	0xffffffff


	//   ....[56]....
        /*011c*/ 	.word	0xffffffff


	//   ....[57]....
        /*0120*/ 	.word	0xffffffff


	//   ....[58]....
        /*0124*/ 	.word	0xffffffff


	//   ....[59]....
        /*0128*/ 	.word	0xffffffff


	//   ....[60]....
        /*012c*/ 	.word	0xffffffff


	//   ....[61]....
        /*0130*/ 	.word	0xffffffff


	//   ....[62]....
        /*0134*/ 	.word	0xffffffff


	//   ....[63]....
        /*0138*/ 	.word	0xffffffff


	//   ....[64]....
        /*013c*/ 	.word	0xffffffff


	//   ....[65]....
        /*0140*/ 	.word	0xffffffff


	//   ....[66]....
        /*0144*/ 	.word	0xffffffff


	//   ....[67]....
        /*0148*/ 	.word	0xffffffff


	//   ....[68]....
        /*014c*/ 	.word	0xffffffff


	//   ....[69]....
        /*0150*/ 	.word	0xffffffff


	//   ....[70]....
        /*0154*/ 	.word	0xffffffff


	//----- nvinfo : EIATTR_COOP_GROUP_INSTR_OFFSETS
	.align		4
.L_372:
        /*0158*/ 	.byte	0x04, 0x28
        /*015a*/ 	.short	(.L_374 - .L_373)


	//   ....[0]....
.L_373:
        /*015c*/ 	.word	0x00000060


	//   ....[1]....
        /*0160*/ 	.word	0x00007080


	//   ....[2]....
        /*0164*/ 	.word	0x000070c0


	//   ....[3]....
        /*0168*/ 	.word	0x000072c0


	//   ....[4]....
        /*016c*/ 	.word	0x000072f0


	//   ....[5]....
        /*0170*/ 	.word	0x00007440


	//   ....[6]....
        /*0174*/ 	.word	0x00007470


	//   ....[7]....
        /*0178*/ 	.word	0x000075c0


	//   ....[8]....
        /*017c*/ 	.word	0x00007600


	//   ....[9]....
        /*0180*/ 	.word	0x00007fb0


	//   ....[10]....
        /*0184*/ 	.word	0x00008060


	//   ....[11]....
        /*0188*/ 	.word	0x00008090


	//   ....[12]....
        /*018c*/ 	.word	0x000080a0


	//   ....[13]....
        /*0190*/ 	.word	0x000084e0


	//   ....[14]....
        /*0194*/ 	.word	0x000085c0


	//   ....[15]....
        /*0198*/ 	.word	0x00008770


	//   ....[16]....
        /*019c*/ 	.word	0x000087b0


	//   ....[17]....
        /*01a0*/ 	.word	0x0000b500


	//   ....[18]....
        /*01a4*/ 	.word	0x0000b520


	//   ....[19]....
        /*01a8*/ 	.word	0x0000b550


	//   ....[20]....
        /*01ac*/ 	.word	0x0000b560


	//   ....[21]....
        /*01b0*/ 	.word	0x0000b7f0


	//   ....[22]....
        /*01b4*/ 	.word	0x0000b8d0


	//   ....[23]....
        /*01b8*/ 	.word	0x0000ba80


	//   ....[24]....
        /*01bc*/ 	.word	0x0000bac0


	//   ....[25]....
        /*01c0*/ 	.word	0x0000f9b0


	//   ....[26]....
        /*01c4*/ 	.word	0x0000fcd0


	//   ....[27]....
        /*01c8*/ 	.word	0x00010920


	//   ....[28]....
        /*01cc*/ 	.word	0x000109f0


	//   ....[29]....
        /*01d0*/ 	.word	0x00010ac0


	//   ....[30]....
        /*01d4*/ 	.word	0x00010bd0


	//   ....[31]....
        /*01d8*/ 	.word	0x00012cf0


	//   ....[32]....
        /*01dc*/ 	.word	0x000131c0


	//   ....[33]....
        /*01e0*/ 	.word	0x00013ae0


	//   ....[34]....
        /*01e4*/ 	.word	0x00013c10


	//   ....[35]....
        /*01e8*/ 	.word	0x00013c20


	//   ....[36]....
        /*01ec*/ 	.word	0x00013c60


	//   ....[37]....
        /*01f0*/ 	.word	0x00016d90


	//   ....[38]....
        /*01f4*/ 	.word	0x00016de0


	//   ....[39]....
        /*01f8*/ 	.word	0x00016df0


	//   ....[40]....
        /*01fc*/ 	.word	0x00016e10


	//   ....[41]....
        /*0200*/ 	.word	0x000199b0


	//   ....[42]....
        /*0204*/ 	.word	0x00019fe0


	//   ....[43]....
        /*0208*/ 	.word	0x0001a5b0


	//   ....[44]....
        /*020c*/ 	.word	0x0001a810


	//   ....[45]....
        /*0210*/ 	.word	0x0001a830


	//   ....[46]....
        /*0214*/ 	.word	0x0001a8a0


	//   ....[47]....
        /*0218*/ 	.word	0x0001c2b0


	//   ....[48]....
        /*021c*/ 	.word	0x0001c2e0


	//   ....[49]....
        /*0220*/ 	.word	0x0001c320


	//   ....[50]....
        /*0224*/ 	.word	0x0001c330


	//   ....[51]....
        /*0228*/ 	.word	0x0001d810


	//   ....[52]....
        /*022c*/ 	.word	0x0001d850


	//   ....[53]....
        /*0230*/ 	.word	0x0001d890


	//   ....[54]....
        /*0234*/ 	.word	0x0001d8d0


	//   ....[55]....
        /*0238*/ 	.word	0x0001daf0


	//   ....[56]....
        /*023c*/ 	.word	0x0001db00


	//   ....[57]....
        /*0240*/ 	.word	0x0001dc80


	//   ....[58]....
        /*0244*/ 	.word	0x0001dcb0


	//   ....[59]....
        /*0248*/ 	.word	0x0001de00


	//   ....[60]....
        /*024c*/ 	.word	0x0001de30


	//   ....[61]....
        /*0250*/ 	.word	0x0001df80


	//   ....[62]....
        /*0254*/ 	.word	0x0001dfa0


	//   ....[63]....
        /*0258*/ 	.word	0x0001e770


	//   ....[64]....
        /*025c*/ 	.word	0x0001e790


	//   ....[65]....
        /*0260*/ 	.word	0x0001e8c0


	//   ....[66]....
        /*0264*/ 	.word	0x0001e8f0


	//   ....[67]....
        /*0268*/ 	.word	0x0001ea20


	//   ....[68]....
        /*026c*/ 	.word	0x0001ea50


	//   ....[69]....
        /*0270*/ 	.word	0x0001eb80


	//   ....[70]....
        /*0274*/ 	.word	0x0001eba0


	//----- nvinfo : EIATTR_EXIT_INSTR_OFFSETS
	.align		4
.L_374:
        /*0278*/ 	.byte	0x04, 0x1c
        /*027a*/ 	.short	(.L_376 - .L_375)


	//   ....[0]....
.L_375:
        /*027c*/ 	.word	0x00000310


	//   ....[1]....
        /*0280*/ 	.word	0x0001dfb0


	//   ....[2]....
        /*0284*/ 	.word	0x0001e080


	//   ....[3]....
        /*0288*/ 	.word	0x0001e0e0


	//   ....[4]....
        /*028c*/ 	.word	0x0001ebb0


	//   ....[5]....
        /*0290*/ 	.word	0x0001ec60


	//   ....[6]....
        /*0294*/ 	.word	0x0001ecc0


	//----- nvinfo : EIATTR_CTAIDZ_USED
	.align		4
.L_376:
        /*0298*/ 	.byte	0x01, 0x04
	.zero		2


	//----- nvinfo : EIATTR_MAX_THREADS
	.align		4
        /*029c*/ 	.byte	0x04, 0x05
        /*029e*/ 	.short	(.L_378 - .L_377)
.L_377:
        /*02a0*/ 	.word	0x00000100
        /*02a4*/ 	.word	0x00000001
        /*02a8*/ 	.word	0x00000001


	//----- nvinfo : EIATTR_CRS_STACK_SIZE
	.align		4
.L_378:
        /*02ac*/ 	.byte	0x04, 0x1e
        /*02ae*/ 	.short	(.L_380 - .L_379)
.L_379:
        /*02b0*/ 	.word	0x00000000
.L_380:


//--------------------- .nv.info._ZN7cutlass13device_kernelIN5flash19enable_sm80_to_sm89INS1_16FlashAttnFwdSm80INS1_25CollectiveMainloopFwdSm80ILi8ELi2ELb1EN4cute5tupleIJNS5_1CILi128EEENS7_ILi96EEENS7_ILi192EEEEEELi192ENS_6half_tEfNS_4arch4Sm80ELb1ELb0ELb1ELb0ELb0ELb0ELb1ELb0EEENS1_21CollectiveEpilogueFwdINS6_IJS8_SA_S9_EEENS6_IJNS7_ILi1EEESI_SI_EEESC_SE_Li256ELb0ELb1ELb0ELb0EEENS1_30DynamicPersistentTileSchedulerILi256ELi256ELb0ELb1ELb0EEEEEEEEEvNT_6ParamsE --------------------------
	.section	.nv.info._ZN7cutlass13device_kernelIN5flash19enable_sm80_to_sm89INS1_16FlashAttnFwdSm80INS1_25CollectiveMainloopFwdSm80ILi8ELi2ELb1EN4cute5tupleIJNS5_1CILi128EEENS7_ILi96EEENS7_ILi192EEEEEELi192ENS_6half_tEfNS_4arch4Sm80ELb1ELb0ELb1ELb0ELb0ELb0ELb1ELb0EEENS1_21CollectiveEpilogueFwdINS6_IJS8_SA_S9_EEENS6_IJNS7_ILi1EEESI_SI_EEESC_SE_Li256ELb0ELb1ELb0ELb0EEENS1_30DynamicPersistentTileSchedulerILi256ELi256ELb0ELb1ELb0EEEEEEEEEvNT_6ParamsE,"",@"SHT_CUDA_INFO"
	.sectionflags	@""
	.align	4


	//----- nvinfo : EIATTR_CUDA_API_VERSION
	.align		4
        /*0000*/ 	.byte	0x04, 0x37
        /*0002*/ 	.short	(.L_382 - .L_381)
.L_381:
        /*0004*/ 	.word	0x00000082


	//----- nvinfo : EIATTR_SW2861232_WAR
	.align		4
.L_382:
        /*0008*/ 	.byte	0x01, 0x35
	.zero		2


	//----- nvinfo : EIATTR_PARAM_CBANK
	.align		4
        /*000c*/ 	.byte	0x04, 0x0a
        /*000e*/ 	.short	(.L_384 - .L_383)
	.align		4
.L_383:
        /*0010*/ 	.word	index@(.nv.constant0._ZN7cutlass13device_kernelIN5flash19enable_sm80_to_sm89INS1_16FlashAttnFwdSm80INS1_25CollectiveMainloopFwdSm80ILi8ELi2ELb1EN4cute5tupleIJNS5_1CILi128EEENS7_ILi96EEENS7_ILi192EEEEEELi192ENS_6half_tEfNS_4arch4Sm80ELb1ELb0ELb1ELb0ELb0ELb0ELb1ELb0EEENS1_21CollectiveEpilogueFwdINS6_IJS8_SA_S9_EEENS6_IJNS7_ILi1EEESI_SI_EEESC_SE_Li256ELb0ELb1ELb0ELb0EEENS1_30DynamicPersistentTileSchedulerILi256ELi256ELb0ELb1ELb0EEEEEEEEEvNT_6ParamsE)
        /*0014*/ 	.short	0x0160
        /*0016*/ 	.short	0x0428


	//----- nvinfo : EIATTR_CBANK_PARAM_SIZE
	.align		4
.L_384:
        /*0018*/ 	.byte	0x03, 0x19
        /*001a*/ 	.short	0x0428


	//----- nvinfo : EIATTR_KPARAM_INFO
	.align		4
        /*001c*/ 	.byte	0x04, 0x17
        /*001e*/ 	.short	(.L_386 - .L_385)
.L_385:
        /*0020*/ 	.word	0x00000000
        /*0024*/ 	.short	0x0000
        /*0026*/ 	.short	0x0000
        /*0028*/ 	.byte	0x00, 0xf0, 0xa1, 0x10


	//----- nvinfo : EIATTR_MAXREG_COUNT
	.align		4
.L_386:
        /*002c*/ 	.byte	0x03, 0x1b
        /*002e*/ 	.short	0x00ff


	//----- nvinfo : EIATTR_NUM_BARRIERS
	.align		4
        /*0030*/ 	.byte	0x02, 0x4c
        /*0032*/ 	.byte	0x06
	.zero		1


	//----- nvinfo : EIATTR_ANNOTATIONS
	.align		4
        /*0034*/ 	.byte	0x04, 0x55
        /*0036*/ 	.short	(.L_388 - .L_387)


	//   ....[0]....
.L_387:
        /* <DEDUP_REMOVED lines=71> */


	//----- nvinfo : EIATTR_MERCURY_ISA_VERSION
	.align		4
.L_388:
        /*0498*/ 	.byte	0x03, 0x5f
        /*049a*/ 	.short	0x0000


	//----- nvinfo : EIATTR_INT_WARP_WIDE_INSTR_OFFSETS
	.align		4
        /*049c*/ 	.byte	0x04, 0x31
        /*049e*/ 	.short	(.L_390 - .L_389)


	//   ....[0]....
.L_389:
        /*04a0*/ 	.word	0x0000f0b0


	//   ....[1]....
        /*04a4*/ 	.word	0x0000f130


	//----- nvinfo : EIATTR_COOP_GROUP_MASK_REGIDS
	.align		4
.L_390:
        /*04a8*/ 	.byte	0x04, 0x29
        /*04aa*/ 	.short	(.L_392 - .L_391)


	//   ....[0]....
.L_391:
        /*04ac*/ 	.word	0xffffffff


	//   ....[1]....
        /*04b0*/ 	.word	0xffffffff


	//   ....[2]....
        /*04b4*/ 	.word	0xffffffff


	//   ....[3]....
        /*04b8*/ 	.word	0xffffffff


	//   ....[4]....
        /*04bc*/ 	.word	0xffffffff


	//   ....[5]....
        /*04c0*/ 	.word	0xffffffff


	//   ....[6]....
        /*04c4*/ 	.word	0xffffffff


	//   ....[7]....
        /*04c8*/ 	.word	0xffffffff


	//   ....[8]....
        /*04cc*/ 	.word	0xffffffff


	//   ....[9]....
        /*04d0*/ 	.word	0xffffffff


	//   ....[10]....
        /*04d4*/ 	.word	0xffffffff


	//   ....[11]....
        /*04d8*/ 	.word	0xffffffff


	//   ....[12]....
        /*04dc*/ 	.word	0xffffffff


	//   ....[13]....
        /*04e0*/ 	.word	0xffffffff


	//   ....[14]....
        /*04e4*/ 	.word	0xffffffff


	//   ....[15]....
        /*04e8*/ 	.word	0xffffffff


	//   ....[16]....
        /*04ec*/ 	.word	0xffffffff


	//   ....[17]....
        /*04f0*/ 	.word	0xffffffff


	//   ....[18]....
        /*04f4*/ 	.word	0xffffffff


	//   ....[19]....
        /*04f8*/ 	.word	0xffffffff


	//   ....[20]....
        /*04fc*/ 	.word	0xffffffff


	//   ....[21]....
        /*0500*/ 	.word	0xffffffff


	//   ....[22]....
        /*0504*/ 	.word	0xffffffff


	//   ....[23]....
        /*0508*/ 	.word	0xffffffff


	//   ....[24]....
        /*050c*/ 	.word	0xffffffff


	//   ....[25]....
        /*0510*/ 	.word	0xffffffff


	//   ....[26]....
        /*0514*/ 	.word	0xffffffff


	//   ....[27]....
        /*0518*/ 	.word	0xffffffff


	//   ....[28]....
        /*051c*/ 	.word	0xffffffff


	//   ....[29]....
        /*0520*/ 	.word	0xffffffff


	//   ....[30]....
        /*0524*/ 	.word	0xffffffff


	//   ....[31]....
        /*0528*/ 	.word	0xffffffff


	//   ....[32]....
        /*052c*/ 	.word	0xffffffff


	//   ....[33]....
        /*0530*/ 	.word	0xffffffff


	//   ....[34]....
        /*0534*/ 	.word	0xffffffff


	//   ....[35]....
        /*0538*/ 	.word	0xffffffff


	//   ....[36]....
        /*053c*/ 	.word	0xffffffff


	//   ....[37]....
        /*0540*/ 	.word	0xffffffff


	//   ....[38]....
        /*0544*/ 	.word	0xffffffff


	//   ....[39]....
        /*0548*/ 	.word	0xffffffff


	//   ....[40]....
        /*054c*/ 	.word	0xffffffff


	//   ....[41]....
        /*0550*/ 	.word	0xffffffff


	//   ....[42]....
        /*0554*/ 	.word	0xffffffff


	//   ....[43]....
        /*0558*/ 	.word	0xffffffff


	//   ....[44]....
        /*055c*/ 	.word	0xffffffff


	//   ....[45]....
        /*0560*/ 	.word	0xffffffff


	//   ....[46]....
        /*0564*/ 	.word	0xffffffff


	//   ....[47]....
        /*0568*/ 	.word	0xffffffff


	//   ....[48]....
        /*056c*/ 	.word	0xffffffff


	//   ....[49]....
        /*0570*/ 	.word	0xffffffff


	//   ....[50]....
        /*0574*/ 	.word	0xffffffff


	//   ....[51]....
        /*0578*/ 	.word	0xffffffff


	//   ....[52]....
        /*057c*/ 	.word	0xffffffff


	//   ....[53]....
        /*0580*/ 	.word	0xffffffff


	//   ....[54]....
        /*0584*/ 	.word	0xffffffff


	//   ....[55]....
        /*0588*/ 	.word	0xffffffff


	//   ....[56]....
        /*058c*/ 	.word	0xffffffff


	//   ....[57]....
        /*0590*/ 	.word	0xffffffff


	//   ....[58]....
        /*0594*/ 	.word	0xffffffff


	//   ....[59]....
        /*0598*/ 	.word	0xffffffff


	//   ....[60]....
        /*059c*/ 	.word	0xffffffff


	//   ....[61]....
        /*05a0*/ 	.word	0xffffffff


	//   ....[62]....
        /*05a4*/ 	.word	0xffffffff


	//   ....[63]....
        /*05a8*/ 	.word	0xffffffff


	//----- nvinfo : EIATTR_COOP_GROUP_INSTR_OFFSETS
	.align		4
.L_392:
        /*05ac*/ 	.byte	0x04, 0x28
        /*05ae*/ 	.short	(.L_394 - .L_393)


	//   ....[0]....
.L_393:
        /*05b0*/ 	.word	0x00000050


	//   ....[1]....
        /*05b4*/ 	.word	0x00001650


	//   ....[2]....
        /*05b8*/ 	.word	0x00001670


	//   ....[3]....
        /*05bc*/ 	.word	0x000016a0


	//   ....[4]....
        /*05c0*/ 	.word	0x000016c0


	//   ....[5]....
        /*05c4*/ 	.word	0x00001720


	//   ....[6]....
        /*05c8*/ 	.word	0x00001830


	//   ....[7]....
        /*05cc*/ 	.word	0x00001840


	//   ....[8]....
        /*05d0*/ 	.word	0x00001880


	//   ....[9]....
        /*05d4*/ 	.word	0x00003670


	//   ....[10]....
        /*05d8*/ 	.word	0x000036a0


	//   ....[11]....
        /*05dc*/ 	.word	0x000042d0


	//   ....[12]....
        /*05e0*/ 	.word	0x00004410


	//   ....[13]....
        /*05e4*/ 	.word	0x00004450


	//   ....[14]....
        /*05e8*/ 	.word	0x000044c0


	//   ....[15]....
        /*05ec*/ 	.word	0x00007700


	//   ....[16]....
        /*05f0*/ 	.word	0x00007730


	//   ....[17]....
        /*05f4*/ 	.word	0x00008440


	//   ....[18]....
        /*05f8*/ 	.word	0x00008460


	//   ....[19]....
        /*05fc*/ 	.word	0x00008480


	//   ....[20]....
        /*0600*/ 	.word	0x000084a0


	//   ....[21]....
        /*0604*/ 	.word	0x0000c2b0


	//   ....[22]....
        /*0608*/ 	.word	0x0000c330


	//   ....[23]....
        /*060c*/ 	.word	0x0000c470


	//   ....[24]....
        /*0610*/ 	.word	0x0000c4a0


	//   ....[25]....
        /*0614*/ 	.word	0x0000e860


	//   ....[26]....
        /*0618*/ 	.word	0x0000e8b0


	//   ....[27]....
        /*061c*/ 	.word	0x0000e8d0


	//   ....[28]....
        /*0620*/ 	.word	0x0000e8f0


	//   ....[29]....
        /*0624*/ 	.word	0x0000f910


	//   ....[30]....
        /*0628*/ 	.word	0x0000fd10


	//   ....[31]....
        /*062c*/ 	.word	0x0000fd30


	//   ....[32]....
        /*0630*/ 	.word	0x0000fd60


	//   ....[33]....
        /*0634*/ 	.word	0x0000fd90


	//   ....[34]....
        /*0638*/ 	.word	0x0000ff10


	//   ....[35]....
        /*063c*/ 	.word	0x0000ff30


	//   ....[36]....
        /*0640*/ 	.word	0x000100f0


	//   ....[37]....
        /*0644*/ 	.word	0x00010120


	//   ....[38]....
        /*0648*/ 	.word	0x00010220


	//   ....[39]....
        /*064c*/ 	.word	0x00010250


	//   ....[40]....
        /*0650*/ 	.word	0x00010350


	//   ....[41]....
        /*0654*/ 	.word	0x00010370


	//   ....[42]....
        /*0658*/ 	.word	0x00010980


	//   ....[43]....
        /*065c*/ 	.word	0x000109a0


	//   ....[44]....
        /*0660*/ 	.word	0x00010b30


	//   ....[45]....
        /*0664*/ 	.word	0x00010b40


	//   ....[46]....
        /*0668*/ 	.word	0x00010cc0


	//   ....[47]....
        /*066c*/ 	.word	0x00010ce0


	//   ....[48]....
        /*0670*/ 	.word	0x00010e60


	//   ....[49]....
        /*0674*/ 	.word	0x00010e70


	//   ....[50]....
        /*0678*/ 	.word	0x00011060


	//   ....[51]....
        /*067c*/ 	.word	0x00011140


	//   ....[52]....
        /*0680*/ 	.word	0x000111a0


	//   ....[53]....
        /*0684*/ 	.word	0x000111f0


	//   ....[54]....
        /*0688*/ 	.word	0x00011240


	//   ....[55]....
        /*068c*/ 	.word	0x000112b0


	//   ....[56]....
        /*0690*/ 	.word	0x00011320


	//   ....[57]....
        /*0694*/ 	.word	0x00011380


	//   ....[58]....
        /*0698*/ 	.word	0x000113e0


	//   ....[59]....
        /*069c*/ 	.word	0x00011440


	//   ....[60]....
        /*06a0*/ 	.word	0x000114b0


	//   ....[61]....
        /*06a4*/ 	.word	0x00011510


	//   ....[62]....
        /*06a8*/ 	.word	0x00011570


	//   ....[63]....
        /*06ac*/ 	.word	0x000115d0


	//----- nvinfo : EIATTR_EXIT_INSTR_OFFSETS
	.align		4
.L_394:
        /*06b0*/ 	.byte	0x04, 0x1c
        /*06b2*/ 	.short	(.L_396 - .L_395)


	//   ....[0]....
.L_395:
        /*06b4*/ 	.word	0x000000a0


	//   ....[1]....
        /*06b8*/ 	.word	0x00011100


	//----- nvinfo : EIATTR_MAX_THREADS
	.align		4
.L_396:
        /*06bc*/ 	.byte	0x04, 0x05
        /*06be*/ 	.short	(.L_398 - .L_397)
.L_397:
        /*06c0*/ 	.word	0x00000100
        /*06c4*/ 	.word	0x00000001
        /*06c8*/ 	.word	0x00000001


	//----- nvinfo : EIATTR_CRS_STACK_SIZE
	.align		4
.L_398:
        /*06cc*/ 	.byte	0x04, 0x1e
        /*06ce*/ 	.short	(.L_400 - .L_399)
.L_399:
        /*06d0*/ 	.word	0x00000000
.L_400:


//--------------------- .nv.info._ZN7cutlass13device_kernelIN5flash19enable_sm80_to_sm89INS1_16FlashAttnFwdSm80INS1_25CollectiveMainloopFwdSm80ILi8ELi2ELb1EN4cute5tupleIJNS5_1CILi128EEENS7_ILi96EEENS7_ILi192EEEEEELi192ENS_6half_tEfNS_4arch4Sm80ELb1ELb0ELb1ELb1ELb0ELb0ELb1ELb0EEENS1_21CollectiveEpilogueFwdINS6_IJS8_SA_S9_EEENS6_IJNS7_ILi1EEESI_SI_EEESC_SE_Li256ELb1ELb1ELb0ELb0EEENS1_19SingleTileSchedulerILb1ELb0ELb1ELi128EEEEEEEEEvNT_6ParamsE --------------------------
	.section	.nv.info._ZN7cutlass13device_kernelIN5flash19enable_sm80_to_sm89INS1_16FlashAttnFwdSm80INS1_25CollectiveMainloopFwdSm80ILi8ELi2ELb1EN4cute5tupleIJNS5_1CILi128EEENS7_ILi96EEENS7_ILi192EEEEEELi192ENS_6half_tEfNS_4arch4Sm80ELb1ELb0ELb1ELb1ELb0ELb0ELb1ELb0EEENS1_21CollectiveEpilogueFwdINS6_IJS8_SA_S9_EEENS6_IJNS7_ILi1EEESI_SI_EEESC_SE_Li256ELb1ELb1ELb0ELb0EEENS1_19SingleTileSchedulerILb1ELb0ELb1ELi128EEEEEEEEEvNT_6ParamsE,"",@"SHT_CUDA_INFO"
	.sectionflags	@""
	.align	4


	//----- nvinfo : EIATTR_CUDA_API_VERSION
	.align		4
        /*0000*/ 	.byte	0x04, 0x37
        /*0002*/ 	.short	(.L_402 - .L_401)
.L_401:
        /*0004*/ 	.word	0x00000082


	//----- nvinfo : EIATTR_SW2861232_WAR
	.align		4
.L_402:
        /*0008*/ 	.byte	0x01, 0x35
	.zero		2


	//----- nvinfo : EIATTR_PARAM_CBANK
	.align		4
        /*000c*/ 	.byte	0x04, 0x0a
        /*000e*/ 	.short	(.L_404 - .L_403)
	.align		4
.L_403:
        /*0010*/ 	.word	index@(.nv.constant0._ZN7cutlass13device_kernelIN5flash19enable_sm80_to_sm89INS1_16FlashAttnFwdSm80INS1_25CollectiveMainloopFwdSm80ILi8ELi2ELb1EN4cute5tupleIJNS5_1CILi128EEENS7_ILi96EEENS7_ILi192EEEEEELi192ENS_6half_tEfNS_4arch4Sm80ELb1ELb0ELb1ELb1ELb0ELb0ELb1ELb0EEENS1_21CollectiveEpilogueFwdINS6_IJS8_SA_S9_EEENS6_IJNS7_ILi1EEESI_SI_EEESC_SE_Li256ELb1ELb1ELb0ELb0EEENS1_19SingleTileSchedulerILb1ELb0ELb1ELi128EEEEEEEEEvNT_6ParamsE)
        /*0014*/ 	.short	0x0160
        /*0016*/ 	.short	0x0418


	//----- nvinfo : EIATTR_CBANK_PARAM_SIZE
	.align		4
.L_404:
        /*0018*/ 	.byte	0x03, 0x19
        /*001a*/ 	.short	0x0418


	//----- nvinfo : EIATTR_KPARAM_INFO
	.align		4
        /*001c*/ 	.byte	0x04, 0x17
        /*001e*/ 	.short	(.L_406 - .L_405)
.L_405:
        /*0020*/ 	.word	0x00000000
        /*0024*/ 	.short	0x0000
        /*0026*/ 	.short	0x0000
        /*0028*/ 	.byte	0x00, 0xf0, 0x61, 0x10


	//----- nvinfo : EIATTR_MAXREG_COUNT
	.align		4
.L_406:
        /*002c*/ 	.byte	0x03, 0x1b
        /*002e*/ 	.short	0x00ff


	//----- nvinfo : EIATTR_NUM_BARRIERS
	.align		4
        /*0030*/ 	.byte	0x02, 0x4c
        /*0032*/ 	.byte	0x02
	.zero		1


	//----- nvinfo : EIATTR_ANNOTATIONS
	.align		4
        /*0034*/ 	.byte	0x04, 0x55
        /*0036*/ 	.short	(.L_408 - .L_407)


	//   ....[0]....
.L_407:
        /* <DEDUP_REMOVED lines=24> */


	//----- nvinfo : EIATTR_MERCURY_ISA_VERSION
	.align		4
.L_408:
        /*01a8*/ 	.byte	0x03, 0x5f
        /*01aa*/ 	.short	0x0000


	//----- nvinfo : EIATTR_COOP_GROUP_MASK_REGIDS
	.align		4
        /*01ac*/ 	.byte	0x04, 0x29
        /*01ae*/ 	.short	(.L_410 - .L_409)


	//   ....[0]....
.L_409:
        /*01b0*/ 	.word	0xffffffff


	//   ....[1]....
        /*01b4*/ 	.word	0xffffffff


	//   ....[2]....
        /*01b8*/ 	.word	0xffffffff


	//   ....[3]....
        /*01bc*/ 	.word	0xffffffff


	//   ....[4]....
        /*01c0*/ 	.word	0xffffffff


	//   ....[5]....
        /*01c4*/ 	.word	0xffffffff


	//   ....[6]....
        /*01c8*/ 	.word	0xffffffff


	//   ....[7]....
        /*01cc*/ 	.word	0xffffffff


	//   ....[8]....
        /*01d0*/ 	.word	0xffffffff


	//   ....[9]....
        /*01d4*/ 	.word	0xffffffff


	//   ....[10]....
        /*01d8*/ 	.word	0xffffffff


	//   ....[11]....
        /*01dc*/ 	.word	0xffffffff


	//   ....[12]....
        /*01e0*/ 	.word	0xffffffff


	//   ....[13]....
        /*01e4*/ 	.word	0xffffffff


	//   ....[14]....
        /*01e8*/ 	.word	0xffffffff


	//   ....[15]....
        /*01ec*/ 	.word	0xffffffff


	//   ....[16]....
        /*01f0*/ 	.word	0xffffffff


	//   ....[17]....
        /*01f4*/ 	.word	0xffffffff


	//   ....[18]....
        /*01f8*/ 	.word	0xffffffff


	//   ....[19]....
        /*01fc*/ 	.word	0xffffffff


	//   ....[20]....
        /*0200*/ 	.word	0xffffffff


	//   ....[21]....
        /*0204*/ 	.word	0xffffffff


	//   ....[22]....
        /*0208*/ 	.word	0xffffffff


	//   ....[23]....
        /*020c*/ 	.word	0xffffffff


	//   ....[24]....
        /*0210*/ 	.word	0xffffffff


	//   ....[25]....
        /*0214*/ 	.word	0xffffffff


	//   ....[26]....
        /*0218*/ 	.word	0xffffffff


	//   ....[27]....
        /*021c*/ 	.word	0xffffffff


	//   ....[28]....
        /*0220*/ 	.word	0xffffffff


	//   ....[29]....
        /*0224*/ 	.word	0xffffffff


	//   ....[30]....
        /*0228*/ 	.word	0xffffffff


	//   ....[31]....
        /*022c*/ 	.word	0xffffffff


	//   ....[32]....
        /*0230*/ 	.word	0xffffffff


	//   ....[33]....
        /*0234*/ 	.word	0xffffffff


	//   ....[34]....
        /*0238*/ 	.word	0xffffffff


	//   ....[35]....
        /*023c*/ 	.word	0xffffffff


	//   ....[36]....
        /*0240*/ 	.word	0xffffffff


	//   ....[37]....
        /*0244*/ 	.word	0xffffffff


	//   ....[38]....
        /*0248*/ 	.word	0xffffffff


	//   ....[39]....
        /*024c*/ 	.word	0xffffffff


	//   ....[40]....
        /*0250*/ 	.word	0xffffffff


	//   ....[41]....
        /*0254*/ 	.word	0xffffffff


	//   ....[42]....
        /*0258*/ 	.word	0xffffffff


	//   ....[43]....
        /*025c*/ 	.word	0xffffffff


	//   ....[44]....
        /*0260*/ 	.word	0xffffffff


	//   ....[45]....
        /*0264*/ 	.word	0xffffffff


	//   ....[46]....
        /*0268*/ 	.word	0xffffffff


	//   ....[47]....
        /*026c*/ 	.word	0xffffffff


	//   ....[48]....
        /*0270*/ 	.word	0xffffffff


	//----- nvinfo : EIATTR_COOP_GROUP_INSTR_OFFSETS
	.align		4
.L_410:
        /*0274*/ 	.byte	0x04, 0x28
        /*0276*/ 	.short	(.L_412 - .L_411)


	//   ....[0]....
.L_411:
        /*0278*/ 	.word	0x00000090


	//   ....[1]....
        /*027c*/ 	.word	0x000011c0


	//   ....[2]....
        /*0280*/ 	.word	0x00001200


	//   ....[3]....
        /*0284*/ 	.word	0x00001340


	//   ....[4]....
        /*0288*/ 	.word	0x00001380


	//   ....[5]....
        /*028c*/ 	.word	0x00001490


	//   ....[6]....
        /*0290*/ 	.word	0x00001510


	//   ....[7]....
        /*0294*/ 	.word	0x00001540


	//   ....[8]....
        /*0298*/ 	.word	0x00001560


	//   ....[9]....
        /*029c*/ 	.word	0x00003900


	//   ....[10]....
        /*02a0*/ 	.word	0x00003910


	//   ....[11]....
        /*02a4*/ 	.word	0x000043a0


	//   ....[12]....
        /*02a8*/ 	.word	0x000044f0


	//   ....[13]....
        /*02ac*/ 	.word	0x00004500


	//   ....[14]....
        /*02b0*/ 	.word	0x00004550


	//   ....[15]....
        /*02b4*/ 	.word	0x00007dd0


	//   ....[16]....
        /*02b8*/ 	.word	0x00007f50


	//   ....[17]....
        /*02bc*/ 	.word	0x00008bb0


	//   ....[18]....
        /*02c0*/ 	.word	0x00008cb0


	//   ....[19]....
        /*02c4*/ 	.word	0x00008da0


	//   ....[20]....
        /*02c8*/ 	.word	0x00008e30


	//   ....[21]....
        /*02cc*/ 	.word	0x0000cd80


	//   ....[22]....
        /*02d0*/ 	.word	0x0000ce00


	//   ....[23]....
        /*02d4*/ 	.word	0x0000d070


	//   ....[24]....
        /*02d8*/ 	.word	0x0000d0b0


	//   ....[25]....
        /*02dc*/ 	.word	0x0000f510


	//   ....[26]....
        /*02e0*/ 	.word	0x0000f520


	//   ....[27]....
        /*02e4*/ 	.word	0x0000f550


	//   ....[28]....
        /*02e8*/ 	.word	0x0000f560


	//   ....[29]....
        /*02ec*/ 	.word	0x00010ad0


	//   ....[30]....
        /*02f0*/ 	.word	0x00010b20


	//   ....[31]....
        /*02f4*/ 	.word	0x00010b50


	//   ....[32]....
        /*02f8*/ 	.word	0x00010b70


	//   ....[33]....
        /*02fc*/ 	.word	0x00010d50


	//   ....[34]....
        /*0300*/ 	.word	0x00010d60


	//   ....[35]....
        /*0304*/ 	.word	0x00010ee0


	//   ....[36]....
        /*0308*/ 	.word	0x00010f10


	//   ....[37]....
        /*030c*/ 	.word	0x00011060


	//   ....[38]....
        /*0310*/ 	.word	0x00011090


	//   ....[39]....
        /*0314*/ 	.word	0x000111e0


	//   ....[40]....
        /*0318*/ 	.word	0x00011200


	//   ....[41]....
        /*031c*/ 	.word	0x00011a00


	//   ....[42]....
        /*0320*/ 	.word	0x00011a20


	//   ....[43]....
        /*0324*/ 	.word	0x00011b70


	//   ....[44]....
        /*0328*/ 	.word	0x00011ba0


	//   ....[45]....
        /*032c*/ 	.word	0x00011cd0


	//   ....[46]....
        /*0330*/ 	.word	0x00011d00


	//   ....[47]....
        /*0334*/ 	.word	0x00011e30


	//   ....[48]....
        /*0338*/ 	.word	0x00011e50


	//----- nvinfo : EIATTR_EXIT_INSTR_OFFSETS
	.align		4
.L_412:
        /*033c*/ 	.byte	0x04, 0x1c
        /*033e*/ 	.short	(.L_414 - .L_413)


	//   ....[0]....
.L_413:
        /*0340*/ 	.word	0x00000350


	//   ....[1]....
        /*0344*/ 	.word	0x00011210


	//   ....[2]....
        /*0348*/ 	.word	0x000112e0


	//   ....[3]....
        /*034c*/ 	.word	0x00011340


	//   ....[4]....
        /*0350*/ 	.word	0x00011e60


	//   ....[5]....
        /*0354*/ 	.word	0x00011f10


	//   ....[6]....
        /*0358*/ 	.word	0x00011f70


	//----- nvinfo : EIATTR_CTAIDZ_USED
	.align		4
.L_414:
        /*035c*/ 	.byte	0x01, 0x04
	.zero		2


	//----- nvinfo : EIATTR_MAX_THREADS
	.align		4
        /*0360*/ 	.byte	0x04, 0x05
        /*0362*/ 	.short	(.L_416 - .L_415)
.L_415:
        /*0364*/ 	.word	0x00000100
        /*0368*/ 	.word	0x00000001
        /*036c*/ 	.word	0x00000001


	//----- nvinfo : EIATTR_CRS_STACK_SIZE
	.align		4
.L_416:
        /*0370*/ 	.byte	0x04, 0x1e
        /*0372*/ 	.short	(.L_418 - .L_417)
.L_417:
        /*0374*/ 	.word	0x00000000
.L_418:


//--------------------- .nv.info._ZN7cutlass13device_kernelIN5flash19enable_sm80_to_sm89INS1_16FlashAttnFwdSm80INS1_25CollectiveMainloopFwdSm80ILi8ELi2ELb0EN4cute5tupleIJNS5_1CILi128EEENS7_ILi64EEENS7_ILi192EEEEEELi192ENS_6half_tEfNS_4arch4Sm80ELb1ELb0ELb1ELb1ELb0ELb1ELb1ELb0EEENS1_21CollectiveEpilogueFwdINS6_IJS8_SA_S9_EEENS6_IJNS7_ILi1EEESI_SI_EEESC_SE_Li256ELb1ELb1ELb0ELb0EEENS1_19SingleTileSchedulerILb1ELb0ELb1ELi128EEEEEEEEEvNT_6ParamsE --------------------------
	.section	.nv.info._ZN7cutlass13device_kernelIN5flash19enable_sm80_to_sm89INS1_16FlashAttnFwdSm80INS1_25CollectiveMainloopFwdSm80ILi8ELi2ELb0EN4cute5tupleIJNS5_1CILi128EEENS7_ILi64EEENS7_ILi192EEEEEELi192ENS_6half_tEfNS_4arch4Sm80ELb1ELb0ELb1ELb1ELb0ELb1ELb1ELb0EEENS1_21CollectiveEpilogueFwdINS6_IJS8_SA_S9_EEENS6_IJNS7_ILi1EEESI_SI_EEESC_SE_Li256ELb1ELb1ELb0ELb0EEENS1_19SingleTileSchedulerILb1ELb0ELb1ELi128EEEEEEEEEvNT_6ParamsE,"",@"SHT_CUDA_INFO"
	.sectionflags	@""
	.align	4


	//----- nvinfo : EIATTR_CUDA_API_VERSION
	.align		4
        /*0000*/ 	.byte	0x04, 0x37
        /*0002*/ 	.short	(.L_420 - .L_419)
.L_419:
        /*0004*/ 	.word	0x00000082


	//----- nvinfo : EIATTR_SW2861232_WAR
	.align		4
.L_420:
        /*0008*/ 	.byte	0x01, 0x35
	.zero		2


	//----- nvinfo : EIATTR_PARAM_CBANK
	.align		4
        /*000c*/ 	.byte	0x04, 0x0a
        /*000e*/ 	.short	(.L_422 - .L_421)
	.align		4
.L_421:
        /*0010*/ 	.word	index@(.nv.constant0._ZN7cutlass13device_kernelIN5flash19enable_sm80_to_sm89INS1_16FlashAttnFwdSm80INS1_25CollectiveMainloopFwdSm80ILi8ELi2ELb0EN4cute5tupleIJNS5_1CILi128EEENS7_ILi64EEENS7_ILi192EEEEEELi192ENS_6half_tEfNS_4arch4Sm80ELb1ELb0ELb1ELb1ELb0ELb1ELb1ELb0EEENS1_21CollectiveEpilogueFwdINS6_IJS8_SA_S9_EEENS6_IJNS7_ILi1EEESI_SI_EEESC_SE_Li256ELb1ELb1ELb0ELb0EEENS1_19SingleTileSchedulerILb1ELb0ELb1ELi128EEEEEEEEEvNT_6ParamsE)
        /*0014*/ 	.short	0x0160
        /*0016*/ 	.short	0x0418


	//----- nvinfo : EIATTR_CBANK_PARAM_SIZE
	.align		4
.L_422:
        /*0018*/ 	.byte	0x03, 0x19
        /*001a*/ 	.short	0x0418


	//----- nvinfo : EIATTR_KPARAM_INFO
	.align		4
        /*001c*/ 	.byte	0x04, 0x17
        /*001e*/ 	.short	(.L_424 - .L_423)
.L_423:
        /*0020*/ 	.word	0x00000000
        /*0024*/ 	.short	0x0000
        /*0026*/ 	.short	0x0000
        /*0028*/ 	.byte	0x00, 0xf0, 0x61, 0x10


	//----- nvinfo : EIATTR_MAXREG_COUNT
	.align		4
.L_424:
        /*002c*/ 	.byte	0x03, 0x1b
        /*002e*/ 	.short	0x00ff


	//----- nvinfo : EIATTR_NUM_BARRIERS
	.align		4
        /*0030*/ 	.byte	0x02, 0x4c
        /*0032*/ 	.byte	0x02
	.zero		1


	//----- nvinfo : EIATTR_MERCURY_ISA_VERSION
	.align		4
        /*0034*/ 	.byte	0x03, 0x5f
        /*0036*/ 	.short	0x0000


	//----- nvinfo : EIATTR_COOP_GROUP_MASK_REGIDS
	.align		4
        /*0038*/ 	.byte	0x04, 0x29
        /*003a*/ 	.short	(.L_426 - .L_425)


	//   ....[0]....
.L_425:
        /*003c*/ 	.word	0xffffffff


	//   ....[1]....
        /*0040*/ 	.word	0xffffffff


	//   ....[2]....
        /*0044*/ 	.word	0xffffffff


	//   ....[3]....
        /*0048*/ 	.word	0xffffffff


	//   ....[4]....
        /*004c*/ 	.word	0xffffffff


	//   ....[5]....
        /*0050*/ 	.word	0xffffffff


	//   ....[6]....
        /*0054*/ 	.word	0xffffffff


	//   ....[7]....
        /*0058*/ 	.word	0xffffffff


	//   ....[8]....
        /*005c*/ 	.word	0xffffffff


	//   ....[9]....
        /*0060*/ 	.word	0xffffffff


	//   ....[10]....
        /*0064*/ 	.word	0xffffffff


	//   ....[11]....
        /*0068*/ 	.word	0xffffffff


	//   ....[12]....
        /*006c*/ 	.word	0xffffffff


	//   ....[13]....
        /*0070*/ 	.word	0xffffffff


	//   ....[14]....
        /*0074*/ 	.word	0xffffffff


	//   ....[15]....
        /*0078*/ 	.word	0xffffffff


	//   ....[16]....
        /*007c*/ 	.word	0xffffffff


	//   ....[17]....
        /*0080*/ 	.word	0xffffffff


	//   ....[18]....
        /*0084*/ 	.word	0xffffffff


	//   ....[19]....
        /*0088*/ 	.word	0xffffffff


	//   ....[20]....
        /*008c*/ 	.word	0xffffffff


	//   ....[21]....
        /*0090*/ 	.word	0xffffffff


	//   ....[22]....
        /*0094*/ 	.word	0xffffffff


	//   ....[23]....
        /*0098*/ 	.word	0xffffffff


	//   ....[24]....
        /*009c*/ 	.word	0xffffffff


	//   ....[25]....
        /*00a0*/ 	.word	0xffffffff


	//   ....[26]....
        /*00a4*/ 	.word	0xffffffff


	//   ....[27]....
        /*00a8*/ 	.word	0xffffffff


	//   ....[28]....
        /*00ac*/ 	.word	0xffffffff


	//   ....[29]....
        /*00b0*/ 	.word	0xffffffff


	//   ....[30]....
        /*00b4*/ 	.word	0xffffffff


	//   ....[31]....
        /*00b8*/ 	.word	0xffffffff


	//   ....[32]....
        /*00bc*/ 	.word	0xffffffff


	//   ....[33]....
        /*00c0*/ 	.word	0xffffffff


	//   ....[34]....
        /*00c4*/ 	.word	0xffffffff


	//   ....[35]....
        /*00c8*/ 	.word	0xffffffff


	//   ....[36]....
        /*00cc*/ 	.word	0xffffffff


	//   ....[37]....
        /*00d0*/ 	.word	0xffffffff


	//   ....[38]....
        /*00d4*/ 	.word	0xffffffff


	//   ....[39]....
        /*00d8*/ 	.word	0xffffffff


	//   ....[40]....
        /*00dc*/ 	.word	0xffffffff


	//   ....[41]....
        /*00e0*/ 	.word	0xffffffff


	//   ....[42]....
        /*00e4*/ 	.word	0xffffffff


	//   ....[43]....
        /*00e8*/ 	.word	0xffffffff


	//   ....[44]....
        /*00ec*/ 	.word	0xffffffff


	//   ....[45]....
        /*00f0*/ 	.word	0xffffffff


	//   ....[46]....
        /*00f4*/ 	.word	0xffffffff


	//   ....[47]....
        /*00f8*/ 	.word	0xffffffff


	//   ....[48]....
        /*00fc*/ 	.word	0xffffffff


	//   ....[49]....
        /*0100*/ 	.word	0xffffffff


	//   ....[50]....
        /*0104*/ 	.word	0xffffffff


	//   ....[51]....
        /*0108*/ 	.word	0xffffffff


	//   ....[52]....
        /*010c*/ 	.word	0xffffffff


	//   ....[53]....
        /*0110*/ 	.word	0xffffffff


	//   ....[54]....
        /*0114*/ 	.word	0xffffffff


	//   ....[55]....
        /*0118*/ 	.word	0xffffffff


	//   ....[56]....
        /*011c*/ 	.word	0xffffffff


	//   ....[57]....
        /*0120*/ 	.word	0xffffffff


	//   ....[58]....
        /*0124*/ 	.word	0xffffffff


	//   ....[59]....
        /*0128*/ 	.word	0xffffffff


	//   ....[60]....
        /*012c*/ 	.word	0xffffffff


	//   ....[61]....
        /*0130*/ 	.word	0xffffffff


	//   ....[62]....
        /*0134*/ 	.word	0xffffffff


	//   ....[63]....
        /*0138*/ 	.word	0xffffffff


	//   ....[64]....
        /*013c*/ 	.word	0xffffffff


	//----- nvinfo : EIATTR_COOP_GROUP_INSTR_OFFSETS
	.align		4
.L_426:
        /*0140*/ 	.byte	0x04, 0x28
        /*0142*/ 	.short	(.L_428 - .L_427)


	//   ....[0]....
.L_427:
        /*0144*/ 	.word	0x00000080


	//   ....[1]....
        /*0148*/ 	.word	0x00006b10


	//   ....[2]....
        /*014c*/ 	.word	0x00006b70


	//   ....[3]....
        /*0150*/ 	.word	0x00006d40


	//   ....[4]....
        /*0154*/ 	.word	0x00006d70


	//   ....[5]....
        /*0158*/ 	.word	0x00006eb0


	//   ....[6]....
        /*015c*/ 	.word	0x00006ee0


	//   ....[7]....
        /*0160*/ 	.word	0x00007010


	//   ....[8]....
        /*0164*/ 	.word	0x00007050


	//   ....[9]....
        /*0168*/ 	.word	0x000079f0


	//   ....[10]....
        /*016c*/ 	.word	0x00007aa0


	//   ....[11]....
        /*0170*/ 	.word	0x00007ad0


	//   ....[12]....
        /*0174*/ 	.word	0x00007ae0


	//   ....[13]....
        /*0178*/ 	.word	0x00007f20


	//   ....[14]....
        /*017c*/ 	.word	0x00008000


	//   ....[15]....
        /*0180*/ 	.word	0x000081b0


	//   ....[16]....
        /*0184*/ 	.word	0x000081f0


	//   ....[17]....
        /*0188*/ 	.word	0x0000af40


	//   ....[18]....
        /*018c*/ 	.word	0x0000af60


	//   ....[19]....
        /*0190*/ 	.word	0x0000af90


	//   ....[20]....
        /*0194*/ 	.word	0x0000afa0


	//   ....[21]....
        /*0198*/ 	.word	0x0000b230


	//   ....[22]....
        /*019c*/ 	.word	0x0000b310


	//   ....[23]....
        /*01a0*/ 	.word	0x0000b4c0


	//   ....[24]....
        /*01a4*/ 	.word	0x0000b500


	//   ....[25]....
        /*01a8*/ 	.word	0x0000f400


	//   ....[26]....
        /*01ac*/ 	.word	0x0000f430


	//   ....[27]....
        /*01b0*/ 	.word	0x0000feb0


	//   ....[28]....
        /*01b4*/ 	.word	0x0000fed0


	//   ....[29]....
        /*01b8*/ 	.word	0x0000fef0


	//   ....[30]....
        /*01bc*/ 	.word	0x0000ff10


	//   ....[31]....
        /*01c0*/ 	.word	0x00012060


	//   ....[32]....
        /*01c4*/ 	.word	0x00012180


	//   ....[33]....
        /*01c8*/ 	.word	0x00012970


	//   ....[34]....
        /*01cc*/ 	.word	0x00012a60


	//   ....[35]....
        /*01d0*/ 	.word	0x00012aa0


	//   ....[36]....
        /*01d4*/ 	.word	0x00012b70


	//   ....[37]....
        /*01d8*/ 	.word	0x00015a40


	//   ....[38]....
        /*01dc*/ 	.word	0x00015a90


	//   ....[39]....
        /*01e0*/ 	.word	0x00015aa0


	//   ....[40]....
        /*01e4*/ 	.word	0x00015ac0


	//   ....[41]....
        /*01e8*/ 	.word	0x000174f0


	//   ....[42]....
        /*01ec*/ 	.word	0x00017520


	//   ....[43]....
        /*01f0*/ 	.word	0x00017560


	//   ....[44]....
        /*01f4*/ 	.word	0x00017570


	//   ....[45]....
        /*01f8*/ 	.word	0x00018a80


	//   ....[46]....
        /*01fc*/ 	.word	0x00018ac0


	//   ....[47]....
        /*0200*/ 	.word	0x00018b00


	//   ....[48]....
        /*0204*/ 	.word	0x00018b40


	//   ....[49]....
        /*0208*/ 	.word	0x00018d30


	//   ....[50]....
        /*020c*/ 	.word	0x00018d40


	//   ....[51]....
        /*0210*/ 	.word	0x00018ec0


	//   ....[52]....
        /*0214*/ 	.word	0x00018ef0


	//   ....[53]....
        /*0218*/ 	.word	0x00019040


	//   ....[54]....
        /*021c*/ 	.word	0x00019070


	//   ....[55]....
        /*0220*/ 	.word	0x000191c0


	//   ....[56]....
        /*0224*/ 	.word	0x000191e0


	//   ....[57]....
        /*0228*/ 	.word	0x000199c0


	//   ....[58]....
        /*022c*/ 	.word	0x000199e0


	//   ....[59]....
        /*0230*/ 	.word	0x00019b10


	//   ....[60]....
        /*0234*/ 	.word	0x00019b40


	//   ....[61]....
        /*0238*/ 	.word	0x00019c70


	//   ....[62]....
        /*023c*/ 	.word	0x00019ca0


	//   ....[63]....
        /*0240*/ 	.word	0x00019dd0


	//   ....[64]....
        /*0244*/ 	.word	0x00019df0


	//----- nvinfo : EIATTR_EXIT_INSTR_OFFSETS
	.align		4
.L_428:
        /*0248*/ 	.byte	0x04, 0x1c
        /*024a*/ 	.short	(.L_430 - .L_429)


	//   ....[0]....
.L_429:
        /*024c*/ 	.word	0x00000330


	//   ....[1]....
        /*0250*/ 	.word	0x000191f0


	//   ....[2]....
        /*0254*/ 	.word	0x000192c0


	//   ....[3]....
        /*0258*/ 	.word	0x00019320


	//   ....[4]....
        /*025c*/ 	.word	0x00019e00


	//   ....[5]....
        /*0260*/ 	.word	0x00019eb0


	//   ....[6]....
        /*0264*/ 	.word	0x00019f10


	//----- nvinfo : EIATTR_CTAIDZ_USED
	.align		4
.L_430:
        /*0268*/ 	.byte	0x01, 0x04
	.zero		2


	//----- nvinfo : EIATTR_MAX_THREADS
	.align		4
        /*026c*/ 	.byte	0x04, 0x05
        /*026e*/ 	.short	(.L_432 - .L_431)
.L_431:
        /*0270*/ 	.word	0x00000100
        /*0274*/ 	.word	0x00000001
        /*0278*/ 	.word	0x00000001


	//----- nvinfo : EIATTR_CRS_STACK_SIZE
	.align		4
.L_432:
        /*027c*/ 	.byte	0x04, 0x1e
        /*027e*/ 	.short	(.L_434 - .L_433)
.L_433:
        /*0280*/ 	.word	0x00000000
.L_434:


//--------------------- .nv.callgraph             --------------------------
	.section	.nv.callgraph,"",@"SHT_CUDA_CALLGRAPH"
	.align	4
	.sectionentsize	8
	.align		4
        /*0000*/ 	.word	0x00000000
	.align		4
        /*0004*/ 	.word	0xffffffff
	.align		4
        /*0008*/ 	.word	0x00000000
	.align		4
        /*000c*/ 	.word	0xfffffffe
	.align		4
        /*0010*/ 	.word	0x00000000
	.align		4
        /*0014*/ 	.word	0xfffffffd
	.align		4
        /*0018*/ 	.word	0x00000000
	.align		4
        /*001c*/ 	.word	0xfffffffc


//--------------------- .nv.rel.action            --------------------------
	.section	.nv.rel.action,"",@"SHT_CUDA_RELOCINFO"
	.align	8
	.sectionentsize	8
        /*0000*/ 	.byte	0x73, 0x00, 0x00, 0x00, 0x00, 0x00, 0x00, 0x00, 0x00, 0x00, 0x00, 0x11, 0x25, 0x00, 0x05, 0x36


//--------------------- .nv.constant4             --------------------------
	.section	.nv.constant4,"a",@progbits
	.align	8
	.align		8
.nv.constant4:
        /*0000*/ 	.dword	_ZN74_INTERNAL_3207daf9_38_flash_fwd_hdim192_fp16_softcap_sm80_cu_cf07d2ef_42254cuda3std3__45__cpo5beginE
	.align		8
        /*0008*/ 	.dword	_ZN74_INTERNAL_3207daf9_38_flash_fwd_hdim192_fp16_softcap_sm80_cu_cf07d2ef_42254cuda3std3__45__cpo3endE
	.align		8
        /*0010*/ 	.dword	_ZN74_INTERNAL_3207daf9_38_flash_fwd_hdim192_fp16_softcap_sm80_cu_cf07d2ef_42254cuda3std3__45__cpo6cbeginE
	.align		8
        /*0018*/ 	.dword	_ZN74_INTERNAL_3207daf9_38_flash_fwd_hdim192_fp16_softcap_sm80_cu_cf07d2ef_42254cuda3std3__45__cpo4cendE
	.align		8
        /*0020*/ 	.dword	_ZN74_INTERNAL_3207daf9_38_flash_fwd_hdim192_fp16_softcap_sm80_cu_cf07d2ef_42254cuda3std3__476_GLOBAL__N__3207daf9_38_flash_fwd_hdim192_fp16_softcap_sm80_cu_cf07d2ef_42256ignoreE
	.align		8
        /*0028*/ 	.dword	_ZN74_INTERNAL_3207daf9_38_flash_fwd_hdim192_fp16_softcap_sm80_cu_cf07d2ef_42254cuda3std3__419piecewise_constructE
	.align		8
        /*0030*/ 	.dword	_ZN74_INTERNAL_3207daf9_38_flash_fwd_hdim192_fp16_softcap_sm80_cu_cf07d2ef_42254cuda3std3__48in_placeE
	.align		8
        /*0038*/ 	.dword	_ZN74_INTERNAL_3207daf9_38_flash_fwd_hdim192_fp16_softcap_sm80_cu_cf07d2ef_42254cuda3std6ranges3__45__cpo4swapE
	.align		8
        /*0040*/ 	.dword	_ZN74_INTERNAL_3207daf9_38_flash_fwd_hdim192_fp16_softcap_sm80_cu_cf07d2ef_42254cuda3std6ranges3__45__cpo9iter_moveE
	.align		8
        /*0048*/ 	.dword	_ZN74_INTERNAL_3207daf9_38_flash_fwd_hdim192_fp16_softcap_sm80_cu_cf07d2ef_42254cute7productE
	.align		8
        /*0050*/ 	.dword	_ZN74_INTERNAL_3207daf9_38_flash_fwd_hdim192_fp16_softcap_sm80_cu_cf07d2ef_42254cute1_E


//--------------------- .nv.constant0._ZN7cutlass13device_kernelIN5flash19enable_sm80_to_sm89INS1_16FlashAttnFwdSm80INS1_25CollectiveMainloopFwdSm80ILi8ELi1ELb1EN4cute5tupleIJNS5_1CILi128EEENS7_ILi96EEENS7_ILi192EEEEEELi192ENS_6half_tEfNS_4arch4Sm80ELb0ELb0ELb1ELb0ELb0ELb0ELb1ELb0EEENS1_21CollectiveEpilogueFwdINS6_IJS8_SA_S9_EEENS6_IJNS7_ILi1EEESI_SI_EEESC_SE_Li256ELb0ELb1ELb0ELb0EEENS1_19SingleTileSchedulerILb0ELb0ELb1ELi128EEEEEEEEEvNT_6ParamsE --------------------------
	.section	.nv.constant0._ZN7cutlass13device_kernelIN5flash19enable_sm80_to_sm89INS1_16FlashAttnFwdSm80INS1_25CollectiveMainloopFwdSm80ILi8ELi1ELb1EN4cute5tupleIJNS5_1CILi128EEENS7_ILi96EEENS7_ILi192EEEEEELi192ENS_6half_tEfNS_4arch4Sm80ELb0ELb0ELb1ELb0ELb0ELb0ELb1ELb0EEENS1_21CollectiveEpilogueFwdINS6_IJS8_SA_S9_EEENS6_IJNS7_ILi1EEESI_SI_EEESC_SE_Li256ELb0ELb1ELb0ELb0EEENS1_19SingleTileSchedulerILb0ELb0ELb1ELi128EEEEEEEEEvNT_6ParamsE,"a",@progbits
	.sectionflags	@""
	.align	4
.nv.constant0._ZN7cutlass13device_kernelIN5flash19enable_sm80_to_sm89INS1_16FlashAttnFwdSm80INS1_25CollectiveMainloopFwdSm80ILi8ELi1ELb1EN4cute5tupleIJNS5_1CILi128EEENS7_ILi96EEENS7_ILi192EEEEEELi192ENS_6half_tEfNS_4arch4Sm80ELb0ELb0ELb1ELb0ELb0ELb0ELb1ELb0EEENS1_21CollectiveEpilogueFwdINS6_IJS8_SA_S9_EEENS6_IJNS7_ILi1EEESI_SI_EEESC_SE_Li256ELb0ELb1ELb0ELb0EEENS1_19SingleTileSchedulerILb0ELb0ELb1ELi128EEEEEEEEEvNT_6ParamsE:
	.zero		1400


//--------------------- .nv.constant0._ZN7cutlass13device_kernelIN5flash19enable_sm80_to_sm89INS1_16FlashAttnFwdSm80INS1_25CollectiveMainloopFwdSm80ILi8ELi1ELb1EN4cute5tupleIJNS5_1CILi128EEENS7_ILi96EEENS7_ILi192EEEEEELi192ENS_6half_tEfNS_4arch4Sm80ELb0ELb0ELb1ELb1ELb0ELb0ELb1ELb0EEENS1_21CollectiveEpilogueFwdINS6_IJS8_SA_S9_EEENS6_IJNS7_ILi1EEESI_SI_EEESC_SE_Li256ELb1ELb1ELb0ELb0EEENS1_19SingleTileSchedulerILb1ELb0ELb1ELi128EEEEEEEEEvNT_6ParamsE --------------------------
	.section	.nv.constant0._ZN7cutlass13device_kernelIN5flash19enable_sm80_to_sm89INS1_16FlashAttnFwdSm80INS1_25CollectiveMainloopFwdSm80ILi8ELi1ELb1EN4cute5tupleIJNS5_1CILi128EEENS7_ILi96EEENS7_ILi192EEEEEELi192ENS_6half_tEfNS_4arch4Sm80ELb0ELb0ELb1ELb1ELb0ELb0ELb1ELb0EEENS1_21CollectiveEpilogueFwdINS6_IJS8_SA_S9_EEENS6_IJNS7_ILi1EEESI_SI_EEESC_SE_Li256ELb1ELb1ELb0ELb0EEENS1_19SingleTileSchedulerILb1ELb0ELb1ELi128EEEEEEEEEvNT_6ParamsE,"a",@progbits
	.sectionflags	@""
	.align	4
.nv.constant0._ZN7cutlass13device_kernelIN5flash19enable_sm80_to_sm89INS1_16FlashAttnFwdSm80INS1_25CollectiveMainloopFwdSm80ILi8ELi1ELb1EN4cute5tupleIJNS5_1CILi128EEENS7_ILi96EEENS7_ILi192EEEEEELi192ENS_6half_tEfNS_4arch4Sm80ELb0ELb0ELb1ELb1ELb0ELb0ELb1ELb0EEENS1_21CollectiveEpilogueFwdINS6_IJS8_SA_S9_EEENS6_IJNS7_ILi1EEESI_SI_EEESC_SE_Li256ELb1ELb1ELb0ELb0EEENS1_19SingleTileSchedulerILb1ELb0ELb1ELi128EEEEEEEEEvNT_6ParamsE:
	.zero		1400


//--------------------- .nv.constant0._ZN7cutlass13device_kernelIN5flash19enable_sm80_to_sm89INS1_16FlashAttnFwdSm80INS1_25CollectiveMainloopFwdSm80ILi8ELi1ELb0EN4cute5tupleIJNS5_1CILi128EEENS7_ILi64EEENS7_ILi192EEEEEELi192ENS_6half_tEfNS_4arch4Sm80ELb0ELb0ELb1ELb1ELb0ELb1ELb1ELb0EEENS1_21CollectiveEpilogueFwdINS6_IJS8_SA_S9_EEENS6_IJNS7_ILi1EEESI_SI_EEESC_SE_Li256ELb1ELb1ELb0ELb0EEENS1_19SingleTileSchedulerILb1ELb0ELb1ELi128EEEEEEEEEvNT_6ParamsE --------------------------
	.section	.nv.constant0._ZN7cutlass13device_kernelIN5flash19enable_sm80_to_sm89INS1_16FlashAttnFwdSm80INS1_25CollectiveMainloopFwdSm80ILi8ELi1ELb0EN4cute5tupleIJNS5_1CILi128EEENS7_ILi64EEENS7_ILi192EEEEEELi192ENS_6half_tEfNS_4arch4Sm80ELb0ELb0ELb1ELb1ELb0ELb1ELb1ELb0EEENS1_21CollectiveEpilogueFwdINS6_IJS8_SA_S9_EEENS6_IJNS7_ILi1EEESI_SI_EEESC_SE_Li256ELb1ELb1ELb0ELb0EEENS1_19SingleTileSchedulerILb1ELb0ELb1ELi128EEEEEEEEEvNT_6ParamsE,"a",@progbits
	.sectionflags	@""
	.align	4
.nv.constant0._ZN7cutlass13device_kernelIN5flash19enable_sm80_to_sm89INS1_16FlashAttnFwdSm80INS1_25CollectiveMainloopFwdSm80ILi8ELi1ELb0EN4cute5tupleIJNS5_1CILi128EEENS7_ILi64EEENS7_ILi192EEEEEELi192ENS_6half_tEfNS_4arch4Sm80ELb0ELb0ELb1ELb1ELb0ELb1ELb1ELb0EEENS1_21CollectiveEpilogueFwdINS6_IJS8_SA_S9_EEENS6_IJNS7_ILi1EEESI_SI_EEESC_SE_Li256ELb1ELb1ELb0ELb0EEENS1_19SingleTileSchedulerILb1ELb0ELb1ELi128EEEEEEEEEvNT_6ParamsE:
	.zero		1400


//--------------------- .nv.constant0._ZN7cutlass13device_kernelIN5flash19enable_sm80_to_sm89INS1_16FlashAttnFwdSm80INS1_25CollectiveMainloopFwdSm80ILi8ELi1ELb0EN4cute5tupleIJNS5_1CILi128EEENS7_ILi64EEENS7_ILi192EEEEEELi192ENS_6half_tEfNS_4arch4Sm80ELb0ELb1ELb1ELb0ELb0ELb0ELb1ELb0EEENS1_21CollectiveEpilogueFwdINS6_IJS8_SA_S9_EEENS6_IJNS7_ILi1EEESI_SI_EEESC_SE_Li256ELb0ELb1ELb0ELb0EEENS1_19SingleTileSchedulerILb0ELb0ELb1ELi128EEEEEEEEEvNT_6ParamsE --------------------------
	.section	.nv.constant0._ZN7cutlass13device_kernelIN5flash19enable_sm80_to_sm89INS1_16FlashAttnFwdSm80INS1_25CollectiveMainloopFwdSm80ILi8ELi1ELb0EN4cute5tupleIJNS5_1CILi128EEENS7_ILi64EEENS7_ILi192EEEEEELi192ENS_6half_tEfNS_4arch4Sm80ELb0ELb1ELb1ELb0ELb0ELb0ELb1ELb0EEENS1_21CollectiveEpilogueFwdINS6_IJS8_SA_S9_EEENS6_IJNS7_ILi1EEESI_SI_EEESC_SE_Li256ELb0ELb1ELb0ELb0EEENS1_19SingleTileSchedulerILb0ELb0ELb1ELi128EEEEEEEEEvNT_6ParamsE,"a",@progbits
	.sectionflags	@""
	.align	4
.nv.constant0._ZN7cutlass13device_kernelIN5flash19enable_sm80_to_sm89INS1_16FlashAttnFwdSm80INS1_25CollectiveMainloopFwdSm80ILi8ELi1ELb0EN4cute5tupleIJNS5_1CILi128EEENS7_ILi64EEENS7_ILi192EEEEEELi192ENS_6half_tEfNS_4arch4Sm80ELb0ELb1ELb1ELb0ELb0ELb0ELb1ELb0EEENS1_21CollectiveEpilogueFwdINS6_IJS8_SA_S9_EEENS6_IJNS7_ILi1EEESI_SI_EEESC_SE_Li256ELb0ELb1ELb0ELb0EEENS1_19SingleTileSchedulerILb0ELb0ELb1ELi128EEEEEEEEEvNT_6ParamsE:
	.zero		1400


//--------------------- .nv.constant0._ZN7cutlass13device_kernelIN5flash19enable_sm80_to_sm89INS1_16FlashAttnFwdSm80INS1_25CollectiveMainloopFwdSm80ILi8ELi1ELb0EN4cute5tupleIJNS5_1CILi128EEENS7_ILi64EEENS7_ILi192EEEEEELi192ENS_6half_tEfNS_4arch4Sm80ELb0ELb1ELb1ELb1ELb0ELb0ELb1ELb0EEENS1_21CollectiveEpilogueFwdINS6_IJS8_SA_S9_EEENS6_IJNS7_ILi1EEESI_SI_EEESC_SE_Li256ELb1ELb1ELb0ELb0EEENS1_19SingleTileSchedulerILb1ELb0ELb1ELi128EEEEEEEEEvNT_6ParamsE --------------------------
	.section	.nv.constant0._ZN7cutlass13device_kernelIN5flash19enable_sm80_to_sm89INS1_16FlashAttnFwdSm80INS1_25CollectiveMainloopFwdSm80ILi8ELi1ELb0EN4cute5tupleIJNS5_1CILi128EEENS7_ILi64EEENS7_ILi192EEEEEELi192ENS_6half_tEfNS_4arch4Sm80ELb0ELb1ELb1ELb1ELb0ELb0ELb1ELb0EEENS1_21CollectiveEpilogueFwdINS6_IJS8_SA_S9_EEENS6_IJNS7_ILi1EEESI_SI_EEESC_SE_Li256ELb1ELb1ELb0ELb0EEENS1_19SingleTileSchedulerILb1ELb0ELb1ELi128EEEEEEEEEvNT_6ParamsE,"a",@progbits
	.sectionflags	@""
	.align	4
.nv.constant0._ZN7cutlass13device_kernelIN5flash19enable_sm80_to_sm89INS1_16FlashAttnFwdSm80INS1_25CollectiveMainloopFwdSm80ILi8ELi1ELb0EN4cute5tupleIJNS5_1CILi128EEENS7_ILi64EEENS7_ILi192EEEEEELi192ENS_6half_tEfNS_4arch4Sm80ELb0ELb1ELb1ELb1ELb0ELb0ELb1ELb0EEENS1_21CollectiveEpilogueFwdINS6_IJS8_SA_S9_EEENS6_IJNS7_ILi1EEESI_SI_EEESC_SE_Li256ELb1ELb1ELb0ELb0EEENS1_19SingleTileSchedulerILb1ELb0ELb1ELi128EEEEEEEEEvNT_6ParamsE:
	.zero		1400


//--------------------- .nv.constant0._ZN7cutlass13device_kernelIN5flash19enable_sm80_to_sm89INS1_16FlashAttnFwdSm80INS1_25CollectiveMainloopFwdSm80ILi8ELi1ELb0EN4cute5tupleIJNS5_1CILi128EEENS7_ILi64EEENS7_ILi192EEEEEELi192ENS_6half_tEfNS_4arch4Sm80ELb0ELb1ELb1ELb1ELb0ELb1ELb1ELb0EEENS1_21CollectiveEpilogueFwdINS6_IJS8_SA_S9_EEENS6_IJNS7_ILi1EEESI_SI_EEESC_SE_Li256ELb1ELb1ELb0ELb0EEENS1_19SingleTileSchedulerILb1ELb0ELb1ELi128EEEEEEEEEvNT_6ParamsE --------------------------
	.section	.nv.constant0._ZN7cutlass13device_kernelIN5flash19enable_sm80_to_sm89INS1_16FlashAttnFwdSm80INS1_25CollectiveMainloopFwdSm80ILi8ELi1ELb0EN4cute5tupleIJNS5_1CILi128EEENS7_ILi64EEENS7_ILi192EEEEEELi192ENS_6half_tEfNS_4arch4Sm80ELb0ELb1ELb1ELb1ELb0ELb1ELb1ELb0EEENS1_21CollectiveEpilogueFwdINS6_IJS8_SA_S9_EEENS6_IJNS7_ILi1EEESI_SI_EEESC_SE_Li256ELb1ELb1ELb0ELb0EEENS1_19SingleTileSchedulerILb1ELb0ELb1ELi128EEEEEEEEEvNT_6ParamsE,"a",@progbits
	.sectionflags	@""
	.align	4
.nv.constant0._ZN7cutlass13device_kernelIN5flash19enable_sm80_to_sm89INS1_16FlashAttnFwdSm80INS1_25CollectiveMainloopFwdSm80ILi8ELi1ELb0EN4cute5tupleIJNS5_1CILi128EEENS7_ILi64EEENS7_ILi192EEEEEELi192ENS_6half_tEfNS_4arch4Sm80ELb0ELb1ELb1ELb1ELb0ELb1ELb1ELb0EEENS1_21CollectiveEpilogueFwdINS6_IJS8_SA_S9_EEENS6_IJNS7_ILi1EEESI_SI_EEESC_SE_Li256ELb1ELb1ELb0ELb0EEENS1_19SingleTileSchedulerILb1ELb0ELb1ELi128EEEEEEEEEvNT_6ParamsE:
	.zero		1400


//--------------------- .nv.constant0._ZN7cutlass13device_kernelIN5flash19enable_sm80_to_sm89INS1_16FlashAttnFwdSm80INS1_25CollectiveMainloopFwdSm80ILi8ELi1ELb1EN4cute5tupleIJNS5_1CILi128EEENS7_ILi96EEENS7_ILi192EEEEEELi192ENS_6half_tEfNS_4arch4Sm80ELb1ELb0ELb1ELb0ELb0ELb0ELb1ELb0EEENS1_21CollectiveEpilogueFwdINS6_IJS8_SA_S9_EEENS6_IJNS7_ILi1EEESI_SI_EEESC_SE_Li256ELb0ELb1ELb0ELb0EEENS1_30DynamicPersistentTileSchedulerILi256ELi256ELb0ELb1ELb0EEEEEEEEEvNT_6ParamsE --------------------------
	.section	.nv.constant0._ZN7cutlass13device_kernelIN5flash19enable_sm80_to_sm89INS1_16FlashAttnFwdSm80INS1_25CollectiveMainloopFwdSm80ILi8ELi1ELb1EN4cute5tupleIJNS5_1CILi128EEENS7_ILi96EEENS7_ILi192EEEEEELi192ENS_6half_tEfNS_4arch4Sm80ELb1ELb0ELb1ELb0ELb0ELb0ELb1ELb0EEENS1_21CollectiveEpilogueFwdINS6_IJS8_SA_S9_EEENS6_IJNS7_ILi1EEESI_SI_EEESC_SE_Li256ELb0ELb1ELb0ELb0EEENS1_30DynamicPersistentTileSchedulerILi256ELi256ELb0ELb1ELb0EEEEEEEEEvNT_6ParamsE,"a",@progbits
	.sectionflags	@""
	.align	4
.nv.constant0._ZN7cutlass13device_kernelIN5flash19enable_sm80_to_sm89INS1_16FlashAttnFwdSm80INS1_25CollectiveMainloopFwdSm80ILi8ELi1ELb1EN4cute5tupleIJNS5_1CILi128EEENS7_ILi96EEENS7_ILi192EEEEEELi192ENS_6half_tEfNS_4arch4Sm80ELb1ELb0ELb1ELb0ELb0ELb0ELb1ELb0EEENS1_21CollectiveEpilogueFwdINS6_IJS8_SA_S9_EEENS6_IJNS7_ILi1EEESI_SI_EEESC_SE_Li256ELb0ELb1ELb0ELb0EEENS1_30DynamicPersistentTileSchedulerILi256ELi256ELb0ELb1ELb0EEEEEEEEEvNT_6ParamsE:
	.zero		1416


//--------------------- .nv.constant0._ZN7cutlass13device_kernelIN5flash19enable_sm80_to_sm89INS1_16FlashAttnFwdSm80INS1_25CollectiveMainloopFwdSm80ILi8ELi1ELb1EN4cute5tupleIJNS5_1CILi128EEENS7_ILi96EEENS7_ILi192EEEEEELi192ENS_6half_tEfNS_4arch4Sm80ELb1ELb0ELb1ELb1ELb0ELb0ELb1ELb0EEENS1_21CollectiveEpilogueFwdINS6_IJS8_SA_S9_EEENS6_IJNS7_ILi1EEESI_SI_EEESC_SE_Li256ELb1ELb1ELb0ELb0EEENS1_19SingleTileSchedulerILb1ELb0ELb1ELi128EEEEEEEEEvNT_6ParamsE --------------------------
	.section	.nv.constant0._ZN7cutlass13device_kernelIN5flash19enable_sm80_to_sm89INS1_16FlashAttnFwdSm80INS1_25CollectiveMainloopFwdSm80ILi8ELi1ELb1EN4cute5tupleIJNS5_1CILi128EEENS7_ILi96EEENS7_ILi192EEEEEELi192ENS_6half_tEfNS_4arch4Sm80ELb1ELb0ELb1ELb1ELb0ELb0ELb1ELb0EEENS1_21CollectiveEpilogueFwdINS6_IJS8_SA_S9_EEENS6_IJNS7_ILi1EEESI_SI_EEESC_SE_Li256ELb1ELb1ELb0ELb0EEENS1_19SingleTileSchedulerILb1ELb0ELb1ELi128EEEEEEEEEvNT_6ParamsE,"a",@progbits
	.sectionflags	@""
	.align	4
.nv.constant0._ZN7cutlass13device_kernelIN5flash19enable_sm80_to_sm89INS1_16FlashAttnFwdSm80INS1_25CollectiveMainloopFwdSm80ILi8ELi1ELb1EN4cute5tupleIJNS5_1CILi128EEENS7_ILi96EEENS7_ILi192EEEEEELi192ENS_6half_tEfNS_4arch4Sm80ELb1ELb0ELb1ELb1ELb0ELb0ELb1ELb0EEENS1_21CollectiveEpilogueFwdINS6_IJS8_SA_S9_EEENS6_IJNS7_ILi1EEESI_SI_EEESC_SE_Li256ELb1ELb1ELb0ELb0EEENS1_19SingleTileSchedulerILb1ELb0ELb1ELi128EEEEEEEEEvNT_6ParamsE:
	.zero		1400


//--------------------- .nv.constant0._ZN7cutlass13device_kernelIN5flash19enable_sm80_to_sm89INS1_16FlashAttnFwdSm80INS1_25CollectiveMainloopFwdSm80ILi8ELi1ELb0EN4cute5tupleIJNS5_1CILi128EEENS7_ILi64EEENS7_ILi192EEEEEELi192ENS_6half_tEfNS_4arch4Sm80ELb1ELb0ELb1ELb1ELb0ELb1ELb1ELb0EEENS1_21CollectiveEpilogueFwdINS6_IJS8_SA_S9_EEENS6_IJNS7_ILi1EEESI_SI_EEESC_SE_Li256ELb1ELb1ELb0ELb0EEENS1_19SingleTileSchedulerILb1ELb0ELb1ELi128EEEEEEEEEvNT_6ParamsE --------------------------
	.section	.nv.constant0._ZN7cutlass13device_kernelIN5flash19enable_sm80_to_sm89INS1_16FlashAttnFwdSm80INS1_25CollectiveMainloopFwdSm80ILi8ELi1ELb0EN4cute5tupleIJNS5_1CILi128EEENS7_ILi64EEENS7_ILi192EEEEEELi192ENS_6half_tEfNS_4arch4Sm80ELb1ELb0ELb1ELb1ELb0ELb1ELb1ELb0EEENS1_21CollectiveEpilogueFwdINS6_IJS8_SA_S9_EEENS6_IJNS7_ILi1EEESI_SI_EEESC_SE_Li256ELb1ELb1ELb0ELb0EEENS1_19SingleTileSchedulerILb1ELb0ELb1ELi128EEEEEEEEEvNT_6ParamsE,"a",@progbits
	.sectionflags	@""
	.align	4
.nv.constant0._ZN7cutlass13device_kernelIN5flash19enable_sm80_to_sm89INS1_16FlashAttnFwdSm80INS1_25CollectiveMainloopFwdSm80ILi8ELi1ELb0EN4cute5tupleIJNS5_1CILi128EEENS7_ILi64EEENS7_ILi192EEEEEELi192ENS_6half_tEfNS_4arch4Sm80ELb1ELb0ELb1ELb1ELb0ELb1ELb1ELb0EEENS1_21CollectiveEpilogueFwdINS6_IJS8_SA_S9_EEENS6_IJNS7_ILi1EEESI_SI_EEESC_SE_Li256ELb1ELb1ELb0ELb0EEENS1_19SingleTileSchedulerILb1ELb0ELb1ELi128EEEEEEEEEvNT_6ParamsE:
	.zero		1400


//--------------------- .nv.constant0._ZN7cutlass13device_kernelIN5flash19enable_sm80_to_sm89INS1_16FlashAttnFwdSm80INS1_25CollectiveMainloopFwdSm80ILi8ELi2ELb1EN4cute5tupleIJNS5_1CILi128EEENS7_ILi96EEENS7_ILi192EEEEEELi192ENS_6half_tEfNS_4arch4Sm80ELb0ELb0ELb1ELb0ELb0ELb0ELb1ELb0EEENS1_21CollectiveEpilogueFwdINS6_IJS8_SA_S9_EEENS6_IJNS7_ILi1EEESI_SI_EEESC_SE_Li256ELb0ELb1ELb0ELb0EEENS1_19SingleTileSchedulerILb0ELb0ELb1ELi128EEEEEEEEEvNT_6ParamsE --------------------------
	.section	.nv.constant0._ZN7cutlass13device_kernelIN5flash19enable_sm80_to_sm89INS1_16FlashAttnFwdSm80INS1_25CollectiveMainloopFwdSm80ILi8ELi2ELb1EN4cute5tupleIJNS5_1CILi128EEENS7_ILi96EEENS7_ILi192EEEEEELi192ENS_6half_tEfNS_4arch4Sm80ELb0ELb0ELb1ELb0ELb0ELb0ELb1ELb0EEENS1_21CollectiveEpilogueFwdINS6_IJS8_SA_S9_EEENS6_IJNS7_ILi1EEESI_SI_EEESC_SE_Li256ELb0ELb1ELb0ELb0EEENS1_19SingleTileSchedulerILb0ELb0ELb1ELi128EEEEEEEEEvNT_6ParamsE,"a",@progbits
	.sectionflags	@""
	.align	4
.nv.constant0._ZN7cutlass13device_kernelIN5flash19enable_sm80_to_sm89INS1_16FlashAttnFwdSm80INS1_25CollectiveMainloopFwdSm80ILi8ELi2ELb1EN4cute5tupleIJNS5_1CILi128EEENS7_ILi96EEENS7_ILi192EEEEEELi192ENS_6half_tEfNS_4arch4Sm80ELb0ELb0ELb1ELb0ELb0ELb0ELb1ELb0EEENS1_21CollectiveEpilogueFwdINS6_IJS8_SA_S9_EEENS6_IJNS7_ILi1EEESI_SI_EEESC_SE_Li256ELb0ELb1ELb0ELb0EEENS1_19SingleTileSchedulerILb0ELb0ELb1ELi128EEEEEEEEEvNT_6ParamsE:
	.zero		1400


//--------------------- .nv.constant0._ZN7cutlass13device_kernelIN5flash19enable_sm80_to_sm89INS1_16FlashAttnFwdSm80INS1_25CollectiveMainloopFwdSm80ILi8ELi2ELb1EN4cute5tupleIJNS5_1CILi128EEENS7_ILi96EEENS7_ILi192EEEEEELi192ENS_6half_tEfNS_4arch4Sm80ELb0ELb0ELb1ELb1ELb0ELb0ELb1ELb0EEENS1_21CollectiveEpilogueFwdINS6_IJS8_SA_S9_EEENS6_IJNS7_ILi1EEESI_SI_EEESC_SE_Li256ELb1ELb1ELb0ELb0EEENS1_19SingleTileSchedulerILb1ELb0ELb1ELi128EEEEEEEEEvNT_6ParamsE --------------------------
	.section	.nv.constant0._ZN7cutlass13device_kernelIN5flash19enable_sm80_to_sm89INS1_16FlashAttnFwdSm80INS1_25CollectiveMainloopFwdSm80ILi8ELi2ELb1EN4cute5tupleIJNS5_1CILi128EEENS7_ILi96EEENS7_ILi192EEEEEELi192ENS_6half_tEfNS_4arch4Sm80ELb0ELb0ELb1ELb1ELb0ELb0ELb1ELb0EEENS1_21CollectiveEpilogueFwdINS6_IJS8_SA_S9_EEENS6_IJNS7_ILi1EEESI_SI_EEESC_SE_Li256ELb1ELb1ELb0ELb0EEENS1_19SingleTileSchedulerILb1ELb0ELb1ELi128EEEEEEEEEvNT_6ParamsE,"a",@progbits
	.sectionflags	@""
	.align	4
.nv.constant0._ZN7cutlass13device_kernelIN5flash19enable_sm80_to_sm89INS1_16FlashAttnFwdSm80INS1_25CollectiveMainloopFwdSm80ILi8ELi2ELb1EN4cute5tupleIJNS5_1CILi128EEENS7_ILi96EEENS7_ILi192EEEEEELi192ENS_6half_tEfNS_4arch4Sm80ELb0ELb0ELb1ELb1ELb0ELb0ELb1ELb0EEENS1_21CollectiveEpilogueFwdINS6_IJS8_SA_S9_EEENS6_IJNS7_ILi1EEESI_SI_EEESC_SE_Li256ELb1ELb1ELb0ELb0EEENS1_19SingleTileSchedulerILb1ELb0ELb1ELi128EEEEEEEEEvNT_6ParamsE:
	.zero		1400


//--------------------- .nv.constant0._ZN7cutlass13device_kernelIN5flash19enable_sm80_to_sm89INS1_16FlashAttnFwdSm80INS1_25CollectiveMainloopFwdSm80ILi8ELi2ELb0EN4cute5tupleIJNS5_1CILi128EEENS7_ILi64EEENS7_ILi192EEEEEELi192ENS_6half_tEfNS_4arch4Sm80ELb0ELb0ELb1ELb1ELb0ELb1ELb1ELb0EEENS1_21CollectiveEpilogueFwdINS6_IJS8_SA_S9_EEENS6_IJNS7_ILi1EEESI_SI_EEESC_SE_Li256ELb1ELb1ELb0ELb0EEENS1_19SingleTileSchedulerILb1ELb0ELb1ELi128EEEEEEEEEvNT_6ParamsE --------------------------
	.section	.nv.constant0._ZN7cutlass13device_kernelIN5flash19enable_sm80_to_sm89INS1_16FlashAttnFwdSm80INS1_25CollectiveMainloopFwdSm80ILi8ELi2ELb0EN4cute5tupleIJNS5_1CILi128EEENS7_ILi64EEENS7_ILi192EEEEEELi192ENS_6half_tEfNS_4arch4Sm80ELb0ELb0ELb1ELb1ELb0ELb1ELb1ELb0EEENS1_21CollectiveEpilogueFwdINS6_IJS8_SA_S9_EEENS6_IJNS7_ILi1EEESI_SI_EEESC_SE_Li256ELb1ELb1ELb0ELb0EEENS1_19SingleTileSchedulerILb1ELb0ELb1ELi128EEEEEEEEEvNT_6ParamsE,"a",@progbits
	.sectionflags	@""
	.align	4
.nv.constant0._ZN7cutlass13device_kernelIN5flash19enable_sm80_to_sm89INS1_16FlashAttnFwdSm80INS1_25CollectiveMainloopFwdSm80ILi8ELi2ELb0EN4cute5tupleIJNS5_1CILi128EEENS7_ILi64EEENS7_ILi192EEEEEELi192ENS_6half_tEfNS_4arch4Sm80ELb0ELb0ELb1ELb1ELb0ELb1ELb1ELb0EEENS1_21CollectiveEpilogueFwdINS6_IJS8_SA_S9_EEENS6_IJNS7_ILi1EEESI_SI_EEESC_SE_Li256ELb1ELb1ELb0ELb0EEENS1_19SingleTileSchedulerILb1ELb0ELb1ELi128EEEEEEEEEvNT_6ParamsE:
	.zero		1400


//--------------------- .nv.constant0._ZN7cutlass13device_kernelIN5flash19enable_sm80_to_sm89INS1_16FlashAttnFwdSm80INS1_25CollectiveMainloopFwdSm80ILi8ELi2ELb0EN4cute5tupleIJNS5_1CILi128EEENS7_ILi64EEENS7_ILi192EEEEEELi192ENS_6half_tEfNS_4arch4Sm80ELb0ELb1ELb1ELb0ELb0ELb0ELb1ELb0EEENS1_21CollectiveEpilogueFwdINS6_IJS8_SA_S9_EEENS6_IJNS7_ILi1EEESI_SI_EEESC_SE_Li256ELb0ELb1ELb0ELb0EEENS1_19SingleTileSchedulerILb0ELb0ELb1ELi128EEEEEEEEEvNT_6ParamsE --------------------------
	.section	.nv.constant0._ZN7cutlass13device_kernelIN5flash19enable_sm80_to_sm89INS1_16FlashAttnFwdSm80INS1_25CollectiveMainloopFwdSm80ILi8ELi2ELb0EN4cute5tupleIJNS5_1CILi128EEENS7_ILi64EEENS7_ILi192EEEEEELi192ENS_6half_tEfNS_4arch4Sm80ELb0ELb1ELb1ELb0ELb0ELb0ELb1ELb0EEENS1_21CollectiveEpilogueFwdINS6_IJS8_SA_S9_EEENS6_IJNS7_ILi1EEESI_SI_EEESC_SE_Li256ELb0ELb1ELb0ELb0EEENS1_19SingleTileSchedulerILb0ELb0ELb1ELi128EEEEEEEEEvNT_6ParamsE,"a",@progbits
	.sectionflags	@""
	.align	4
.nv.constant0._ZN7cutlass13device_kernelIN5flash19enable_sm80_to_sm89INS1_16FlashAttnFwdSm80INS1_25CollectiveMainloopFwdSm80ILi8ELi2ELb0EN4cute5tupleIJNS5_1CILi128EEENS7_ILi64EEENS7_ILi192EEEEEELi192ENS_6half_tEfNS_4arch4Sm80ELb0ELb1ELb1ELb0ELb0ELb0ELb1ELb0EEENS1_21CollectiveEpilogueFwdINS6_IJS8_SA_S9_EEENS6_IJNS7_ILi1EEESI_SI_EEESC_SE_Li256ELb0ELb1ELb0ELb0EEENS1_19SingleTileSchedulerILb0ELb0ELb1ELi128EEEEEEEEEvNT_6ParamsE:
	.zero		1400


//--------------------- .nv.constant0._ZN7cutlass13device_kernelIN5flash19enable_sm80_to_sm89INS1_16FlashAttnFwdSm80INS1_25CollectiveMainloopFwdSm80ILi8ELi2ELb0EN4cute5tupleIJNS5_1CILi128EEENS7_ILi64EEENS7_ILi192EEEEEELi192ENS_6half_tEfNS_4arch4Sm80ELb0ELb1ELb1ELb1ELb0ELb0ELb1ELb0EEENS1_21CollectiveEpilogueFwdINS6_IJS8_SA_S9_EEENS6_IJNS7_ILi1EEESI_SI_EEESC_SE_Li256ELb1ELb1ELb0ELb0EEENS1_19SingleTileSchedulerILb1ELb0ELb1ELi128EEEEEEEEEvNT_6ParamsE --------------------------
	.section	.nv.constant0._ZN7cutlass13device_kernelIN5flash19enable_sm80_to_sm89INS1_16FlashAttnFwdSm80INS1_25CollectiveMainloopFwdSm80ILi8ELi2ELb0EN4cute5tupleIJNS5_1CILi128EEENS7_ILi64EEENS7_ILi192EEEEEELi192ENS_6half_tEfNS_4arch4Sm80ELb0ELb1ELb1ELb1ELb0ELb0ELb1ELb0EEENS1_21CollectiveEpilogueFwdINS6_IJS8_SA_S9_EEENS6_IJNS7_ILi1EEESI_SI_EEESC_SE_Li256ELb1ELb1ELb0ELb0EEENS1_19SingleTileSchedulerILb1ELb0ELb1ELi128EEEEEEEEEvNT_6ParamsE,"a",@progbits
	.sectionflags	@""
	.align	4
.nv.constant0._ZN7cutlass13device_kernelIN5flash19enable_sm80_to_sm89INS1_16FlashAttnFwdSm80INS1_25CollectiveMainloopFwdSm80ILi8ELi2ELb0EN4cute5tupleIJNS5_1CILi128EEENS7_ILi64EEENS7_ILi192EEEEEELi192ENS_6half_tEfNS_4arch4Sm80ELb0ELb1ELb1ELb1ELb0ELb0ELb1ELb0EEENS1_21CollectiveEpilogueFwdINS6_IJS8_SA_S9_EEENS6_IJNS7_ILi1EEESI_SI_EEESC_SE_Li256ELb1ELb1ELb0ELb0EEENS1_19SingleTileSchedulerILb1ELb0ELb1ELi128EEEEEEEEEvNT_6ParamsE:
	.zero		1400


//--------------------- .nv.constant0._ZN7cutlass13device_kernelIN5flash19enable_sm80_to_sm89INS1_16FlashAttnFwdSm80INS1_25CollectiveMainloopFwdSm80ILi8ELi2ELb0EN4cute5tupleIJNS5_1CILi128EEENS7_ILi64EEENS7_ILi192EEEEEELi192ENS_6half_tEfNS_4arch4Sm80ELb0ELb1ELb1ELb1ELb0ELb1ELb1ELb0EEENS1_21CollectiveEpilogueFwdINS6_IJS8_SA_S9_EEENS6_IJNS7_ILi1EEESI_SI_EEESC_SE_Li256ELb1ELb1ELb0ELb0EEENS1_19SingleTileSchedulerILb1ELb0ELb1ELi128EEEEEEEEEvNT_6ParamsE --------------------------
	.section	.nv.constant0._ZN7cutlass13device_kernelIN5flash19enable_sm80_to_sm89INS1_16FlashAttnFwdSm80INS1_25CollectiveMainloopFwdSm80ILi8ELi2ELb0EN4cute5tupleIJNS5_1CILi128EEENS7_ILi64EEENS7_ILi192EEEEEELi192ENS_6half_tEfNS_4arch4Sm80ELb0ELb1ELb1ELb1ELb0ELb1ELb1ELb0EEENS1_21CollectiveEpilogueFwdINS6_IJS8_SA_S9_EEENS6_IJNS7_ILi1EEESI_SI_EEESC_SE_Li256ELb1ELb1ELb0ELb0EEENS1_19SingleTileSchedulerILb1ELb0ELb1ELi128EEEEEEEEEvNT_6ParamsE,"a",@progbits
	.sectionflags	@""
	.align	4
.nv.constant0._ZN7cutlass13device_kernelIN5flash19enable_sm80_to_sm89INS1_16FlashAttnFwdSm80INS1_25CollectiveMainloopFwdSm80ILi8ELi2ELb0EN4cute5tupleIJNS5_1CILi128EEENS7_ILi64EEENS7_ILi192EEEEEELi192ENS_6half_tEfNS_4arch4Sm80ELb0ELb1ELb1ELb1ELb0ELb1ELb1ELb0EEENS1_21CollectiveEpilogueFwdINS6_IJS8_SA_S9_EEENS6_IJNS7_ILi1EEESI_SI_EEESC_SE_Li256ELb1ELb1ELb0ELb0EEENS1_19SingleTileSchedulerILb1ELb0ELb1ELi128EEEEEEEEEvNT_6ParamsE:
	.zero		1400


//--------------------- .nv.constant0._ZN7cutlass13device_kernelIN5flash19enable_sm80_to_sm89INS1_16FlashAttnFwdSm80INS1_25CollectiveMainloopFwdSm80ILi8ELi2ELb1EN4cute5tupleIJNS5_1CILi128EEENS7_ILi96EEENS7_ILi192EEEEEELi192ENS_6half_tEfNS_4arch4Sm80ELb1ELb0ELb1ELb0ELb0ELb0ELb1ELb0EEENS1_21CollectiveEpilogueFwdINS6_IJS8_SA_S9_EEENS6_IJNS7_ILi1EEESI_SI_EEESC_SE_Li256ELb0ELb1ELb0ELb0EEENS1_30DynamicPersistentTileSchedulerILi256ELi256ELb0ELb1ELb0EEEEEEEEEvNT_6ParamsE --------------------------
	.section	.nv.constant0._ZN7cutlass13device_kernelIN5flash19enable_sm80_to_sm89INS1_16FlashAttnFwdSm80INS1_25CollectiveMainloopFwdSm80ILi8ELi2ELb1EN4cute5tupleIJNS5_1CILi128EEENS7_ILi96EEENS7_ILi192EEEEEELi192ENS_6half_tEfNS_4arch4Sm80ELb1ELb0ELb1ELb0ELb0ELb0ELb1ELb0EEENS1_21CollectiveEpilogueFwdINS6_IJS8_SA_S9_EEENS6_IJNS7_ILi1EEESI_SI_EEESC_SE_Li256ELb0ELb1ELb0ELb0EEENS1_30DynamicPersistentTileSchedulerILi256ELi256ELb0ELb1ELb0EEEEEEEEEvNT_6ParamsE,"a",@progbits
	.sectionflags	@""
	.align	4
.nv.constant0._ZN7cutlass13device_kernelIN5flash19enable_sm80_to_sm89INS1_16FlashAttnFwdSm80INS1_25CollectiveMainloopFwdSm80ILi8ELi2ELb1EN4cute5tupleIJNS5_1CILi128EEENS7_ILi96EEENS7_ILi192EEEEEELi192ENS_6half_tEfNS_4arch4Sm80ELb1ELb0ELb1ELb0ELb0ELb0ELb1ELb0EEENS1_21CollectiveEpilogueFwdINS6_IJS8_SA_S9_EEENS6_IJNS7_ILi1EEESI_SI_EEESC_SE_Li256ELb0ELb1ELb0ELb0EEENS1_30DynamicPersistentTileSchedulerILi256ELi256ELb0ELb1ELb0EEEEEEEEEvNT_6ParamsE:
	.zero		1416


//--------------------- .nv.constant0._ZN7cutlass13device_kernelIN5flash19enable_sm80_to_sm89INS1_16FlashAttnFwdSm80INS1_25CollectiveMainloopFwdSm80ILi8ELi2ELb1EN4cute5tupleIJNS5_1CILi128EEENS7_ILi96EEENS7_ILi192EEEEEELi192ENS_6half_tEfNS_4arch4Sm80ELb1ELb0ELb1ELb1ELb0ELb0ELb1ELb0EEENS1_21CollectiveEpilogueFwdINS6_IJS8_SA_S9_EEENS6_IJNS7_ILi1EEESI_SI_EEESC_SE_Li256ELb1ELb1ELb0ELb0EEENS1_19SingleTileSchedulerILb1ELb0ELb1ELi128EEEEEEEEEvNT_6ParamsE --------------------------
	.section	.nv.constant0._ZN7cutlass13device_kernelIN5flash19enable_sm80_to_sm89INS1_16FlashAttnFwdSm80INS1_25CollectiveMainloopFwdSm80ILi8ELi2ELb1EN4cute5tupleIJNS5_1CILi128EEENS7_ILi96EEENS7_ILi192EEEEEELi192ENS_6half_tEfNS_4arch4Sm80ELb1ELb0ELb1ELb1ELb0ELb0ELb1ELb0EEENS1_21CollectiveEpilogueFwdINS6_IJS8_SA_S9_EEENS6_IJNS7_ILi1EEESI_SI_EEESC_SE_Li256ELb1ELb1ELb0ELb0EEENS1_19SingleTileSchedulerILb1ELb0ELb1ELi128EEEEEEEEEvNT_6ParamsE,"a",@progbits
	.sectionflags	@""
	.align	4
.nv.constant0._ZN7cutlass13device_kernelIN5flash19enable_sm80_to_sm89INS1_16FlashAttnFwdSm80INS1_25CollectiveMainloopFwdSm80ILi8ELi2ELb1EN4cute5tupleIJNS5_1CILi128EEENS7_ILi96EEENS7_ILi192EEEEEELi192ENS_6half_tEfNS_4arch4Sm80ELb1ELb0ELb1ELb1ELb0ELb0ELb1ELb0EEENS1_21CollectiveEpilogueFwdINS6_IJS8_SA_S9_EEENS6_IJNS7_ILi1EEESI_SI_EEESC_SE_Li256ELb1ELb1ELb0ELb0EEENS1_19SingleTileSchedulerILb1ELb0ELb1ELi128EEEEEEEEEvNT_6ParamsE:
	.zero		1400


//--------------------- .nv.constant0._ZN7cutlass13device_kernelIN5flash19enable_sm80_to_sm89INS1_16FlashAttnFwdSm80INS1_25CollectiveMainloopFwdSm80ILi8ELi2ELb0EN4cute5tupleIJNS5_1CILi128EEENS7_ILi64EEENS7_ILi192EEEEEELi192ENS_6half_tEfNS_4arch4Sm80ELb1ELb0ELb1ELb1ELb0ELb1ELb1ELb0EEENS1_21CollectiveEpilogueFwdINS6_IJS8_SA_S9_EEENS6_IJNS7_ILi1EEESI_SI_EEESC_SE_Li256ELb1ELb1ELb0ELb0EEENS1_19SingleTileSchedulerILb1ELb0ELb1ELi128EEEEEEEEEvNT_6ParamsE --------------------------
	.section	.nv.constant0._ZN7cutlass13device_kernelIN5flash19enable_sm80_to_sm89INS1_16FlashAttnFwdSm80INS1_25CollectiveMainloopFwdSm80ILi8ELi2ELb0EN4cute5tupleIJNS5_1CILi128EEENS7_ILi64EEENS7_ILi192EEEEEELi192ENS_6half_tEfNS_4arch4Sm80ELb1ELb0ELb1ELb1ELb0ELb1ELb1ELb0EEENS1_21CollectiveEpilogueFwdINS6_IJS8_SA_S9_EEENS6_IJNS7_ILi1EEESI_SI_EEESC_SE_Li256ELb1ELb1ELb0ELb0EEENS1_19SingleTileSchedulerILb1ELb0ELb1ELi128EEEEEEEEEvNT_6ParamsE,"a",@progbits
	.sectionflags	@""
	.align	4
.nv.constant0._ZN7cutlass13device_kernelIN5flash19enable_sm80_to_sm89INS1_16FlashAttnFwdSm80INS1_25CollectiveMainloopFwdSm80ILi8ELi2ELb0EN4cute5tupleIJNS5_1CILi128EEENS7_ILi64EEENS7_ILi192EEEEEELi192ENS_6half_tEfNS_4arch4Sm80ELb1ELb0ELb1ELb1ELb0ELb1ELb1ELb0EEENS1_21CollectiveEpilogueFwdINS6_IJS8_SA_S9_EEENS6_IJNS7_ILi1EEESI_SI_EEESC_SE_Li256ELb1ELb1ELb0ELb0EEENS1_19SingleTileSchedulerILb1ELb0ELb1ELi128EEEEEEEEEvNT_6ParamsE:
	.zero		1400


//--------------------- .text._ZN7cutlass13device_kernelIN5flash19enable_sm80_to_sm89INS1_16FlashAttnFwdSm80INS1_25CollectiveMainloopFwdSm80ILi8ELi1ELb1EN4cute5tupleIJNS5_1CILi128EEENS7_ILi96EEENS7_ILi192EEEEEELi192ENS_6half_tEfNS_4arch4Sm80ELb0ELb0ELb1ELb0ELb0ELb0ELb1ELb0EEENS1_21CollectiveEpilogueFwdINS6_IJS8_SA_S9_EEENS6_IJNS7_ILi1EEESI_SI_EEESC_SE_Li256ELb0ELb1ELb0ELb0EEENS1_19SingleTileSchedulerILb0ELb0ELb1ELi128EEEEEEEEEvNT_6ParamsE --------------------------
	.section	.text._ZN7cutlass13device_kernelIN5flash19enable_sm80_to_sm89INS1_16FlashAttnFwdSm80INS1_25CollectiveMainloopFwdSm80ILi8ELi1ELb1EN4cute5tupleIJNS5_1CILi128EEENS7_ILi96EEENS7_ILi192EEEEEELi192ENS_6half_tEfNS_4arch4Sm80ELb0ELb0ELb1ELb0ELb0ELb0ELb1ELb0EEENS1_21CollectiveEpilogueFwdINS6_IJS8_SA_S9_EEENS6_IJNS7_ILi1EEESI_SI_EEESC_SE_Li256ELb0ELb1ELb0ELb0EEENS1_19SingleTileSchedulerILb0ELb0ELb1ELi128EEEEEEEEEvNT_6ParamsE,"ax",@progbits
	.sectioninfo	@"SHI_REGISTERS=255"
	.align	128
.text._ZN7cutlass13device_kernelIN5flash19enable_sm80_to_sm89INS1_16FlashAttnFwdSm80INS1_25CollectiveMainloopFwdSm80ILi8ELi1ELb1EN4cute5tupleIJNS5_1CILi128EEENS7_ILi96EEENS7_ILi192EEEEEELi192ENS_6half_tEfNS_4arch4Sm80ELb0ELb0ELb1ELb0ELb0ELb0ELb1ELb0EEENS1_21CollectiveEpilogueFwdINS6_IJS8_SA_S9_EEENS6_IJNS7_ILi1EEESI_SI_EEESC_SE_Li256ELb0ELb1ELb0ELb0EEENS1_19SingleTileSchedulerILb0ELb0ELb1ELi128EEEEEEEEEvNT_6ParamsE:
        .type           _ZN7cutlass13device_kernelIN5flash19enable_sm80_to_sm89INS1_16FlashAttnFwdSm80INS1_25CollectiveMainloopFwdSm80ILi8ELi1ELb1EN4cute5tupleIJNS5_1CILi128EEENS7_ILi96EEENS7_ILi192EEEEEELi192ENS_6half_tEfNS_4arch4Sm80ELb0ELb0ELb1ELb0ELb0ELb0ELb1ELb0EEENS1_21CollectiveEpilogueFwdINS6_IJS8_SA_S9_EEENS6_IJNS7_ILi1EEESI_SI_EEESC_SE_Li256ELb0ELb1ELb0ELb0EEENS1_19SingleTileSchedulerILb0ELb0ELb1ELi128EEEEEEEEEvNT_6ParamsE,@function
        .size           _ZN7cutlass13device_kernelIN5flash19enable_sm80_to_sm89INS1_16FlashAttnFwdSm80INS1_25CollectiveMainloopFwdSm80ILi8ELi1ELb1EN4cute5tupleIJNS5_1CILi128EEENS7_ILi96EEENS7_ILi192EEEEEELi192ENS_6half_tEfNS_4arch4Sm80ELb0ELb0ELb1ELb0ELb0ELb0ELb1ELb0EEENS1_21CollectiveEpilogueFwdINS6_IJS8_SA_S9_EEENS6_IJNS7_ILi1EEESI_SI_EEESC_SE_Li256ELb0ELb1ELb0ELb0EEENS1_19SingleTileSchedulerILb0ELb0ELb1ELi128EEEEEEEEEvNT_6ParamsE,(.L_x_1283 - _ZN7cutlass13device_kernelIN5flash19enable_sm80_to_sm89INS1_16FlashAttnFwdSm80INS1_25CollectiveMainloopFwdSm80ILi8ELi1ELb1EN4cute5tupleIJNS5_1CILi128EEENS7_ILi96EEENS7_ILi192EEEEEELi192ENS_6half_tEfNS_4arch4Sm80ELb0ELb0ELb1ELb0ELb0ELb0ELb1ELb0EEENS1_21CollectiveEpilogueFwdINS6_IJS8_SA_S9_EEENS6_IJNS7_ILi1EEESI_SI_EEESC_SE_Li256ELb0ELb1ELb0ELb0EEENS1_19SingleTileSchedulerILb0ELb0ELb1ELi128EEEEEEEEEvNT_6ParamsE)
        .other          _ZN7cutlass13device_kernelIN5flash19enable_sm80_to_sm89INS1_16FlashAttnFwdSm80INS1_25CollectiveMainloopFwdSm80ILi8ELi1ELb1EN4cute5tupleIJNS5_1CILi128EEENS7_ILi96EEENS7_ILi192EEEEEELi192ENS_6half_tEfNS_4arch4Sm80ELb0ELb0ELb1ELb0ELb0ELb0ELb1ELb0EEENS1_21CollectiveEpilogueFwdINS6_IJS8_SA_S9_EEENS6_IJNS7_ILi1EEESI_SI_EEESC_SE_Li256ELb0ELb1ELb0ELb0EEENS1_19SingleTileSchedulerILb0ELb0ELb1ELi128EEEEEEEEEvNT_6ParamsE,@"STO_CUDA_ENTRY STV_DEFAULT"
_ZN7cutlass13device_kernelIN5flash19enable_sm80_to_sm89INS1_16FlashAttnFwdSm80INS1_25CollectiveMainloopFwdSm80ILi8ELi1ELb1EN4cute5tupleIJNS5_1CILi128EEENS7_ILi96EEENS7_ILi192EEEEEELi192ENS_6half_tEfNS_4arch4Sm80ELb0ELb0ELb1ELb0ELb0ELb0ELb1ELb0EEENS1_21CollectiveEpilogueFwdINS6_IJS8_SA_S9_EEENS6_IJNS7_ILi1EEESI_SI_EEESC_SE_Li256ELb0ELb1ELb0ELb0EEENS1_19SingleTileSchedulerILb0ELb0ELb1ELi128EEEEEEEEEvNT_6ParamsE:
[----:B------:R-:W-:-:S03]  /*0000*/  MOV R1, c[0x0][0x28] ;  /* 0x00000a0000017a02 */ /* 0x000fc60000000f00 */
[----:B------:R-:W1:Y:S01]  /*0010*/  S2R R17, SR_CTAID.Z ;  /* 0x0000000000117919 */ /* 0x000e620000002700 */
[----:B------:R-:W-:Y:S02]  /*0020*/  IADD3 R1, R1, -0x88, RZ ;  /* 0xffffff7801017810 */ /* 0x000fe40007ffe0ff */
[----:B-1----:R-:W-:-:S13]  /*0030*/  ISETP.GE.AND P0, PT, R17, RZ, PT ;  /* 0x000000ff1100720c */ /* 0x002fda0003f06270 */
[----:B------:R-:W-:Y:S05]  /*0040*/  @!P0 EXIT ;  /* 0x000000000000894d */ /* 0x000fea0003800000 */
[----:B------:R-:W-:Y:S01]  /*0050*/  ISETP.NE.U32.AND P4, PT, RZ, c[0x0][0x340], PT ;  /* 0x0000d000ff007a0c */ /* 0x000fe20003f85070 */
[----:B------:R-:W-:-:S03]  /*0060*/  ULDC.64 UR8, c[0x0][0x118] ;  /* 0x0000460000087ab9 */ /* 0x000fc60000000a00 */
[----:B------:R-:W-:-:S13]  /*0070*/  ISETP.NE.AND.EX P4, PT, RZ, c[0x0][0x344], PT, P4 ;  /* 0x0000d100ff007a0c */ /* 0x000fda0003f85340 */
[----:B------:R-:W-:-:S04]  /*0080*/  @P4 IMAD.MOV.U32 R2, RZ, RZ, 0x4 ;  /* 0x00000004ff024424 */ /* 0x000fc800078e00ff */
[----:B------:R-:W-:-:S05]  /*0090*/  @P4 IMAD.WIDE R2, R17, R2, c[0x0][0x340] ;  /* 0x0000d00011024625 */ /* 0x000fca00078e0202 */
[----:B------:R1:W2:Y:S01]  /*00a0*/  @P4 LDG.E R20, [R2.64] ;  /* 0x0000000802144981 */ /* 0x0002a2000c1e1900 */
[----:B------:R-:W-:Y:S01]  /*00b0*/  IMAD.MOV.U32 R13, RZ, RZ, c[0x0][0x2c4] ;  /* 0x0000b100ff0d7624 */ /* 0x000fe200078e00ff */
[----:B------:R-:W-:Y:S01]  /*00c0*/  SHF.R.S32.HI R22, RZ, 0x1f, R17 ;  /* 0x0000001fff167819 */ /* 0x000fe20000011411 */
[----:B------:R-:W-:Y:S01]  /*00d0*/  IMAD.MOV.U32 R139, RZ, RZ, c[0x0][0x1d0] ;  /* 0x00007400ff8b7624 */ /* 0x000fe200078e00ff */
[----:B------:R-:W3:Y:S01]  /*00e0*/  S2R R36, SR_TID.X ;  /* 0x0000000000247919 */ /* 0x000ee20000002100 */
[----:B------:R-:W-:Y:S01]  /*00f0*/  IMAD.MOV.U32 R135, RZ, RZ, c[0x0][0x1e0] ;  /* 0x00007800ff877624 */ /* 0x000fe200078e00ff */
[----:B------:R-:W-:Y:S01]  /*0100*/  ISETP.NE.AND P0, PT, R13, 0x1, PT ;  /* 0x000000010d00780c */ /* 0x000fe20003f05270 */
[----:B------:R-:W-:Y:S01]  /*0110*/  IMAD R6, R22, c[0x0][0x1c0], RZ ;  /* 0x0000700016067a24 */ /* 0x000fe200078e02ff */
[----:B------:R-:W4:Y:S01]  /*0120*/  S2R R37, SR_CTAID.Y ;  /* 0x0000000000257919 */ /* 0x000f220000002600 */
[----:B------:R-:W-:Y:S01]  /*0130*/  IADD3 R9, R139, 0x5f, RZ ;  /* 0x0000005f8b097810 */ /* 0x000fe20007ffe0ff */
[----:B------:R-:W-:-:S02]  /*0140*/  IMAD R13, R13, c[0x0][0x168], RZ ;  /* 0x00005a000d0d7a24 */ /* 0x000fc400078e02ff */
[----:B------:R-:W5:Y:S01]  /*0150*/  S2R R7, SR_CTAID.X ;  /* 0x0000000000077919 */ /* 0x000f620000002500 */
[----:B------:R-:W-:Y:S02]  /*0160*/  IMAD.MOV.U32 R138, RZ, RZ, c[0x0][0x1e4] ;  /* 0x00007900ff8a7624 */ /* 0x000fe400078e00ff */
[----:B------:R-:W-:Y:S01]  /*0170*/  IMAD.HI R9, R9, 0x2aaaaaab, RZ ;  /* 0x2aaaaaab09097827 */ /* 0x000fe200078e02ff */
[----:B---3--:R-:W-:-:S04]  /*0180*/  SHF.R.S32.HI R34, RZ, 0x1f, R36 ;  /* 0x0000001fff227819 */ /* 0x008fc80000011424 */
[-C--:B-1----:R-:W-:Y:S01]  /*0190*/  LEA.HI R2, R34, R36.reuse, RZ, 0x3 ;  /* 0x0000002422027211 */ /* 0x082fe200078f18ff */
[C---:B----4-:R-:W-:Y:S01]  /*01a0*/  IMAD.WIDE.U32 R4, R37.reuse, c[0x0][0x1b8], RZ ;  /* 0x00006e0025047a25 */ /* 0x050fe200078e00ff */
[----:B------:R-:W-:Y:S02]  /*01b0*/  SHF.R.S32.HI R38, RZ, 0x1f, R37 ;  /* 0x0000001fff267819 */ /* 0x000fe40000011425 */
[----:B------:R-:W-:Y:S02]  /*01c0*/  LOP3.LUT R0, R2, 0xfffffff8, RZ, 0xc0, !PT ;  /* 0xfffffff802007812 */ /* 0x000fe400078ec0ff */
[----:B------:R-:W-:Y:S01]  /*01d0*/  SHF.R.S32.HI R24, RZ, 0x3, R2 ;  /* 0x00000003ff187819 */ /* 0x000fe20000011402 */
[----:B------:R-:W-:Y:S01]  /*01e0*/  IMAD R3, R38, c[0x0][0x1b8], RZ ;  /* 0x00006e0026037a24 */ /* 0x000fe200078e02ff */
[----:B------:R-:W-:Y:S01]  /*01f0*/  LEA.HI R32, R34, R36, RZ, 0x4 ;  /* 0x0000002422207211 */ /* 0x000fe200078f20ff */
[----:B------:R-:W-:Y:S01]  /*0200*/  IMAD.IADD R30, R36, 0x1, -R0 ;  /* 0x00000001241e7824 */ /* 0x000fe200078e0a00 */
[----:B------:R-:W-:Y:S01]  /*0210*/  SHF.R.S32.HI R33, RZ, 0x1f, R24 ;  /* 0x0000001fff217819 */ /* 0x000fe20000011418 */
[----:B------:R-:W-:Y:S01]  /*0220*/  IMAD R2, R37, c[0x0][0x1bc], R3 ;  /* 0x00006f0025027a24 */ /* 0x000fe200078e0203 */
[----:B------:R-:W-:Y:S01]  /*0230*/  SHF.R.S32.HI R12, RZ, 0x4, R32 ;  /* 0x00000004ff0c7819 */ /* 0x000fe20000011420 */
[----:B------:R-:W-:-:S02]  /*0240*/  IMAD R0, R30, 0x20, R24 ;  /* 0x000000201e007824 */ /* 0x000fc400078e0218 */
[----:B------:R-:W-:Y:S02]  /*0250*/  IMAD.IADD R3, R5, 0x1, R2 ;  /* 0x0000000105037824 */ /* 0x000fe400078e0202 */
[----:B-----5:R-:W-:Y:S02]  /*0260*/  IMAD R8, R7, 0x80, R0 ;  /* 0x0000008007087824 */ /* 0x020fe400078e0200 */
[----:B------:R-:W-:Y:S02]  /*0270*/  IMAD.MOV.U32 R2, RZ, RZ, R4 ;  /* 0x000000ffff027224 */ /* 0x000fe400078e0004 */
[----:B------:R-:W-:Y:S01]  /*0280*/  @P0 IMAD.HI.U32 R5, R8, c[0x0][0x2c8], RZ ;  /* 0x0000b20008050a27 */ /* 0x000fe200078e00ff */
[----:B------:R1:W-:Y:S03]  /*0290*/  STL [R1+0x34], R8 ;  /* 0x0000340801007387 */ /* 0x0003e60000100800 */
[----:B------:R-:W-:Y:S01]  /*02a0*/  IMAD.MOV.U32 R0, RZ, RZ, R8 ;  /* 0x000000ffff007224 */ /* 0x000fe200078e0008 */
[----:B------:R-:W-:Y:S01]  /*02b0*/  @P0 SHF.R.U32.HI R0, RZ, c[0x0][0x2cc], R5 ;  /* 0x0000b300ff000a19 */ /* 0x000fe20000011605 */
[C---:B------:R-:W-:Y:S01]  /*02c0*/  IMAD R4, R17.reuse, c[0x0][0x1c4], R6 ;  /* 0x0000710011047a24 */ /* 0x040fe200078e0206 */
[----:B------:R-:W-:Y:S01]  /*02d0*/  SHF.R.U32.HI R6, RZ, 0x1f, R9 ;  /* 0x0000001fff067819 */ /* 0x000fe20000011609 */
[----:B------:R-:W-:-:S03]  /*02e0*/  IMAD.WIDE.U32 R2, R17, c[0x0][0x1c0], R2 ;  /* 0x0000700011027a25 */ /* 0x000fc600078e0002 */
[----:B------:R-:W-:Y:S01]  /*02f0*/  LEA.HI.SX32 R141, R9, R6, 0x1c ;  /* 0x00000006098d7211 */ /* 0x000fe200078fe2ff */
[----:B------:R-:W-:Y:S01]  /*0300*/  IMAD.IADD R3, R3, 0x1, R4 ;  /* 0x0000000103037824 */ /* 0x000fe200078e0204 */
[--C-:B------:R-:W-:Y:S01]  /*0310*/  SHF.R.S32.HI R4, RZ, 0x1f, R0.reuse ;  /* 0x0000001fff047819 */ /* 0x100fe20000011400 */
[----:B------:R-:W-:Y:S01]  /*0320*/  IMAD.MOV R5, RZ, RZ, -R0 ;  /* 0x000000ffff057224 */ /* 0x000fe200078e0a00 */
[----:B------:R-:W-:Y:S01]  /*0330*/  LEA.HI R9, R32, R12, RZ, 0x1 ;  /* 0x0000000c20097211 */ /* 0x000fe200078f08ff */
[----:B------:R-:W-:-:S03]  /*0340*/  IMAD.WIDE.U32 R2, R0, c[0x0][0x1b0], R2 ;  /* 0x00006c0000027a25 */ /* 0x000fc600078e0002 */
[----:B------:R-:W-:Y:S01]  /*0350*/  LOP3.LUT R9, R9, 0xfffffffe, RZ, 0xc0, !PT ;  /* 0xfffffffe09097812 */ /* 0x000fe200078ec0ff */
[----:B------:R-:W-:Y:S02]  /*0360*/  IMAD R4, R4, c[0x0][0x1b0], RZ ;  /* 0x00006c0004047a24 */ /* 0x000fe400078e02ff */
[----:B------:R-:W-:Y:S02]  /*0370*/  IMAD R10, R7, 0x80, R24 ;  /* 0x00000080070a7824 */ /* 0x000fe400078e0218 */
[----:B------:R-:W-:Y:S02]  /*0380*/  IMAD R4, R0, c[0x0][0x1b4], R4 ;  /* 0x00006d0000047a24 */ /* 0x000fe400078e0204 */
[----:B------:R-:W-:Y:S01]  /*0390*/  IMAD R0, R5, c[0x0][0x2c4], R8 ;  /* 0x0000b10005007a24 */ /* 0x000fe200078e0208 */
[C---:B-1----:R-:W-:Y:S01]  /*03a0*/  IADD3 R8, R10.reuse, 0x20, RZ ;  /* 0x000000200a087810 */ /* 0x042fe20007ffe0ff */
[----:B------:R-:W-:Y:S01]  /*03b0*/  IMAD.IADD R3, R3, 0x1, R4 ;  /* 0x0000000103037824 */ /* 0x000fe200078e0204 */
[----:B------:R-:W-:Y:S01]  /*03c0*/  IADD3 R7, R10, 0x40, RZ ;  /* 0x000000400a077810 */ /* 0x000fe20007ffe0ff */
[----:B------:R-:W-:Y:S01]  /*03d0*/  IMAD.SHL.U32 R48, R30, 0x8, RZ ;  /* 0x000000081e307824 */ /* 0x000fe200078e00ff */
[----:B------:R-:W-:Y:S01]  /*03e0*/  SHF.R.S32.HI R5, RZ, 0x1f, R0 ;  /* 0x0000001fff057819 */ /* 0x000fe20000011400 */
[----:B------:R-:W-:Y:S01]  /*03f0*/  IMAD.WIDE.U32 R2, R0, c[0x0][0x1a8], R2 ;  /* 0x00006a0000027a25 */ /* 0x000fe200078e0002 */
[-C--:B------:R-:W-:Y:S01]  /*0400*/  ISETP.GE.AND P3, PT, R8, R13.reuse, PT ;  /* 0x0000000d0800720c */ /* 0x080fe20003f66270 */
[----:B------:R1:W-:Y:S01]  /*0410*/  STL [R1+0x48], R10 ;  /* 0x0000480a01007387 */ /* 0x0003e20000100800 */
[-C--:B------:R-:W-:Y:S01]  /*0420*/  ISETP.GE.AND P2, PT, R7, R13.reuse, PT ;  /* 0x0000000d0700720c */ /* 0x080fe20003f46270 */
[----:B------:R-:W-:Y:S01]  /*0430*/  IMAD R4, R5, c[0x0][0x1a8], RZ ;  /* 0x00006a0005047a24 */ /* 0x000fe200078e02ff */
[CC--:B------:R-:W-:Y:S01]  /*0440*/  ISETP.GE.AND P1, PT, R10.reuse, R13.reuse, PT ;  /* 0x0000000d0a00720c */ /* 0x0c0fe20003f26270 */
[----:B------:R-:W-:Y:S01]  /*0450*/  IMAD R6, R33, c[0x0][0x1e0], RZ ;  /* 0x0000780021067a24 */ /* 0x000fe200078e02ff */
[----:B------:R-:W-:Y:S01]  /*0460*/  IADD3 R8, R10, 0x60, RZ ;  /* 0x000000600a087810 */ /* 0x000fe20007ffe0ff */
[----:B------:R-:W-:Y:S01]  /*0470*/  IMAD R11, R0, c[0x0][0x1ac], R4 ;  /* 0x00006b00000b7a24 */ /* 0x000fe200078e0204 */
[----:B------:R-:W-:Y:S01]  /*0480*/  SHF.R.S32.HI R49, RZ, 0x1f, R48 ;  /* 0x0000001fff317819 */ /* 0x000fe20000011430 */
[----:B------:R-:W-:Y:S01]  /*0490*/  IMAD.SHL.U32 R0, R24, 0x40, RZ ;  /* 0x0000004018007824 */ /* 0x000fe200078e00ff */
[----:B------:R-:W-:Y:S01]  /*04a0*/  LEA R16, P0, R2, c[0x0][0x160], 0x1 ;  /* 0x0000580002107a11 */ /* 0x000fe200078008ff */
[----:B------:R-:W-:Y:S01]  /*04b0*/  IMAD R6, R24, c[0x0][0x1e4], R6 ;  /* 0x0000790018067a24 */ /* 0x000fe200078e0206 */
[----:B------:R-:W-:Y:S01]  /*04c0*/  IADD3 R35, R48, 0x80, RZ ;  /* 0x0000008030237810 */ /* 0x000fe20007ffe0ff */
[----:B------:R-:W-:Y:S01]  /*04d0*/  IMAD.WIDE.U32 R4, R24, c[0x0][0x1e0], R48 ;  /* 0x0000780018047a25 */ /* 0x000fe200078e0030 */
[----:B------:R-:W-:Y:S01]  /*04e0*/  LOP3.LUT R0, R0, 0x1c0, RZ, 0xc0, !PT ;  /* 0x000001c000007812 */ /* 0x000fe200078ec0ff */
[----:B------:R-:W-:Y:S01]  /*04f0*/  STL [R1+0xc], R141 ;  /* 0x00000c8d01007387 */ /* 0x000fe20000100800 */
[----:B------:R-:W-:Y:S01]  /*0500*/  IADD3 R39, R48, 0x40, RZ ;  /* 0x0000004030277810 */ /* 0x000fe20007ffe0ff */
[----:B------:R-:W-:Y:S01]  /*0510*/  IMAD.IADD R5, R5, 0x1, R6 ;  /* 0x0000000105057824 */ /* 0x000fe200078e0206 */
[----:B------:R-:W-:Y:S01]  /*0520*/  SHF.R.U32.HI R7, RZ, 0x3, R0 ;  /* 0x00000003ff077819 */ /* 0x000fe20000011600 */
[----:B------:R-:W-:Y:S01]  /*0530*/  IMAD.SHL.U32 R6, R24, 0x8, RZ ;  /* 0x0000000818067824 */ /* 0x000fe200078e00ff */
[----:B------:R-:W-:Y:S01]  /*0540*/  BAR.SYNC.DEFER_BLOCKING 0x0 ;  /* 0x0000000000007b1d */ /* 0x000fe20000010000 */
[----:B------:R-:W-:Y:S01]  /*0550*/  IMAD.IADD R25, R12, 0x1, -R9 ;  /* 0x000000010c197824 */ /* 0x000fe200078e0a09 */
[----:B------:R-:W-:Y:S01]  /*0560*/  ISETP.GE.AND P5, PT, R8, R13, PT ;  /* 0x0000000d0800720c */ /* 0x000fe20003fa6270 */
[----:B------:R-:W-:Y:S01]  /*0570*/  IMAD.WIDE.U32 R4, R37, c[0x0][0x1e8], R4 ;  /* 0x00007a0025047a25 */ /* 0x000fe200078e0004 */
[----:B------:R-:W-:-:S02]  /*0580*/  @!P1 SHF.R.S32.HI R8, RZ, 0x1f, R39 ;  /* 0x0000001fff089819 */ /* 0x000fc40000011427 */
[----:B-1----:R-:W-:Y:S01]  /*0590*/  LOP3.LUT R10, R0, 0x38, R48, 0xf8, !PT ;  /* 0x00000038000a7812 */ /* 0x002fe200078ef830 */
[----:B------:R-:W-:Y:S01]  /*05a0*/  IMAD.IADD R0, R3, 0x1, R11 ;  /* 0x0000000103007824 */ /* 0x000fe200078e020b */
[----:B------:R-:W-:Y:S01]  /*05b0*/  LEA.HI R9, R34, R36, RZ, 0x6 ;  /* 0x0000002422097211 */ /* 0x000fe200078f30ff */
[----:B------:R-:W-:Y:S01]  /*05c0*/  IMAD.MOV.U32 R18, RZ, RZ, R4 ;  /* 0x000000ffff127224 */ /* 0x000fe200078e0004 */
[----:B------:R-:W-:Y:S01]  /*05d0*/  LOP3.LUT R12, R10, R7, RZ, 0x3c, !PT ;  /* 0x000000070a0c7212 */ /* 0x000fe200078e3cff */
[----:B------:R-:W-:Y:S01]  /*05e0*/  IMAD R10, R38, c[0x0][0x1e8], RZ ;  /* 0x00007a00260a7a24 */ /* 0x000fe200078e02ff */
[----:B------:R-:W-:Y:S01]  /*05f0*/  LEA.HI.X R11, R2, c[0x0][0x164], R0, 0x1, P0 ;  /* 0x00005900020b7a11 */ /* 0x000fe200000f0c00 */
[----:B------:R-:W-:Y:S01]  /*0600*/  IMAD.SHL.U32 R0, R30, 0x40, RZ ;  /* 0x000000401e007824 */ /* 0x000fe200078e00ff */
[----:B------:R-:W-:Y:S01]  /*0610*/  SHFL.IDX PT, R2, R16, RZ, 0x181f ;  /* 0x00181fff10027589 */ /* 0x000fe200000e0000 */
[--C-:B------:R-:W-:Y:S01]  /*0620*/  @!P1 SHF.R.S32.HI R7, RZ, 0x1f, R35.reuse ;  /* 0x0000001fff079819 */ /* 0x100fe20000011423 */
[----:B------:R-:W-:Y:S01]  /*0630*/  IMAD.SHL.U32 R9, R9, 0x8, RZ ;  /* 0x0000000809097824 */ /* 0x000fe200078e00ff */
[----:B------:R-:W-:Y:S01]  /*0640*/  @!P1 LEA.HI R8, R8, R39, RZ, 0x3 ;  /* 0x0000002708089211 */ /* 0x000fe200078f18ff */
[----:B------:R-:W1:Y:S01]  /*0650*/  SHFL.IDX PT, R3, R11, RZ, 0x181f ;  /* 0x00181fff0b037589 */ /* 0x000e6200000e0000 */
[----:B------:R-:W-:Y:S01]  /*0660*/  LOP3.LUT R0, R0, 0x1c0, RZ, 0xc0, !PT ;  /* 0x000001c000007812 */ /* 0x000fe200078ec0ff */
[----:B------:R-:W-:Y:S01]  /*0670*/  IMAD R10, R37, c[0x0][0x1ec], R10 ;  /* 0x00007b00250a7a24 */ /* 0x000fe200078e020a */
[----:B------:R-:W-:Y:S01]  /*0680*/  @!P3 SHF.R.S32.HI R4, RZ, 0x1f, R35 ;  /* 0x0000001fff04b819 */ /* 0x000fe20000011423 */
[----:B------:R-:W-:Y:S01]  /*0690*/  STL.64 [R1+0x10], R48 ;  /* 0x0000103001007387 */ /* 0x000fe20000100a00 */
[----:B------:R-:W-:Y:S01]  /*06a0*/  LOP3.LUT R6, R0, 0x8, R6, 0xf8, !PT ;  /* 0x0000000800067812 */ /* 0x000fe200078ef806 */
[----:B------:R-:W-:Y:S01]  /*06b0*/  IMAD.IADD R19, R5, 0x1, R10 ;  /* 0x0000000105137824 */ /* 0x000fe200078e020a */
[----:B------:R-:W-:Y:S01]  /*06c0*/  SHF.R.U32.HI R0, RZ, 0x3, R0 ;  /* 0x00000003ff007819 */ /* 0x000fe20000011600 */
[----:B------:R-:W-:Y:S01]  /*06d0*/  SHFL.IDX PT, R5, R11, 0x2, 0x181f ;  /* 0x00581f000b057f89 */ /* 0x000fe200000e0000 */
[----:B------:R-:W-:-:S02]  /*06e0*/  @!P1 LOP3.LUT R8, R8, 0xfffffff8, RZ, 0xc0, !PT ;  /* 0xfffffff808089812 */ /* 0x000fc400078ec0ff */
[----:B------:R-:W-:Y:S01]  /*06f0*/  LOP3.LUT R31, R6, R0, RZ, 0x3c, !PT ;  /* 0x00000000061f7212 */ /* 0x000fe200078e3cff */
[----:B------:R-:W-:Y:S01]  /*0700*/  STL [R1+0x24], R39 ;  /* 0x0000242701007387 */ /* 0x000fe20000100800 */
[-C--:B------:R-:W-:Y:S02]  /*0710*/  @!P1 LEA.HI R0, R7, R35.reuse, RZ, 0x3 ;  /* 0x0000002307009211 */ /* 0x080fe400078f18ff */
[----:B------:R-:W-:Y:S01]  /*0720*/  @!P3 LEA.HI R4, R4, R35, RZ, 0x3 ;  /* 0x000000230404b211 */ /* 0x000fe200078f18ff */
[----:B------:R-:W-:Y:S01]  /*0730*/  SHFL.IDX PT, R6, R16, 0x1, 0x181f ;  /* 0x00381f0010067f89 */ /* 0x000fe200000e0000 */
[----:B------:R-:W-:Y:S02]  /*0740*/  @!P1 LOP3.LUT R0, R0, 0xfffffff8, RZ, 0xc0, !PT ;  /* 0xfffffff800009812 */ /* 0x000fe400078ec0ff */
[----:B------:R-:W-:Y:S01]  /*0750*/  LOP3.LUT R140, R12, 0xfffffe00, R9, 0xf8, !PT ;  /* 0xfffffe000c8c7812 */ /* 0x000fe200078ef809 */
[----:B------:R-:W3:Y:S01]  /*0760*/  SHFL.IDX PT, R7, R11, 0x1, 0x181f ;  /* 0x00381f000b077f89 */ /* 0x000ee200000e0000 */
[----:B------:R-:W-:Y:S01]  /*0770*/  ISETP.GE.AND P0, PT, R39, c[0x0][0x198], PT ;  /* 0x0000660027007a0c */ /* 0x000fe20003f06270 */
[--C-:B-1----:R-:W-:Y:S01]  /*0780*/  @!P1 IMAD.WIDE R12, R8, 0x2, R2.reuse ;  /* 0x00000002080c9825 */ /* 0x102fe200078e0202 */
[----:B------:R-:W-:Y:S01]  /*0790*/  @!P1 LEA R8, P6, R48, R2, 0x1 ;  /* 0x0000000230089211 */ /* 0x000fe200078c08ff */
[----:B------:R-:W-:Y:S02]  /*07a0*/  STL [R1+0x20], R35 ;  /* 0x0000202301007387 */ /* 0x000fe40000100800 */
[----:B------:R-:W-:Y:S01]  /*07b0*/  @!P1 IMAD.WIDE R14, R0, 0x2, R2 ;  /* 0x00000002000e9825 */ /* 0x000fe200078e0202 */
[----:B------:R-:W-:Y:S01]  /*07c0*/  @!P3 SHF.R.S32.HI R0, RZ, 0x1f, R39 ;  /* 0x0000001fff00b819 */ /* 0x000fe20000011427 */
[----:B------:R-:W-:Y:S01]  /*07d0*/  STL [R1+0x30], R140 ;  /* 0x0000308c01007387 */ /* 0x000fe20000100800 */
[----:B------:R-:W-:-:S02]  /*07e0*/  @!P3 LOP3.LUT R2, R4, 0xfffffff8, RZ, 0xc0, !PT ;  /* 0xfffffff80402b812 */ /* 0x000fc400078ec0ff */
[----:B------:R-:W-:Y:S01]  /*07f0*/  @!P1 LEA.HI.X R9, R48, R3, R49, 0x1, P6 ;  /* 0x0000000330099211 */ /* 0x000fe200030f0c31 */
[----:B------:R-:W-:Y:S01]  /*0800*/  SHFL.IDX PT, R4, R16, 0x2, 0x181f ;  /* 0x00581f0010047f89 */ /* 0x000fe200000e0000 */
[----:B------:R-:W-:Y:S02]  /*0810*/  ISETP.GE.AND P6, PT, R35, c[0x0][0x198], PT ;  /* 0x0000660023007a0c */ /* 0x000fe40003fc6270 */
[----:B------:R-:W-:Y:S01]  /*0820*/  @!P3 LEA.HI R0, R0, R39, RZ, 0x3 ;  /* 0x000000270000b211 */ /* 0x000fe200078f18ff */
[----:B------:R1:W-:Y:S03]  /*0830*/  SHFL.IDX PT, R3, R11, 0x3, 0x181f ;  /* 0x00781f000b037f89 */ /* 0x0003e600000e0000 */
[----:B------:R-:W-:Y:S01]  /*0840*/  @!P3 LOP3.LUT R10, R0, 0xfffffff8, RZ, 0xc0, !PT ;  /* 0xfffffff8000ab812 */ /* 0x000fe200078ec0ff */
[----:B------:R-:W-:Y:S02]  /*0850*/  @!P1 IMAD.SHL.U32 R0, R140, 0x2, RZ ;  /* 0x000000028c009824 */ /* 0x000fe400078e00ff */
[----:B---3--:R-:W-:-:S02]  /*0860*/  @!P3 IMAD.WIDE R26, R2, 0x2, R6 ;  /* 0x00000002021ab825 */ /* 0x008fc400078e0206 */
[----:B------:R-:W3:Y:S02]  /*0870*/  SHFL.IDX PT, R2, R16, 0x3, 0x181f ;  /* 0x00781f0010027f89 */ /* 0x000ee400000e0000 */
[----:B------:R-:W-:-:S04]  /*0880*/  @!P3 IMAD.WIDE R28, R10, 0x2, R6 ;  /* 0x000000020a1cb825 */ /* 0x000fc800078e0206 */
[----:B------:R-:W-:Y:S01]  /*0890*/  @!P3 IMAD.SHL.U32 R10, R140, 0x2, RZ ;  /* 0x000000028c0ab824 */ /* 0x000fe200078e00ff */
[----:B-1----:R-:W-:-:S04]  /*08a0*/  @!P5 SHF.R.S32.HI R11, RZ, 0x1f, R39 ;  /* 0x0000001fff0bd819 */ /* 0x002fc80000011427 */
[----:B------:R-:W-:-:S04]  /*08b0*/  @!P5 LEA.HI R11, R11, R39, RZ, 0x3 ;  /* 0x000000270b0bd211 */ /* 0x000fc800078f18ff */
[----:B------:R-:W-:Y:S02]  /*08c0*/  @!P5 LOP3.LUT R11, R11, 0xfffffff8, RZ, 0xc0, !PT ;  /* 0xfffffff80b0bd812 */ /* 0x000fe400078ec0ff */
[----:B--2---:R-:W-:Y:S01]  /*08d0*/  @P4 SHF.R.S32.HI R21, RZ, 0x1f, R20 ;  /* 0x0000001fff154819 */ /* 0x004fe20000011414 */
[----:B------:R-:W-:Y:S02]  /*08e0*/  @!P4 IMAD.MOV.U32 R20, RZ, RZ, R17 ;  /* 0x000000ffff14c224 */ /* 0x000fe400078e0011 */
[----:B------:R-:W-:Y:S01]  /*08f0*/  @!P4 IMAD.MOV.U32 R21, RZ, RZ, R22 ;  /* 0x000000ffff15c224 */ /* 0x000fe200078e0016 */
[----:B------:R-:W-:Y:S01]  /*0900*/  ISETP.GE.AND P4, PT, R48, c[0x0][0x198], PT ;  /* 0x0000660030007a0c */ /* 0x000fe20003f86270 */
[----:B---3--:R-:W-:-:S04]  /*0910*/  @!P5 IMAD.WIDE R16, R11, 0x2, R2 ;  /* 0x000000020b10d825 */ /* 0x008fc800078e0202 */
[----:B------:R-:W-:-:S04]  /*0920*/  IMAD.WIDE.U32 R40, R20, c[0x0][0x1f0], R18 ;  /* 0x00007c0014287a25 */ /* 0x000fc800078e0012 */
[----:B------:R-:W-:Y:S01]  /*0930*/  IMAD.MOV.U32 R142, RZ, RZ, R40 ;  /* 0x000000ffff8e7224 */ /* 0x000fe200078e0028 */
[----:B------:R1:W-:Y:S04]  /*0940*/  STL.64 [R1+0x28], R40 ;  /* 0x0000282801007387 */ /* 0x0003e80000100a00 */
[----:B------:R2:W-:Y:S04]  /*0950*/  @!P1 LDGSTS.E.BYPASS.LTC128B.128 [R0+0x100], [R8.64], !P4 ;  /* 0x0010000008009fae */ /* 0x0005e8000e101d48 */
[----:B------:R3:W-:Y:S04]  /*0960*/  @!P1 LDGSTS.E.BYPASS.LTC128B.128 [R0+0x4100], [R12.64], !P0 ;  /* 0x041000000c009fae */ /* 0x0007e8000c101d48 */
[----:B------:R3:W-:Y:S01]  /*0970*/  @!P1 LDGSTS.E.BYPASS.LTC128B.128 [R0+0x8100], [R14.64], !P6 ;  /* 0x081000000e009fae */ /* 0x0007e2000f101d48 */
[----:B------:R-:W-:-:S04]  /*0980*/  @!P3 LEA R6, P1, R48, R6, 0x1 ;  /* 0x000000063006b211 */ /* 0x000fc800078208ff */
[----:B------:R-:W-:-:S05]  /*0990*/  @!P3 LEA.HI.X R7, R48, R7, R49, 0x1, P1 ;  /* 0x000000073007b211 */ /* 0x000fca00008f0c31 */
[----:B------:R4:W-:Y:S04]  /*09a0*/  @!P3 LDGSTS.E.BYPASS.LTC128B.128 [R10+0x1100], [R6.64], !P4 ;  /* 0x01100000060abfae */ /* 0x0009e8000e101d48 */
[----:B------:R5:W-:Y:S04]  /*09b0*/  @!P3 LDGSTS.E.BYPASS.LTC128B.128 [R10+0x5100], [R28.64], !P0 ;  /* 0x051000001c0abfae */ /* 0x000be8000c101d48 */
[----:B------:R1:W-:Y:S01]  /*09c0*/  @!P3 LDGSTS.E.BYPASS.LTC128B.128 [R10+0x9100], [R26.64], !P6 ;  /* 0x091000001a0abfae */ /* 0x0003e2000f101d48 */
[----:B--2---:R-:W-:Y:S02]  /*09d0*/  @!P2 SHF.R.S32.HI R9, RZ, 0x1f, R39 ;  /* 0x0000001fff09a819 */ /* 0x004fe40000011427 */
[----:B------:R-:W-:-:S02]  /*09e0*/  @!P2 SHF.R.S32.HI R8, RZ, 0x1f, R35 ;  /* 0x0000001fff08a819 */ /* 0x000fc40000011423 */
[----:B------:R-:W-:Y:S02]  /*09f0*/  @!P2 LEA.HI R9, R9, R39, RZ, 0x3 ;  /* 0x000000270909a211 */ /* 0x000fe400078f18ff */
[-C--:B------:R-:W-:Y:S02]  /*0a00*/  @!P2 LEA.HI R8, R8, R35.reuse, RZ, 0x3 ;  /* 0x000000230808a211 */ /* 0x080fe400078f18ff */
[----:B---3--:R-:W-:Y:S02]  /*0a10*/  @!P5 SHF.R.S32.HI R0, RZ, 0x1f, R35 ;  /* 0x0000001fff00d819 */ /* 0x008fe40000011423 */
[----:B------:R-:W-:Y:S02]  /*0a20*/  @!P2 LOP3.LUT R9, R9, 0xfffffff8, RZ, 0xc0, !PT ;  /* 0xfffffff80909a812 */ /* 0x000fe400078ec0ff */
[----:B------:R-:W-:Y:S02]  /*0a30*/  @!P5 LEA.HI R0, R0, R35, RZ, 0x3 ;  /* 0x000000230000d211 */ /* 0x000fe400078f18ff */
[----:B------:R-:W-:Y:S01]  /*0a40*/  @!P2 LOP3.LUT R14, R8, 0xfffffff8, RZ, 0xc0, !PT ;  /* 0xfffffff8080ea812 */ /* 0x000fe200078ec0ff */
[----:B------:R-:W-:Y:S01]  /*0a50*/  @!P2 IMAD.WIDE R12, R9, 0x2, R4 ;  /* 0x00000002090ca825 */ /* 0x000fe200078e0204 */
[----:B------:R-:W-:-:S02]  /*0a60*/  @!P2 LEA R8, P1, R48, R4, 0x1 ;  /* 0x000000043008a211 */ /* 0x000fc400078208ff */
[----:B------:R-:W-:Y:S01]  /*0a70*/  @!P5 LOP3.LUT R0, R0, 0xfffffff8, RZ, 0xc0, !PT ;  /* 0xfffffff80000d812 */ /* 0x000fe200078ec0ff */
[----:B------:R-:W-:Y:S01]  /*0a80*/  @!P2 IMAD.WIDE R14, R14, 0x2, R4 ;  /* 0x000000020e0ea825 */ /* 0x000fe200078e0204 */
[C---:B------:R-:W-:Y:S02]  /*0a90*/  @!P2 LEA.HI.X R9, R48.reuse, R5, R49, 0x1, P1 ;  /* 0x000000053009a211 */ /* 0x040fe400008f0c31 */
[----:B------:R-:W-:Y:S01]  /*0aa0*/  @!P5 LEA R4, P1, R48, R2, 0x1 ;  /* 0x000000023004d211 */ /* 0x000fe200078208ff */
[----:B------:R-:W-:Y:S01]  /*0ab0*/  @!P5 IMAD.WIDE R22, R0, 0x2, R2 ;  /* 0x000000020016d825 */ /* 0x000fe200078e0202 */
[----:B------:R-:W-:Y:S02]  /*0ac0*/  LOP3.LUT R2, R32, 0xfffffff0, RZ, 0xc0, !PT ;  /* 0xfffffff020027812 */ /* 0x000fe400078ec0ff */
[----:B------:R-:W-:Y:S01]  /*0ad0*/  @!P5 LEA.HI.X R5, R48, R3, R49, 0x1, P1 ;  /* 0x000000033005d211 */ /* 0x000fe200008f0c31 */
[----:B------:R-:W-:Y:S02]  /*0ae0*/  @!P2 IMAD.SHL.U32 R0, R140, 0x2, RZ ;  /* 0x000000028c00a824 */ /* 0x000fe400078e00ff */
[----:B------:R-:W-:-:S02]  /*0af0*/  IMAD.MOV.U32 R3, RZ, RZ, 0x60 ;  /* 0x00000060ff037424 */ /* 0x000fc400078e00ff */
[----:B-----5:R-:W-:Y:S01]  /*0b00*/  IMAD.MOV.U32 R28, RZ, RZ, 0x40 ;  /* 0x00000040ff1c7424 */ /* 0x020fe200078e00ff */
[----:B------:R2:W-:Y:S01]  /*0b10*/  @!P2 LDGSTS.E.BYPASS.LTC128B.128 [R0+0x2100], [R8.64], !P4 ;  /* 0x021000000800afae */ /* 0x0005e2000e101d48 */
[----:B------:R-:W-:-:S03]  /*0b20*/  IMAD.WIDE.U32 R136, R3, c[0x0][0x1e0], RZ ;  /* 0x0000780003887a25 */ /* 0x000fc600078e00ff */
[----:B------:R3:W-:Y:S01]  /*0b30*/  @!P2 LDGSTS.E.BYPASS.LTC128B.128 [R0+0x6100], [R12.64], !P0 ;  /* 0x061000000c00afae */ /* 0x0007e2000c101d48 */
[----:B------:R-:W-:-:S03]  /*0b40*/  IMAD R133, R141, -0x60, R3 ;  /* 0xffffffa08d857824 */ /* 0x000fc600078e0203 */
[----:B------:R5:W-:Y:S01]  /*0b50*/  @!P2 LDGSTS.E.BYPASS.LTC128B.128 [R0+0xa100], [R14.64], !P6 ;  /* 0x0a1000000e00afae */ /* 0x000be2000f101d48 */
[----:B--2---:R-:W-:Y:S01]  /*0b60*/  @!P5 IMAD.SHL.U32 R8, R140, 0x2, RZ ;  /* 0x000000028c08d824 */ /* 0x004fe200078e00ff */
[----:B---3--:R-:W-:-:S04]  /*0b70*/  IADD3 R12, R133, c[0x0][0x1d0], -R24 ;  /* 0x00007400850c7a10 */ /* 0x008fc80007ffe818 */
[----:B------:R2:W-:Y:S01]  /*0b80*/  @!P5 LDGSTS.E.BYPASS.LTC128B.128 [R8+0x3100], [R4.64], !P4 ;  /* 0x031000000408dfae */ /* 0x0005e2000e101d48 */
[----:B-----5:R-:W-:Y:S01]  /*0b90*/  IMAD R0, R3, c[0x0][0x1e4], RZ ;  /* 0x0000790003007a24 */ /* 0x020fe200078e02ff */
[----:B------:R-:W-:Y:S02]  /*0ba0*/  IADD3 R15, R141, -0x1, RZ ;  /* 0xffffffff8d0f7810 */ /* 0x000fe40007ffe0ff */
[----:B------:R3:W-:Y:S01]  /*0bb0*/  @!P5 LDGSTS.E.BYPASS.LTC128B.128 [R8+0x7100], [R16.64], !P0 ;  /* 0x071000001008dfae */ /* 0x0007e2000c101d48 */
[C---:B------:R-:W-:Y:S01]  /*0bc0*/  ISETP.GE.AND P3, PT, R12.reuse, 0x1, PT ;  /* 0x000000010c00780c */ /* 0x040fe20003f66270 */
[----:B------:R-:W-:Y:S01]  /*0bd0*/  IMAD.IADD R134, R137, 0x1, R0 ;  /* 0x0000000189867824 */ /* 0x000fe200078e0200 */
[----:B-1----:R-:W-:Y:S01]  /*0be0*/  SHF.R.S32.HI R26, RZ, 0x1f, R15 ;  /* 0x0000001fff1a7819 */ /* 0x002fe2000001140f */
[----:B------:R-:W-:Y:S01]  /*0bf0*/  IMAD R0, R21, c[0x0][0x1f0], RZ ;  /* 0x00007c0015007a24 */ /* 0x000fe200078e02ff */
[----:B------:R-:W-:Y:S01]  /*0c00*/  ISETP.GE.AND P1, PT, R12, 0x41, PT ;  /* 0x000000410c00780c */ /* 0x000fe20003f26270 */
[----:B------:R-:W-:Y:S01]  /*0c10*/  IMAD.SHL.U32 R14, R138, 0x40, RZ ;  /* 0x000000408a0e7824 */ /* 0x000fe200078e00ff */
[----:B------:R-:W-:Y:S01]  /*0c20*/  ISETP.GE.AND P2, PT, R12, 0x21, PT ;  /* 0x000000210c00780c */ /* 0x000fe20003f46270 */
[----:B------:R1:W-:Y:S01]  /*0c30*/  @!P5 LDGSTS.E.BYPASS.LTC128B.128 [R8+0xb100], [R22.64], !P6 ;  /* 0x0b1000001608dfae */ /* 0x0003e2000f101d48 */
[----:B------:R-:W-:-:S02]  /*0c40*/  ISETP.GE.AND P6, PT, R48, c[0x0][0x1d4], PT ;  /* 0x0000750030007a0c */ /* 0x000fc40003fc6270 */
[----:B------:R-:W-:Y:S01]  /*0c50*/  ISETP.GE.AND P5, PT, R39, c[0x0][0x1d4], PT ;  /* 0x0000750027007a0c */ /* 0x000fe20003fa6270 */
[----:B------:R-:W0:Y:S01]  /*0c60*/  LDGDEPBAR ;  /* 0x00000000000079af */ /* 0x000e220000000000 */
[----:B--2---:R-:W-:Y:S02]  /*0c70*/  IMAD.IADD R4, R36, 0x1, -R2 ;  /* 0x0000000124047824 */ /* 0x004fe400078e0a02 */
[----:B------:R-:W-:Y:S02]  /*0c80*/  IMAD R2, R20, c[0x0][0x1f4], R0 ;  /* 0x00007d0014027a24 */ /* 0x000fe400078e0200 */
[----:B------:R-:W-:Y:S01]  /*0c90*/  IMAD R0, R134, R15, RZ ;  /* 0x0000000f86007224 */ /* 0x000fe200078e02ff */
[----:B------:R-:W-:Y:S01]  /*0ca0*/  SHF.R.S32.HI R3, RZ, 0x1f, R4 ;  /* 0x0000001fff037819 */ /* 0x000fe20000011404 */
[----:B------:R-:W-:Y:S02]  /*0cb0*/  IMAD.IADD R143, R41, 0x1, R2 ;  /* 0x00000001298f7824 */ /* 0x000fe400078e0202 */
[----:B------:R-:W-:Y:S01]  /*0cc0*/  IMAD R0, R26, R136, R0 ;  /* 0x000000881a007224 */ /* 0x000fe200078e0200 */
[----:B------:R-:W-:Y:S01]  /*0cd0*/  LEA.HI R13, R3, R4, RZ, 0x3 ;  /* 0x00000004030d7211 */ /* 0x000fe200078f18ff */
[----:B------:R-:W-:Y:S01]  /*0ce0*/  IMAD.WIDE.U32 R2, R15, R136, R142 ;  /* 0x000000880f027225 */ /* 0x000fe200078e008e */
[----:B------:R2:W-:Y:S02]  /*0cf0*/  STL.64 [R1+0x18], R142 ;  /* 0x0000188e01007387 */ /* 0x0005e40000100a00 */
[----:B------:R-:W-:Y:S01]  /*0d00*/  LOP3.LUT R5, R13, 0xfffffff8, RZ, 0xc0, !PT ;  /* 0xfffffff80d057812 */ /* 0x000fe200078ec0ff */
[----:B------:R-:W-:Y:S01]  /*0d10*/  IMAD.IADD R0, R3, 0x1, R0 ;  /* 0x0000000103007824 */ /* 0x000fe200078e0200 */
[----:B----4-:R-:W-:Y:S01]  /*0d20*/  @P3 LEA R6, P0, R2, c[0x0][0x1c8], 0x1 ;  /* 0x0000720002063a11 */ /* 0x010fe200078008ff */
[----:B---3--:R-:W-:-:S03]  /*0d30*/  IMAD.WIDE.U32 R16, R135, 0x40, RZ ;  /* 0x0000004087107825 */ /* 0x008fc600078e00ff */
[----:B------:R-:W-:Y:S01]  /*0d40*/  @P3 LEA.HI.X R7, R2, c[0x0][0x1cc], R0, 0x1, P0 ;  /* 0x0000730002073a11 */ /* 0x000fe200000f0c00 */
[----:B------:R-:W-:Y:S01]  /*0d50*/  IMAD.IADD R11, R4, 0x1, -R5 ;  /* 0x00000001040b7824 */ /* 0x000fe200078e0a05 */
[----:B------:R-:W-:Y:S01]  /*0d60*/  @P1 IADD3 R9, P4, R2, R16, RZ ;  /* 0x0000001002091210 */ /* 0x000fe20007f9e0ff */
[----:B------:R-:W-:Y:S01]  /*0d70*/  IMAD.SHL.U32 R5, R25, 0x8, RZ ;  /* 0x0000000819057824 */ /* 0x000fe200078e00ff */
[----:B------:R-:W-:Y:S01]  /*0d80*/  @P2 LEA R3, P0, R135, R2, 0x5 ;  /* 0x0000000287032211 */ /* 0x000fe200078028ff */
[----:B------:R-:W-:Y:S01]  /*0d90*/  IMAD.SHL.U32 R2, R11, 0x40, RZ ;  /* 0x000000400b027824 */ /* 0x000fe200078e00ff */
[----:B------:R-:W-:Y:S02]  /*0da0*/  @P1 IADD3.X R14, R0, R17, R14, P4, !PT ;  /* 0x00000011000e1210 */ /* 0x000fe400027fe40e */
[----:B------:R-:W-:Y:S02]  /*0db0*/  @P2 LEA.HI.X R0, R135, R0, R138, 0x5, P0 ;  /* 0x0000000087002211 */ /* 0x000fe400000f2c8a */
[----:B------:R-:W-:-:S02]  /*0dc0*/  LOP3.LUT R2, R2, 0x1c0, RZ, 0xc0, !PT ;  /* 0x000001c002027812 */ /* 0x000fc400078ec0ff */
[----:B------:R-:W-:Y:S02]  /*0dd0*/  ISETP.GE.AND P4, PT, R35, c[0x0][0x1d4], PT ;  /* 0x0000750023007a0c */ /* 0x000fe40003f86270 */
[C---:B------:R-:W-:Y:S02]  /*0de0*/  @P2 LEA R4, P0, R3.reuse, c[0x0][0x1c8], 0x1 ;  /* 0x0000720003042a11 */ /* 0x040fe400078008ff */
[----:B------:R-:W-:Y:S02]  /*0df0*/  LOP3.LUT R10, R2, 0x8, R5, 0xf8, !PT ;  /* 0x00000008020a7812 */ /* 0x000fe400078ef805 */
[----:B-1----:R-:W-:Y:S02]  /*0e00*/  SHF.R.U32.HI R8, RZ, 0x3, R2 ;  /* 0x00000003ff087819 */ /* 0x002fe40000011602 */
[----:B------:R-:W-:Y:S01]  /*0e10*/  @P2 LEA.HI.X R5, R3, c[0x0][0x1cc], R0, 0x1, P0 ;  /* 0x0000730003052a11 */ /* 0x000fe200000f0c00 */
[----:B------:R-:W-:Y:S01]  /*0e20*/  IMAD R0, R25, 0x200, R31 ;  /* 0x0000020019007824 */ /* 0x000fe200078e021f */
[----:B------:R-:W-:Y:S01]  /*0e30*/  LOP3.LUT R10, R10, R8, RZ, 0x3c, !PT ;  /* 0x000000080a0a7212 */ /* 0x000fe200078e3cff */
[----:B------:R-:W-:Y:S01]  /*0e40*/  @P3 IMAD.SHL.U32 R8, R140, 0x2, RZ ;  /* 0x000000028c083824 */ /* 0x000fe200078e00ff */
[----:B------:R-:W-:Y:S01]  /*0e50*/  @P1 LEA R2, P0, R9, c[0x0][0x1c8], 0x1 ;  /* 0x0000720009021a11 */ /* 0x000fe200078008ff */
[----:B------:R-:W-:-:S02]  /*0e60*/  IMAD.SHL.U32 R224, R0, 0x2, RZ ;  /* 0x0000000200e07824 */ /* 0x000fc400078e00ff */
[----:B------:R-:W-:Y:S01]  /*0e70*/  IMAD.MOV.U32 R0, RZ, RZ, 0x20 ;  /* 0x00000020ff007424 */ /* 0x000fe200078e00ff */
[----:B------:R-:W-:Y:S01]  /*0e80*/  @P1 LEA.HI.X R3, R9, c[0x0][0x1cc], R14, 0x1, P0 ;  /* 0x0000730009031a11 */ /* 0x000fe200000f0c0e */
[----:B------:R-:W-:Y:S01]  /*0e90*/  @P2 IMAD.SHL.U32 R9, R140, 0x2, RZ ;  /* 0x000000028c092824 */ /* 0x000fe200078e00ff */
[----:B------:R1:W-:Y:S01]  /*0ea0*/  @P3 LDGSTS.E.BYPASS.LTC128B.128 [R8+0xc100], [R6.64], !P6 ;  /* 0x0c10000006083fae */ /* 0x0003e2000f101d48 */
[----:B------:R-:W-:Y:S02]  /*0eb0*/  LOP3.LUT P0, RZ, R30, 0x2, RZ, 0xc0, !PT ;  /* 0x000000021eff7812 */ /* 0x000fe4000780c0ff */
[----:B------:R-:W-:Y:S01]  /*0ec0*/  IADD3 R231, R224, 0xc120, RZ ;  /* 0x0000c120e0e77810 */ /* 0x000fe20007ffe0ff */
[----:B------:R1:W-:Y:S04]  /*0ed0*/  @P3 LDGSTS.E.BYPASS.LTC128B.128 [R8+0xf100], [R6.64+0x80], !P5 ;  /* 0x0f10008006083fae */ /* 0x0003e8000e901d48 */
[----:B------:R1:W-:Y:S04]  /*0ee0*/  @P3 LDGSTS.E.BYPASS.LTC128B.128 [R8+0x12100], [R6.64+0x100], !P4 ;  /* 0x1210010006083fae */ /* 0x0003e8000e101d48 */
[----:B------:R3:W-:Y:S04]  /*0ef0*/  @P2 LDGSTS.E.BYPASS.LTC128B.128 [R9+0xd100], [R4.64], !P6 ;  /* 0x0d10000004092fae */ /* 0x0007e8000f101d48 */
[----:B------:R3:W-:Y:S04]  /*0f00*/  @P2 LDGSTS.E.BYPASS.LTC128B.128 [R9+0x10100], [R4.64+0x80], !P5 ;  /* 0x1010008004092fae */ /* 0x0007e8000e901d48 */
[----:B------:R3:W-:Y:S01]  /*0f10*/  @P2 LDGSTS.E.BYPASS.LTC128B.128 [R9+0x13100], [R4.64+0x100], !P4 ;  /* 0x1310010004092fae */ /* 0x0007e2000e101d48 */
[----:B------:R-:W-:-:S04]  /*0f20*/  LOP3.LUT P2, RZ, R11, 0x4, RZ, 0xc0, !PT ;  /* 0x000000040bff7812 */ /* 0x000fc8000784c0ff */
[----:B------:R-:W-:Y:S01]  /*0f30*/  SEL R0, R0, 0xffffffe0, !P2 ;  /* 0xffffffe000007807 */ /* 0x000fe20005000000 */
[----:B-1----:R-:W-:Y:S01]  /*0f40*/  @P1 IMAD.SHL.U32 R6, R140, 0x2, RZ ;  /* 0x000000028c061824 */ /* 0x002fe200078e00ff */
[----:B------:R-:W-:-:S04]  /*0f50*/  LEA.HI R7, R34, R36, RZ, 0x5 ;  /* 0x0000002422077211 */ /* 0x000fc800078f28ff */
[----:B------:R1:W-:Y:S01]  /*0f60*/  @P1 LDGSTS.E.BYPASS.LTC128B.128 [R6+0xe100], [R2.64], !P6 ;  /* 0x0e10000002061fae */ /* 0x0003e2000f101d48 */
[----:B------:R-:W-:Y:S02]  /*0f70*/  SHF.R.S32.HI R208, RZ, 0x5, R7 ;  /* 0x00000005ffd07819 */ /* 0x000fe40000011407 */
[----:B------:R-:W-:Y:S01]  /*0f80*/  LOP3.LUT R7, R7, 0xffffffe0, RZ, 0xc0, !PT ;  /* 0xffffffe007077812 */ /* 0x000fe200078ec0ff */
[----:B------:R1:W-:Y:S01]  /*0f90*/  @P1 LDGSTS.E.BYPASS.LTC128B.128 [R6+0x11100], [R2.64+0x80], !P5 ;  /* 0x1110008002061fae */ /* 0x0003e2000e901d48 */
[----:B---3--:R-:W-:-:S03]  /*0fa0*/  IMAD.SHL.U32 R5, R13, 0x40, RZ ;  /* 0x000000400d057824 */ /* 0x008fc600078e00ff */
[----:B------:R1:W-:Y:S01]  /*0fb0*/  @P1 LDGSTS.E.BYPASS.LTC128B.128 [R6+0x14100], [R2.64+0x100], !P4 ;  /* 0x1410010002061fae */ /* 0x0003e2000e101d48 */
[----:B------:R-:W-:Y:S01]  /*0fc0*/  IMAD.MOV.U32 R4, RZ, RZ, 0x10 ;  /* 0x00000010ff047424 */ /* 0x000fe200078e00ff */
[----:B------:R-:W-:Y:S01]  /*0fd0*/  LOP3.LUT P1, RZ, R11, 0x2, RZ, 0xc0, !PT ;  /* 0x000000020bff7812 */ /* 0x000fe2000782c0ff */
[----:B------:R-:W-:Y:S01]  /*0fe0*/  IMAD.IADD R132, R36, 0x1, -R7 ;  /* 0x0000000124847824 */ /* 0x000fe200078e0a07 */
[----:B------:R-:W0:Y:S01]  /*0ff0*/  LDGDEPBAR ;  /* 0x00000000000079af */ /* 0x000e220000000000 */
[----:B------:R-:W-:Y:S02]  /*1000*/  LOP3.LUT R5, R10, 0xfffffe00, R5, 0xf8, !PT ;  /* 0xfffffe000a057812 */ /* 0x000fe400078ef805 */
[----:B------:R-:W-:-:S03]  /*1010*/  SEL R4, R4, 0xfffffff0, !P1 ;  /* 0xfffffff004047807 */ /* 0x000fc60004800000 */
[----:B------:R-:W-:-:S04]  /*1020*/  IMAD R208, R208, 0x400, R5 ;  /* 0x00000400d0d07824 */ /* 0x000fc800078e0205 */
[----:B------:R-:W-:-:S04]  /*1030*/  IMAD.SHL.U32 R208, R208, 0x2, RZ ;  /* 0x00000002d0d07824 */ /* 0x000fc800078e00ff */
[--C-:B------:R-:W-:Y:S02]  /*1040*/  IMAD R212, R4, 0x2, R208.reuse ;  /* 0x0000000204d47824 */ /* 0x100fe400078e02d0 */
[C---:B------:R-:W-:Y:S02]  /*1050*/  IMAD R216, R0.reuse, 0x2, R208 ;  /* 0x0000000200d87824 */ /* 0x040fe400078e02d0 */
[----:B------:R-:W-:Y:S01]  /*1060*/  IMAD R220, R0, 0x2, R212 ;  /* 0x0000000200dc7824 */ /* 0x000fe200078e02d4 */
[----:B-1----:R-:W-:Y:S01]  /*1070*/  IADD3 R3, R224, 0xc100, RZ ;  /* 0x0000c100e0037810 */ /* 0x002fe20007ffe0ff */
[----:B------:R-:W-:-:S04]  /*1080*/  DEPBAR.LE SB0, 0x1 ;  /* 0x000080400000791a */ /* 0x000fc80000000000 */
[----:B------:R-:W-:Y:S01]  /*1090*/  BAR.SYNC.DEFER_BLOCKING 0x0 ;  /* 0x0000000000007b1d */ /* 0x000fe20000010000 */
[----:B------:R-:W-:Y:S01]  /*10a0*/  IMAD R2, R33, c[0x0][0x208], RZ ;  /* 0x0000820021027a24 */ /* 0x000fe200078e02ff */
[----:B------:R-:W-:Y:S02]  /*10b0*/  @P0 IADD3 R231, R3, -0x20, RZ ;  /* 0xffffffe003e70810 */ /* 0x000fe40007ffe0ff */
[----:B------:R-:W-:Y:S01]  /*10c0*/  ISETP.GE.AND P0, PT, R139, 0x1, PT ;  /* 0x000000018b00780c */ /* 0x000fe20003f06270 */
[C---:B------:R-:W-:Y:S01]  /*10d0*/  IMAD R6, R24.reuse, c[0x0][0x20c], R2 ;  /* 0x0000830018067a24 */ /* 0x040fe200078e0202 */
[C---:B------:R-:W-:Y:S01]  /*10e0*/  IADD3 R248, R231.reuse, 0x800, RZ ;  /* 0x00000800e7f87810 */ /* 0x040fe20007ffe0ff */
[----:B------:R-:W-:Y:S01]  /*10f0*/  IMAD.WIDE.U32 R2, R24, c[0x0][0x208], R48 ;  /* 0x0000820018027a25 */ /* 0x000fe200078e0030 */
[C---:B------:R-:W-:Y:S02]  /*1100*/  IADD3 R247, R231.reuse, 0x1000, RZ ;  /* 0x00001000e7f77810 */ /* 0x040fe40007ffe0ff */
[----:B------:R-:W-:Y:S01]  /*1110*/  IADD3 R246, R231, 0x1800, RZ ;  /* 0x00001800e7f67810 */ /* 0x000fe20007ffe0ff */
[----:B------:R-:W-:Y:S01]  /*1120*/  IMAD.IADD R3, R3, 0x1, R6 ;  /* 0x0000000103037824 */ /* 0x000fe200078e0206 */
[C---:B------:R-:W-:Y:S01]  /*1130*/  IADD3 R245, R231.reuse, 0x2000, RZ ;  /* 0x00002000e7f57810 */ /* 0x040fe20007ffe0ff */
[----:B------:R-:W-:Y:S01]  /*1140*/  IMAD R6, R38, c[0x0][0x210], RZ ;  /* 0x0000840026067a24 */ /* 0x000fe200078e02ff */
[----:B------:R-:W-:Y:S01]  /*1150*/  IADD3 R244, R231, 0x2800, RZ ;  /* 0x00002800e7f47810 */ /* 0x000fe20007ffe0ff */
[----:B------:R-:W-:-:S04]  /*1160*/  IMAD.WIDE.U32 R2, R37, c[0x0][0x210], R2 ;  /* 0x0000840025027a25 */ /* 0x000fc800078e0002 */
[----:B------:R-:W-:-:S04]  /*1170*/  IMAD R6, R37, c[0x0][0x214], R6 ;  /* 0x0000850025067a24 */ /* 0x000fc800078e0206 */
[----:B------:R-:W-:Y:S01]  /*1180*/  IMAD.IADD R3, R3, 0x1, R6 ;  /* 0x0000000103037824 */ /* 0x000fe200078e0206 */
[----:B------:R2:W1:Y:S01]  /*1190*/  LDSM.16.M88.4 R156, [R208+0x100] ;  /* 0x00010000d09c783b */ /* 0x0004620000000200 */
[----:B------:R-:W-:Y:S02]  /*11a0*/  IMAD R6, R21, c[0x0][0x218], RZ ;  /* 0x0000860015067a24 */ /* 0x000fe400078e02ff */
[C---:B------:R-:W-:Y:S01]  /*11b0*/  IMAD.WIDE.U32 R10, R20.reuse, c[0x0][0x218], R2 ;  /* 0x00008600140a7a25 */ /* 0x040fe200078e0002 */
[----:B------:R2:W3:Y:S03]  /*11c0*/  LDSM.16.M88.4 R192, [R208+0x4100] ;  /* 0x00410000d0c0783b */ /* 0x0004e60000000200 */
[----:B------:R-:W-:Y:S01]  /*11d0*/  IMAD R6, R20, c[0x0][0x21c], R6 ;  /* 0x0000870014067a24 */ /* 0x000fe200078e0206 */
[----:B------:R2:W4:Y:S03]  /*11e0*/  LDSM.16.M88.4 R160, [R212+0x100] ;  /* 0x00010000d4a0783b */ /* 0x0005260000000200 */
[----:B------:R-:W-:Y:S01]  /*11f0*/  IMAD.IADD R9, R11, 0x1, R6 ;  /* 0x000000010b097824 */ /* 0x000fe200078e0206 */
[----:B------:R2:W1:Y:S04]  /*1200*/  LDSM.16.M88.4 R196, [R212+0x4100] ;  /* 0x00410000d4c4783b */ /* 0x0004680000000200 */
[----:B------:R2:W1:Y:S04]  /*1210*/  LDSM.16.M88.4 R184, [R216+0x100] ;  /* 0x00010000d8b8783b */ /* 0x0004680000000200 */
[----:B------:R2:W1:Y:S04]  /*1220*/  LDSM.16.M88.4 R200, [R216+0x4100] ;  /* 0x00410000d8c8783b */ /* 0x0004680000000200 */
[----:B------:R2:W1:Y:S04]  /*1230*/  LDSM.16.M88.4 R188, [R220+0x100] ;  /* 0x00010000dcbc783b */ /* 0x0004680000000200 */
[----:B------:R2:W1:Y:S04]  /*1240*/  LDSM.16.M88.4 R204, [R220+0x4100] ;  /* 0x00410000dccc783b */ /* 0x0004680000000200 */
[----:B------:R-:W1:Y:S04]  /*1250*/  LDSM.16.M88.4 R208, [R208+0x8100] ;  /* 0x00810000d0d0783b */ /* 0x000e680000000200 */
[----:B------:R-:W1:Y:S04]  /*1260*/  LDSM.16.M88.4 R212, [R212+0x8100] ;  /* 0x00810000d4d4783b */ /* 0x000e680000000200 */
[----:B------:R-:W1:Y:S04]  /*1270*/  LDSM.16.M88.4 R216, [R216+0x8100] ;  /* 0x00810000d8d8783b */ /* 0x000e680000000200 */
[----:B------:R-:W1:Y:S04]  /*1280*/  LDSM.16.M88.4 R220, [R220+0x8100] ;  /* 0x00810000dcdc783b */ /* 0x000e680000000200 */
[----:B------:R-:W-:Y:S06]  /*1290*/  BAR.SYNC.DEFER_BLOCKING 0x0 ;  /* 0x0000000000007b1d */ /* 0x000fec0000010000 */
[----:B------:R2:W-:Y:S04]  /*12a0*/  STL.64 [R1+0x40], R10 ;  /* 0x0000400a01007387 */ /* 0x0005e80000100a00 */
[----:B------:R2:W-:Y:S01]  /*12b0*/  STL [R1+0x3c], R9 ;  /* 0x00003c0901007387 */ /* 0x0005e20000100800 */
[----:B------:R-:W-:-:S04]  /*12c0*/  DEPBAR.LE SB0, 0x0 ;  /* 0x000080000000791a */ /* 0x000fc80000000000 */
[----:B------:R-:W-:Y:S06]  /*12d0*/  BAR.SYNC.DEFER_BLOCKING 0x0 ;  /* 0x0000000000007b1d */ /* 0x000fec0000010000 */
[----:B------:R2:W1:Y:S04]  /*12e0*/  LDSM.16.M88.4 R32, [R224+0xc100] ;  /* 0x00c10000e020783b */ /* 0x0004680000000200 */
[----:B------:R2:W1:Y:S04]  /*12f0*/  LDSM.16.M88.4 R16, [R224+0xc900] ;  /* 0x00c90000e010783b */ /* 0x0004680000000200 */
[----:B------:R2:W1:Y:S04]  /*1300*/  LDSM.16.M88.4 R40, [R224+0xd100] ;  /* 0x00d10000e028783b */ /* 0x0004680000000200 */
[----:B------:R2:W1:Y:S04]  /*1310*/  LDSM.16.M88.4 R52, [R224+0xd900] ;  /* 0x00d90000e034783b */ /* 0x0004680000000200 */
[----:B------:R2:W1:Y:S04]  /*1320*/  LDSM.16.M88.4 R76, [R224+0xe100] ;  /* 0x00e10000e04c783b */ /* 0x0004680000000200 */
[----:B------:R2:W1:Y:S04]  /*1330*/  LDSM.16.M88.4 R84, [R224+0xe900] ;  /* 0x00e90000e054783b */ /* 0x0004680000000200 */
[----:B------:R2:W1:Y:S04]  /*1340*/  LDSM.16.M88.4 R44, [R231] ;  /* 0x00000000e72c783b */ /* 0x0004680000000200 */
[----:B------:R2:W1:Y:S04]  /*1350*/  LDSM.16.M88.4 R56, [R231+0x800] ;  /* 0x00080000e738783b */ /* 0x0004680000000200 */
[----:B------:R2:W1:Y:S04]  /*1360*/  LDSM.16.M88.4 R72, [R231+0x1000] ;  /* 0x00100000e748783b */ /* 0x0004680000000200 */
[----:B------:R2:W1:Y:S04]  /*1370*/  LDSM.16.M88.4 R80, [R231+0x1800] ;  /* 0x00180000e750783b */ /* 0x0004680000000200 */
[----:B------:R2:W1:Y:S04]  /*1380*/  LDSM.16.M88.4 R88, [R231+0x2000] ;  /* 0x00200000e758783b */ /* 0x0004680000000200 */
[----:B------:R2:W1:Y:S01]  /*1390*/  LDSM.16.M88.4 R100, [R231+0x2800] ;  /* 0x00280000e764783b */ /* 0x0004620000000200 */
[----:B------:R-:W-:Y:S05]  /*13a0*/  @!P0 BRA `(.L_x_0) ;  /* 0x0000032000008947 */ /* 0x000fea0003800000 */
[----:B---34-:R-:W-:Y:S01]  /*13b0*/  IMAD R2, R26, c[0x0][0x208], RZ ;  /* 0x000082001a027a24 */ /* 0x018fe200078e02ff */
[----:B------:R-:W-:Y:S01]  /*13c0*/  ISETP.LT.OR P3, PT, R12, 0x1, P6 ;  /* 0x000000010c00780c */ /* 0x000fe20003761670 */
[----:B------:R-:W-:-:S04]  /*13d0*/  IMAD.WIDE.U32 R6, R15, c[0x0][0x208], RZ ;  /* 0x000082000f067a25 */ /* 0x000fc800078e00ff */
[----:B------:R-:W-:Y:S02]  /*13e0*/  IMAD R2, R15, c[0x0][0x20c], R2 ;  /* 0x000083000f027a24 */ /* 0x000fe400078e0202 */
[----:B------:R-:W-:Y:S01]  /*13f0*/  IMAD.MOV.U32 R8, RZ, RZ, R10 ;  /* 0x000000ffff087224 */ /* 0x000fe200078e000a */
[----:B--2---:R-:W-:Y:S01]  /*1400*/  SEL R10, RZ, 0x2, P5 ;  /* 0x00000002ff0a7807 */ /* 0x004fe20002800000 */
[----:B------:R-:W-:Y:S02]  /*1410*/  IMAD.IADD R2, R7, 0x1, R2 ;  /* 0x0000000107027824 */ /* 0x000fe400078e0202 */
[----:B------:R-:W-:Y:S01]  /*1420*/  IMAD.WIDE.U32 R6, R6, 0x60, R8 ;  /* 0x0000006006067825 */ /* 0x000fe200078e0008 */
[----:B------:R2:W-:Y:S03]  /*1430*/  STL.64 [R1+0x38], R8 ;  /* 0x0000380801007387 */ /* 0x0005e60000100a00 */
[----:B------:R-:W-:Y:S01]  /*1440*/  IMAD R3, R2, 0x60, RZ ;  /* 0x0000006002037824 */ /* 0x000fe200078e02ff */
[----:B------:R-:W-:Y:S01]  /*1450*/  LEA R2, P0, R6, c[0x0][0x1f8], 0x1 ;  /* 0x00007e0006027a11 */ /* 0x000fe200078008ff */
[----:B------:R-:W-:-:S02]  /*1460*/  IMAD R11, R28, c[0x0][0x20c], RZ ;  /* 0x000083001c0b7a24 */ /* 0x000fc400078e02ff */
[----:B------:R-:W-:Y:S01]  /*1470*/  IMAD.IADD R3, R7, 0x1, R3 ;  /* 0x0000000107037824 */ /* 0x000fe200078e0203 */
[----:B------:R-:W-:Y:S01]  /*1480*/  SEL R7, RZ, 0x4, P4 ;  /* 0x00000004ff077807 */ /* 0x000fe20002000000 */
[----:B------:R-:W-:-:S03]  /*1490*/  IMAD.WIDE.U32 R14, R28, c[0x0][0x208], RZ ;  /* 0x000082001c0e7a25 */ /* 0x000fc600078e00ff */
[----:B------:R-:W-:Y:S01]  /*14a0*/  LEA.HI.X R3, R6, c[0x0][0x1fc], R3, 0x1, P0 ;  /* 0x00007f0006037a11 */ /* 0x000fe200000f0c03 */
[----:B------:R-:W-:Y:S01]  /*14b0*/  IMAD.IADD R11, R15, 0x1, R11 ;  /* 0x000000010f0b7824 */ /* 0x000fe200078e020b */
[----:B------:R-:W-:Y:S01]  /*14c0*/  SEL R6, RZ, 0x1, P6 ;  /* 0x00000001ff067807 */ /* 0x000fe20003000000 */
[----:B------:R-:W-:-:S03]  /*14d0*/  IMAD.SHL.U32 R13, R140, 0x2, RZ ;  /* 0x000000028c0d7824 */ /* 0x000fc600078e00ff */
[----:B------:R-:W-:Y:S02]  /*14e0*/  IADD3 R10, R7, R10, R6 ;  /* 0x0000000a070a7210 */ /* 0x000fe40007ffe006 */
[----:B------:R-:W-:Y:S01]  /*14f0*/  @!PT LDS RZ, [RZ] ;  /* 0x00000000fffff984 */ /* 0x000fe20000000800 */
[----:B------:R-:W-:Y:S01]  /*1500*/  @!PT LDS RZ, [RZ] ;  /* 0x00000000fffff984 */ /* 0x000fe20000000800 */
[----:B------:R-:W-:Y:S01]  /*1510*/  @!PT LDS RZ, [RZ] ;  /* 0x00000000fffff984 */ /* 0x000fe20000000800 */
[----:B------:R3:W-:Y:S02]  /*1520*/  LDGSTS.E.BYPASS.LTC128B.128 [R13+0x100], [R2.64], !P3 ;  /* 0x00100000020d7fae */ /* 0x0007e4000d901d48 */
[----:B------:R-:W-:Y:S02]  /*1530*/  LOP3.LUT P2, RZ, R10, 0x2, RZ, 0xc0, !PT ;  /* 0x000000020aff7812 */ /* 0x000fe4000784c0ff */
[----:B--2---:R-:W-:-:S04]  /*1540*/  IADD3 R8, P1, P0, R14, 0x80, R2 ;  /* 0x000000800e087810 */ /* 0x004fc8000783e002 */
[----:B------:R-:W-:Y:S02]  /*1550*/  IADD3.X R9, R11, RZ, R3, P1, P0 ;  /* 0x000000ff0b097210 */ /* 0x000fe40000fe0403 */
[----:B------:R-:W-:-:S04]  /*1560*/  IADD3 R6, P1, P0, R14, 0x100, R2 ;  /* 0x000001000e067810 */ /* 0x000fc8000783e002 */
[----:B------:R-:W-:Y:S02]  /*1570*/  IADD3.X R7, R11, RZ, R3, P1, P0 ;  /* 0x000000ff0b077210 */ /* 0x000fe40000fe0403 */
[----:B------:R-:W-:Y:S02]  /*1580*/  LOP3.LUT P1, RZ, R10, 0x4, RZ, 0xc0, !PT ;  /* 0x000000040aff7812 */ /* 0x000fe4000782c0ff */
[C---:B------:R-:W-:Y:S02]  /*1590*/  ISETP.LT.OR P0, PT, R12.reuse, 0x1, !P2 ;  /* 0x000000010c00780c */ /* 0x040fe40005701670 */
[----:B------:R-:W-:-:S11]  /*15a0*/  ISETP.LT.OR P3, PT, R12, 0x1, !P1 ;  /* 0x000000010c00780c */ /* 0x000fd60004f61670 */
[----:B------:R3:W-:Y:S01]  /*15b0*/  LDGSTS.E.BYPASS.LTC128B.128 [R13+0x3100], [R2.64+0x80], !P0 ;  /* 0x03100080020d7fae */ /* 0x0007e2000c101d48 */
[----:B------:R-:W-:-:S03]  /*15c0*/  ISETP.LT.OR P0, PT, R12, 0x21, P6 ;  /* 0x000000210c00780c */ /* 0x000fc60003701670 */
[----:B------:R3:W-:Y:S02]  /*15d0*/  LDGSTS.E.BYPASS.LTC128B.128 [R13+0x6100], [R2.64+0x100], !P3 ;  /* 0x06100100020d7fae */ /* 0x0007e4000d901d48 */
[----:B---3--:R-:W-:-:S05]  /*15e0*/  IADD3 R2, P3, R2, R14, RZ ;  /* 0x0000000e02027210 */ /* 0x008fca0007f7e0ff */
[----:B------:R-:W-:Y:S01]  /*15f0*/  IMAD.X R3, R11, 0x1, R3, P3 ;  /* 0x000000010b037824 */ /* 0x000fe200018e0603 */
[C---:B------:R-:W-:Y:S02]  /*1600*/  ISETP.LT.OR P3, PT, R12.reuse, 0x21, !P2 ;  /* 0x000000210c00780c */ /* 0x040fe40005761670 */
[C---:B------:R-:W-:Y:S02]  /*1610*/  ISETP.LT.OR P2, PT, R12.reuse, 0x41, !P2 ;  /* 0x000000410c00780c */ /* 0x040fe40005741670 */
[----:B------:R2:W-:Y:S01]  /*1620*/  LDGSTS.E.BYPASS.LTC128B.128 [R13+0x1100], [R2.64], !P0 ;  /* 0x01100000020d7fae */ /* 0x0005e2000c101d48 */
[C---:B------:R-:W-:Y:S02]  /*1630*/  ISETP.LT.OR P0, PT, R12.reuse, 0x21, !P1 ;  /* 0x000000210c00780c */ /* 0x040fe40004f01670 */
[----:B------:R-:W-:-:S06]  /*1640*/  ISETP.LT.OR P1, PT, R12, 0x41, !P1 ;  /* 0x000000410c00780c */ /* 0x000fcc0004f21670 */
[----:B------:R3:W-:Y:S01]  /*1650*/  LDGSTS.E.BYPASS.LTC128B.128 [R13+0x4100], [R8.64], !P3 ;  /* 0x04100000080d7fae */ /* 0x0007e2000d901d48 */
[----:B------:R-:W-:-:S04]  /*1660*/  ISETP.LT.OR P3, PT, R12, 0x41, P6 ;  /* 0x000000410c00780c */ /* 0x000fc80003761670 */
[----:B------:R3:W-:Y:S01]  /*1670*/  LDGSTS.E.BYPASS.LTC128B.128 [R13+0x7100], [R6.64], !P0 ;  /* 0x07100000060d7fae */ /* 0x0007e2000c101d48 */
[----:B--2---:R-:W-:-:S05]  /*1680*/  IADD3 R2, P0, R2, R14, RZ ;  /* 0x0000000e02027210 */ /* 0x004fca0007f1e0ff */
[----:B------:R-:W-:-:S05]  /*1690*/  IMAD.X R3, R3, 0x1, R11, P0 ;  /* 0x0000000103037824 */ /* 0x000fca00000e060b */
[----:B------:R3:W-:Y:S04]  /*16a0*/  LDGSTS.E.BYPASS.LTC128B.128 [R13+0x2100], [R2.64], !P3 ;  /* 0x02100000020d7fae */ /* 0x0007e8000d901d48 */
[----:B------:R3:W-:Y:S04]  /*16b0*/  LDGSTS.E.BYPASS.LTC128B.128 [R13+0x5100], [R2.64+0x80], !P2 ;  /* 0x05100080020d7fae */ /* 0x0007e8000d101d48 */
[----:B------:R3:W-:Y:S02]  /*16c0*/  LDGSTS.E.BYPASS.LTC128B.128 [R13+0x8100], [R2.64+0x100], !P1 ;  /* 0x08100100020d7fae */ /* 0x0007e4000c901d48 */
.L_x_0:
[----:B-1-34-:R-:W-:Y:S01]  /*16d0*/  HMMA.16816.F32 R24, R156, R16, RZ ;  /* 0x000000109c18723c */ /* 0x01afe200000018ff */
[----:B------:R-:W-:Y:S01]  /*16e0*/  LOP3.LUT P0, RZ, R30, 0x4, RZ, 0xc0, !PT ;  /* 0x000000041eff7812 */ /* 0x000fe2000780c0ff */
[----:B------:R-:W-:Y:S01]  /*16f0*/  LDSM.16.M88.4 R116, [R231+0x3800] ;  /* 0x00380000e774783b */ /* 0x000fe20000000200 */
[----:B------:R-:W-:-:S02]  /*1700*/  ISETP.GE.AND P3, PT, R139, 0x61, PT ;  /* 0x000000618b00780c */ /* 0x000fc40003f66270 */
[----:B------:R-:W-:Y:S01]  /*1710*/  SEL R2, R28, 0xffffffc0, !P0 ;  /* 0xffffffc01c027807 */ /* 0x000fe20004000000 */
[----:B------:R-:W-:Y:S01]  /*1720*/  LDSM.16.M88.4 R120, [R224+0x12100] ;  /* 0x01210000e078783b */ /* 0x000fe20000000200 */
[C---:B------:R-:W-:Y:S01]  /*1730*/  IADD3 R243, R231.reuse, 0x3000, RZ ;  /* 0x00003000e7f37810 */ /* 0x040fe20007ffe0ff */
[C---:B------:R-:W-:Y:S01]  /*1740*/  HMMA.16816.F32 R20, R156.reuse, R18, RZ ;  /* 0x000000129c14723c */ /* 0x040fe200000018ff */
[-C--:B------:R-:W-:Y:S01]  /*1750*/  IADD3 R230, R224, R2.reuse, RZ ;  /* 0x00000002e0e67210 */ /* 0x080fe20007ffe0ff */
[----:B------:R-:W0:Y:S01]  /*1760*/  LDGDEPBAR ;  /* 0x00000000000079af */ /* 0x000e220000000000 */
[C---:B------:R-:W-:Y:S02]  /*1770*/  IADD3 R227, R231.reuse, R2, RZ ;  /* 0x00000002e7e37210 */ /* 0x040fe40007ffe0ff */
[C---:B------:R-:W-:Y:S01]  /*1780*/  IADD3 R242, R231.reuse, 0x3800, RZ ;  /* 0x00003800e7f27810 */ /* 0x040fe20007ffe0ff */
[----:B------:R-:W-:Y:S01]  /*1790*/  LDSM.16.M88.4 R92, [R230+0xe100] ;  /* 0x00e10000e65c783b */ /* 0x000fe20000000200 */
[C---:B------:R-:W-:Y:S01]  /*17a0*/  IADD3 R241, R231.reuse, 0x4000, RZ ;  /* 0x00004000e7f17810 */ /* 0x040fe20007ffe0ff */
[----:B------:R-:W-:Y:S01]  /*17b0*/  HMMA.16816.F32 R16, R156, R40, RZ ;  /* 0x000000289c10723c */ /* 0x000fe200000018ff */
[C---:B------:R-:W-:Y:S01]  /*17c0*/  IADD3 R240, R231.reuse, 0x4800, RZ ;  /* 0x00004800e7f07810 */ /* 0x040fe20007ffe0ff */
[----:B------:R-:W-:Y:S01]  /*17d0*/  LDSM.16.M88.4 R96, [R227] ;  /* 0x00000000e360783b */ /* 0x000fe20000000200 */
[----:B------:R-:W-:-:S02]  /*17e0*/  IADD3 R239, R231, 0x5000, RZ ;  /* 0x00005000e7ef7810 */ /* 0x000fc40007ffe0ff */
[C---:B------:R-:W-:Y:S01]  /*17f0*/  IADD3 R238, R231.reuse, 0x5800, RZ ;  /* 0x00005800e7ee7810 */ /* 0x040fe20007ffe0ff */
[----:B------:R-:W-:Y:S01]  /*1800*/  LDSM.16.M88.4 R124, [R227+0x3000] ;  /* 0x00300000e37c783b */ /* 0x000fe20000000200 */
[C---:B------:R-:W-:Y:S01]  /*1810*/  IADD3 R237, R231.reuse, 0x6000, RZ ;  /* 0x00006000e7ed7810 */ /* 0x040fe20007ffe0ff */
[C---:B------:R-:W-:Y:S01]  /*1820*/  HMMA.16816.F32 R36, R156.reuse, R32, RZ ;  /* 0x000000209c24723c */ /* 0x040fe200000018ff */
[C---:B------:R-:W-:Y:S01]  /*1830*/  IADD3 R236, R231.reuse, 0x6800, RZ ;  /* 0x00006800e7ec7810 */ /* 0x040fe20007ffe0ff */
[----:B------:R-:W-:Y:S01]  /*1840*/  LDSM.16.M88.4 R108, [R230+0xf900] ;  /* 0x00f90000e66c783b */ /* 0x000fe20000000200 */
[C---:B------:R-:W-:Y:S02]  /*1850*/  IADD3 R235, R231.reuse, 0x7000, RZ ;  /* 0x00007000e7eb7810 */ /* 0x040fe40007ffe0ff */
[C---:B------:R-:W-:Y:S01]  /*1860*/  IADD3 R234, R231.reuse, 0x7800, RZ ;  /* 0x00007800e7ea7810 */ /* 0x040fe20007ffe0ff */
[----:B------:R-:W-:Y:S01]  /*1870*/  LDSM.16.M88.4 R112, [R227+0x3800] ;  /* 0x00380000e370783b */ /* 0x000fe20000000200 */
[C---:B------:R-:W-:Y:S01]  /*1880*/  IADD3 R233, R231.reuse, 0x8000, RZ ;  /* 0x00008000e7e97810 */ /* 0x040fe20007ffe0ff */
[C---:B------:R-:W-:Y:S01]  /*1890*/  HMMA.16816.F32 R32, R156.reuse, R34, RZ ;  /* 0x000000229c20723c */ /* 0x040fe200000018ff */
[----:B------:R-:W-:Y:S01]  /*18a0*/  IADD3 R232, R231, 0x8800, RZ ;  /* 0x00008800e7e87810 */ /* 0x000fe20007ffe0ff */
[----:B------:R-:W-:Y:S06]  /*18b0*/  LDSM.16.M88.4 R128, [R230+0x12100] ;  /* 0x01210000e680783b */ /* 0x000fec0000000200 */
[C---:B--2---:R-:W-:Y:S08]  /*18c0*/  HMMA.16816.F32 R8, R156.reuse, R52, RZ ;  /* 0x000000349c08723c */ /* 0x044ff000000018ff */
[----:B------:R-:W-:Y:S08]  /*18d0*/  HMMA.16816.F32 R12, R156, R42, RZ ;  /* 0x0000002a9c0c723c */ /* 0x000ff000000018ff */
[C---:B------:R-:W-:Y:S01]  /*18e0*/  HMMA.16816.F32 R48, R160.reuse, R72, R16 ;  /* 0x00000048a030723c */ /* 0x040fe20000001810 */
[----:B------:R-:W1:Y:S07]  /*18f0*/  LDSM.16.M88.4 R16, [R230+0xc100] ;  /* 0x00c10000e610783b */ /* 0x000e6e0000000200 */
[----:B------:R-:W-:Y:S08]  /*1900*/  HMMA.16816.F32 R64, R160, R46, R32 ;  /* 0x0000002ea040723c */ /* 0x000ff00000001820 */
[----:B------:R-:W-:Y:S01]  /*1910*/  HMMA.16816.F32 R32, R156, R54, RZ ;  /* 0x000000369c20723c */ /* 0x000fe200000018ff */
[----:B------:R-:W2:Y:S07]  /*1920*/  LDSM.16.M88.4 R52, [R230+0xd900] ;  /* 0x00d90000e634783b */ /* 0x000eae0000000200 */
[----:B------:R-:W-:Y:S08]  /*1930*/  HMMA.16816.F32 R40, R160, R80, R8 ;  /* 0x00000050a028723c */ /* 0x000ff00000001808 */
[C---:B------:R-:W-:Y:S08]  /*1940*/  HMMA.16816.F32 R8, R156.reuse, R76, RZ ;  /* 0x0000004c9c08723c */ /* 0x040ff000000018ff */
[----:B------:R-:W-:Y:S08]  /*1950*/  HMMA.16816.F32 R28, R156, R78, RZ ;  /* 0x0000004e9c1c723c */ /* 0x000ff000000018ff */
[C---:B------:R-:W-:Y:S01]  /*1960*/  HMMA.16816.F32 R68, R160.reuse, R44, R36 ;  /* 0x0000002ca044723c */ /* 0x040fe20000001824 */
[----:B------:R-:W-:Y:S07]  /*1970*/  LDSM.16.M88.4 R36, [R230+0xd100] ;  /* 0x00d10000e624783b */ /* 0x000fee0000000200 */
[C---:B------:R-:W-:Y:S01]  /*1980*/  HMMA.16816.F32 R44, R160.reuse, R74, R12 ;  /* 0x0000004aa02c723c */ /* 0x040fe2000000180c */
[----:B------:R-:W3:Y:S07]  /*1990*/  LDSM.16.M88.4 R12, [R230+0xc900] ;  /* 0x00c90000e60c783b */ /* 0x000eee0000000200 */
[C---:B------:R-:W-:Y:S08]  /*19a0*/  HMMA.16816.F32 R60, R160.reuse, R56, R24 ;  /* 0x00000038a03c723c */ /* 0x040ff00000001818 */
[----:B------:R-:W-:Y:S08]  /*19b0*/  HMMA.16816.F32 R56, R160, R58, R20 ;  /* 0x0000003aa038723c */ /* 0x000ff00000001814 */
[C---:B------:R-:W-:Y:S08]  /*19c0*/  HMMA.16816.F32 R24, R156.reuse, R84, RZ ;  /* 0x000000549c18723c */ /* 0x040ff000000018ff */
[----:B------:R-:W-:Y:S08]  /*19d0*/  HMMA.16816.F32 R20, R156, R86, RZ ;  /* 0x000000569c14723c */ /* 0x000ff000000018ff */
[C---:B------:R-:W-:Y:S08]  /*19e0*/  HMMA.16816.F32 R32, R160.reuse, R82, R32 ;  /* 0x00000052a020723c */ /* 0x040ff00000001820 */
[C---:B------:R-:W-:Y:S08]  /*19f0*/  HMMA.16816.F32 R72, R160.reuse, R88, R8 ;  /* 0x00000058a048723c */ /* 0x040ff00000001808 */
[----:B------:R-:W-:Y:S01]  /*1a00*/  HMMA.16816.F32 R84, R160, R90, R28 ;  /* 0x0000005aa054723c */ /* 0x000fe2000000181c */
[----:B------:R-:W4:Y:S04]  /*1a10*/  LDSM.16.M88.4 R88, [R230+0xe900] ;  /* 0x00e90000e658783b */ /* 0x000f280000000200 */
[----:B------:R-:W-:Y:S03]  /*1a20*/  LDSM.16.M88.4 R28, [R227+0x1800] ;  /* 0x00180000e31c783b */ /* 0x000fe60000000200 */
[C---:B-1----:R-:W-:Y:S08]  /*1a30*/  HMMA.16816.F32 R8, R184.reuse, R16, R68 ;  /* 0x00000010b808723c */ /* 0x042ff00000001844 */
[----:B------:R-:W-:Y:S08]  /*1a40*/  HMMA.16816.F32 R64, R184, R18, R64 ;  /* 0x00000012b840723c */ /* 0x000ff00000001840 */
[C---:B------:R-:W-:Y:S08]  /*1a50*/  HMMA.16816.F32 R80, R160.reuse, R100, R24 ;  /* 0x00000064a050723c */ /* 0x040ff00000001818 */
[----:B------:R-:W-:Y:S08]  /*1a60*/  HMMA.16816.F32 R76, R160, R102, R20 ;  /* 0x00000066a04c723c */ /* 0x000ff00000001814 */
[C---:B--2---:R-:W-:Y:S01]  /*1a70*/  HMMA.16816.F32 R16, R184.reuse, R52, R40 ;  /* 0x00000034b810723c */ /* 0x044fe20000001828 */
[----:B------:R-:W1:Y:S07]  /*1a80*/  LDSM.16.M88.4 R40, [R224+0xf100] ;  /* 0x00f10000e028783b */ /* 0x000e6e0000000200 */
[C---:B---3--:R-:W-:Y:S08]  /*1a90*/  HMMA.16816.F32 R60, R184.reuse, R12, R60 ;  /* 0x0000000cb83c723c */ /* 0x048ff0000000183c */
[C---:B------:R-:W-:Y:S08]  /*1aa0*/  HMMA.16816.F32 R56, R184.reuse, R14, R56 ;  /* 0x0000000eb838723c */ /* 0x040ff00000001838 */
[C---:B------:R-:W-:Y:S08]  /*1ab0*/  HMMA.16816.F32 R24, R184.reuse, R36, R48 ;  /* 0x00000024b818723c */ /* 0x040ff00000001830 */
[C---:B------:R-:W-:Y:S01]  /*1ac0*/  HMMA.16816.F32 R20, R184.reuse, R38, R44 ;  /* 0x00000026b814723c */ /* 0x040fe2000000182c */
[----:B------:R-:W2:Y:S07]  /*1ad0*/  LDSM.16.M88.4 R36, [R227+0x800] ;  /* 0x00080000e324783b */ /* 0x000eae0000000200 */
[----:B------:R-:W-:Y:S01]  /*1ae0*/  HMMA.16816.F32 R12, R184, R54, R32 ;  /* 0x00000036b80c723c */ /* 0x000fe20000001820 */
[----:B------:R-:W3:Y:S04]  /*1af0*/  LDSM.16.M88.4 R32, [R227+0x1000] ;  /* 0x00100000e320783b */ /* 0x000ee80000000200 */
[----:B------:R-:W-:Y:S03]  /*1b00*/  LDSM.16.M88.4 R52, [R227+0x2000] ;  /* 0x00200000e334783b */ /* 0x000fe60000000200 */
[----:B------:R-:W-:Y:S08]  /*1b10*/  HMMA.16816.F32 R8, R188, R96, R8 ;  /* 0x00000060bc08723c */ /* 0x000ff00000001808 */
[C---:B------:R-:W-:Y:S08]  /*1b20*/  HMMA.16816.F32 R48, R184.reuse, R92, R72 ;  /* 0x0000005cb830723c */ /* 0x040ff00000001848 */
[C---:B----4-:R-:W-:Y:S08]  /*1b30*/  HMMA.16816.F32 R100, R184.reuse, R88, R80 ;  /* 0x00000058b864723c */ /* 0x050ff00000001850 */
[----:B------:R-:W-:Y:S01]  /*1b40*/  HMMA.16816.F32 R72, R184, R90, R76 ;  /* 0x0000005ab848723c */ /* 0x000fe2000000184c */
[----:B------:R-:W4:Y:S07]  /*1b50*/  LDSM.16.M88.4 R88, [R231+0x3000] ;  /* 0x00300000e758783b */ /* 0x000f2e0000000200 */
[----:B-1----:R-:W-:Y:S08]  /*1b60*/  HMMA.16816.F32 R8, R192, R40, R8 ;  /* 0x00000028c008723c */ /* 0x002ff00000001808 */
[C---:B------:R-:W-:Y:S01]  /*1b70*/  HMMA.16816.F32 R44, R188.reuse, R98, R64 ;  /* 0x00000062bc2c723c */ /* 0x040fe20000001840 */
[----:B------:R-:W-:Y:S07]  /*1b80*/  LDSM.16.M88.4 R64, [R230+0xf100] ;  /* 0x00f10000e640783b */ /* 0x000fee0000000200 */
[C---:B--2---:R-:W-:Y:S08]  /*1b90*/  HMMA.16816.F32 R68, R188.reuse, R36, R60 ;  /* 0x00000024bc44723c */ /* 0x044ff0000000183c */
[C---:B---3--:R-:W-:Y:S01]  /*1ba0*/  HMMA.16816.F32 R60, R188.reuse, R34, R20 ;  /* 0x00000022bc3c723c */ /* 0x048fe20000001814 */
[----:B------:R-:W1:Y:S07]  /*1bb0*/  LDSM.16.M88.4 R20, [R224+0xf900] ;  /* 0x00f90000e014783b */ /* 0x000e6e0000000200 */
[----:B------:R-:W-:Y:S01]  /*1bc0*/  HMMA.16816.F32 R76, R188, R32, R24 ;  /* 0x00000020bc4c723c */ /* 0x000fe20000001818 */
[----:B------:R-:W2:Y:S07]  /*1bd0*/  LDSM.16.M88.4 R24, [R227+0x2800] ;  /* 0x00280000e318783b */ /* 0x000eae0000000200 */
[----:B------:R-:W-:Y:S08]  /*1be0*/  HMMA.16816.F32 R104, R184, R94, R84 ;  /* 0x0000005eb868723c */ /* 0x000ff00000001854 */
[----:B------:R-:W-:Y:S08]  /*1bf0*/  HMMA.16816.F32 R92, R188, R30, R12 ;  /* 0x0000001ebc5c723c */ /* 0x000ff0000000180c */
[----:B----4-:R-:W-:Y:S08]  /*1c00*/  HMMA.16816.F32 R8, R196, R88, R8 ;  /* 0x00000058c408723c */ /* 0x010ff00000001808 */
[----:B------:R-:W-:Y:S08]  /*1c10*/  HMMA.16816.F32 R12, R192, R42, R44 ;  /* 0x0000002ac00c723c */ /* 0x000ff0000000182c */
[C---:B------:R-:W-:Y:S01]  /*1c20*/  HMMA.16816.F32 R96, R188.reuse, R28, R16 ;  /* 0x0000001cbc60723c */ /* 0x040fe20000001810 */
[----:B------:R-:W3:Y:S07]  /*1c30*/  LDSM.16.M88.4 R16, [R224+0x10100] ;  /* 0x01010000e010783b */ /* 0x000eee0000000200 */
[----:B------:R-:W-:Y:S01]  /*1c40*/  HMMA.16816.F32 R84, R188, R38, R56 ;  /* 0x00000026bc54723c */ /* 0x000fe20000001838 */
[----:B------:R-:W4:Y:S04]  /*1c50*/  LDSM.16.M88.4 R56, [R224+0x11900] ;  /* 0x01190000e038783b */ /* 0x000f280000000200 */
[----:B------:R-:W5:Y:S03]  /*1c60*/  LDSM.16.M88.4 R36, [R224+0x10900] ;  /* 0x01090000e024783b */ /* 0x000f660000000200 */
[----:B-1----:R-:W-:Y:S01]  /*1c70*/  HMMA.16816.F32 R32, R192, R20, R68 ;  /* 0x00000014c020723c */ /* 0x002fe20000001844 */
[----:B------:R-:W-:Y:S07]  /*1c80*/  LDSM.16.M88.4 R68, [R231+0x4800] ;  /* 0x00480000e744783b */ /* 0x000fee0000000200 */
[C---:B------:R-:W-:Y:S01]  /*1c90*/  HMMA.16816.F32 R80, R188.reuse, R52, R48 ;  /* 0x00000034bc50723c */ /* 0x040fe20000001830 */
[----:B------:R-:W1:Y:S07]  /*1ca0*/  LDSM.16.M88.4 R48, [R224+0x11100] ;  /* 0x01110000e030783b */ /* 0x000e6e0000000200 */
[----:B--2---:R-:W-:Y:S08]  /*1cb0*/  HMMA.16816.F32 R40, R188, R26, R72 ;  /* 0x0000001abc28723c */ /* 0x004ff00000001848 */
[----:B------:R-:W-:Y:S08]  /*1cc0*/  HMMA.16816.F32 R8, R200, R64, R8 ;  /* 0x00000040c808723c */ /* 0x000ff00000001808 */
[----:B------:R-:W-:Y:S08]  /*1cd0*/  HMMA.16816.F32 R12, R196, R90, R12 ;  /* 0x0000005ac40c723c */ /* 0x000ff0000000180c */
[----:B------:R-:W-:Y:S01]  /*1ce0*/  HMMA.16816.F32 R44, R188, R24, R100 ;  /* 0x00000018bc2c723c */ /* 0x000fe20000001864 */
[----:B------:R-:W-:Y:S07]  /*1cf0*/  LDSM.16.M88.4 R100, [R230+0x11900] ;  /* 0x01190000e664783b */ /* 0x000fee0000000200 */
[----:B------:R-:W-:Y:S08]  /*1d00*/  HMMA.16816.F32 R84, R192, R22, R84 ;  /* 0x00000016c054723c */ /* 0x000ff00000001854 */
[----:B------:R-:W-:Y:S01]  /*1d10*/  HMMA.16816.F32 R52, R188, R54, R104 ;  /* 0x00000036bc34723c */ /* 0x000fe20000001868 */
[----:B------:R-:W-:Y:S07]  /*1d20*/  LDSM.16.M88.4 R104, [R231+0x5000] ;  /* 0x00500000e768783b */ /* 0x000fee0000000200 */
[C---:B---3--:R-:W-:Y:S08]  /*1d30*/  HMMA.16816.F32 R76, R192.reuse, R16, R76 ;  /* 0x00000010c04c723c */ /* 0x048ff0000000184c */
[----:B------:R-:W-:Y:S01]  /*1d40*/  HMMA.16816.F32 R72, R192, R18, R60 ;  /* 0x00000012c048723c */ /* 0x000fe2000000183c */
[----:B------:R-:W2:Y:S07]  /*1d50*/  LDSM.16.M88.4 R60, [R231+0x4000] ;  /* 0x00400000e73c783b */ /* 0x000eae0000000200 */
[----:B------:R-:W-:Y:S01]  /*1d60*/  HMMA.16816.F32 R16, R196, R116, R32 ;  /* 0x00000074c410723c */ /* 0x000fe20000001820 */
[----:B------:R-:W-:Y:S07]  /*1d70*/  LDSM.16.M88.4 R32, [R230+0x11100] ;  /* 0x01110000e620783b */ /* 0x000fee0000000200 */
[----:B----4-:R-:W-:Y:S01]  /*1d80*/  HMMA.16816.F32 R88, R192, R58, R40 ;  /* 0x0000003ac058723c */ /* 0x010fe20000001828 */
[----:B------:R-:W3:Y:S07]  /*1d90*/  LDSM.16.M88.4 R40, [R231+0x5800] ;  /* 0x00580000e728783b */ /* 0x000eee0000000200 */
[----:B------:R-:W-:Y:S08]  /*1da0*/  HMMA.16816.F32 R8, R204, R124, R8 ;  /* 0x0000007ccc08723c */ /* 0x000ff00000001808 */
[----:B------:R-:W-:Y:S08]  /*1db0*/  HMMA.16816.F32 R12, R200, R66, R12 ;  /* 0x00000042c80c723c */ /* 0x000ff0000000180c */
[C---:B-----5:R-:W-:Y:S08]  /*1dc0*/  HMMA.16816.F32 R24, R192.reuse, R38, R92 ;  /* 0x00000026c018723c */ /* 0x060ff0000000185c */
[----:B------:R-:W-:Y:S08]  /*1dd0*/  HMMA.16816.F32 R92, R192, R56, R44 ;  /* 0x00000038c05c723c */ /* 0x000ff0000000182c */
[----:B------:R-:W-:Y:S01]  /*1de0*/  HMMA.16816.F32 R44, R196, R118, R84 ;  /* 0x00000076c42c723c */ /* 0x000fe20000001854 */
[----:B------:R-:W4:Y:S07]  /*1df0*/  LDSM.16.M88.4 R116, [R231+0x6000] ;  /* 0x00600000e774783b */ /* 0x000f2e0000000200 */
[C---:B-1----:R-:W-:Y:S01]  /*1e00*/  HMMA.16816.F32 R20, R192.reuse, R48, R80 ;  /* 0x00000030c014723c */ /* 0x042fe20000001850 */
[----:B------:R-:W1:Y:S07]  /*1e10*/  LDSM.16.M88.4 R80, [R230+0x10100] ;  /* 0x01010000e650783b */ /* 0x000e6e0000000200 */
[C---:B------:R-:W-:Y:S01]  /*1e20*/  HMMA.16816.F32 R28, R192.reuse, R36, R96 ;  /* 0x00000024c01c723c */ /* 0x040fe20000001860 */
[----:B------:R-:W-:Y:S07]  /*1e30*/  LDSM.16.M88.4 R36, [R230+0x10900] ;  /* 0x01090000e624783b */ /* 0x000fee0000000200 */
[----:B------:R-:W-:Y:S08]  /*1e40*/  HMMA.16816.F32 R96, R192, R50, R52 ;  /* 0x00000032c060723c */ /* 0x000ff00000001834 */
[----:B------:R-:W-:Y:S08]  /*1e50*/  HMMA.16816.F32 R16, R200, R108, R16 ;  /* 0x0000006cc810723c */ /* 0x000ff00000001810 */
[----:B------:R-:W-:Y:S08]  /*1e60*/  HMMA.16816.F32 R8, R208, R120, R8 ;  /* 0x00000078d008723c */ /* 0x000ff00000001808 */
[----:B------:R-:W-:Y:S01]  /*1e70*/  HMMA.16816.F32 R12, R204, R126, R12 ;  /* 0x0000007ecc0c723c */ /* 0x000fe2000000180c */
[----:B------:R-:W5:Y:S07]  /*1e80*/  LDSM.16.M88.4 R124, [R224+0x12900] ;  /* 0x01290000e07c783b */ /* 0x000f6e0000000200 */
[C---:B--2---:R-:W-:Y:S01]  /*1e90*/  HMMA.16816.F32 R52, R196.reuse, R60, R76 ;  /* 0x0000003cc434723c */ /* 0x044fe2000000184c */
[----:B------:R-:W-:Y:S07]  /*1ea0*/  LDSM.16.M88.4 R76, [R227+0x4800] ;  /* 0x00480000e34c783b */ /* 0x000fee0000000200 */
[C---:B------:R-:W-:Y:S08]  /*1eb0*/  HMMA.16816.F32 R56, R196.reuse, R70, R24 ;  /* 0x00000046c438723c */ /* 0x040ff00000001818 */
[C---:B------:R-:W-:Y:S08]  /*1ec0*/  HMMA.16816.F32 R48, R196.reuse, R104, R20 ;  /* 0x00000068c430723c */ /* 0x040ff00000001814 */
[----:B---3--:R-:W-:Y:S08]  /*1ed0*/  HMMA.16816.F32 R24, R196, R40, R92 ;  /* 0x00000028c418723c */ /* 0x008ff0000000185c */
[----:B------:R-:W-:Y:S01]  /*1ee0*/  HMMA.16816.F32 R20, R200, R110, R44 ;  /* 0x0000006ec814723c */ /* 0x000fe2000000182c */
[----:B------:R-:W-:Y:S07]  /*1ef0*/  LDSM.16.M88.4 R108, [R227+0x6000] ;  /* 0x00600000e36c783b */ /* 0x000fee0000000200 */
[C---:B------:R-:W-:Y:S01]  /*1f00*/  HMMA.16816.F32 R64, R196.reuse, R62, R72 ;  /* 0x0000003ec440723c */ /* 0x040fe20000001848 */
[----:B------:R-:W-:Y:S07]  /*1f10*/  LDSM.16.M88.4 R72, [R224+0x13900] ;  /* 0x01390000e048783b */ /* 0x000fee0000000200 */
[C---:B------:R-:W-:Y:S01]  /*1f20*/  HMMA.16816.F32 R60, R196.reuse, R68, R28 ;  /* 0x00000044c43c723c */ /* 0x040fe2000000181c */
[----:B------:R-:W2:Y:S07]  /*1f30*/  LDSM.16.M88.4 R68, [R227+0x4000] ;  /* 0x00400000e344783b */ /* 0x000eae0000000200 */
[----:B------:R-:W-:Y:S01]  /*1f40*/  HMMA.16816.F32 R28, R196, R106, R96 ;  /* 0x0000006ac41c723c */ /* 0x000fe20000001860 */
[----:B------:R-:W-:Y:S04]  /*1f50*/  LDSM.16.M88.4 R104, [R231+0x6800] ;  /* 0x00680000e768783b */ /* 0x000fe80000000200 */
[----:B------:R-:W-:Y:S03]  /*1f60*/  LDSM.16.M88.4 R96, [R227+0x5800] ;  /* 0x00580000e360783b */ /* 0x000fe60000000200 */
[----:B------:R-:W-:Y:S08]  /*1f70*/  HMMA.16816.F32 R16, R204, R112, R16 ;  /* 0x00000070cc10723c */ /* 0x000ff00000001810 */
[----:B----4-:R-:W-:Y:S08]  /*1f80*/  HMMA.16816.F32 R8, R212, R116, R8 ;  /* 0x00000074d408723c */ /* 0x010ff00000001808 */
[----:B------:R-:W-:Y:S08]  /*1f90*/  HMMA.16816.F32 R12, R208, R122, R12 ;  /* 0x0000007ad00c723c */ /* 0x000ff0000000180c */
[----:B------:R-:W-:Y:S01]  /*1fa0*/  HMMA.16816.F32 R92, R196, R42, R88 ;  /* 0x0000002ac45c723c */ /* 0x000fe20000001858 */
[----:B------:R-:W3:Y:S07]  /*1fb0*/  LDSM.16.M88.4 R88, [R227+0x5000] ;  /* 0x00500000e358783b */ /* 0x000eee0000000200 */
[C---:B-1----:R-:W-:Y:S08]  /*1fc0*/  HMMA.16816.F32 R84, R200.reuse, R80, R52 ;  /* 0x00000050c854723c */ /* 0x042ff00000001834 */
[----:B------:R-:W-:Y:S08]  /*1fd0*/  HMMA.16816.F32 R40, R200, R100, R24 ;  /* 0x00000064c828723c */ /* 0x000ff00000001818 */
[----:B------:R-:W-:Y:S08]  /*1fe0*/  HMMA.16816.F32 R24, R204, R114, R20 ;  /* 0x00000072cc18723c */ /* 0x000ff00000001814 */
[C---:B------:R-:W-:Y:S01]  /*1ff0*/  HMMA.16816.F32 R64, R200.reuse, R82, R64 ;  /* 0x00000052c840723c */ /* 0x040fe20000001840 */
[----:B------:R-:W-:Y:S07]  /*2000*/  LDSM.16.M88.4 R80, [R230+0x12900] ;  /* 0x01290000e650783b */ /* 0x000fee0000000200 */
[C---:B------:R-:W-:Y:S08]  /*2010*/  HMMA.16816.F32 R52, R200.reuse, R32, R48 ;  /* 0x00000020c834723c */ /* 0x040ff00000001830 */
[----:B------:R-:W-:Y:S01]  /*2020*/  HMMA.16816.F32 R44, R200, R34, R28 ;  /* 0x00000022c82c723c */ /* 0x000fe2000000181c */
[----:B------:R-:W1:Y:S07]  /*2030*/  LDSM.16.M88.4 R32, [R224+0x13100] ;  /* 0x01310000e020783b */ /* 0x000e6e0000000200 */
[----:B-----5:R-:W-:Y:S08]  /*2040*/  HMMA.16816.F32 R20, R208, R124, R16 ;  /* 0x0000007cd014723c */ /* 0x020ff00000001810 */
[C---:B------:R-:W-:Y:S08]  /*2050*/  HMMA.16816.F32 R60, R200.reuse, R36, R60 ;  /* 0x00000024c83c723c */ /* 0x040ff0000000183c */
[----:B------:R-:W-:Y:S08]  /*2060*/  HMMA.16816.F32 R56, R200, R38, R56 ;  /* 0x00000026c838723c */ /* 0x000ff00000001838 */
[----:B------:R-:W-:Y:S08]  /*2070*/  HMMA.16816.F32 R8, R216, R128, R8 ;  /* 0x00000080d808723c */ /* 0x000ff00000001808 */
[----:B------:R-:W-:Y:S08]  /*2080*/  HMMA.16816.F32 R12, R212, R118, R12 ;  /* 0x00000076d40c723c */ /* 0x000ff0000000180c */
[----:B--2---:R-:W-:Y:S08]  /*2090*/  HMMA.16816.F32 R16, R204, R68, R84 ;  /* 0x00000044cc10723c */ /* 0x004ff00000001854 */
[----:B------:R-:W-:Y:S08]  /*20a0*/  HMMA.16816.F32 R24, R208, R126, R24 ;  /* 0x0000007ed018723c */ /* 0x000ff00000001818 */
[C---:B------:R-:W-:Y:S08]  /*20b0*/  HMMA.16816.F32 R36, R204.reuse, R70, R64 ;  /* 0x00000046cc24723c */ /* 0x040ff00000001840 */
[C---:B---3--:R-:W-:Y:S01]  /*20c0*/  HMMA.16816.F32 R68, R204.reuse, R88, R52 ;  /* 0x00000058cc44723c */ /* 0x048fe20000001834 */
[----:B------:R-:W-:Y:S07]  /*20d0*/  LDSM.16.M88.4 R52, [R224+0x14100] ;  /* 0x01410000e034783b */ /* 0x000fee0000000200 */
[----:B------:R-:W-:Y:S01]  /*20e0*/  HMMA.16816.F32 R88, R204, R90, R44 ;  /* 0x0000005acc58723c */ /* 0x000fe2000000182c */
[----:B------:R-:W2:Y:S07]  /*20f0*/  LDSM.16.M88.4 R44, [R231+0x7000] ;  /* 0x00700000e72c783b */ /* 0x000eae0000000200 */
[----:B------:R-:W-:Y:S08]  /*2100*/  HMMA.16816.F32 R20, R212, R104, R20 ;  /* 0x00000068d414723c */ /* 0x000ff00000001814 */
[C---:B------:R-:W-:Y:S08]  /*2110*/  HMMA.16816.F32 R48, R204.reuse, R76, R60 ;  /* 0x0000004ccc30723c */ /* 0x040ff0000000183c */
[C---:B------:R-:W-:Y:S01]  /*2120*/  HMMA.16816.F32 R64, R204.reuse, R78, R56 ;  /* 0x0000004ecc40723c */ /* 0x040fe20000001838 */
[----:B------:R-:W3:Y:S07]  /*2130*/  LDSM.16.M88.4 R56, [R227+0x6800] ;  /* 0x00680000e338783b */ /* 0x000eee0000000200 */
[----:B------:R-:W-:Y:S08]  /*2140*/  HMMA.16816.F32 R76, R204, R96, R40 ;  /* 0x00000060cc4c723c */ /* 0x000ff00000001828 */
[----:B------:R-:W-:Y:S08]  /*2150*/  HMMA.16816.F32 R40, R220, R108, R8 ;  /* 0x0000006cdc28723c */ /* 0x000ff00000001808 */
[----:B------:R-:W-:Y:S08]  /*2160*/  HMMA.16816.F32 R8, R216, R130, R12 ;  /* 0x00000082d808723c */ /* 0x000ff0000000180c */
[----:B-1----:R-:W-:Y:S08]  /*2170*/  HMMA.16816.F32 R12, R208, R32, R16 ;  /* 0x00000020d00c723c */ /* 0x002ff00000001810 */
[----:B------:R-:W-:Y:S01]  /*2180*/  HMMA.16816.F32 R24, R212, R106, R24 ;  /* 0x0000006ad418723c */ /* 0x000fe20000001818 */
[----:B------:R-:W-:-:S04]  /*2190*/  FMUL.FTZ R2, R40, c[0x0][0x320] ;  /* 0x0000c80028027a20 */ /* 0x000fc80000410000 */
[----:B------:R1:W4:Y:S03]  /*21a0*/  MUFU.TANH R101, R2 ;  /* 0x0000000200657308 */ /* 0x0003260000002400 */
[----:B------:R-:W-:Y:S08]  /*21b0*/  HMMA.16816.F32 R28, R200, R102, R92 ;  /* 0x00000066c81c723c */ /* 0x000ff0000000185c */
[----:B------:R-:W-:Y:S01]  /*21c0*/  HMMA.16816.F32 R36, R208, R34, R36 ;  /* 0x00000022d024723c */ /* 0x000fe20000001824 */
[----:B------:R-:W5:Y:S01]  /*21d0*/  LDSM.16.M88.4 R32, [R230+0x13100] ;  /* 0x01310000e620783b */ /* 0x000f620000000200 */
[----:B-1----:R-:W-:-:S06]  /*21e0*/  FMUL.FTZ R2, R41, c[0x0][0x320] ;  /* 0x0000c80029027a20 */ /* 0x002fcc0000410000 */
[----:B------:R-:W-:Y:S01]  /*21f0*/  HMMA.16816.F32 R20, R216, R80, R20 ;  /* 0x00000050d814723c */ /* 0x000fe20000001814 */
[----:B------:R1:W1:Y:S07]  /*2200*/  MUFU.TANH R100, R2 ;  /* 0x0000000200647308 */ /* 0x00026e0000002400 */
[----:B------:R-:W-:Y:S08]  /*2210*/  HMMA.16816.F32 R16, R220, R110, R8 ;  /* 0x0000006edc10723c */ /* 0x000ff00000001808 */
[----:B--2---:R-:W-:Y:S01]  /*2220*/  HMMA.16816.F32 R12, R212, R44, R12 ;  /* 0x0000002cd40c723c */ /* 0x004fe2000000180c */
[----:B-1----:R-:W-:-:S04]  /*2230*/  FMUL.FTZ R2, R42, c[0x0][0x320] ;  /* 0x0000c8002a027a20 */ /* 0x002fc80000410000 */
[----:B------:R1:W2:Y:S03]  /*2240*/  MUFU.TANH R95, R2 ;  /* 0x00000002005f7308 */ /* 0x0002a60000002400 */
[----:B------:R-:W-:Y:S08]  /*2250*/  HMMA.16816.F32 R8, R216, R82, R24 ;  /* 0x00000052d808723c */ /* 0x000ff00000001818 */
[----:B------:R-:W-:Y:S01]  /*2260*/  HMMA.16816.F32 R96, R204, R98, R28 ;  /* 0x00000062cc60723c */ /* 0x000fe2000000181c */
[----:B-1----:R-:W-:-:S02]  /*2270*/  FMUL.FTZ R2, R43, c[0x0][0x320] ;  /* 0x0000c8002b027a20 */ /* 0x002fc40000410000 */
[----:B------:R-:W1:Y:S05]  /*2280*/  LDSM.16.M88.4 R40, [R231+0x7800] ;  /* 0x00780000e728783b */ /* 0x000e6a0000000200 */
[----:B------:R-:W-:Y:S01]  /*2290*/  HMMA.16816.F32 R60, R208, R72, R48 ;  /* 0x00000048d03c723c */ /* 0x000fe20000001830 */
[----:B------:R2:W1:Y:S01]  /*22a0*/  MUFU.TANH R94, R2 ;  /* 0x00000002005e7308 */ /* 0x0004620000002400 */
[----:B------:R-:W-:Y:S06]  /*22b0*/  LDSM.16.M88.4 R48, [R227+0x7000] ;  /* 0x00700000e330783b */ /* 0x000fec0000000200 */
[----:B---3--:R-:W-:Y:S08]  /*22c0*/  HMMA.16816.F32 R28, R220, R56, R20 ;  /* 0x00000038dc1c723c */ /* 0x008ff00000001814 */
[----:B------:R-:W-:Y:S01]  /*22d0*/  HMMA.16816.F32 R24, R212, R46, R36 ;  /* 0x0000002ed418723c */ /* 0x000fe20000001824 */
[----:B--2---:R-:W-:Y:S01]  /*22e0*/  FMUL.FTZ R2, R16, c[0x0][0x320] ;  /* 0x0000c80010027a20 */ /* 0x004fe20000410000 */
[----:B------:R-:W-:Y:S03]  /*22f0*/  LDSM.16.M88.4 R44, [R230+0x13900] ;  /* 0x01390000e62c783b */ /* 0x000fe60000000200 */
[----:B------:R2:W3:Y:S03]  /*2300*/  MUFU.TANH R93, R2 ;  /* 0x00000002005d7308 */ /* 0x0004e60000002400 */
[----:B-----5:R-:W-:Y:S08]  /*2310*/  HMMA.16816.F32 R20, R216, R32, R12 ;  /* 0x00000020d814723c */ /* 0x020ff0000000180c */
[----:B------:R-:W-:Y:S01]  /*2320*/  HMMA.16816.F32 R8, R220, R58, R8 ;  /* 0x0000003adc08723c */ /* 0x000fe20000001808 */
[----:B--2---:R-:W-:-:S07]  /*2330*/  FMUL.FTZ R2, R17, c[0x0][0x320] ;  /* 0x0000c80011027a20 */ /* 0x004fce0000410000 */
[----:B------:R-:W-:Y:S01]  /*2340*/  HMMA.16816.F32 R12, R216, R34, R24 ;  /* 0x00000022d80c723c */ /* 0x000fe20000001818 */
[----:B------:R2:W1:Y:S01]  /*2350*/  MUFU.TANH R92, R2 ;  /* 0x00000002005c7308 */ /* 0x0004620000002400 */
[----:B------:R-:W-:Y:S06]  /*2360*/  LDSM.16.M88.4 R32, [R231+0x8000] ;  /* 0x00800000e720783b */ /* 0x000fec0000000200 */
[C---:B------:R-:W-:Y:S08]  /*2370*/  HMMA.16816.F32 R68, R208.reuse, R52, R68 ;  /* 0x00000034d044723c */ /* 0x040ff00000001844 */
[----:B------:R-:W-:Y:S01]  /*2380*/  HMMA.16816.F32 R64, R208, R74, R64 ;  /* 0x0000004ad040723c */ /* 0x000fe20000001840 */
[----:B--2---:R-:W-:-:S04]  /*2390*/  FMUL.FTZ R2, R18, c[0x0][0x320] ;  /* 0x0000c80012027a20 */ /* 0x004fc80000410000 */
[----:B------:R2:W1:Y:S03]  /*23a0*/  MUFU.TANH R87, R2 ;  /* 0x0000000200577308 */ /* 0x0004660000002400 */
[----:B------:R-:W-:Y:S01]  /*23b0*/  HMMA.16816.F32 R36, R208, R54, R88 ;  /* 0x00000036d024723c */ /* 0x000fe20000001858 */
[----:B------:R-:W-:Y:S01]  /*23c0*/  LDSM.16.M88.4 R52, [R231+0x8800] ;  /* 0x00880000e734783b */ /* 0x000fe20000000200 */
[----:B--2---:R-:W-:-:S06]  /*23d0*/  FMUL.FTZ R2, R19, c[0x0][0x320] ;  /* 0x0000c80013027a20 */ /* 0x004fcc0000410000 */
[C---:B-1----:R-:W-:Y:S01]  /*23e0*/  HMMA.16816.F32 R16, R212.reuse, R40, R60 ;  /* 0x00000028d410723c */ /* 0x042fe2000000183c */
[----:B------:R-:W1:Y:S01]  /*23f0*/  LDSM.16.M88.4 R60, [R224+0x14900] ;  /* 0x01490000e03c783b */ /* 0x000e620000000200 */
[----:B------:R2:W1:Y:S06]  /*2400*/  MUFU.TANH R86, R2 ;  /* 0x0000000200567308 */ /* 0x00046c0000002400 */
[----:B------:R-:W-:Y:S01]  /*2410*/  HMMA.16816.F32 R24, R212, R42, R64 ;  /* 0x0000002ad418723c */ /* 0x000fe20000001840 */
[----:B------:R-:W5:Y:S01]  /*2420*/  LDSM.16.M88.4 R40, [R227+0x7800] ;  /* 0x00780000e328783b */ /* 0x000f620000000200 */
[----:B--2---:R-:W-:-:S04]  /*2430*/  FMUL.FTZ R2, R28, c[0x0][0x320] ;  /* 0x0000c8001c027a20 */ /* 0x004fc80000410000 */
[----:B------:R2:W1:Y:S02]  /*2440*/  MUFU.TANH R85, R2 ;  /* 0x0000000200557308 */ /* 0x0004640000002400 */
[----:B--2---:R-:W-:Y:S01]  /*2450*/  FMUL.FTZ R2, R29, c[0x0][0x320] ;  /* 0x0000c8001d027a20 */ /* 0x004fe20000410000 */
[----:B-1----:R-:W-:Y:S05]  /*2460*/  HMMA.16816.F32 R56, R208, R60, R76 ;  /* 0x0000003cd038723c */ /* 0x002fea000000184c */
[----:B------:R1:W2:Y:S02]  /*2470*/  MUFU.TANH R84, R2 ;  /* 0x0000000200547308 */ /* 0x0002a40000002400 */
[----:B-1----:R-:W-:-:S06]  /*2480*/  FMUL.FTZ R2, R30, c[0x0][0x320] ;  /* 0x0000c8001e027a20 */ /* 0x002fcc0000410000 */
[----:B------:R1:W1:Y:S02]  /*2490*/  MUFU.TANH R83, R2 ;  /* 0x0000000200537308 */ /* 0x0002640000002400 */
[----:B-1----:R-:W-:Y:S02]  /*24a0*/  FMUL.FTZ R2, R31, c[0x0][0x320] ;  /* 0x0000c8001f027a20 */ /* 0x002fe40000410000 */
[----:B------:R-:W-:Y:S04]  /*24b0*/  HMMA.16816.F32 R28, R220, R48, R20 ;  /* 0x00000030dc1c723c */ /* 0x000fe80000001814 */
[----:B------:R1:W1:Y:S04]  /*24c0*/  MUFU.TANH R82, R2 ;  /* 0x0000000200527308 */ /* 0x0002680000002400 */
[----:B------:R-:W-:Y:S08]  /*24d0*/  HMMA.16816.F32 R20, R216, R44, R16 ;  /* 0x0000002cd814723c */ /* 0x000ff00000001810 */
[----:B------:R-:W-:Y:S01]  /*24e0*/  HMMA.16816.F32 R16, R212, R32, R68 ;  /* 0x00000020d410723c */ /* 0x000fe20000001844 */
[----:B-1----:R-:W-:-:S04]  /*24f0*/  FMUL.FTZ R2, R8, c[0x0][0x320] ;  /* 0x0000c80008027a20 */ /* 0x002fc80000410000 */
[----:B------:R1:W1:Y:S02]  /*2500*/  MUFU.TANH R81, R2 ;  /* 0x0000000200517308 */ /* 0x0002640000002400 */
[----:B-1----:R-:W-:-:S06]  /*2510*/  FMUL.FTZ R2, R9, c[0x0][0x320] ;  /* 0x0000c80009027a20 */ /* 0x002fcc0000410000 */
[----:B------:R1:W1:Y:S02]  /*2520*/  MUFU.TANH R80, R2 ;  /* 0x0000000200507308 */ /* 0x0002640000002400 */
[----:B-1----:R-:W-:-:S06]  /*2530*/  FMUL.FTZ R2, R10, c[0x0][0x320] ;  /* 0x0000c8000a027a20 */ /* 0x002fcc0000410000 */
[----:B------:R1:W1:Y:S02]  /*2540*/  MUFU.TANH R75, R2 ;  /* 0x00000002004b7308 */ /* 0x0002640000002400 */
[----:B-1----:R-:W-:Y:S02]  /*2550*/  FMUL.FTZ R2, R11, c[0x0][0x320] ;  /* 0x0000c8000b027a20 */ /* 0x002fe40000410000 */
[----:B------:R-:W-:Y:S01]  /*2560*/  HMMA.16816.F32 R8, R220, R50, R12 ;  /* 0x00000032dc08723c */ /* 0x000fe2000000180c */
[----:B------:R-:W1:Y:S03]  /*2570*/  LDSM.16.M88.4 R48, [R230+0x14100] ;  /* 0x01410000e630783b */ /* 0x000e660000000200 */
[----:B------:R2:W1:Y:S04]  /*2580*/  MUFU.TANH R74, R2 ;  /* 0x00000002004a7308 */ /* 0x0004680000002400 */
[----:B------:R-:W-:Y:S01]  /*2590*/  HMMA.16816.F32 R12, R216, R46, R24 ;  /* 0x0000002ed80c723c */ /* 0x000fe20000001818 */
[----:B------:R-:W-:Y:S07]  /*25a0*/  LDSM.16.M88.4 R44, [R227+0x8000] ;  /* 0x00800000e32c783b */ /* 0x000fee0000000200 */
[----:B-----5:R-:W-:Y:S01]  /*25b0*/  HMMA.16816.F32 R24, R220, R40, R20 ;  /* 0x00000028dc18723c */ /* 0x020fe20000001814 */
[----:B--2---:R-:W-:-:S04]  /*25c0*/  FMUL.FTZ R2, R28, c[0x0][0x320] ;  /* 0x0000c8001c027a20 */ /* 0x004fc80000410000 */
[----:B------:R2:W1:Y:S11]  /*25d0*/  MUFU.TANH R73, R2 ;  /* 0x0000000200497308 */ /* 0x0004760000002400 */
[----:B------:R-:W-:Y:S01]  /*25e0*/  HMMA.16816.F32 R12, R220, R42, R12 ;  /* 0x0000002adc0c723c */ /* 0x000fe2000000180c */
[----:B--2---:R-:W-:-:S07]  /*25f0*/  FMUL.FTZ R2, R29, c[0x0][0x320] ;  /* 0x0000c8001d027a20 */ /* 0x004fce0000410000 */
[----:B------:R-:W-:Y:S01]  /*2600*/  FMUL.FTZ R25, R25, c[0x0][0x320] ;  /* 0x0000c80019197a20 */ /* 0x000fe20000410000 */
[----:B-1----:R-:W-:Y:S01]  /*2610*/  HMMA.16816.F32 R20, R216, R48, R16 ;  /* 0x00000030d814723c */ /* 0x002fe20000001810 */
[----:B------:R1:W2:Y:S01]  /*2620*/  MUFU.TANH R72, R2 ;  /* 0x0000000200487308 */ /* 0x0002a20000002400 */
[----:B------:R-:W-:Y:S02]  /*2630*/  FMUL.FTZ R26, R26, c[0x0][0x320] ;  /* 0x0000c8001a1a7a20 */ /* 0x000fe40000410000 */
[----:B------:R-:W-:-:S04]  /*2640*/  FMUL.FTZ R27, R27, c[0x0][0x320] ;  /* 0x0000c8001b1b7a20 */ /* 0x000fc80000410000 */
[----:B------:R-:W-:Y:S01]  /*2650*/  HMMA.16816.F32 R16, R212, R52, R56 ;  /* 0x00000034d410723c */ /* 0x000fe20000001838 */
[----:B------:R-:W2:Y:S06]  /*2660*/  MUFU.TANH R60, R25 ;  /* 0x00000019003c7308 */ /* 0x000eac0000002400 */
[----:B------:R-:W-:Y:S02]  /*2670*/  FMUL.FTZ R12, R12, c[0x0][0x320] ;  /* 0x0000c8000c0c7a20 */ /* 0x000fe40000410000 */
[----:B-1----:R-:W-:Y:S01]  /*2680*/  FMUL.FTZ R2, R30, c[0x0][0x320] ;  /* 0x0000c8001e027a20 */ /* 0x002fe20000410000 */
[----:B------:R-:W1:Y:S01]  /*2690*/  MUFU.TANH R52, R26 ;  /* 0x0000001a00347308 */ /* 0x000e620000002400 */
[----:B------:R-:W-:-:S02]  /*26a0*/  FMUL.FTZ R13, R13, c[0x0][0x320] ;  /* 0x0000c8000d0d7a20 */ /* 0x000fc40000410000 */
[----:B------:R-:W-:Y:S02]  /*26b0*/  FMUL.FTZ R14, R14, c[0x0][0x320] ;  /* 0x0000c8000e0e7a20 */ /* 0x000fe40000410000 */
[----:B------:R-:W-:-:S03]  /*26c0*/  FMUL.FTZ R15, R15, c[0x0][0x320] ;  /* 0x0000c8000f0f7a20 */ /* 0x000fc60000410000 */
[----:B------:R5:W1:Y:S08]  /*26d0*/  MUFU.TANH R69, R2 ;  /* 0x0000000200457308 */ /* 0x000a700000002400 */
[----:B------:R-:W1:Y:S01]  /*26e0*/  MUFU.TANH R49, R27 ;  /* 0x0000001b00317308 */ /* 0x000e620000002400 */
[----:B-----5:R-:W-:-:S07]  /*26f0*/  FMUL.FTZ R2, R31, c[0x0][0x320] ;  /* 0x0000c8001f027a20 */ /* 0x020fce0000410000 */
[----:B------:R-:W1:Y:S01]  /*2700*/  MUFU.TANH R48, R12 ;  /* 0x0000000c00307308 */ /* 0x000e620000002400 */
[----:B------:R-:W-:Y:S01]  /*2710*/  HMMA.16816.F32 R28, R212, R34, R36 ;  /* 0x00000022d41c723c */ /* 0x000fe20000001824 */
[----:B------:R-:W5:Y:S04]  /*2720*/  LDSM.16.M88.4 R36, [R230+0x14900] ;  /* 0x01490000e624783b */ /* 0x000f680000000200 */
[----:B------:R-:W1:Y:S01]  /*2730*/  LDSM.16.M88.4 R32, [R227+0x8800] ;  /* 0x00880000e320783b */ /* 0x000e620000000200 */
[----:B------:R-:W-:-:S04]  /*2740*/  DEPBAR.LE SB0, 0x0 ;  /* 0x000080000000791a */ /* 0x000fc80000000000 */
[----:B------:R2:W1:Y:S08]  /*2750*/  MUFU.TANH R68, R2 ;  /* 0x0000000200447308 */ /* 0x0004700000002400 */
[----:B------:R-:W1:Y:S06]  /*2760*/  MUFU.TANH R43, R15 ;  /* 0x0000000f002b7308 */ /* 0x000e6c0000002400 */
[----:B------:R-:W-:Y:S01]  /*2770*/  HMMA.16816.F32 R28, R216, R50, R28 ;  /* 0x00000032d81c723c */ /* 0x000fe2000000181c */
[----:B--2---:R-:W-:-:S04]  /*2780*/  FMUL.FTZ R2, R8, c[0x0][0x320] ;  /* 0x0000c80008027a20 */ /* 0x004fc80000410000 */
[----:B------:R2:W1:Y:S03]  /*2790*/  MUFU.TANH R67, R2 ;  /* 0x0000000200437308 */ /* 0x0004660000002400 */
[----:B-----5:R-:W-:Y:S01]  /*27a0*/  HMMA.16816.F32 R16, R216, R36, R16 ;  /* 0x00000024d810723c */ /* 0x020fe20000001810 */
[----:B--2---:R-:W-:-:S04]  /*27b0*/  FMUL.FTZ R2, R9, c[0x0][0x320] ;  /* 0x0000c80009027a20 */ /* 0x004fc80000410000 */
[----:B------:R2:W1:Y:S02]  /*27c0*/  MUFU.TANH R66, R2 ;  /* 0x0000000200427308 */ /* 0x0004640000002400 */
[----:B--2---:R-:W-:-:S06]  /*27d0*/  FMUL.FTZ R2, R10, c[0x0][0x320] ;  /* 0x0000c8000a027a20 */ /* 0x004fcc0000410000 */
[----:B------:R2:W1:Y:S02]  /*27e0*/  MUFU.TANH R65, R2 ;  /* 0x0000000200417308 */ /* 0x0004640000002400 */
[----:B--2---:R-:W-:Y:S02]  /*27f0*/  FMUL.FTZ R2, R11, c[0x0][0x320] ;  /* 0x0000c8000b027a20 */ /* 0x004fe40000410000 */
[----:B------:R-:W-:Y:S04]  /*2800*/  HMMA.16816.F32 R8, R208, R62, R96 ;  /* 0x0000003ed008723c */ /* 0x000fe80000001860 */
[----:B------:R2:W1:Y:S02]  /*2810*/  MUFU.TANH R64, R2 ;  /* 0x0000000200407308 */ /* 0x0004640000002400 */
[----:B--2---:R-:W-:-:S02]  /*2820*/  FMUL.FTZ R2, R24, c[0x0][0x320] ;  /* 0x0000c80018027a20 */ /* 0x004fc40000410000 */
[----:B------:R-:W-:Y:S04]  /*2830*/  HMMA.16816.F32 R24, R220, R44, R20 ;  /* 0x0000002cdc18723c */ /* 0x000fe80000001814 */
[----:B------:R-:W2:Y:S11]  /*2840*/  MUFU.TANH R45, R13 ;  /* 0x0000000d002d7308 */ /* 0x000eb60000002400 */
[----:B------:R-:W-:Y:S01]  /*2850*/  @!UPT UIADD3 URZ, URZ, URZ, URZ ;  /* 0x0000003f3f3ff290 */ /* 0x000fe2000fffe03f */
[----:B------:R-:W-:Y:S01]  /*2860*/  HMMA.16816.F32 R8, R212, R54, R8 ;  /* 0x00000036d408723c */ /* 0x000fe20000001808 */
[----:B------:R1:W1:Y:S07]  /*2870*/  MUFU.TANH R44, R14 ;  /* 0x0000000e002c7308 */ /* 0x00026e0000002400 */
[----:B------:R-:W-:Y:S01]  /*2880*/  HMMA.16816.F32 R20, R220, R46, R28 ;  /* 0x0000002edc14723c */ /* 0x000fe2000000181c */
[----:B------:R2:W2:Y:S01]  /*2890*/  MUFU.TANH R61, R2 ;  /* 0x00000002003d7308 */ /* 0x0004a20000002400 */
[----:B------:R-:W-:-:S06]  /*28a0*/  FMUL.FTZ R25, R25, c[0x0][0x320] ;  /* 0x0000c80019197a20 */ /* 0x000fcc0000410000 */
[----:B-1----:R-:W-:Y:S01]  /*28b0*/  HMMA.16816.F32 R12, R220, R32, R16 ;  /* 0x00000020dc0c723c */ /* 0x002fe20000001810 */
[----:B------:R-:W-:Y:S02]  /*28c0*/  FMUL.FTZ R26, R26, c[0x0][0x320] ;  /* 0x0000c8001a1a7a20 */ /* 0x000fe40000410000 */
[----:B------:R-:W-:Y:S01]  /*28d0*/  FMUL.FTZ R27, R27, c[0x0][0x320] ;  /* 0x0000c8001b1b7a20 */ /* 0x000fe20000410000 */
[----:B------:R1:W1:Y:S01]  /*28e0*/  MUFU.TANH R41, R25 ;  /* 0x0000001900297308 */ /* 0x0002620000002400 */
[----:B------:R-:W-:-:S03]  /*28f0*/  FMUL.FTZ R24, R24, c[0x0][0x320] ;  /* 0x0000c80018187a20 */ /* 0x000fc60000410000 */
[----:B------:R-:W-:Y:S04]  /*2900*/  HMMA.16816.F32 R8, R216, R38, R8 ;  /* 0x00000026d808723c */ /* 0x000fe80000001808 */
[----:B------:R1:W1:Y:S04]  /*2910*/  MUFU.TANH R40, R26 ;  /* 0x0000001a00287308 */ /* 0x0002680000002400 */
[----:B------:R-:W-:Y:S02]  /*2920*/  FMUL.FTZ R20, R20, c[0x0][0x320] ;  /* 0x0000c80014147a20 */ /* 0x000fe40000410000 */
[----:B------:R-:W-:-:S02]  /*2930*/  FMUL.FTZ R21, R21, c[0x0][0x320] ;  /* 0x0000c80015157a20 */ /* 0x000fc40000410000 */
[----:B------:R-:W-:Y:S01]  /*2940*/  FMUL.FTZ R22, R22, c[0x0][0x320] ;  /* 0x0000c80016167a20 */ /* 0x000fe20000410000 */
[----:B------:R1:W1:Y:S01]  /*2950*/  MUFU.TANH R37, R27 ;  /* 0x0000001b00257308 */ /* 0x0002620000002400 */
[----:B------:R-:W-:Y:S02]  /*2960*/  FMUL.FTZ R23, R23, c[0x0][0x320] ;  /* 0x0000c80017177a20 */ /* 0x000fe40000410000 */
[----:B------:R-:W-:Y:S02]  /*2970*/  FMUL.FTZ R12, R12, c[0x0][0x320] ;  /* 0x0000c8000c0c7a20 */ /* 0x000fe40000410000 */
[----:B------:R-:W-:Y:S02]  /*2980*/  FMUL.FTZ R13, R13, c[0x0][0x320] ;  /* 0x0000c8000d0d7a20 */ /* 0x000fe40000410000 */
[----:B------:R-:W-:Y:S01]  /*2990*/  FMUL.FTZ R14, R14, c[0x0][0x320] ;  /* 0x0000c8000e0e7a20 */ /* 0x000fe20000410000 */
[----:B------:R1:W1:Y:S01]  /*29a0*/  MUFU.TANH R42, R24 ;  /* 0x00000018002a7308 */ /* 0x0002620000002400 */
[----:B------:R-:W-:-:S02]  /*29b0*/  FMUL.FTZ R15, R15, c[0x0][0x320] ;  /* 0x0000c8000f0f7a20 */ /* 0x000fc40000410000 */
[----:B------:R-:W-:Y:S05]  /*29c0*/  HMMA.16816.F32 R8, R220, R34, R8 ;  /* 0x00000022dc08723c */ /* 0x000fea0000001808 */
[----:B------:R1:W1:Y:S08]  /*29d0*/  MUFU.TANH R36, R20 ;  /* 0x0000001400247308 */ /* 0x0002700000002400 */
[----:B------:R1:W1:Y:S08]  /*29e0*/  MUFU.TANH R33, R21 ;  /* 0x0000001500217308 */ /* 0x0002700000002400 */
[----:B------:R1:W1:Y:S03]  /*29f0*/  MUFU.TANH R27, R22 ;  /* 0x00000016001b7308 */ /* 0x0002660000002400 */
[----:B------:R-:W-:-:S02]  /*2a00*/  FMUL.FTZ R8, R8, c[0x0][0x320] ;  /* 0x0000c80008087a20 */ /* 0x000fc40000410000 */
[----:B------:R-:W-:Y:S02]  /*2a10*/  FMUL.FTZ R9, R9, c[0x0][0x320] ;  /* 0x0000c80009097a20 */ /* 0x000fe40000410000 */
[----:B------:R-:W-:Y:S01]  /*2a20*/  FMUL.FTZ R10, R10, c[0x0][0x320] ;  /* 0x0000c8000a0a7a20 */ /* 0x000fe20000410000 */
[----:B------:R1:W1:Y:S01]  /*2a30*/  MUFU.TANH R30, R23 ;  /* 0x00000017001e7308 */ /* 0x0002620000002400 */
[----:B------:R-:W-:-:S07]  /*2a40*/  FMUL.FTZ R11, R11, c[0x0][0x320] ;  /* 0x0000c8000b0b7a20 */ /* 0x000fce0000410000 */
[----:B------:R1:W1:Y:S08]  /*2a50*/  MUFU.TANH R26, R12 ;  /* 0x0000000c001a7308 */ /* 0x0002700000002400 */
[----:B------:R1:W1:Y:S08]  /*2a60*/  MUFU.TANH R25, R13 ;  /* 0x0000000d00197308 */ /* 0x0002700000002400 */
[----:B------:R1:W1:Y:S08]  /*2a70*/  MUFU.TANH R19, R14 ;  /* 0x0000000e00137308 */ /* 0x0002700000002400 */
[----:B------:R1:W1:Y:S08]  /*2a80*/  MUFU.TANH R34, R15 ;  /* 0x0000000f00227308 */ /* 0x0002700000002400 */
[----:B------:R1:W1:Y:S08]  /*2a90*/  MUFU.TANH R18, R8 ;  /* 0x0000000800127308 */ /* 0x0002700000002400 */
[----:B------:R1:W1:Y:S08]  /*2aa0*/  MUFU.TANH R17, R9 ;  /* 0x0000000900117308 */ /* 0x0002700000002400 */
[----:B------:R1:W1:Y:S08]  /*2ab0*/  MUFU.TANH R32, R10 ;  /* 0x0000000a00207308 */ /* 0x0002700000002400 */
[----:B------:R1:W1:Y:S01]  /*2ac0*/  MUFU.TANH R31, R11 ;  /* 0x0000000b001f7308 */ /* 0x0002620000002400 */
[----:B------:R-:W-:Y:S06]  /*2ad0*/  BAR.SYNC.DEFER_BLOCKING 0x0 ;  /* 0x0000000000007b1d */ /* 0x000fec0000010000 */
[----:B------:R-:W-:Y:S05]  /*2ae0*/  @!P3 BRA `(.L_x_1) ;  /* 0x000001f00000b947 */ /* 0x000fea0003800000 */
[----:B--234-:R-:W-:Y:S01]  /*2af0*/  IADD3 R6, R141, -0x2, RZ ;  /* 0xfffffffe8d067810 */ /* 0x01cfe20007ffe0ff */
[C---:B-1----:R-:W-:Y:S01]  /*2b00*/  IMAD.SHL.U32 R8, R135.reuse, 0x40, RZ ;  /* 0x0000004087087824 */ /* 0x042fe200078e00ff */
[----:B------:R-:W-:Y:S01]  /*2b10*/  SHF.L.U64.HI R9, R135, 0x6, R138 ;  /* 0x0000000687097819 */ /* 0x000fe2000001028a */
[----:B------:R-:W-:Y:S01]  /*2b20*/  IMAD.SHL.U32 R14, R140, 0x2, RZ ;  /* 0x000000028c0e7824 */ /* 0x000fe200078e00ff */
[----:B------:R-:W-:Y:S01]  /*2b30*/  SHF.R.S32.HI R3, RZ, 0x1f, R6 ;  /* 0x0000001fff037819 */ /* 0x000fe20000011406 */
[----:B------:R-:W-:-:S02]  /*2b40*/  IMAD R2, R134, R6, RZ ;  /* 0x0000000686027224 */ /* 0x000fc400078e02ff */
[----:B------:R-:W-:-:S04]  /*2b50*/  IMAD.WIDE.U32 R6, R6, R136, R142 ;  /* 0x0000008806067225 */ /* 0x000fc800078e008e */
[----:B------:R-:W-:Y:S01]  /*2b60*/  IMAD R3, R3, R136, R2 ;  /* 0x0000008803037224 */ /* 0x000fe200078e0202 */
[----:B------:R-:W-:-:S03]  /*2b70*/  LEA R2, P0, R6, c[0x0][0x1c8], 0x1 ;  /* 0x0000720006027a11 */ /* 0x000fc600078008ff */
[----:B------:R-:W-:Y:S01]  /*2b80*/  IMAD.IADD R3, R7, 0x1, R3 ;  /* 0x0000000107037824 */ /* 0x000fe200078e0203 */
[----:B------:R-:W-:-:S04]  /*2b90*/  IADD3 R12, P2, P1, R8, 0x80, R2 ;  /* 0x00000080080c7810 */ /* 0x000fc8000795e002 */
[----:B------:R-:W-:Y:S02]  /*2ba0*/  LEA.HI.X R3, R6, c[0x0][0x1cc], R3, 0x1, P0 ;  /* 0x0000730006037a11 */ /* 0x000fe400000f0c03 */
[C---:B------:R-:W-:Y:S02]  /*2bb0*/  IADD3 R6, P0, R8.reuse, R2, RZ ;  /* 0x0000000208067210 */ /* 0x040fe40007f1e0ff */
[C-C-:B------:R-:W-:Y:S01]  /*2bc0*/  IADD3.X R13, R9.reuse, RZ, R3.reuse, P2, P1 ;  /* 0x000000ff090d7210 */ /* 0x140fe200017e2403 */
[----:B------:R-:W-:Y:S01]  /*2bd0*/  @!PT LDS RZ, [RZ] ;  /* 0x00000000fffff984 */ /* 0x000fe20000000800 */
[----:B------:R-:W-:Y:S01]  /*2be0*/  @!PT LDS RZ, [RZ] ;  /* 0x00000000fffff984 */ /* 0x000fe20000000800 */
[----:B------:R-:W-:Y:S01]  /*2bf0*/  @!PT LDS RZ, [RZ] ;  /* 0x00000000fffff984 */ /* 0x000fe20000000800 */
[----:B------:R1:W-:Y:S01]  /*2c00*/  LDGSTS.E.BYPASS.LTC128B.128 [R14+0xc100], [R2.64], !P6 ;  /* 0x0c100000020e7fae */ /* 0x0003e2000f101d48 */
[----:B------:R-:W-:Y:S01]  /*2c10*/  IADD3 R10, P2, P1, R8, 0x100, R2 ;  /* 0x00000100080a7810 */ /* 0x000fe2000795e002 */
[C-C-:B------:R-:W-:Y:S01]  /*2c20*/  IMAD.X R7, R9.reuse, 0x1, R3.reuse, P0 ;  /* 0x0000000109077824 */ /* 0x140fe200000e0603 */
[----:B------:R-:W-:Y:S01]  /*2c30*/  IADD3 R8, P0, R6, R8, RZ ;  /* 0x0000000806087210 */ /* 0x000fe20007f1e0ff */
[----:B------:R1:W-:Y:S01]  /*2c40*/  LDGSTS.E.BYPASS.LTC128B.128 [R14+0xf100], [R2.64+0x80], !P5 ;  /* 0x0f100080020e7fae */ /* 0x0003e2000e901d48 */
[----:B------:R-:W-:-:S03]  /*2c50*/  IADD3.X R11, R9, RZ, R3, P2, P1 ;  /* 0x000000ff090b7210 */ /* 0x000fc600017e2403 */
[----:B------:R-:W-:Y:S01]  /*2c60*/  IMAD.X R9, R7, 0x1, R9, P0 ;  /* 0x0000000107097824 */ /* 0x000fe200000e0609 */
[----:B------:R1:W-:Y:S04]  /*2c70*/  LDGSTS.E.BYPASS.LTC128B.128 [R14+0x12100], [R2.64+0x100], !P4 ;  /* 0x12100100020e7fae */ /* 0x0003e8000e101d48 */
[----:B------:R1:W-:Y:S04]  /*2c80*/  LDGSTS.E.BYPASS.LTC128B.128 [R14+0xd100], [R6.64], !P6 ;  /* 0x0d100000060e7fae */ /* 0x0003e8000f101d48 */
[----:B------:R1:W-:Y:S04]  /*2c90*/  LDGSTS.E.BYPASS.LTC128B.128 [R14+0x10100], [R12.64], !P5 ;  /* 0x101000000c0e7fae */ /* 0x0003e8000e901d48 */
[----:B------:R1:W-:Y:S04]  /*2ca0*/  LDGSTS.E.BYPASS.LTC128B.128 [R14+0x13100], [R10.64], !P4 ;  /* 0x131000000a0e7fae */ /* 0x0003e8000e101d48 */
[----:B------:R1:W-:Y:S04]  /*2cb0*/  LDGSTS.E.BYPASS.LTC128B.128 [R14+0xe100], [R8.64], !P6 ;  /* 0x0e100000080e7fae */ /* 0x0003e8000f101d48 */
[----:B------:R1:W-:Y:S04]  /*2cc0*/  LDGSTS.E.BYPASS.LTC128B.128 [R14+0x11100], [R8.64+0x80], !P5 ;  /* 0x11100080080e7fae */ /* 0x0003e8000e901d48 */
[----:B------:R1:W-:Y:S02]  /*2cd0*/  LDGSTS.E.BYPASS.LTC128B.128 [R14+0x14100], [R8.64+0x100], !P4 ;  /* 0x14100100080e7fae */ /* 0x0003e4000e101d48 */
.L_x_1:
[----:B--234-:R-:W-:Y:S01]  /*2ce0*/  STL [R1+0x80], R188 ;  /* 0x000080bc01007387 */ /* 0x01cfe20000100800 */
[----:B-1----:R-:W-:Y:S01]  /*2cf0*/  SHF.R.S32.HI R2, RZ, 0x1f, R132 ;  /* 0x0000001fff027819 */ /* 0x002fe20000011484 */
[----:B------:R-:W-:-:S02]  /*2d00*/  IMAD.SHL.U32 R225, R5, 0x2, RZ ;  /* 0x0000000205e17824 */ /* 0x000fc400078e00ff */
[----:B------:R-:W-:Y:S01]  /*2d10*/  STL [R1+0x7c], R187 ;  /* 0x00007cbb01007387 */ /* 0x000fe20000100800 */
[----:B------:R-:W-:Y:S01]  /*2d20*/  LEA.HI R3, R2, R132, RZ, 0x2 ;  /* 0x0000008402037211 */ /* 0x000fe200078f10ff */
[----:B------:R-:W-:Y:S01]  /*2d30*/  IMAD R229, R0, 0x2, R225 ;  /* 0x0000000200e57824 */ /* 0x000fe200078e02e1 */
[----:B------:R-:W-:Y:S01]  /*2d40*/  LEA R226, R4, R225, 0x1 ;  /* 0x000000e104e27211 */ /* 0x000fe200078e08ff */
[----:B------:R-:W-:Y:S01]  /*2d50*/  STL [R1+0x78], R186 ;  /* 0x000078ba01007387 */ /* 0x000fe20000100800 */
[----:B------:R-:W-:Y:S02]  /*2d60*/  LOP3.LUT R2, R3, 0x7ffffffc, RZ, 0xc0, !PT ;  /* 0x7ffffffc03027812 */ /* 0x000fe400078ec0ff */
[----:B------:R-:W-:Y:S01]  /*2d70*/  LEA R228, R0, R226, 0x1 ;  /* 0x000000e200e47211 */ /* 0x000fe200078e08ff */
[----:B------:R-:W-:Y:S02]  /*2d80*/  STL [R1+0x74], R185 ;  /* 0x000074b901007387 */ /* 0x000fe40000100800 */
[----:B------:R-:W-:-:S02]  /*2d90*/  IMAD.IADD R2, R132, 0x1, -R2 ;  /* 0x0000000184027824 */ /* 0x000fc400078e0a02 */
[----:B------:R-:W-:Y:S04]  /*2da0*/  STL [R1+0x70], R184 ;  /* 0x000070b801007387 */ /* 0x000fe80000100800 */
        /* <DEDUP_REMOVED lines=8> */
[----:B------:R1:W-:Y:S04]  /*2e30*/  STL [R1+0x4c], R3 ;  /* 0x00004c0301007387 */ /* 0x0003e80000100800 */
[----:B------:R-:W-:Y:S04]  /*2e40*/  LDSM.16.MT88.4 R76, [R229+0x3900] ;  /* 0x00390000e54c783b */ /* 0x000fe80000004200 */
[----:B------:R-:W0:Y:S01]  /*2e50*/  LDGDEPBAR ;  /* 0x00000000000079af */ /* 0x000e220000000000 */
[----:B-1----:R-:W-:-:S05]  /*2e60*/  IADD3 R3, R133, c[0x0][0x1d0], RZ ;  /* 0x0000740085037a10 */ /* 0x002fca0007ffe0ff */
[----:B------:R-:W-:-:S05]  /*2e70*/  IMAD R2, R2, -0x2, R3 ;  /* 0xfffffffe02027824 */ /* 0x000fca00078e0203 */
[C---:B------:R-:W-:Y:S02]  /*2e80*/  ISETP.GT.AND P2, PT, R2.reuse, RZ, PT ;  /* 0x000000ff0200720c */ /* 0x040fe40003f44270 */
[C---:B------:R-:W-:Y:S02]  /*2e90*/  ISETP.GT.AND P1, PT, R2.reuse, 0x1, PT ;  /* 0x000000010200780c */ /* 0x040fe40003f24270 */
[----:B------:R-:W-:Y:S02]  /*2ea0*/  ISETP.GT.AND P0, PT, R2, 0x8, PT ;  /* 0x000000080200780c */ /* 0x000fe40003f04270 */
[----:B------:R-:W-:Y:S02]  /*2eb0*/  FSEL R7, R101, -INF , P2 ;  /* 0xff80000065077808 */ /* 0x000fe40001000000 */
[----:B------:R-:W-:Y:S02]  /*2ec0*/  FSEL R8, R100, -INF , P1 ;  /* 0xff80000064087808 */ /* 0x000fe40000800000 */
[----:B------:R-:W-:-:S02]  /*2ed0*/  FSEL R16, R95, -INF , P2 ;  /* 0xff8000005f107808 */ /* 0x000fc40001000000 */
[----:B------:R-:W-:Y:S02]  /*2ee0*/  ISETP.GT.AND P2, PT, R2, 0x9, PT ;  /* 0x000000090200780c */ /* 0x000fe40003f44270 */
[----:B------:R-:W-:Y:S02]  /*2ef0*/  FSEL R9, R93, -INF , P0 ;  /* 0xff8000005d097808 */ /* 0x000fe40000000000 */
[----:B------:R-:W-:Y:S02]  /*2f00*/  FMNMX.FTZ R100, R7, R8, !PT ;  /* 0x0000000807647209 */ /* 0x000fe40007810000 */
[----:B------:R-:W-:Y:S02]  /*2f10*/  FSEL R20, R94, -INF , P1 ;  /* 0xff8000005e147808 */ /* 0x000fe40000800000 */
[----:B------:R-:W-:Y:S02]  /*2f20*/  ISETP.GT.AND P1, PT, R2, 0x10, PT ;  /* 0x000000100200780c */ /* 0x000fe40003f24270 */
[----:B------:R-:W-:-:S02]  /*2f30*/  FSEL R10, R92, -INF , P2 ;  /* 0xff8000005c0a7808 */ /* 0x000fc40001000000 */
[----:B------:R-:W-:Y:S02]  /*2f40*/  FMNMX.FTZ R100, R9, R100, !PT ;  /* 0x0000006409647209 */ /* 0x000fe40007810000 */
[----:B------:R-:W-:Y:S02]  /*2f50*/  FSEL R21, R87, -INF , P0 ;  /* 0xff80000057157808 */ /* 0x000fe40000000000 */
[----:B------:R-:W-:Y:S02]  /*2f60*/  ISETP.GT.AND P0, PT, R2, 0x11, PT ;  /* 0x000000110200780c */ /* 0x000fe40003f04270 */
[----:B------:R-:W-:Y:S02]  /*2f70*/  FSEL R11, R85, -INF , P1 ;  /* 0xff800000550b7808 */ /* 0x000fe40000800000 */
[----:B------:R-:W-:Y:S02]  /*2f80*/  FMNMX.FTZ R100, R10, R100, !PT ;  /* 0x000000640a647209 */ /* 0x000fe40007810000 */
        /* <DEDUP_REMOVED lines=19> */
[----:B------:R-:W-:Y:S01]  /*30c0*/  FMNMX.FTZ R100, R83, R100, !PT ;  /* 0x0000006453647209 */ /* 0x000fe20007810000 */
[----:B------:R-:W-:Y:S01]  /*30d0*/  LDSM.16.MT88.4 R72, [R229+0x3100] ;  /* 0x00310000e548783b */ /* 0x000fe20000004200 */
[----:B------:R-:W-:Y:S02]  /*30e0*/  FSEL R90, R69, -INF , P0 ;  /* 0xff800000455a7808 */ /* 0x000fe40000000000 */
[----:B------:R-:W-:Y:S02]  /*30f0*/  ISETP.GT.AND P0, PT, R2, 0x29, PT ;  /* 0x000000290200780c */ /* 0x000fe40003f04270 */
[----:B------:R-:W-:Y:S02]  /*3100*/  FSEL R81, R67, -INF , P1 ;  /* 0xff80000043517808 */ /* 0x000fe40000800000 */
[----:B------:R-:W-:Y:S02]  /*3110*/  FMNMX.FTZ R100, R82, R100, !PT ;  /* 0x0000006452647209 */ /* 0x000fe40007810000 */
[----:B------:R-:W-:-:S02]  /*3120*/  FSEL R89, R68, -INF , P2 ;  /* 0xff80000044597808 */ /* 0x000fc40001000000 */
[----:B------:R-:W-:Y:S01]  /*3130*/  ISETP.GT.AND P2, PT, R2, 0x30, PT ;  /* 0x000000300200780c */ /* 0x000fe20003f44270 */
[----:B------:R-:W-:Y:S01]  /*3140*/  LDSM.16.MT88.4 R68, [R228+0x900] ;  /* 0x00090000e444783b */ /* 0x000fe20000004200 */
[----:B------:R-:W-:Y:S02]  /*3150*/  FSEL R80, R66, -INF , P0 ;  /* 0xff80000042507808 */ /* 0x000fe40000000000 */
[----:B------:R-:W-:Y:S02]  /*3160*/  FMNMX.FTZ R100, R81, R100, !PT ;  /* 0x0000006451647209 */ /* 0x000fe40007810000 */
[----:B------:R-:W-:Y:S02]  /*3170*/  FSEL R88, R65, -INF , P1 ;  /* 0xff80000041587808 */ /* 0x000fe40000800000 */
[----:B------:R-:W-:Y:S02]  /*3180*/  ISETP.GT.AND P1, PT, R2, 0x31, PT ;  /* 0x000000310200780c */ /* 0x000fe40003f24270 */
[----:B------:R-:W-:-:S02]  /*3190*/  FSEL R249, R61, -INF , P2 ;  /* 0xff8000003df97808 */ /* 0x000fc40001000000 */
[----:B------:R-:W-:Y:S02]  /*31a0*/  FMNMX.FTZ R100, R80, R100, !PT ;  /* 0x0000006450647209 */ /* 0x000fe40007810000 */
[----:B------:R-:W-:Y:S02]  /*31b0*/  FMNMX.FTZ R3, R16, R20, !PT ;  /* 0x0000001410037209 */ /* 0x000fe40007810000 */
[----:B------:R-:W-:Y:S02]  /*31c0*/  FSEL R91, R64, -INF , P0 ;  /* 0xff800000405b7808 */ /* 0x000fe40000000000 */
[----:B------:R-:W-:Y:S01]  /*31d0*/  ISETP.GT.AND P0, PT, R2, 0x38, PT ;  /* 0x000000380200780c */ /* 0x000fe20003f04270 */
[----:B------:R-:W-:Y:S01]  /*31e0*/  LDSM.16.MT88.4 R64, [R225+0x3900] ;  /* 0x00390000e140783b */ /* 0x000fe20000004200 */
[----:B------:R-:W-:Y:S02]  /*31f0*/  FSEL R103, R60, -INF , P1 ;  /* 0xff8000003c677808 */ /* 0x000fe40000800000 */
[----:B------:R-:W-:Y:S01]  /*3200*/  FMNMX.FTZ R100, R249, R100, !PT ;  /* 0x00000064f9647209 */ /* 0x000fe20007810000 */
[----:B------:R-:W-:Y:S01]  /*3210*/  LDSM.16.MT88.4 R60, [R226+0x3900] ;  /* 0x00390000e23c783b */ /* 0x000fe20000004200 */
[----:B------:R-:W-:-:S02]  /*3220*/  FMNMX.FTZ R3, R21, R3, !PT ;  /* 0x0000000315037209 */ /* 0x000fc40007810000 */
[----:B------:R-:W-:Y:S02]  /*3230*/  FSEL R252, R52, -INF , P2 ;  /* 0xff80000034fc7808 */ /* 0x000fe40001000000 */
[----:B------:R-:W-:Y:S01]  /*3240*/  ISETP.GT.AND P2, PT, R2, 0x39, PT ;  /* 0x000000390200780c */ /* 0x000fe20003f44270 */
[----:B------:R-:W-:Y:S01]  /*3250*/  LDSM.16.MT88.4 R52, [R226+0x900] ;  /* 0x00090000e234783b */ /* 0x000fe20000004200 */
[----:B------:R-:W-:Y:S02]  /*3260*/  FSEL R102, R48, -INF , P0 ;  /* 0xff80000030667808 */ /* 0x000fe40000000000 */
[----:B------:R-:W-:Y:S02]  /*3270*/  FMNMX.FTZ R100, R103, R100, !PT ;  /* 0x0000006467647209 */ /* 0x000fe40007810000 */
[----:B------:R-:W-:Y:S02]  /*3280*/  FMNMX.FTZ R3, R22, R3, !PT ;  /* 0x0000000316037209 */ /* 0x000fe40007810000 */
[----:B------:R-:W-:-:S02]  /*3290*/  FSEL R251, R49, -INF , P1 ;  /* 0xff80000031fb7808 */ /* 0x000fc40000800000 */
[----:B------:R-:W-:Y:S01]  /*32a0*/  ISETP.GT.AND P1, PT, R2, 0x40, PT ;  /* 0x000000400200780c */ /* 0x000fe20003f24270 */
[----:B------:R-:W-:Y:S01]  /*32b0*/  LDSM.16.MT88.4 R48, [R225+0x3100] ;  /* 0x00310000e130783b */ /* 0x000fe20000004200 */
[----:B------:R-:W-:Y:S02]  /*32c0*/  FSEL R101, R45, -INF , P2 ;  /* 0xff8000002d657808 */ /* 0x000fe40001000000 */
[----:B------:R-:W-:Y:S02]  /*32d0*/  FMNMX.FTZ R100, R102, R100, !PT ;  /* 0x0000006466647209 */ /* 0x000fe40007810000 */
[----:B------:R-:W-:Y:S02]  /*32e0*/  FMNMX.FTZ R3, R23, R3, !PT ;  /* 0x0000000317037209 */ /* 0x000fe40007810000 */
[----:B------:R-:W-:Y:S02]  /*32f0*/  FSEL R250, R44, -INF , P0 ;  /* 0xff8000002cfa7808 */ /* 0x000fe40000000000 */
[----:B------:R-:W-:Y:S01]  /*3300*/  ISETP.GT.AND P0, PT, R2, 0x41, PT ;  /* 0x000000410200780c */ /* 0x000fe20003f04270 */
[----:B------:R-:W-:Y:S01]  /*3310*/  LDSM.16.MT88.4 R44, [R229+0x100] ;  /* 0x00010000e52c783b */ /* 0x000fe20000004200 */
[----:B------:R-:W-:-:S02]  /*3320*/  FSEL R116, R42, -INF , P1 ;  /* 0xff8000002a747808 */ /* 0x000fc40000800000 */
[----:B------:R-:W-:Y:S02]  /*3330*/  FMNMX.FTZ R100, R101, R100, !PT ;  /* 0x0000006465647209 */ /* 0x000fe40007810000 */
[----:B------:R-:W-:Y:S02]  /*3340*/  FMNMX.FTZ R3, R24, R3, !PT ;  /* 0x0000000318037209 */ /* 0x000fe40007810000 */
[----:B------:R-:W-:Y:S02]  /*3350*/  FSEL R121, R43, -INF , P2 ;  /* 0xff8000002b797808 */ /* 0x000fe40001000000 */
[----:B------:R-:W-:Y:S02]  /*3360*/  ISETP.GT.AND P2, PT, R2, 0x48, PT ;  /* 0x000000480200780c */ /* 0x000fe40003f44270 */
[----:B------:R-:W-:Y:S02]  /*3370*/  FSEL R115, R41, -INF , P0 ;  /* 0xff80000029737808 */ /* 0x000fe40000000000 */
[----:B------:R-:W-:-:S02]  /*3380*/  FMNMX.FTZ R100, R116, R100, !PT ;  /* 0x0000006474647209 */ /* 0x000fc40007810000 */
[----:B------:R-:W-:Y:S02]  /*3390*/  FMNMX.FTZ R3, R28, R3, !PT ;  /* 0x000000031c037209 */ /* 0x000fe40007810000 */
[----:B------:R-:W-:Y:S02]  /*33a0*/  FSEL R110, R40, -INF , P1 ;  /* 0xff800000286e7808 */ /* 0x000fe40000800000 */
[----:B------:R-:W-:Y:S01]  /*33b0*/  ISETP.GT.AND P1, PT, R2, 0x49, PT ;  /* 0x000000490200780c */ /* 0x000fe20003f24270 */
[----:B------:R-:W-:Y:S01]  /*33c0*/  LDSM.16.MT88.4 R40, [R226+0x100] ;  /* 0x00010000e228783b */ /* 0x000fe20000004200 */
[----:B------:R-:W-:Y:S02]  /*33d0*/  FSEL R117, R36, -INF , P2 ;  /* 0xff80000024757808 */ /* 0x000fe40001000000 */
[----:B------:R-:W-:Y:S02]  /*33e0*/  FMNMX.FTZ R100, R115, R100, !PT ;  /* 0x0000006473647209 */ /* 0x000fe40007810000 */
        /* <DEDUP_REMOVED lines=8> */
[----:B------:R-:W-:Y:S02]  /*3470*/  ISETP.GT.AND P2, PT, R2, 0x51, PT ;  /* 0x000000510200780c */ /* 0x000fe40003f44270 */
[----:B------:R-:W-:Y:S02]  /*3480*/  FSEL R109, R26, -INF , P0 ;  /* 0xff8000001a6d7808 */ /* 0x000fe40000000000 */
[----:B------:R-:W-:Y:S02]  /*3490*/  FMNMX.FTZ R100, R118, R100, !PT ;  /* 0x0000006476647209 */ /* 0x000fe40007810000 */
[----:B------:R-:W-:Y:S02]  /*34a0*/  FMNMX.FTZ R3, R89, R3, !PT ;  /* 0x0000000359037209 */ /* 0x000fe40007810000 */
[----:B------:R-:W-:Y:S02]  /*34b0*/  FSEL R111, R30, -INF , P1 ;  /* 0xff8000001e6f7808 */ /* 0x000fe40000800000 */
[----:B------:R-:W-:-:S02]  /*34c0*/  FSEL R158, R19, -INF , P0 ;  /* 0xff800000139e7808 */ /* 0x000fc40000000000 */
[C---:B------:R-:W-:Y:S02]  /*34d0*/  ISETP.GT.AND P1, PT, R2.reuse, 0x58, PT ;  /* 0x000000580200780c */ /* 0x040fe40003f24270 */
[----:B------:R-:W-:Y:S02]  /*34e0*/  FSEL R161, R25, -INF , P2 ;  /* 0xff80000019a17808 */ /* 0x000fe40001000000 */
[----:B------:R-:W-:Y:S02]  /*34f0*/  FMNMX.FTZ R100, R109, R100, !PT ;  /* 0x000000646d647209 */ /* 0x000fe40007810000 */
[----:B------:R-:W-:Y:S02]  /*3500*/  ISETP.GT.AND P0, PT, R2, 0x59, PT ;  /* 0x000000590200780c */ /* 0x000fe40003f04270 */
[----:B------:R-:W-:Y:S02]  /*3510*/  FMNMX.FTZ R2, R88, R3, !PT ;  /* 0x0000000358027209 */ /* 0x000fe40007810000 */
[----:B------:R-:W-:-:S02]  /*3520*/  FSEL R160, R18, -INF , P1 ;  /* 0xff80000012a07808 */ /* 0x000fc40000800000 */
[----:B------:R-:W-:Y:S02]  /*3530*/  FMNMX.FTZ R100, R161, R100, !PT ;  /* 0x00000064a1647209 */ /* 0x000fe40007810000 */
[----:B------:R-:W-:Y:S02]  /*3540*/  FMNMX.FTZ R2, R91, R2, !PT ;  /* 0x000000025b027209 */ /* 0x000fe40007810000 */
[----:B------:R-:W-:Y:S02]  /*3550*/  FSEL R159, R17, -INF , P0 ;  /* 0xff800000119f7808 */ /* 0x000fe40000000000 */
[----:B------:R-:W-:Y:S02]  /*3560*/  FMNMX.FTZ R100, R160, R100, !PT ;  /* 0x00000064a0647209 */ /* 0x000fe40007810000 */
[----:B------:R-:W-:Y:S02]  /*3570*/  FMNMX.FTZ R2, R252, R2, !PT ;  /* 0x00000002fc027209 */ /* 0x000fe40007810000 */
[----:B------:R-:W-:-:S02]  /*3580*/  FMNMX.FTZ R100, R159, R100, !PT ;  /* 0x000000649f647209 */ /* 0x000fc40007810000 */
[----:B------:R-:W-:Y:S02]  /*3590*/  FMNMX.FTZ R2, R251, R2, !PT ;  /* 0x00000002fb027209 */ /* 0x000fe40007810000 */
[----:B------:R-:W-:Y:S01]  /*35a0*/  FSEL R157, R34, -INF , P2 ;  /* 0xff800000229d7808 */ /* 0x000fe20001000000 */
[----:B------:R-:W1:Y:S01]  /*35b0*/  SHFL.BFLY PT, R3, R100, 0x2, 0x1f ;  /* 0x0c401f0064037f89 */ /* 0x000e6200000e0000 */
[----:B------:R-:W-:Y:S02]  /*35c0*/  FMNMX.FTZ R2, R250, R2, !PT ;  /* 0x00000002fa027209 */ /* 0x000fe40007810000 */
[----:B------:R-:W-:Y:S02]  /*35d0*/  FSEL R156, R32, -INF , P1 ;  /* 0xff800000209c7808 */ /* 0x000fe40000800000 */
[----:B------:R-:W-:Y:S01]  /*35e0*/  FMNMX.FTZ R2, R121, R2, !PT ;  /* 0x0000000279027209 */ /* 0x000fe20007810000 */
[----:B------:R-:W-:Y:S01]  /*35f0*/  LDSM.16.MT88.4 R32, [R229+0x900] ;  /* 0x00090000e520783b */ /* 0x000fe20000004200 */
[----:B------:R-:W-:-:S02]  /*3600*/  FSEL R185, R31, -INF , P0 ;  /* 0xff8000001fb97808 */ /* 0x000fc40000000000 */
[----:B------:R-:W-:-:S04]  /*3610*/  FMNMX.FTZ R2, R110, R2, !PT ;  /* 0x000000026e027209 */ /* 0x000fc80007810000 */
[----:B------:R-:W-:-:S04]  /*3620*/  FMNMX.FTZ R2, R112, R2, !PT ;  /* 0x0000000270027209 */ /* 0x000fc80007810000 */
[----:B------:R-:W-:-:S04]  /*3630*/  FMNMX.FTZ R2, R186, R2, !PT ;  /* 0x00000002ba027209 */ /* 0x000fc80007810000 */
[----:B------:R-:W-:Y:S02]  /*3640*/  FMNMX.FTZ R2, R111, R2, !PT ;  /* 0x000000026f027209 */ /* 0x000fe40007810000 */
[----:B-1----:R-:W-:Y:S02]  /*3650*/  FMNMX.FTZ R100, R100, R3, !PT ;  /* 0x0000000364647209 */ /* 0x002fe40007810000 */
[----:B------:R-:W-:-:S03]  /*3660*/  FMNMX.FTZ R3, R158, R2, !PT ;  /* 0x000000029e037209 */ /* 0x000fc60007810000 */
[----:B------:R-:W1:Y:S01]  /*3670*/  SHFL.BFLY PT, R2, R100, 0x1, 0x1f ;  /* 0x0c201f0064027f89 */ /* 0x000e6200000e0000 */
[----:B------:R-:W-:-:S04]  /*3680*/  FMNMX.FTZ R3, R157, R3, !PT ;  /* 0x000000039d037209 */ /* 0x000fc80007810000 */
[----:B------:R-:W-:-:S04]  /*3690*/  FMNMX.FTZ R3, R156, R3, !PT ;  /* 0x000000039c037209 */ /* 0x000fc80007810000 */
[----:B------:R-:W-:-:S05]  /*36a0*/  FMNMX.FTZ R3, R185, R3, !PT ;  /* 0x00000003b9037209 */ /* 0x000fca0007810000 */
[----:B------:R-:W2:Y:S01]  /*36b0*/  SHFL.BFLY PT, R6, R3, 0x2, 0x1f ;  /* 0x0c401f0003067f89 */ /* 0x000ea200000e0000 */
[----:B-1----:R-:W-:-:S04]  /*36c0*/  FMNMX.FTZ R100, R100, R2, !PT ;  /* 0x0000000264647209 */ /* 0x002fc80007810000 */
[C---:B------:R-:W-:Y:S01]  /*36d0*/  FSETP.NEU.FTZ.AND P0, PT, R100.reuse, -INF , PT ;  /* 0xff8000006400780b */ /* 0x040fe20003f1d000 */
[----:B------:R-:W-:-:S05]  /*36e0*/  FMUL.FTZ R12, R100, c[0x0][0x2d0] ;  /* 0x0000b400640c7a20 */ /* 0x000fca0000410000 */
[----:B------:R-:W-:Y:S02]  /*36f0*/  FSEL R12, R12, RZ, P0 ;  /* 0x000000ff0c0c7208 */ /* 0x000fe40000000000 */
[----:B--2---:R-:W-:-:S03]  /*3700*/  FMNMX.FTZ R3, R3, R6, !PT ;  /* 0x0000000603037209 */ /* 0x004fc60007810000 */
[--C-:B------:R-:W-:Y:S02]  /*3710*/  FFMA.FTZ R2, R7, c[0x0][0x2d0], -R12.reuse ;  /* 0x0000b40007027a23 */ /* 0x100fe4000001080c */
[--C-:B------:R-:W-:Y:S01]  /*3720*/  FFMA.FTZ R0, R83, c[0x0][0x2d0], -R12.reuse ;  /* 0x0000b40053007a23 */ /* 0x100fe2000001080c */
[----:B------:R-:W1:Y:S01]  /*3730*/  SHFL.BFLY PT, R6, R3, 0x1, 0x1f ;  /* 0x0c201f0003067f89 */ /* 0x000e6200000e0000 */
[----:B------:R2:W-:Y:S02]  /*3740*/  MUFU.EX2 R107, R2 ;  /* 0x00000002006b7308 */ /* 0x0005e40000000800 */
[----:B--2---:R-:W-:-:S06]  /*3750*/  FFMA.FTZ R2, R8, c[0x0][0x2d0], -R12 ;  /* 0x0000b40008027a23 */ /* 0x004fcc000001080c */
[----:B------:R2:W3:Y:S01]  /*3760*/  MUFU.EX2 R114, R2 ;  /* 0x0000000200727308 */ /* 0x0004e20000000800 */
[----:B-1----:R-:W-:Y:S01]  /*3770*/  FMNMX.FTZ R3, R3, R6, !PT ;  /* 0x0000000603037209 */ /* 0x002fe20007810000 */
[----:B------:R-:W-:Y:S02]  /*3780*/  FFMA.FTZ R6, R14, c[0x0][0x2d0], -R12 ;  /* 0x0000b4000e067a23 */ /* 0x000fe4000001080c */
[----:B------:R-:W-:Y:S01]  /*3790*/  IMAD.MOV.U32 R14, RZ, RZ, R121 ;  /* 0x000000ffff0e7224 */ /* 0x000fe200078e0079 */
[----:B------:R-:W-:-:S03]  /*37a0*/  FSETP.NEU.FTZ.AND P0, PT, R3, -INF , PT ;  /* 0xff8000000300780b */ /* 0x000fc60003f1d000 */
[----:B------:R1:W-:Y:S01]  /*37b0*/  MUFU.EX2 R119, R6 ;  /* 0x0000000600777308 */ /* 0x0003e20000000800 */
[----:B--2---:R-:W-:Y:S01]  /*37c0*/  FFMA.FTZ R2, R9, c[0x0][0x2d0], -R12 ;  /* 0x0000b40009027a23 */ /* 0x004fe2000001080c */
[----:B---3--:R-:W-:-:S06]  /*37d0*/  F2FP.PACK_AB R8, R114, R107 ;  /* 0x0000006b7208723e */ /* 0x008fcc00000000ff */
[----:B------:R2:W-:Y:S01]  /*37e0*/  MUFU.EX2 R162, R2 ;  /* 0x0000000200a27308 */ /* 0x0005e20000000800 */
[----:B-1----:R-:W-:-:S07]  /*37f0*/  FFMA.FTZ R6, R15, c[0x0][0x2d0], -R12 ;  /* 0x0000b4000f067a23 */ /* 0x002fce000001080c */
[----:B------:R-:W1:Y:S01]  /*3800*/  MUFU.EX2 R188, R6 ;  /* 0x0000000600bc7308 */ /* 0x000e620000000800 */
[----:B--2---:R-:W-:-:S07]  /*3810*/  FFMA.FTZ R2, R10, c[0x0][0x2d0], -R12 ;  /* 0x0000b4000a027a23 */ /* 0x004fce000001080c */
[----:B------:R2:W3:Y:S01]  /*3820*/  MUFU.EX2 R104, R2 ;  /* 0x0000000200687308 */ /* 0x0004e20000000800 */
[----:B-1----:R-:W-:Y:S01]  /*3830*/  F2FP.PACK_AB R6, R188, R119 ;  /* 0x00000077bc06723e */ /* 0x002fe200000000ff */
[----:B--2---:R-:W-:Y:S01]  /*3840*/  FFMA.FTZ R2, R11, c[0x0][0x2d0], -R12 ;  /* 0x0000b4000b027a23 */ /* 0x004fe2000001080c */
[----:B---3--:R-:W-:-:S05]  /*3850*/  F2FP.PACK_AB R10, R104, R162 ;  /* 0x000000a2680a723e */ /* 0x008fca00000000ff */
[----:B------:R1:W-:Y:S02]  /*3860*/  MUFU.EX2 R163, R2 ;  /* 0x0000000200a37308 */ /* 0x0003e40000000800 */
[----:B-1----:R-:W-:-:S06]  /*3870*/  FFMA.FTZ R2, R13, c[0x0][0x2d0], -R12 ;  /* 0x0000b4000d027a23 */ /* 0x002fcc000001080c */
[----:B------:R1:W-:Y:S02]  /*3880*/  MUFU.EX2 R108, R2 ;  /* 0x00000002006c7308 */ /* 0x0003e40000000800 */
[----:B-1----:R-:W-:-:S05]  /*3890*/  FMUL.FTZ R2, R3, c[0x0][0x2d0] ;  /* 0x0000b40003027a20 */ /* 0x002fca0000410000 */
[----:B------:R-:W-:-:S05]  /*38a0*/  FSEL R2, R2, RZ, P0 ;  /* 0x000000ff02027208 */ /* 0x000fca0000000000 */
[--C-:B------:R-:W-:Y:S02]  /*38b0*/  FFMA.FTZ R5, R16, c[0x0][0x2d0], -R2.reuse ;  /* 0x0000b40010057a23 */ /* 0x100fe40000010802 */
[----:B------:R-:W1:Y:S01]  /*38c0*/  LDSM.16.MT88.4 R16, [R225+0x100] ;  /* 0x00010000e110783b */ /* 0x000e620000004200 */
[--C-:B------:R-:W-:Y:S01]  /*38d0*/  FFMA.FTZ R4, R24, c[0x0][0x2d0], -R2.reuse ;  /* 0x0000b40018047a23 */ /* 0x100fe20000010802 */
[----:B------:R2:W-:Y:S02]  /*38e0*/  MUFU.EX2 R187, R5 ;  /* 0x0000000500bb7308 */ /* 0x0005e40000000800 */
[----:B------:R-:W3:Y:S06]  /*38f0*/  LDSM.16.MT88.4 R24, [R225+0x900] ;  /* 0x00090000e118783b */ /* 0x000eec0000004200 */
[----:B------:R4:W-:Y:S01]  /*3900*/  MUFU.EX2 R122, R4 ;  /* 0x00000004007a7308 */ /* 0x0009e20000000800 */
[----:B--2---:R-:W-:-:S07]  /*3910*/  FFMA.FTZ R5, R20, c[0x0][0x2d0], -R2 ;  /* 0x0000b40014057a23 */ /* 0x004fce0000010802 */
[----:B------:R2:W2:Y:S01]  /*3920*/  MUFU.EX2 R106, R5 ;  /* 0x00000005006a7308 */ /* 0x0004a20000000800 */
[----:B----4-:R-:W-:-:S07]  /*3930*/  FFMA.FTZ R4, R28, c[0x0][0x2d0], -R2 ;  /* 0x0000b4001c047a23 */ /* 0x010fce0000010802 */
[----:B------:R4:W-:Y:S01]  /*3940*/  MUFU.EX2 R105, R4 ;  /* 0x0000000400697308 */ /* 0x0009e20000000800 */
[----:B--2---:R-:W-:Y:S01]  /*3950*/  FFMA.FTZ R5, R21, c[0x0][0x2d0], -R2 ;  /* 0x0000b40015057a23 */ /* 0x004fe20000010802 */
[----:B------:R-:W-:-:S06]  /*3960*/  F2FP.PACK_AB R9, R106, R187 ;  /* 0x000000bb6a09723e */ /* 0x000fcc00000000ff */
[----:B------:R2:W-:Y:S01]  /*3970*/  MUFU.EX2 R120, R5 ;  /* 0x0000000500787308 */ /* 0x0005e20000000800 */
[----:B----4-:R-:W-:-:S07]  /*3980*/  FFMA.FTZ R4, R29, c[0x0][0x2d0], -R2 ;  /* 0x0000b4001d047a23 */ /* 0x010fce0000010802 */
[----:B------:R4:W1:Y:S01]  /*3990*/  MUFU.EX2 R87, R4 ;  /* 0x0000000400577308 */ /* 0x0008620000000800 */
[----:B--2---:R-:W-:-:S07]  /*39a0*/  FFMA.FTZ R5, R22, c[0x0][0x2d0], -R2 ;  /* 0x0000b40016057a23 */ /* 0x004fce0000010802 */
[----:B------:R-:W2:Y:S01]  /*39b0*/  MUFU.EX2 R184, R5 ;  /* 0x0000000500b87308 */ /* 0x000ea20000000800 */
[----:B----4-:R-:W-:Y:S02]  /*39c0*/  F2FP.PACK_AB R4, R108, R163 ;  /* 0x000000a36c04723e */ /* 0x010fe400000000ff */
[----:B-1----:R-:W-:Y:S02]  /*39d0*/  F2FP.PACK_AB R7, R87, R105 ;  /* 0x000000695707723e */ /* 0x002fe400000000ff */
[----:B--2---:R-:W-:Y:S01]  /*39e0*/  F2FP.PACK_AB R11, R184, R120 ;  /* 0x00000078b80b723e */ /* 0x004fe200000000ff */
[----:B------:R-:W-:-:S04]  /*39f0*/  FFMA.FTZ R5, R23, c[0x0][0x2d0], -R2 ;  /* 0x0000b40017057a23 */ /* 0x000fc80000010802 */
[----:B------:R-:W1:Y:S02]  /*3a00*/  MUFU.EX2 R113, R5 ;  /* 0x0000000500717308 */ /* 0x000e640000000800 */
[C---:B------:R-:W-:Y:S08]  /*3a10*/  HMMA.16816.F32 R20, R8.reuse, R16, RZ ;  /* 0x000000100814723c */ /* 0x040ff000000018ff */
[----:B------:R-:W-:Y:S01]  /*3a20*/  HMMA.16816.F32 R16, R8, R18, RZ ;  /* 0x000000120810723c */ /* 0x000fe200000018ff */
[----:B-1----:R-:W-:-:S07]  /*3a30*/  F2FP.PACK_AB R5, R122, R113 ;  /* 0x000000717a05723e */ /* 0x002fce00000000ff */
[----:B------:R-:W-:Y:S08]  /*3a40*/  HMMA.16816.F32 R28, R8, R40, RZ ;  /* 0x00000028081c723c */ /* 0x000ff000000018ff */
[C---:B---3--:R-:W-:Y:S08]  /*3a50*/  HMMA.16816.F32 R56, R4.reuse, R24, R20 ;  /* 0x000000180438723c */ /* 0x048ff00000001814 */
[----:B------:R-:W-:Y:S08]  /*3a60*/  HMMA.16816.F32 R180, R4, R26, R16 ;  /* 0x0000001a04b4723c */ /* 0x000ff00000001810 */
[C---:B------:R-:W-:Y:S08]  /*3a70*/  HMMA.16816.F32 R24, R8.reuse, R42, RZ ;  /* 0x0000002a0818723c */ /* 0x040ff000000018ff */
[----:B------:R-:W-:Y:S01]  /*3a80*/  IMAD.MOV.U32 R85, RZ, RZ, R56 ;  /* 0x000000ffff557224 */ /* 0x000fe200078e0038 */
[----:B------:R-:W-:Y:S01]  /*3a90*/  MOV R84, R57 ;  /* 0x0000003900547202 */ /* 0x000fe20000000f00 */
[----:B------:R-:W-:Y:S01]  /*3aa0*/  IMAD.MOV.U32 R15, RZ, RZ, R58 ;  /* 0x000000ffff0f7224 */ /* 0x000fe200078e003a */
[----:B------:R-:W-:Y:S01]  /*3ab0*/  HMMA.16816.F32 R16, R8, R46, RZ ;  /* 0x0000002e0810723c */ /* 0x000fe200000018ff */
[----:B------:R-:W-:-:S02]  /*3ac0*/  IMAD.MOV.U32 R13, RZ, RZ, R59 ;  /* 0x000000ffff0d7224 */ /* 0x000fc400078e003b */
[----:B------:R-:W1:Y:S05]  /*3ad0*/  LDSM.16.MT88.4 R56, [R226+0x3100] ;  /* 0x00310000e238783b */ /* 0x000e6a0000004200 */
[----:B------:R-:W-:Y:S08]  /*3ae0*/  HMMA.16816.F32 R20, R8, R44, RZ ;  /* 0x0000002c0814723c */ /* 0x000ff000000018ff */
[C---:B------:R-:W-:Y:S08]  /*3af0*/  HMMA.16816.F32 R176, R4.reuse, R54, R24 ;  /* 0x0000003604b0723c */ /* 0x040ff00000001818 */
[C---:B------:R-:W-:Y:S01]  /*3b00*/  HMMA.16816.F32 R164, R4.reuse, R52, R28 ;  /* 0x0000003404a4723c */ /* 0x040fe2000000181c */
[----:B------:R-:W2:Y:S07]  /*3b10*/  LDSM.16.MT88.4 R52, [R228+0x3100] ;  /* 0x00310000e434783b */ /* 0x000eae0000004200 */
[C---:B------:R-:W-:Y:S08]  /*3b20*/  HMMA.16816.F32 R168, R4.reuse, R34, R16 ;  /* 0x0000002204a8723c */ /* 0x040ff00000001810 */
[----:B------:R-:W-:Y:S08]  /*3b30*/  HMMA.16816.F32 R172, R4, R32, R20 ;  /* 0x0000002004ac723c */ /* 0x000ff00000001814 */
[C---:B-1----:R-:W-:Y:S08]  /*3b40*/  HMMA.16816.F32 R24, R8.reuse, R56, RZ ;  /* 0x000000380818723c */ /* 0x042ff000000018ff */
[C---:B------:R-:W-:Y:S08]  /*3b50*/  HMMA.16816.F32 R16, R8.reuse, R72, RZ ;  /* 0x000000480810723c */ /* 0x040ff000000018ff */
[C---:B------:R-:W-:Y:S01]  /*3b60*/  HMMA.16816.F32 R20, R8.reuse, R58, RZ ;  /* 0x0000003a0814723c */ /* 0x040fe200000018ff */
[----:B------:R-:W1:Y:S07]  /*3b70*/  LDSM.16.MT88.4 R56, [R225+0x6100] ;  /* 0x00610000e138783b */ /* 0x000e6e0000004200 */
[C---:B------:R-:W-:Y:S08]  /*3b80*/  HMMA.16816.F32 R40, R8.reuse, R36, RZ ;  /* 0x000000240828723c */ /* 0x040ff000000018ff */
[----:B------:R-:W-:Y:S08]  /*3b90*/  HMMA.16816.F32 R36, R8, R38, RZ ;  /* 0x000000260824723c */ /* 0x000ff000000018ff */
[C---:B------:R-:W-:Y:S01]  /*3ba0*/  HMMA.16816.F32 R92, R4.reuse, R60, R24 ;  /* 0x0000003c045c723c */ /* 0x040fe20000001818 */
[----:B------:R-:W3:Y:S07]  /*3bb0*/  LDSM.16.MT88.4 R24, [R228+0x3900] ;  /* 0x00390000e418783b */ /* 0x000eee0000004200 */
[----:B------:R-:W-:Y:S07]  /*3bc0*/  HMMA.16816.F32 R140, R4, R76, R16 ;  /* 0x0000004c048c723c */ /* 0x000fee0000001810 */
[----:B------:R-:W-:Y:S01]  /*3bd0*/  IMAD.MOV.U32 R77, RZ, RZ, R187 ;  /* 0x000000ffff4d7224 */ /* 0x000fe200078e00bb */
[----:B------:R-:W-:Y:S01]  /*3be0*/  HMMA.16816.F32 R44, R8, R74, RZ ;  /* 0x0000004a082c723c */ /* 0x000fe200000018ff */
[----:B------:R-:W4:Y:S01]  /*3bf0*/  LDSM.16.MT88.4 R72, [R226+0x6100] ;  /* 0x00610000e248783b */ /* 0x000f220000004200 */
[----:B------:R-:W-:-:S06]  /*3c00*/  MOV R76, R186 ;  /* 0x000000ba004c7202 */ /* 0x000fcc0000000f00 */
[----:B------:R-:W-:Y:S01]  /*3c10*/  HMMA.16816.F32 R148, R4, R62, R20 ;  /* 0x0000003e0494723c */ /* 0x000fe20000001814 */
[----:B------:R-:W1:Y:S04]  /*3c20*/  LDSM.16.MT88.4 R20, [R229+0x6100] ;  /* 0x00610000e514783b */ /* 0x000e680000004200 */
[----:B------:R-:W1:Y:S03]  /*3c30*/  LDSM.16.MT88.4 R60, [R228+0x6100] ;  /* 0x00610000e43c783b */ /* 0x000e660000004200 */
[----:B--2---:R-:W-:Y:S08]  /*3c40*/  HMMA.16816.F32 R16, R8, R52, RZ ;  /* 0x000000340810723c */ /* 0x004ff000000018ff */
[C---:B------:R-:W-:Y:S08]  /*3c50*/  HMMA.16816.F32 R128, R4.reuse, R68, R40 ;  /* 0x000000440480723c */ /* 0x040ff00000001828 */
[----:B------:R-:W-:Y:S01]  /*3c60*/  HMMA.16816.F32 R152, R4, R70, R36 ;  /* 0x000000460498723c */ /* 0x000fe20000001824 */
[----:B------:R-:W2:Y:S07]  /*3c70*/  LDSM.16.MT88.4 R68, [R225+0x6900] ;  /* 0x00690000e144783b */ /* 0x000eae0000004200 */
[C---:B------:R-:W-:Y:S08]  /*3c80*/  HMMA.16816.F32 R32, R8.reuse, R48, RZ ;  /* 0x000000300820723c */ /* 0x040ff000000018ff */
[C---:B------:R-:W-:Y:S08]  /*3c90*/  HMMA.16816.F32 R28, R8.reuse, R50, RZ ;  /* 0x00000032081c723c */ /* 0x040ff000000018ff */
[----:B-1----:R-:W-:Y:S08]  /*3ca0*/  HMMA.16816.F32 R48, R8, R56, RZ ;  /* 0x000000380830723c */ /* 0x002ff000000018ff */
[C---:B---3--:R-:W-:Y:S01]  /*3cb0*/  HMMA.16816.F32 R96, R4.reuse, R24, R16 ;  /* 0x000000180460723c */ /* 0x048fe20000001810 */
[----:B------:R-:W1:Y:S06]  /*3cc0*/  LDSM.16.MT88.4 R16, [R228+0x6900] ;  /* 0x00690000e410783b */ /* 0x000e6c0000004200 */
[----:B------:R-:W-:Y:S01]  /*3cd0*/  IMAD.MOV.U32 R25, RZ, RZ, R119 ;  /* 0x000000ffff197224 */ /* 0x000fe200078e0077 */
[----:B------:R-:W-:Y:S01]  /*3ce0*/  HMMA.16816.F32 R132, R4, R78, R44 ;  /* 0x0000004e0484723c */ /* 0x000fe2000000182c */
[----:B------:R-:W-:-:S06]  /*3cf0*/  IMAD.MOV.U32 R24, RZ, RZ, R118 ;  /* 0x000000ffff187224 */ /* 0x000fcc00078e0076 */
[----:B------:R-:W-:Y:S01]  /*3d00*/  IMAD.MOV.U32 R79, RZ, RZ, R184 ;  /* 0x000000ffff4f7224 */ /* 0x000fe200078e00b8 */
[----:B------:R-:W-:Y:S01]  /*3d10*/  HMMA.16816.F32 R144, R4, R64, R32 ;  /* 0x000000400490723c */ /* 0x000fe20000001820 */
[----:B------:R-:W-:-:S07]  /*3d20*/  MOV R78, R104 ;  /* 0x00000068004e7202 */ /* 0x000fce0000000f00 */
[----:B------:R-:W-:Y:S01]  /*3d30*/  HMMA.16816.F32 R136, R4, R66, R28 ;  /* 0x000000420488723c */ /* 0x000fe2000000181c */
[----:B------:R-:W3:Y:S07]  /*3d40*/  LDSM.16.MT88.4 R64, [R226+0x6900] ;  /* 0x00690000e240783b */ /* 0x000eee0000004200 */
[C---:B------:R-:W-:Y:S08]  /*3d50*/  HMMA.16816.F32 R44, R8.reuse, R58, RZ ;  /* 0x0000003a082c723c */ /* 0x040ff000000018ff */
[C---:B------:R-:W-:Y:S08]  /*3d60*/  HMMA.16816.F32 R52, R8.reuse, R54, RZ ;  /* 0x000000360834723c */ /* 0x040ff000000018ff */
[C---:B----4-:R-:W-:Y:S07]  /*3d70*/  HMMA.16816.F32 R40, R8.reuse, R72, RZ ;  /* 0x000000480828723c */ /* 0x050fee00000018ff */
[----:B------:R-:W-:Y:S01]  /*3d80*/  MOV R73, R107 ;  /* 0x0000006b00497202 */ /* 0x000fe20000000f00 */
[----:B------:R-:W-:Y:S01]  /*3d90*/  HMMA.16816.F32 R56, R8, R74, RZ ;  /* 0x0000004a0838723c */ /* 0x000fe200000018ff */
[----:B------:R-:W-:-:S06]  /*3da0*/  IMAD.MOV.U32 R72, RZ, RZ, R105 ;  /* 0x000000ffff487224 */ /* 0x000fcc00078e0069 */
[----:B------:R-:W-:Y:S01]  /*3db0*/  IMAD.MOV.U32 R75, RZ, RZ, R106 ;  /* 0x000000ffff4b7224 */ /* 0x000fe200078e006a */
[C---:B------:R-:W-:Y:S08]  /*3dc0*/  HMMA.16816.F32 R36, R8.reuse, R20, RZ ;  /* 0x000000140824723c */ /* 0x040ff000000018ff */
[C---:B------:R-:W-:Y:S01]  /*3dd0*/  HMMA.16816.F32 R32, R8.reuse, R22, RZ ;  /* 0x000000160820723c */ /* 0x040fe200000018ff */
[----:B------:R-:W4:Y:S07]  /*3de0*/  LDSM.16.MT88.4 R20, [R229+0x6900] ;  /* 0x00690000e514783b */ /* 0x000f2e0000004200 */
[C---:B------:R-:W-:Y:S07]  /*3df0*/  HMMA.16816.F32 R28, R8.reuse, R60, RZ ;  /* 0x0000003c081c723c */ /* 0x040fee00000018ff */
[----:B------:R-:W-:Y:S01]  /*3e00*/  IMAD.MOV.U32 R61, RZ, RZ, R122 ;  /* 0x000000ffff3d7224 */ /* 0x000fe200078e007a */
[----:B------:R-:W-:Y:S01]  /*3e10*/  HMMA.16816.F32 R8, R8, R62, RZ ;  /* 0x0000003e0808723c */ /* 0x000fe200000018ff */
[----:B------:R-:W-:-:S06]  /*3e20*/  MOV R60, R120 ;  /* 0x00000078003c7202 */ /* 0x000fcc0000000f00 */
[----:B------:R-:W-:Y:S01]  /*3e30*/  MOV R63, R117 ;  /* 0x00000075003f7202 */ /* 0x000fe20000000f00 */
[----:B--2---:R-:W-:Y:S01]  /*3e40*/  HMMA.16816.F32 R120, R4, R68, R48 ;  /* 0x000000440478723c */ /* 0x004fe20000001830 */
[----:B------:R2:W-:Y:S01]  /*3e50*/  MUFU.EX2 R51, R0 ;  /* 0x0000000000337308 */ /* 0x0005e20000000800 */
[----:B------:R-:W-:-:S05]  /*3e60*/  IMAD.MOV.U32 R62, RZ, RZ, R116 ;  /* 0x000000ffff3e7224 */ /* 0x000fca00078e0074 */
[----:B------:R-:W-:Y:S01]  /*3e70*/  IMAD.MOV.U32 R49, RZ, RZ, R113 ;  /* 0x000000ffff317224 */ /* 0x000fe200078e0071 */
[----:B------:R-:W-:Y:S01]  /*3e80*/  HMMA.16816.F32 R116, R4, R70, R44 ;  /* 0x000000460474723c */ /* 0x000fe2000000182c */
[----:B------:R-:W-:-:S06]  /*3e90*/  IMAD.MOV.U32 R48, RZ, RZ, R112 ;  /* 0x000000ffff307224 */ /* 0x000fcc00078e0070 */
[----:B------:R-:W-:Y:S01]  /*3ea0*/  MOV R47, R111 ;  /* 0x0000006f002f7202 */ /* 0x000fe20000000f00 */
[C---:B-1----:R-:W-:Y:S01]  /*3eb0*/  HMMA.16816.F32 R68, R4.reuse, R16, R28 ;  /* 0x000000100444723c */ /* 0x042fe2000000181c */
[----:B--2---:R-:W-:Y:S01]  /*3ec0*/  FFMA.FTZ R0, R82, c[0x0][0x2d0], -R12 ;  /* 0x0000b40052007a23 */ /* 0x004fe2000001080c */
[----:B------:R-:W-:Y:S01]  /*3ed0*/  MOV R44, R108 ;  /* 0x0000006c002c7202 */ /* 0x000fe20000000f00 */
[----:B------:R-:W-:Y:S02]  /*3ee0*/  IMAD.MOV.U32 R46, RZ, RZ, R110 ;  /* 0x000000ffff2e7224 */ /* 0x000fe400078e006e */
[----:B------:R1:W2:Y:S01]  /*3ef0*/  MUFU.EX2 R74, R0 ;  /* 0x00000000004a7308 */ /* 0x0002a20000000800 */
[----:B------:R-:W-:Y:S02]  /*3f00*/  IMAD.MOV.U32 R45, RZ, RZ, R109 ;  /* 0x000000ffff2d7224 */ /* 0x000fe400078e006d */
[C---:B------:R-:W-:Y:S01]  /*3f10*/  HMMA.16816.F32 R28, R4.reuse, R18, R8 ;  /* 0x00000012041c723c */ /* 0x040fe20000001808 */
[----:B------:R-:W2:Y:S04]  /*3f20*/  LDSM.16.MT88.4 R8, [R225+0x1100] ;  /* 0x00110000e108783b */ /* 0x000ea80000004200 */
[----:B------:R-:W2:Y:S03]  /*3f30*/  LDSM.16.MT88.4 R16, [R226+0x1100] ;  /* 0x00110000e210783b */ /* 0x000ea60000004200 */
[----:B------:R-:W-:Y:S01]  /*3f40*/  HMMA.16816.F32 R124, R4, R26, R52 ;  /* 0x0000001a047c723c */ /* 0x000fe20000001834 */
[----:B-1----:R-:W-:-:S06]  /*3f50*/  FFMA.FTZ R0, R81, c[0x0][0x2d0], -R12 ;  /* 0x0000b40051007a23 */ /* 0x002fcc000001080c */
[----:B------:R-:W-:Y:S01]  /*3f60*/  IMAD.MOV.U32 R54, RZ, RZ, R15 ;  /* 0x000000ffff367224 */ /* 0x000fe200078e000f */
[----:B------:R-:W-:Y:S01]  /*3f70*/  MOV R26, R114 ;  /* 0x00000072001a7202 */ /* 0x000fe20000000f00 */
[----:B------:R1:W-:Y:S01]  /*3f80*/  MUFU.EX2 R184, R0 ;  /* 0x0000000000b87308 */ /* 0x0003e20000000800 */
[----:B------:R-:W-:Y:S01]  /*3f90*/  IMAD.MOV.U32 R55, RZ, RZ, R13 ;  /* 0x000000ffff377224 */ /* 0x000fe200078e000d */
[----:B------:R-:W-:Y:S01]  /*3fa0*/  MOV R53, R84 ;  /* 0x0000005400357202 */ /* 0x000fe20000000f00 */
[----:B------:R-:W-:Y:S01]  /*3fb0*/  IMAD.MOV.U32 R27, RZ, RZ, R115 ;  /* 0x000000ffff1b7224 */ /* 0x000fe200078e0073 */
[----:B---3--:R-:W-:Y:S01]  /*3fc0*/  HMMA.16816.F32 R108, R4, R64, R40 ;  /* 0x00000040046c723c */ /* 0x008fe20000001828 */
[----:B------:R-:W-:-:S07]  /*3fd0*/  IMAD.MOV.U32 R52, RZ, RZ, R85 ;  /* 0x000000ffff347224 */ /* 0x000fce00078e0055 */
[----:B------:R-:W-:Y:S01]  /*3fe0*/  HMMA.16816.F32 R112, R4, R66, R56 ;  /* 0x000000420470723c */ /* 0x000fe20000001838 */
[----:B-1----:R-:W-:-:S06]  /*3ff0*/  FFMA.FTZ R0, R80, c[0x0][0x2d0], -R12 ;  /* 0x0000b40050007a23 */ /* 0x002fcc000001080c */
[----:B------:R-:W-:Y:S01]  /*4000*/  IMAD.MOV.U32 R59, RZ, RZ, R87 ;  /* 0x000000ffff3b7224 */ /* 0x000fe200078e0057 */
[----:B------:R1:W3:Y:S01]  /*4010*/  MUFU.EX2 R50, R0 ;  /* 0x0000000000327308 */ /* 0x0002e20000000800 */
[C---:B----4-:R-:W-:Y:S01]  /*4020*/  HMMA.16816.F32 R104, R4.reuse, R20, R36 ;  /* 0x000000140468723c */ /* 0x050fe20000001824 */
[----:B------:R-:W-:Y:S01]  /*4030*/  IMAD.MOV.U32 R57, RZ, RZ, R44 ;  /* 0x000000ffff397224 */ /* 0x000fe200078e002c */
[----:B------:R-:W-:Y:S01]  /*4040*/  MOV R58, R45 ;  /* 0x0000002d003a7202 */ /* 0x000fe20000000f00 */
[----:B------:R-:W-:Y:S01]  /*4050*/  IMAD.MOV.U32 R44, RZ, RZ, R47 ;  /* 0x000000ffff2c7224 */ /* 0x000fe200078e002f */
[----:B------:R-:W-:Y:S01]  /*4060*/  MOV R45, R48 ;  /* 0x00000030002d7202 */ /* 0x000fe20000000f00 */
[----:B------:R-:W-:Y:S02]  /*4070*/  IMAD.MOV.U32 R56, RZ, RZ, R79 ;  /* 0x000000ffff387224 */ /* 0x000fe400078e004f */
[----:B------:R-:W-:Y:S01]  /*4080*/  IMAD.MOV.U32 R37, RZ, RZ, R75 ;  /* 0x000000ffff257224 */ /* 0x000fe200078e004b */
[----:B------:R-:W-:Y:S01]  /*4090*/  HMMA.16816.F32 R84, R4, R22, R32 ;  /* 0x000000160454723c */ /* 0x000fe20000001820 */
[----:B------:R-:W-:Y:S01]  /*40a0*/  IMAD.MOV.U32 R38, RZ, RZ, R72 ;  /* 0x000000ffff267224 */ /* 0x000fe200078e0048 */
[----:B------:R-:W-:Y:S01]  /*40b0*/  MOV R39, R78 ;  /* 0x0000004e00277202 */ /* 0x000fe20000000f00 */
[----:B------:R-:W-:Y:S01]  /*40c0*/  IMAD.MOV.U32 R72, RZ, RZ, R76 ;  /* 0x000000ffff487224 */ /* 0x000fe200078e004c */
[----:B------:R-:W-:Y:S01]  /*40d0*/  MOV R75, R77 ;  /* 0x0000004d004b7202 */ /* 0x000fe20000000f00 */
[----:B------:R-:W-:Y:S01]  /*40e0*/  IMAD.MOV.U32 R47, RZ, RZ, R26 ;  /* 0x000000ffff2f7224 */ /* 0x000fe200078e001a */
[----:B------:R-:W-:Y:S01]  /*40f0*/  MOV R26, R27 ;  /* 0x0000001b001a7202 */ /* 0x000fe20000000f00 */
[--C-:B-1----:R-:W-:Y:S01]  /*4100*/  FFMA.FTZ R0, R90, c[0x0][0x2d0], -R2.reuse ;  /* 0x0000b4005a007a23 */ /* 0x102fe20000010802 */
[----:B--2---:R-:W-:Y:S01]  /*4110*/  F2FP.PACK_AB R4, R74, R51 ;  /* 0x000000334a04723e */ /* 0x004fe200000000ff */
[----:B------:R-:W-:Y:S01]  /*4120*/  IMAD.MOV.U32 R27, RZ, RZ, R63 ;  /* 0x000000ffff1b7224 */ /* 0x000fe200078e003f */
[----:B---3--:R-:W-:Y:S01]  /*4130*/  F2FP.PACK_AB R6, R50, R184 ;  /* 0x000000b83206723e */ /* 0x008fe200000000ff */
[----:B------:R1:W-:Y:S01]  /*4140*/  MUFU.EX2 R15, R0 ;  /* 0x00000000000f7308 */ /* 0x0003e20000000800 */
[----:B------:R-:W2:Y:S01]  /*4150*/  LDSM.16.MT88.4 R20, [R228+0x1100] ;  /* 0x00110000e414783b */ /* 0x000ea20000004200 */
[----:B-1----:R-:W-:-:S06]  /*4160*/  FFMA.FTZ R0, R89, c[0x0][0x2d0], -R2 ;  /* 0x0000b40059007a23 */ /* 0x002fcc0000010802 */
[----:B------:R1:W3:Y:S02]  /*4170*/  MUFU.EX2 R13, R0 ;  /* 0x00000000000d7308 */ /* 0x0002e40000000800 */
[----:B-1----:R-:W-:Y:S01]  /*4180*/  FFMA.FTZ R0, R88, c[0x0][0x2d0], -R2 ;  /* 0x0000b40058007a23 */ /* 0x002fe20000010802 */
[----:B---3--:R-:W-:-:S05]  /*4190*/  F2FP.PACK_AB R5, R13, R15 ;  /* 0x0000000f0d05723e */ /* 0x008fca00000000ff */
[----:B------:R1:W-:Y:S02]  /*41a0*/  MUFU.EX2 R187, R0 ;  /* 0x0000000000bb7308 */ /* 0x0003e40000000800 */
[----:B-1----:R-:W-:-:S06]  /*41b0*/  FFMA.FTZ R0, R91, c[0x0][0x2d0], -R2 ;  /* 0x0000b4005b007a23 */ /* 0x002fcc0000010802 */
[----:B------:R-:W1:Y:S02]  /*41c0*/  MUFU.EX2 R186, R0 ;  /* 0x0000000000ba7308 */ /* 0x000e640000000800 */
[----:B-1----:R-:W-:Y:S01]  /*41d0*/  F2FP.PACK_AB R7, R186, R187 ;  /* 0x000000bbba07723e */ /* 0x002fe200000000ff */
[----:B------:R-:W-:-:S06]  /*41e0*/  FFMA.FTZ R0, R249, c[0x0][0x2d0], -R12 ;  /* 0x0000b400f9007a23 */ /* 0x000fcc000001080c */
[C---:B------:R-:W-:Y:S08]  /*41f0*/  HMMA.16816.F32 R64, R4.reuse, R8, R52 ;  /* 0x000000080440723c */ /* 0x040ff00000001834 */
[C---:B------:R-:W-:Y:S01]  /*4200*/  HMMA.16816.F32 R52, R4.reuse, R10, R180 ;  /* 0x0000000a0434723c */ /* 0x040fe200000018b4 */
[----:B------:R-:W1:Y:S06]  /*4210*/  LDSM.16.MT88.4 R8, [R229+0x1100] ;  /* 0x00110000e508783b */ /* 0x000e6c0000004200 */
[----:B------:R-:W-:Y:S01]  /*4220*/  IMAD.MOV.U32 R180, RZ, RZ, R74 ;  /* 0x000000ffffb47224 */ /* 0x000fe200078e004a */
[----:B------:R-:W-:Y:S01]  /*4230*/  HMMA.16816.F32 R76, R4, R18, R176 ;  /* 0x00000012044c723c */ /* 0x000fe200000018b0 */
[----:B------:R-:W-:Y:S01]  /*4240*/  MOV R181, R75 ;  /* 0x0000004b00b57202 */ /* 0x000fe20000000f00 */
[----:B------:R-:W-:-:S02]  /*4250*/  IMAD.MOV.U32 R182, RZ, RZ, R72 ;  /* 0x000000ffffb67224 */ /* 0x000fc400078e0048 */
[----:B------:R-:W-:-:S03]  /*4260*/  IMAD.MOV.U32 R183, RZ, RZ, R73 ;  /* 0x000000ffffb77224 */ /* 0x000fc600078e0049 */
[----:B------:R-:W-:Y:S01]  /*4270*/  IMAD.MOV.U32 R179, RZ, RZ, R59 ;  /* 0x000000ffffb37224 */ /* 0x000fe200078e003b */
[----:B------:R-:W-:Y:S01]  /*4280*/  MOV R177, R60 ;  /* 0x0000003c00b17202 */ /* 0x000fe20000000f00 */
[----:B------:R-:W-:Y:S01]  /*4290*/  IMAD.MOV.U32 R178, RZ, RZ, R62 ;  /* 0x000000ffffb27224 */ /* 0x000fe200078e003e */
[C---:B------:R-:W-:Y:S01]  /*42a0*/  HMMA.16816.F32 R40, R4.reuse, R16, R164 ;  /* 0x000000100428723c */ /* 0x040fe200000018a4 */
[----:B------:R-:W-:Y:S01]  /*42b0*/  IMAD.MOV.U32 R176, RZ, RZ, R61 ;  /* 0x000000ffffb07224 */ /* 0x000fe200078e003d */
[----:B------:R-:W3:Y:S01]  /*42c0*/  LDSM.16.MT88.4 R16, [R226+0x4100] ;  /* 0x00410000e210783b */ /* 0x000ee20000004200 */
[----:B------:R-:W-:Y:S02]  /*42d0*/  IMAD.MOV.U32 R59, RZ, RZ, R46 ;  /* 0x000000ffff3b7224 */ /* 0x000fe400078e002e */
[----:B------:R-:W-:Y:S02]  /*42e0*/  IMAD.MOV.U32 R46, RZ, RZ, R49 ;  /* 0x000000ffff2e7224 */ /* 0x000fe400078e0031 */
[----:B------:R-:W-:Y:S01]  /*42f0*/  MOV R167, R44 ;  /* 0x0000002c00a77202 */ /* 0x000fe20000000f00 */
[----:B--2---:R-:W-:Y:S01]  /*4300*/  HMMA.16816.F32 R72, R4, R22, R152 ;  /* 0x000000160448723c */ /* 0x004fe20000001898 */
[----:B------:R-:W-:Y:S01]  /*4310*/  IMAD.MOV.U32 R166, RZ, RZ, R45 ;  /* 0x000000ffffa67224 */ /* 0x000fe200078e002d */
[----:B------:R-:W-:Y:S01]  /*4320*/  MOV R164, R47 ;  /* 0x0000002f00a47202 */ /* 0x000fe20000000f00 */
[----:B------:R-:W-:-:S04]  /*4330*/  IMAD.MOV.U32 R165, RZ, RZ, R46 ;  /* 0x000000ffffa57224 */ /* 0x000fc800078e002e */
[----:B------:R-:W-:Y:S01]  /*4340*/  MOV R154, R57 ;  /* 0x00000039009a7202 */ /* 0x000fe20000000f00 */
[----:B------:R-:W-:Y:S02]  /*4350*/  IMAD.MOV.U32 R153, RZ, RZ, R59 ;  /* 0x000000ffff997224 */ /* 0x000fe400078e003b */
[----:B------:R-:W-:Y:S01]  /*4360*/  IMAD.MOV.U32 R152, RZ, RZ, R26 ;  /* 0x000000ffff987224 */ /* 0x000fe200078e001a */
[C---:B-1----:R-:W-:Y:S01]  /*4370*/  HMMA.16816.F32 R60, R4.reuse, R8, R172 ;  /* 0x00000008043c723c */ /* 0x042fe200000018ac */
[----:B------:R1:W-:Y:S06]  /*4380*/  MUFU.EX2 R173, R0 ;  /* 0x0000000000ad7308 */ /* 0x0003ec0000000800 */
[----:B------:R-:W-:Y:S01]  /*4390*/  IMAD.MOV.U32 R175, RZ, RZ, R50 ;  /* 0x000000ffffaf7224 */ /* 0x000fe200078e0032 */
[----:B------:R-:W-:Y:S01]  /*43a0*/  MOV R174, R51 ;  /* 0x0000003300ae7202 */ /* 0x000fe20000000f00 */
[----:B------:R-:W-:Y:S01]  /*43b0*/  IMAD.MOV.U32 R172, RZ, RZ, R58 ;  /* 0x000000ffffac7224 */ /* 0x000fe200078e003a */
[C---:B------:R-:W-:Y:S01]  /*43c0*/  HMMA.16816.F32 R48, R4.reuse, R10, R168 ;  /* 0x0000000a0430723c */ /* 0x040fe200000018a8 */
[----:B------:R-:W2:Y:S06]  /*43d0*/  LDSM.16.MT88.4 R8, [R225+0x4100] ;  /* 0x00410000e108783b */ /* 0x000eac0000004200 */
[----:B------:R-:W-:Y:S01]  /*43e0*/  IMAD.MOV.U32 R168, RZ, RZ, R56 ;  /* 0x000000ffffa87224 */ /* 0x000fe200078e0038 */
[----:B------:R-:W-:Y:S01]  /*43f0*/  MOV R169, R39 ;  /* 0x0000002700a97202 */ /* 0x000fe20000000f00 */
[----:B---3--:R-:W-:Y:S01]  /*4400*/  HMMA.16816.F32 R32, R4, R16, R92 ;  /* 0x000000100420723c */ /* 0x008fe2000000185c */
[----:B-1----:R-:W-:-:S02]  /*4410*/  FFMA.FTZ R0, R103, c[0x0][0x2d0], -R12 ;  /* 0x0000b40067007a23 */ /* 0x002fc4000001080c */
[----:B------:R-:W-:Y:S02]  /*4420*/  IMAD.MOV.U32 R171, RZ, RZ, R37 ;  /* 0x000000ffffab7224 */ /* 0x000fe400078e0025 */
[----:B------:R-:W-:Y:S02]  /*4430*/  IMAD.MOV.U32 R170, RZ, RZ, R38 ;  /* 0x000000ffffaa7224 */ /* 0x000fe400078e0026 */
[----:B------:R-:W-:Y:S01]  /*4440*/  IMAD.MOV.U32 R103, RZ, RZ, R181 ;  /* 0x000000ffff677224 */ /* 0x000fe200078e00b5 */
[C---:B------:R-:W-:Y:S01]  /*4450*/  HMMA.16816.F32 R80, R4.reuse, R18, R148 ;  /* 0x000000120450723c */ /* 0x040fe20000001894 */
[----:B------:R-:W-:Y:S07]  /*4460*/  LDSM.16.MT88.4 R16, [R229+0x7100] ;  /* 0x00710000e510783b */ /* 0x000fee0000004200 */
[C---:B------:R-:W-:Y:S01]  /*4470*/  HMMA.16816.F32 R36, R4.reuse, R20, R128 ;  /* 0x000000140424723c */ /* 0x040fe20000001880 */
[----:B------:R-:W1:Y:S07]  /*4480*/  LDSM.16.MT88.4 R20, [R226+0x7100] ;  /* 0x00710000e214783b */ /* 0x000e6e0000004200 */
[C---:B--2---:R-:W-:Y:S01]  /*4490*/  HMMA.16816.F32 R56, R4.reuse, R8, R144 ;  /* 0x000000080438723c */ /* 0x044fe20000001890 */
[----:B------:R2:W3:Y:S06]  /*44a0*/  MUFU.EX2 R144, R0 ;  /* 0x0000000000907308 */ /* 0x0004ec0000000800 */
[----:B------:R-:W-:Y:S01]  /*44b0*/  IMAD.MOV.U32 R147, RZ, RZ, R27 ;  /* 0x000000ffff937224 */ /* 0x000fe200078e001b */
[----:B------:R-:W-:Y:S01]  /*44c0*/  HMMA.16816.F32 R44, R4, R10, R136 ;  /* 0x0000000a042c723c */ /* 0x000fe20000001888 */
[----:B------:R-:W4:Y:S01]  /*44d0*/  LDSM.16.MT88.4 R8, [R229+0x4100] ;  /* 0x00410000e508783b */ /* 0x000f220000004200 */
[----:B------:R-:W-:Y:S01]  /*44e0*/  MOV R146, R24 ;  /* 0x0000001800927202 */ /* 0x000fe20000000f00 */
[----:B------:R-:W-:-:S02]  /*44f0*/  IMAD.MOV.U32 R145, RZ, RZ, R25 ;  /* 0x000000ffff917224 */ /* 0x000fc400078e0019 */
[----:B------:R-:W3:Y:S02]  /*4500*/  LDSM.16.MT88.4 R24, [R228+0x4100] ;  /* 0x00410000e418783b */ /* 0x000ee40000004200 */
[----:B------:R-:W-:Y:S01]  /*4510*/  IMAD.MOV.U32 R139, RZ, RZ, R14 ;  /* 0x000000ffff8b7224 */ /* 0x000fe200078e000e */
[----:B------:R-:W-:Y:S01]  /*4520*/  MOV R138, R171 ;  /* 0x000000ab008a7202 */ /* 0x000fe20000000f00 */
[----:B--2---:R-:W-:Y:S02]  /*4530*/  FFMA.FTZ R0, R102, c[0x0][0x2d0], -R12 ;  /* 0x0000b40066007a23 */ /* 0x004fe4000001080c */
[----:B------:R-:W-:Y:S02]  /*4540*/  IMAD.MOV.U32 R136, RZ, RZ, R169 ;  /* 0x000000ffff887224 */ /* 0x000fe400078e00a9 */
[----:B------:R2:W-:Y:S01]  /*4550*/  MUFU.EX2 R14, R0 ;  /* 0x00000000000e7308 */ /* 0x0005e20000000800 */
[----:B------:R-:W-:Y:S02]  /*4560*/  IMAD.MOV.U32 R137, RZ, RZ, R170 ;  /* 0x000000ffff897224 */ /* 0x000fe400078e00aa */
[----:B------:R-:W-:Y:S01]  /*4570*/  IMAD.MOV.U32 R102, RZ, RZ, R180 ;  /* 0x000000ffff667224 */ /* 0x000fe200078e00b4 */
[C---:B-1----:R-:W-:Y:S08]  /*4580*/  HMMA.16816.F32 R128, R4.reuse, R22, R112 ;  /* 0x000000160480723c */ /* 0x042ff00000001870 */
[----:B------:R-:W-:Y:S01]  /*4590*/  HMMA.16816.F32 R108, R4, R20, R108 ;  /* 0x00000014046c723c */ /* 0x000fe2000000186c */
[----:B--2---:R-:W-:Y:S01]  /*45a0*/  FFMA.FTZ R0, R101, c[0x0][0x2d0], -R12 ;  /* 0x0000b40065007a23 */ /* 0x004fe2000001080c */
[----:B------:R-:W-:-:S02]  /*45b0*/  MOV R101, R145 ;  /* 0x0000009100657202 */ /* 0x000fc40000000f00 */
[----:B------:R-:W-:Y:S01]  /*45c0*/  MOV R145, R176 ;  /* 0x000000b000917202 */ /* 0x000fe20000000f00 */
[----:B------:R1:W2:Y:S03]  /*45d0*/  MUFU.EX2 R155, R0 ;  /* 0x00000000009b7308 */ /* 0x0002a60000000800 */
[C---:B------:R-:W-:Y:S08]  /*45e0*/  HMMA.16816.F32 R112, R4.reuse, R18, R84 ;  /* 0x000000120470723c */ /* 0x040ff00000001854 */
[----:B----4-:R-:W-:Y:S01]  /*45f0*/  HMMA.16816.F32 R88, R4, R8, R140 ;  /* 0x000000080458723c */ /* 0x010fe2000000188c */
[----:B-1----:R-:W-:-:S07]  /*4600*/  FFMA.FTZ R0, R252, c[0x0][0x2d0], -R2 ;  /* 0x0000b400fc007a23 */ /* 0x002fce0000010802 */
[C---:B------:R-:W-:Y:S01]  /*4610*/  HMMA.16816.F32 R92, R4.reuse, R10, R132 ;  /* 0x0000000a045c723c */ /* 0x040fe20000001884 */
[----:B------:R-:W1:Y:S01]  /*4620*/  LDSM.16.MT88.4 R8, [R225+0x7100] ;  /* 0x00710000e108783b */ /* 0x000e620000004200 */
[----:B------:R4:W-:Y:S06]  /*4630*/  MUFU.EX2 R249, R0 ;  /* 0x0000000000f97308 */ /* 0x0009ec0000000800 */
[C---:B---3--:R-:W-:Y:S08]  /*4640*/  HMMA.16816.F32 R132, R4.reuse, R26, R124 ;  /* 0x0000001a0484723c */ /* 0x048ff0000000187c */
[----:B------:R-:W-:Y:S01]  /*4650*/  HMMA.16816.F32 R96, R4, R24, R96 ;  /* 0x000000180460723c */ /* 0x000fe20000001860 */
[----:B----4-:R-:W-:-:S04]  /*4660*/  FFMA.FTZ R0, R251, c[0x0][0x2d0], -R2 ;  /* 0x0000b400fb007a23 */ /* 0x010fc80000010802 */
[----:B------:R3:W4:Y:S02]  /*4670*/  MUFU.EX2 R251, R0 ;  /* 0x0000000000fb7308 */ /* 0x0007240000000800 */
[----:B------:R-:W-:Y:S01]  /*4680*/  MOV R25, R168 ;  /* 0x000000a800197202 */ /* 0x000fe20000000f00 */
[--C-:B---3--:R-:W-:Y:S01]  /*4690*/  FFMA.FTZ R0, R250, c[0x0][0x2d0], -R2.reuse ;  /* 0x0000b400fa007a23 */ /* 0x108fe20000010802 */
[C---:B-1----:R-:W-:Y:S04]  /*46a0*/  HMMA.16816.F32 R124, R4.reuse, R8, R120 ;  /* 0x00000008047c723c */ /* 0x042fe80000001878 */
[----:B------:R1:W-:Y:S04]  /*46b0*/  MUFU.EX2 R250, R0 ;  /* 0x0000000000fa7308 */ /* 0x0003e80000000800 */
[C---:B------:R-:W-:Y:S01]  /*46c0*/  HMMA.16816.F32 R116, R4.reuse, R10, R116 ;  /* 0x0000000a0474723c */ /* 0x040fe20000001874 */
[----:B------:R-:W3:Y:S07]  /*46d0*/  LDSM.16.MT88.4 R8, [R228+0x7100] ;  /* 0x00710000e408783b */ /* 0x000eee0000004200 */
[----:B------:R-:W-:Y:S01]  /*46e0*/  HMMA.16816.F32 R120, R4, R16, R104 ;  /* 0x000000100478723c */ /* 0x000fe20000001868 */
[----:B------:R-:W2:Y:S01]  /*46f0*/  LDSM.16.MT88.4 R16, [R226+0x1900] ;  /* 0x00190000e210783b */ /* 0x000ea20000004200 */
[----:B-1----:R-:W-:-:S02]  /*4700*/  FFMA.FTZ R0, R139, c[0x0][0x2d0], -R2 ;  /* 0x0000b4008b007a23 */ /* 0x002fc40000010802 */
[----:B------:R-:W-:Y:S01]  /*4710*/  IMAD.MOV.U32 R139, RZ, RZ, R174 ;  /* 0x000000ffff8b7224 */ /* 0x000fe200078e00ae */
[----:B------:R-:W-:Y:S01]  /*4720*/  MOV R174, R165 ;  /* 0x000000a500ae7202 */ /* 0x000fe20000000f00 */
[----:B------:R-:W1:Y:S02]  /*4730*/  MUFU.EX2 R252, R0 ;  /* 0x0000000000fc7308 */ /* 0x000e640000000800 */
[C---:B---3--:R-:W-:Y:S07]  /*4740*/  HMMA.16816.F32 R104, R4.reuse, R8, R68 ;  /* 0x000000080468723c */ /* 0x048fee0000001844 */
[----:B------:R-:W-:Y:S01]  /*4750*/  IMAD.MOV.U32 R71, RZ, RZ, R146 ;  /* 0x000000ffff477224 */ /* 0x000fe200078e0092 */
[----:B------:R-:W-:Y:S01]  /*4760*/  HMMA.16816.F32 R28, R4, R10, R28 ;  /* 0x0000000a041c723c */ /* 0x000fe2000000181c */
[----:B------:R-:W3:Y:S01]  /*4770*/  LDSM.16.MT88.4 R8, [R225+0x1900] ;  /* 0x00190000e108783b */ /* 0x000ee20000004200 */
[----:B------:R-:W-:Y:S01]  /*4780*/  MOV R69, R152 ;  /* 0x0000009800457202 */ /* 0x000fe20000000f00 */
[----:B------:R-:W-:Y:S01]  /*4790*/  IMAD.MOV.U32 R68, RZ, RZ, R153 ;  /* 0x000000ffff447224 */ /* 0x000fe200078e0099 */
[----:B------:R-:W-:Y:S01]  /*47a0*/  MOV R153, R179 ;  /* 0x000000b300997202 */ /* 0x000fe20000000f00 */
[----:B------:R-:W-:-:S02]  /*47b0*/  IMAD.MOV.U32 R146, RZ, RZ, R177 ;  /* 0x000000ffff927224 */ /* 0x000fc400078e00b1 */
[----:B------:R-:W-:Y:S01]  /*47c0*/  F2FP.PACK_AB R4, R144, R173 ;  /* 0x000000ad9004723e */ /* 0x000fe200000000ff */
[----:B------:R-:W-:Y:S01]  /*47d0*/  IMAD.MOV.U32 R152, RZ, RZ, R178 ;  /* 0x000000ffff987224 */ /* 0x000fe200078e00b2 */
[----:B--2---:R-:W-:Y:S01]  /*47e0*/  F2FP.PACK_AB R6, R155, R14 ;  /* 0x0000000e9b06723e */ /* 0x004fe200000000ff */
[----:B------:R-:W-:Y:S01]  /*47f0*/  IMAD.MOV.U32 R70, RZ, RZ, R147 ;  /* 0x000000ffff467224 */ /* 0x000fe200078e0093 */
[----:B----4-:R-:W-:Y:S01]  /*4800*/  F2FP.PACK_AB R5, R251, R249 ;  /* 0x000000f9fb05723e */ /* 0x010fe200000000ff */
[----:B------:R-:W-:Y:S01]  /*4810*/  IMAD.MOV.U32 R147, RZ, RZ, R154 ;  /* 0x000000ffff937224 */ /* 0x000fe200078e009a */
[----:B-1----:R-:W-:Y:S01]  /*4820*/  F2FP.PACK_AB R7, R252, R250 ;  /* 0x000000fafc07723e */ /* 0x002fe200000000ff */
[----:B------:R-:W-:Y:S02]  /*4830*/  IMAD.MOV.U32 R154, RZ, RZ, R175 ;  /* 0x000000ffff9a7224 */ /* 0x000fe400078e00af */
[----:B------:R-:W-:-:S04]  /*4840*/  IMAD.MOV.U32 R175, RZ, RZ, R166 ;  /* 0x000000ffffaf7224 */ /* 0x000fc800078e00a6 */
[C---:B------:R-:W-:Y:S08]  /*4850*/  HMMA.16816.F32 R168, R4.reuse, R16, R40 ;  /* 0x0000001004a8723c */ /* 0x040ff00000001828 */
[C---:B---3--:R-:W-:Y:S07]  /*4860*/  HMMA.16816.F32 R20, R4.reuse, R8, R64 ;  /* 0x000000080414723c */ /* 0x048fee0000001840 */
[----:B------:R-:W-:Y:S01]  /*4870*/  IMAD.MOV.U32 R67, RZ, RZ, R164 ;  /* 0x000000ffff437224 */ /* 0x000fe200078e00a4 */
[----:B------:R-:W-:Y:S01]  /*4880*/  HMMA.16816.F32 R176, R4, R10, R52 ;  /* 0x0000000a04b0723c */ /* 0x000fe20000001834 */
[----:B------:R-:W1:Y:S01]  /*4890*/  LDSM.16.MT88.4 R8, [R229+0x1900] ;  /* 0x00190000e508783b */ /* 0x000e620000004200 */
[----:B------:R-:W-:-:S06]  /*48a0*/  IMAD.MOV.U32 R66, RZ, RZ, R167 ;  /* 0x000000ffff427224 */ /* 0x000fcc00078e00a7 */
[----:B------:R-:W-:Y:S01]  /*48b0*/  HMMA.16816.F32 R164, R4, R18, R76 ;  /* 0x0000001204a4723c */ /* 0x000fe2000000184c */
[----:B------:R-:W2:Y:S06]  /*48c0*/  LDSM.16.MT88.4 R16, [R226+0x4900] ;  /* 0x00490000e210783b */ /* 0x000eac0000004200 */
[----:B------:R-:W-:Y:S01]  /*48d0*/  IMAD.MOV.U32 R76, RZ, RZ, R144 ;  /* 0x000000ffff4c7224 */ /* 0x000fe200078e0090 */
[----:B------:R-:W-:Y:S01]  /*48e0*/  MOV R65, R21 ;  /* 0x0000001500417202 */ /* 0x000fe20000000f00 */
[----:B------:R-:W-:Y:S02]  /*48f0*/  IMAD.MOV.U32 R24, RZ, RZ, R22 ;  /* 0x000000ffff187224 */ /* 0x000fe400078e0016 */
[----:B------:R-:W-:-:S02]  /*4900*/  IMAD.MOV.U32 R0, RZ, RZ, R23 ;  /* 0x000000ffff007224 */ /* 0x000fc400078e0017 */
[----:B------:R-:W-:Y:S01]  /*4910*/  IMAD.MOV.U32 R64, RZ, RZ, R20 ;  /* 0x000000ffff407224 */ /* 0x000fe200078e0014 */
[----:B------:R-:W-:Y:S01]  /*4920*/  MOV R77, R24 ;  /* 0x00000018004d7202 */ /* 0x000fe20000000f00 */
[----:B------:R-:W3:Y:S01]  /*4930*/  LDSM.16.MT88.4 R20, [R228+0x1900] ;  /* 0x00190000e414783b */ /* 0x000ee20000004200 */
[----:B------:R-:W-:Y:S02]  /*4940*/  IMAD.MOV.U32 R78, RZ, RZ, R0 ;  /* 0x000000ffff4e7224 */ /* 0x000fe400078e0000 */
[----:B------:R-:W-:Y:S02]  /*4950*/  IMAD.MOV.U32 R0, RZ, RZ, R152 ;  /* 0x000000ffff007224 */ /* 0x000fe400078e0098 */
[----:B------:R-:W-:Y:S01]  /*4960*/  IMAD.MOV.U32 R152, RZ, RZ, R153 ;  /* 0x000000ffff987224 */ /* 0x000fe200078e0099 */
[----:B------:R-:W-:Y:S01]  /*4970*/  MOV R153, R154 ;  /* 0x0000009a00997202 */ /* 0x000fe20000000f00 */
[----:B------:R-:W-:Y:S02]  /*4980*/  IMAD.MOV.U32 R154, RZ, RZ, R183 ;  /* 0x000000ffff9a7224 */ /* 0x000fe400078e00b7 */
[----:B------:R-:W-:-:S02]  /*4990*/  IMAD.MOV.U32 R79, RZ, RZ, R145 ;  /* 0x000000ffff4f7224 */ /* 0x000fc400078e0091 */
[----:B------:R-:W-:Y:S01]  /*49a0*/  FFMA.FTZ R0, R0, c[0x0][0x2d0], -R12 ;  /* 0x0000b40000007a23 */ /* 0x000fe2000001080c */
[C---:B-1----:R-:W-:Y:S07]  /*49b0*/  HMMA.16816.F32 R148, R4.reuse, R8, R60 ;  /* 0x000000080494723c */ /* 0x042fee000000183c */
[----:B------:R-:W-:Y:S01]  /*49c0*/  IMAD.MOV.U32 R61, RZ, RZ, R137 ;  /* 0x000000ffff3d7224 */ /* 0x000fe200078e0089 */
[----:B------:R-:W-:Y:S01]  /*49d0*/  HMMA.16816.F32 R140, R4, R10, R48 ;  /* 0x0000000a048c723c */ /* 0x000fe20000001830 */
[----:B------:R-:W1:Y:S01]  /*49e0*/  LDSM.16.MT88.4 R8, [R225+0x4900] ;  /* 0x00490000e108783b */ /* 0x000e620000004200 */
[----:B------:R-:W-:Y:S01]  /*49f0*/  MOV R62, R138 ;  /* 0x0000008a003e7202 */ /* 0x000fe20000000f00 */
[----:B------:R-:W-:-:S04]  /*4a00*/  IMAD.MOV.U32 R63, RZ, RZ, R139 ;  /* 0x000000ffff3f7224 */ /* 0x000fc800078e008b */
[----:B------:R-:W-:Y:S01]  /*4a10*/  MOV R48, R182 ;  /* 0x000000b600307202 */ /* 0x000fe20000000f00 */
[----:B------:R-:W-:Y:S01]  /*4a20*/  IMAD.MOV.U32 R50, RZ, RZ, R136 ;  /* 0x000000ffff327224 */ /* 0x000fe200078e0088 */
[----:B------:R-:W-:Y:S01]  /*4a30*/  MOV R49, R146 ;  /* 0x0000009200317202 */ /* 0x000fe20000000f00 */
[C---:B--2---:R-:W-:Y:S01]  /*4a40*/  HMMA.16816.F32 R52, R4.reuse, R16, R32 ;  /* 0x000000100434723c */ /* 0x044fe20000001820 */
[----:B------:R-:W-:Y:S02]  /*4a50*/  MOV R51, R25 ;  /* 0x0000001900337202 */ /* 0x000fe40000000f00 */
[----:B------:R-:W2:Y:S01]  /*4a60*/  LDSM.16.MT88.4 R24, [R228+0x4900] ;  /* 0x00490000e418783b */ /* 0x000ea20000004200 */
[----:B------:R-:W-:Y:S02]  /*4a70*/  MOV R60, R63 ;  /* 0x0000003f003c7202 */ /* 0x000fe40000000f00 */
[----:B------:R-:W-:Y:S02]  /*4a80*/  MOV R63, R78 ;  /* 0x0000004e003f7202 */ /* 0x000fe40000000f00 */
[C---:B---3--:R-:W-:Y:S07]  /*4a90*/  HMMA.16816.F32 R180, R4.reuse, R20, R36 ;  /* 0x0000001404b4723c */ /* 0x048fee0000001824 */
[----:B------:R-:W-:Y:S01]  /*4aa0*/  IMAD.MOV.U32 R20, RZ, RZ, R147 ;  /* 0x000000ffff147224 */ /* 0x000fe200078e0093 */
[----:B------:R-:W-:Y:S01]  /*4ab0*/  MOV R36, R172 ;  /* 0x000000ac00247202 */ /* 0x000fe20000000f00 */
[----:B------:R-:W-:Y:S01]  /*4ac0*/  IMAD.MOV.U32 R21, RZ, RZ, R62 ;  /* 0x000000ffff157224 */ /* 0x000fe200078e003e */
[----:B------:R-:W-:Y:S01]  /*4ad0*/  MOV R39, R175 ;  /* 0x000000af00277202 */ /* 0x000fe20000000f00 */
[----:B------:R-:W-:Y:S01]  /*4ae0*/  IMAD.MOV.U32 R62, RZ, RZ, R77 ;  /* 0x000000ffff3e7224 */ /* 0x000fe200078e004d */
[----:B------:R-:W-:Y:S01]  /*4af0*/  HMMA.16816.F32 R40, R4, R18, R80 ;  /* 0x000000120428723c */ /* 0x000fe20000001850 */
[----:B------:R-:W-:Y:S01]  /*4b00*/  IMAD.MOV.U32 R37, RZ, RZ, R173 ;  /* 0x000000ffff257224 */ /* 0x000fe200078e00ad */
[----:B------:R-:W3:Y:S01]  /*4b10*/  LDSM.16.MT88.4 R16, [R229+0x7900] ;  /* 0x00790000e510783b */ /* 0x000ee20000004200 */
[----:B------:R-:W-:-:S05]  /*4b20*/  IMAD.MOV.U32 R38, RZ, RZ, R174 ;  /* 0x000000ffff267224 */ /* 0x000fca00078e00ae */
[C---:B------:R-:W-:Y:S07]  /*4b30*/  HMMA.16816.F32 R172, R4.reuse, R22, R72 ;  /* 0x0000001604ac723c */ /* 0x040fee0000001848 */
[----:B------:R-:W-:Y:S01]  /*4b40*/  MOV R72, R36 ;  /* 0x0000002400487202 */ /* 0x000fe20000000f00 */
[----:B-1----:R-:W-:Y:S01]  /*4b50*/  HMMA.16816.F32 R144, R4, R8, R56 ;  /* 0x000000080490723c */ /* 0x002fe20000001838 */
[----:B------:R-:W-:Y:S01]  /*4b60*/  IMAD.MOV.U32 R73, RZ, RZ, R37 ;  /* 0x000000ffff497224 */ /* 0x000fe200078e0025 */
[----:B------:R-:W-:Y:S01]  /*4b70*/  MOV R75, R39 ;  /* 0x00000027004b7202 */ /* 0x000fe20000000f00 */
[----:B------:R-:W-:Y:S01]  /*4b80*/  IMAD.MOV.U32 R74, RZ, RZ, R38 ;  /* 0x000000ffff4a7224 */ /* 0x000fe200078e0026 */
[----:B------:R-:W-:Y:S01]  /*4b90*/  MOV R38, R50 ;  /* 0x0000003200267202 */ /* 0x000fe20000000f00 */
[----:B------:R-:W-:-:S02]  /*4ba0*/  IMAD.MOV.U32 R36, RZ, RZ, R48 ;  /* 0x000000ffff247224 */ /* 0x000fc400078e0030 */
[----:B------:R-:W-:Y:S01]  /*4bb0*/  IMAD.MOV.U32 R37, RZ, RZ, R49 ;  /* 0x000000ffff257224 */ /* 0x000fe200078e0031 */
[----:B------:R-:W-:Y:S01]  /*4bc0*/  HMMA.16816.F32 R136, R4, R10, R44 ;  /* 0x0000000a0488723c */ /* 0x000fe2000000182c */
[----:B------:R-:W1:Y:S01]  /*4bd0*/  LDSM.16.MT88.4 R8, [R229+0x4900] ;  /* 0x00490000e508783b */ /* 0x000e620000004200 */
[----:B------:R-:W-:Y:S01]  /*4be0*/  IMAD.MOV.U32 R39, RZ, RZ, R51 ;  /* 0x000000ffff277224 */ /* 0x000fe200078e0033 */
[----:B------:R-:W-:Y:S01]  /*4bf0*/  MOV R49, R67 ;  /* 0x0000004300317202 */ /* 0x000fe20000000f00 */
[----:B------:R-:W-:Y:S01]  /*4c00*/  IMAD.MOV.U32 R48, RZ, RZ, R66 ;  /* 0x000000ffff307224 */ /* 0x000fe200078e0042 */
[----:B------:R-:W-:Y:S01]  /*4c10*/  MOV R67, R68 ;  /* 0x0000004400437202 */ /* 0x000fe20000000f00 */
[----:B------:R-:W-:Y:S01]  /*4c20*/  IMAD.MOV.U32 R50, RZ, RZ, R65 ;  /* 0x000000ffff327224 */ /* 0x000fe200078e0041 */
[----:B------:R-:W-:Y:S01]  /*4c30*/  MOV R66, R71 ;  /* 0x0000004700427202 */ /* 0x000fe20000000f00 */
[----:B------:R-:W-:Y:S02]  /*4c40*/  IMAD.MOV.U32 R51, RZ, RZ, R64 ;  /* 0x000000ffff337224 */ /* 0x000fe400078e0040 */
[----:B------:R-:W-:-:S02]  /*4c50*/  IMAD.MOV.U32 R64, RZ, RZ, R69 ;  /* 0x000000ffff407224 */ /* 0x000fc400078e0045 */
[----:B------:R-:W-:Y:S02]  /*4c60*/  IMAD.MOV.U32 R65, RZ, RZ, R70 ;  /* 0x000000ffff417224 */ /* 0x000fe400078e0046 */
[C---:B--2---:R-:W-:Y:S07]  /*4c70*/  HMMA.16816.F32 R68, R4.reuse, R24, R96 ;  /* 0x000000180444723c */ /* 0x044fee0000001860 */
[----:B------:R-:W-:Y:S01]  /*4c80*/  IMAD.MOV.U32 R99, RZ, RZ, R60 ;  /* 0x000000ffff637224 */ /* 0x000fe200078e003c */
[----:B------:R-:W-:Y:S01]  /*4c90*/  MOV R25, R49 ;  /* 0x0000003100197202 */ /* 0x000fe20000000f00 */
[----:B------:R-:W-:Y:S01]  /*4ca0*/  IMAD.MOV.U32 R24, RZ, RZ, R62 ;  /* 0x000000ffff187224 */ /* 0x000fe200078e003e */
[----:B---3--:R-:W-:Y:S01]  /*4cb0*/  HMMA.16816.F32 R56, R4, R18, R112 ;  /* 0x000000120438723c */ /* 0x008fe20000001870 */
[----:B------:R-:W-:-:S02]  /*4cc0*/  IMAD.MOV.U32 R96, RZ, RZ, R63 ;  /* 0x000000ffff607224 */ /* 0x000fc400078e003f */
[----:B------:R-:W-:-:S05]  /*4cd0*/  IMAD.MOV.U32 R97, RZ, RZ, R21 ;  /* 0x000000ffff617224 */ /* 0x000fca00078e0015 */
[----:B-1----:R-:W-:Y:S07]  /*4ce0*/  HMMA.16816.F32 R84, R4, R8, R88 ;  /* 0x000000080454723c */ /* 0x002fee0000001858 */
[----:B------:R-:W-:Y:S02]  /*4cf0*/  IMAD.MOV.U32 R89, RZ, RZ, R61 ;  /* 0x000000ffff597224 */ /* 0x000fe400078e003d */
[----:B------:R-:W-:Y:S02]  /*4d00*/  IMAD.MOV.U32 R61, RZ, RZ, R76 ;  /* 0x000000ffff3d7224 */ /* 0x000fe400078e004c */
[----:B------:R-:W-:-:S02]  /*4d10*/  IMAD.MOV.U32 R88, RZ, RZ, R79 ;  /* 0x000000ffff587224 */ /* 0x000fc400078e004f */
[C---:B------:R-:W-:Y:S01]  /*4d20*/  HMMA.16816.F32 R76, R4.reuse, R10, R92 ;  /* 0x0000000a044c723c */ /* 0x040fe2000000185c */
[----:B------:R-:W1:Y:S01]  /*4d30*/  LDSM.16.MT88.4 R8, [R225+0x7900] ;  /* 0x00790000e108783b */ /* 0x000e620000004200 */
[----:B------:R-:W-:Y:S01]  /*4d40*/  MOV R98, R61 ;  /* 0x0000003d00627202 */ /* 0x000fe20000000f00 */
[----:B------:R-:W-:Y:S02]  /*4d50*/  IMAD.MOV.U32 R90, RZ, RZ, R73 ;  /* 0x000000ffff5a7224 */ /* 0x000fe400078e0049 */
[----:B------:R-:W-:Y:S02]  /*4d60*/  IMAD.MOV.U32 R91, RZ, RZ, R74 ;  /* 0x000000ffff5b7224 */ /* 0x000fe400078e004a */
[----:B------:R-:W-:Y:S01]  /*4d70*/  IMAD.MOV.U32 R95, RZ, RZ, R37 ;  /* 0x000000ffff5f7224 */ /* 0x000fe200078e0025 */
[----:B------:R-:W-:Y:S01]  /*4d80*/  HMMA.16816.F32 R60, R4, R26, R132 ;  /* 0x0000001a043c723c */ /* 0x000fe20000001884 */
[----:B------:R-:W-:Y:S01]  /*4d90*/  MOV R94, R38 ;  /* 0x00000026005e7202 */ /* 0x000fe20000000f00 */
[----:B------:R-:W-:-:S02]  /*4da0*/  IMAD.MOV.U32 R93, RZ, RZ, R39 ;  /* 0x000000ffff5d7224 */ /* 0x000fc400078e0027 */
[----:B------:R-:W-:Y:S02]  /*4db0*/  IMAD.MOV.U32 R92, RZ, RZ, R20 ;  /* 0x000000ffff5c7224 */ /* 0x000fe400078e0014 */
[----:B------:R-:W2:Y:S01]  /*4dc0*/  LDSM.16.MT88.4 R20, [R226+0x7900] ;  /* 0x00790000e214783b */ /* 0x000ea20000004200 */
[----:B------:R-:W-:Y:S01]  /*4dd0*/  IMAD.MOV.U32 R132, RZ, RZ, R48 ;  /* 0x000000ffff847224 */ /* 0x000fe200078e0030 */
[----:B------:R-:W-:Y:S01]  /*4de0*/  MOV R26, R75 ;  /* 0x0000004b001a7202 */ /* 0x000fe20000000f00 */
[----:B------:R-:W-:Y:S01]  /*4df0*/  IMAD.MOV.U32 R135, RZ, RZ, R50 ;  /* 0x000000ffff877224 */ /* 0x000fe200078e0032 */
[----:B------:R-:W-:Y:S01]  /*4e00*/  MOV R133, R72 ;  /* 0x0000004800857202 */ /* 0x000fe20000000f00 */
[----:B------:R-:W-:Y:S02]  /*4e10*/  IMAD.MOV.U32 R134, RZ, RZ, R51 ;  /* 0x000000ffff867224 */ /* 0x000fe400078e0033 */
[----:B------:R-:W-:Y:S01]  /*4e20*/  IMAD.MOV.U32 R27, RZ, RZ, R36 ;  /* 0x000000ffff1b7224 */ /* 0x000fe200078e0024 */
[C---:B-1----:R-:W-:Y:S07]  /*4e30*/  HMMA.16816.F32 R48, R4.reuse, R8, R124 ;  /* 0x000000080430723c */ /* 0x042fee000000187c */
[----:B------:R-:W-:Y:S01]  /*4e40*/  MOV R124, R64 ;  /* 0x00000040007c7202 */ /* 0x000fe20000000f00 */
[----:B------:R-:W-:Y:S01]  /*4e50*/  HMMA.16816.F32 R36, R4, R10, R116 ;  /* 0x0000000a0424723c */ /* 0x000fe20000001874 */
[----:B------:R-:W-:Y:S01]  /*4e60*/  MOV R126, R66 ;  /* 0x00000042007e7202 */ /* 0x000fe20000000f00 */
[----:B------:R-:W-:Y:S01]  /*4e70*/  IMAD.MOV.U32 R125, RZ, RZ, R65 ;  /* 0x000000ffff7d7224 */ /* 0x000fe200078e0041 */
[----:B------:R-:W1:Y:S01]  /*4e80*/  LDSM.16.MT88.4 R8, [R228+0x7900] ;  /* 0x00790000e408783b */ /* 0x000e620000004200 */
[----:B------:R-:W-:-:S03]  /*4e90*/  IMAD.MOV.U32 R127, RZ, RZ, R67 ;  /* 0x000000ffff7f7224 */ /* 0x000fc600078e0043 */
[----:B------:R-:W-:Y:S01]  /*4ea0*/  MOV R118, R124 ;  /* 0x0000007c00767202 */ /* 0x000fe20000000f00 */
[----:B------:R-:W-:Y:S01]  /*4eb0*/  IMAD.MOV.U32 R119, RZ, RZ, R125 ;  /* 0x000000ffff777224 */ /* 0x000fe200078e007d */
        /* <DEDUP_REMOVED lines=16> */
[----:B------:R3:W-:Y:S01]  /*4fc0*/  MUFU.EX2 R101, R0 ;  /* 0x0000000000657308 */ /* 0x0007e20000000800 */
[----:B------:R-:W-:Y:S01]  /*4fd0*/  MOV R117, R119 ;  /* 0x0000007700757202 */ /* 0x000fe20000000f00 */
[----:B--2---:R-:W-:Y:S01]  /*4fe0*/  HMMA.16816.F32 R80, R4, R20, R108 ;  /* 0x000000140450723c */ /* 0x004fe2000000186c */
[----:B------:R-:W-:Y:S01]  /*4ff0*/  MOV R119, R125 ;  /* 0x0000007d00777202 */ /* 0x000fe20000000f00 */
[----:B------:R2:W5:Y:S01]  /*5000*/  LDL.LU R188, [R1+0x80] ;  /* 0x0000800001bc7983 */ /* 0x0005620000300800 */
[----:B------:R-:W-:-:S05]  /*5010*/  MOV R125, R127 ;  /* 0x0000007f007d7202 */ /* 0x000fca0000000f00 */
[----:B------:R-:W-:Y:S01]  /*5020*/  HMMA.16816.F32 R64, R4, R16, R120 ;  /* 0x000000100440723c */ /* 0x000fe20000001878 */
[----:B---3--:R-:W-:Y:S01]  /*5030*/  FFMA.FTZ R0, R118, c[0x0][0x2d0], -R12 ;  /* 0x0000b40076007a23 */ /* 0x008fe2000001080c */
[----:B------:R-:W-:Y:S01]  /*5040*/  MOV R127, R27 ;  /* 0x0000001b007f7202 */ /* 0x000fe20000000f00 */
[----:B------:R-:W-:-:S05]  /*5050*/  IMAD.MOV.U32 R118, RZ, RZ, R124 ;  /* 0x000000ffff767224 */ /* 0x000fca00078e007c */
[C---:B-1----:R-:W-:Y:S01]  /*5060*/  HMMA.16816.F32 R32, R4.reuse, R10, R28 ;  /* 0x0000000a0420723c */ /* 0x042fe2000000181c */
[----:B------:R-:W-:Y:S01]  /*5070*/  IMAD.MOV.U32 R124, RZ, RZ, R126 ;  /* 0x000000ffff7c7224 */ /* 0x000fe200078e007e */
[----:B------:R-:W-:Y:S01]  /*5080*/  LDSM.16.MT88.4 R16, [R226+0x2100] ;  /* 0x00210000e210783b */ /* 0x000fe20000004200 */
[----:B------:R-:W-:Y:S02]  /*5090*/  IMAD.MOV.U32 R126, RZ, RZ, R26 ;  /* 0x000000ffff7e7224 */ /* 0x000fe400078e001a */
[----:B------:R-:W-:Y:S02]  /*50a0*/  IMAD.MOV.U32 R26, RZ, RZ, R132 ;  /* 0x000000ffff1a7224 */ /* 0x000fe400078e0084 */
[----:B------:R-:W-:Y:S01]  /*50b0*/  IMAD.MOV.U32 R132, RZ, RZ, R134 ;  /* 0x000000ffff847224 */ /* 0x000fe200078e0086 */
[----:B------:R-:W-:Y:S01]  /*50c0*/  HMMA.16816.F32 R44, R4, R8, R104 ;  /* 0x00000008042c723c */ /* 0x000fe20000001868 */
[----:B------:R-:W-:Y:S01]  /*50d0*/  IMAD.MOV.U32 R116, RZ, RZ, R118 ;  /* 0x000000ffff747224 */ /* 0x000fe200078e0076 */
[----:B------:R-:W-:Y:S01]  /*50e0*/  MOV R27, R133 ;  /* 0x00000085001b7202 */ /* 0x000fe20000000f00 */
[----:B------:R-:W-:Y:S01]  /*50f0*/  IMAD.MOV.U32 R134, RZ, RZ, R24 ;  /* 0x000000ffff867224 */ /* 0x000fe200078e0018 */
[----:B------:R-:W1:Y:S01]  /*5100*/  LDSM.16.MT88.4 R8, [R229+0x2100] ;  /* 0x00210000e508783b */ /* 0x000e620000004200 */
[----:B------:R-:W-:-:S02]  /*5110*/  IMAD.MOV.U32 R118, RZ, RZ, R124 ;  /* 0x000000ffff767224 */ /* 0x000fc400078e007c */
[----:B------:R-:W-:Y:S01]  /*5120*/  IMAD.MOV.U32 R24, RZ, RZ, R97 ;  /* 0x000000ffff187224 */ /* 0x000fe200078e0061 */
[----:B------:R-:W-:Y:S01]  /*5130*/  HMMA.16816.F32 R72, R4, R22, R128 ;  /* 0x000000160448723c */ /* 0x000fe20000001880 */
[----:B------:R-:W-:Y:S01]  /*5140*/  IMAD.MOV.U32 R124, RZ, RZ, R126 ;  /* 0x000000ffff7c7224 */ /* 0x000fe200078e007e */
[----:B------:R-:W-:Y:S01]  /*5150*/  MOV R133, R135 ;  /* 0x0000008700857202 */ /* 0x000fe20000000f00 */
[----:B------:R-:W-:Y:S01]  /*5160*/  IMAD.MOV.U32 R97, RZ, RZ, R88 ;  /* 0x000000ffff617224 */ /* 0x000fe200078e0058 */
[----:B------:R-:W3:Y:S01]  /*5170*/  LDSM.16.MT88.4 R20, [R225+0x2100] ;  /* 0x00210000e114783b */ /* 0x000ee20000004200 */
[----:B------:R-:W-:Y:S02]  /*5180*/  IMAD.MOV.U32 R126, RZ, RZ, R26 ;  /* 0x000000ffff7e7224 */ /* 0x000fe400078e001a */
[----:B------:R-:W-:Y:S02]  /*5190*/  IMAD.MOV.U32 R88, RZ, RZ, R152 ;  /* 0x000000ffff587224 */ /* 0x000fe400078e0098 */
[----:B------:R-:W-:Y:S01]  /*51a0*/  IMAD.MOV.U32 R26, RZ, RZ, R132 ;  /* 0x000000ffff1a7224 */ /* 0x000fe200078e0084 */
[----:B------:R4:W1:Y:S01]  /*51b0*/  MUFU.EX2 R152, R0 ;  /* 0x0000000000987308 */ /* 0x0008620000000800 */
[----:B------:R-:W-:-:S02]  /*51c0*/  IMAD.MOV.U32 R132, RZ, RZ, R134 ;  /* 0x000000ffff847224 */ /* 0x000fc400078e0086 */
[----:B------:R-:W-:Y:S02]  /*51d0*/  IMAD.MOV.U32 R134, RZ, RZ, R24 ;  /* 0x000000ffff867224 */ /* 0x000fe400078e0018 */
[----:B------:R-:W-:Y:S02]  /*51e0*/  IMAD.MOV.U32 R24, RZ, RZ, R97 ;  /* 0x000000ffff187224 */ /* 0x000fe400078e0061 */
[----:B------:R-:W-:Y:S02]  /*51f0*/  IMAD.MOV.U32 R97, RZ, RZ, R88 ;  /* 0x000000ffff617224 */ /* 0x000fe400078e0058 */
[----:B------:R-:W-:Y:S02]  /*5200*/  IMAD.MOV.U32 R88, RZ, RZ, R153 ;  /* 0x000000ffff587224 */ /* 0x000fe400078e0099 */
[----:B----4-:R-:W-:Y:S01]  /*5210*/  FFMA.FTZ R0, R117, c[0x0][0x2d0], -R12 ;  /* 0x0000b40075007a23 */ /* 0x010fe2000001080c */
[----:B------:R-:W-:Y:S02]  /*5220*/  MOV R117, R119 ;  /* 0x0000007700757202 */ /* 0x000fe40000000f00 */
[----:B------:R-:W-:Y:S01]  /*5230*/  MOV R119, R125 ;  /* 0x0000007d00777202 */ /* 0x000fe20000000f00 */
[----:B------:R4:W-:Y:S01]  /*5240*/  MUFU.EX2 R153, R0 ;  /* 0x0000000000997308 */ /* 0x0009e20000000800 */
[----:B------:R-:W-:-:S02]  /*5250*/  MOV R125, R127 ;  /* 0x0000007f007d7202 */ /* 0x000fc40000000f00 */
[----:B------:R-:W-:Y:S02]  /*5260*/  MOV R135, R96 ;  /* 0x0000006000877202 */ /* 0x000fe40000000f00 */
[----:B------:R-:W-:Y:S02]  /*5270*/  MOV R127, R27 ;  /* 0x0000001b007f7202 */ /* 0x000fe40000000f00 */
[----:B------:R-:W-:Y:S02]  /*5280*/  MOV R96, R92 ;  /* 0x0000005c00607202 */ /* 0x000fe40000000f00 */
[----:B------:R-:W-:Y:S01]  /*5290*/  MOV R27, R133 ;  /* 0x00000085001b7202 */ /* 0x000fe20000000f00 */
[----:B----4-:R-:W-:Y:S02]  /*52a0*/  FFMA.FTZ R0, R116, c[0x0][0x2d0], -R12 ;  /* 0x0000b40074007a23 */ /* 0x010fe4000001080c */
[----:B------:R-:W-:Y:S01]  /*52b0*/  IMAD.MOV.U32 R116, RZ, RZ, R117 ;  /* 0x000000ffff747224 */ /* 0x000fe200078e0075 */
[----:B------:R-:W-:Y:S01]  /*52c0*/  MOV R117, R118 ;  /* 0x0000007600757202 */ /* 0x000fe20000000f00 */
[----:B------:R-:W-:Y:S01]  /*52d0*/  IMAD.MOV.U32 R118, RZ, RZ, R119 ;  /* 0x000000ffff767224 */ /* 0x000fe200078e0077 */
[----:B------:R-:W-:Y:S01]  /*52e0*/  MOV R119, R124 ;  /* 0x0000007c00777202 */ /* 0x000fe20000000f00 */
[----:B------:R-:W-:Y:S01]  /*52f0*/  IMAD.MOV.U32 R124, RZ, RZ, R125 ;  /* 0x000000ffff7c7224 */ /* 0x000fe200078e007d */
[----:B------:R-:W-:-:S02]  /*5300*/  MOV R92, R89 ;  /* 0x00000059005c7202 */ /* 0x000fc40000000f00 */
[----:B------:R-:W-:Y:S02]  /*5310*/  MOV R133, R135 ;  /* 0x0000008700857202 */ /* 0x000fe40000000f00 */
[----:B------:R-:W-:Y:S01]  /*5320*/  MOV R125, R126 ;  /* 0x0000007e007d7202 */ /* 0x000fe20000000f00 */
[----:B------:R-:W-:Y:S01]  /*5330*/  IMAD.MOV.U32 R126, RZ, RZ, R127 ;  /* 0x000000ffff7e7224 */ /* 0x000fe200078e007f */
[----:B------:R-:W-:Y:S02]  /*5340*/  MOV R89, R187 ;  /* 0x000000bb00597202 */ /* 0x000fe40000000f00 */
[----:B------:R-:W-:Y:S01]  /*5350*/  MOV R135, R96 ;  /* 0x0000006000877202 */ /* 0x000fe20000000f00 */
[----:B------:R-:W-:Y:S01]  /*5360*/  FFMA.FTZ R29, R156, c[0x0][0x2d0], -R2 ;  /* 0x0000b4009c1d7a23 */ /* 0x000fe20000010802 */
[----:B------:R-:W-:Y:S01]  /*5370*/  MOV R127, R26 ;  /* 0x0000001a007f7202 */ /* 0x000fe20000000f00 */
[----:B------:R-:W-:Y:S01]  /*5380*/  IMAD.MOV.U32 R26, RZ, RZ, R27 ;  /* 0x000000ffff1a7224 */ /* 0x000fe200078e001b */
[----:B------:R-:W-:Y:S01]  /*5390*/  MOV R96, R92 ;  /* 0x0000005c00607202 */ /* 0x000fe20000000f00 */
[----:B------:R2:W5:Y:S01]  /*53a0*/  LDL.LU R187, [R1+0x7c] ;  /* 0x00007c0001bb7983 */ /* 0x0005620000300800 */
[----:B------:R-:W-:Y:S01]  /*53b0*/  MOV R27, R132 ;  /* 0x00000084001b7202 */ /* 0x000fe20000000f00 */
[----:B------:R-:W-:Y:S01]  /*53c0*/  IMAD.MOV.U32 R132, RZ, RZ, R133 ;  /* 0x000000ffff847224 */ /* 0x000fe200078e0085 */
[----:B------:R-:W-:-:S02]  /*53d0*/  MOV R92, R89 ;  /* 0x00000059005c7202 */ /* 0x000fc40000000f00 */
[----:B------:R-:W-:Y:S01]  /*53e0*/  MOV R133, R134 ;  /* 0x0000008600857202 */ /* 0x000fe20000000f00 */
[----:B------:R-:W-:Y:S01]  /*53f0*/  IMAD.MOV.U32 R134, RZ, RZ, R135 ;  /* 0x000000ffff867224 */ /* 0x000fe200078e0087 */
[----:B------:R-:W-:Y:S02]  /*5400*/  MOV R89, R186 ;  /* 0x000000ba00597202 */ /* 0x000fe40000000f00 */
        /* <DEDUP_REMOVED lines=8> */
[----:B-1----:R-:W-:Y:S01]  /*5490*/  F2FP.PACK_AB R4, R152, R101 ;  /* 0x000000659804723e */ /* 0x002fe200000000ff */
[----:B------:R1:W4:Y:S01]  /*54a0*/  MUFU.EX2 R155, R0 ;  /* 0x00000000009b7308 */ /* 0x0003220000000800 */
[----:B------:R2:W5:Y:S01]  /*54b0*/  LDL.LU R186, [R1+0x78] ;  /* 0x0000780001ba7983 */ /* 0x0005620000300800 */
[----:B-1----:R-:W-:Y:S01]  /*54c0*/  FFMA.FTZ R0, R116, c[0x0][0x2d0], -R2 ;  /* 0x0000b40074007a23 */ /* 0x002fe20000010802 */
        /* <DEDUP_REMOVED lines=14> */
[----:B------:R-:W-:-:S02]  /*55b0*/  MOV R111, R117 ;  /* 0x00000075006f7202 */ /* 0x000fc40000000f00 */
[----:B------:R-:W-:Y:S01]  /*55c0*/  MOV R24, R96 ;  /* 0x0000006000187202 */ /* 0x000fe20000000f00 */
[----:B------:R-:W-:Y:S01]  /*55d0*/  IMAD.MOV.U32 R96, RZ, RZ, R97 ;  /* 0x000000ffff607224 */ /* 0x000fe200078e0061 */
[----:B------:R-:W-:Y:S02]  /*55e0*/  MOV R117, R119 ;  /* 0x0000007700757202 */ /* 0x000fe40000000f00 */
[----:B------:R-:W-:Y:S02]  /*55f0*/  MOV R119, R125 ;  /* 0x0000007d00777202 */ /* 0x000fe40000000f00 */
[----:B------:R-:W-:Y:S02]  /*5600*/  MOV R97, R92 ;  /* 0x0000005c00617202 */ /* 0x000fe40000000f00 */
[----:B------:R-:W-:Y:S01]  /*5610*/  MOV R125, R127 ;  /* 0x0000007f007d7202 */ /* 0x000fe20000000f00 */
[----:B------:R-:W-:Y:S01]  /*5620*/  IMAD.MOV.U32 R127, RZ, RZ, R26 ;  /* 0x000000ffff7f7224 */ /* 0x000fe200078e001a */
[----:B------:R1:W-:Y:S01]  /*5630*/  MUFU.EX2 R31, R0 ;  /* 0x00000000001f7308 */ /* 0x0003e20000000800 */
[----:B------:R-:W-:-:S02]  /*5640*/  IMAD.MOV.U32 R26, RZ, RZ, R132 ;  /* 0x000000ffff1a7224 */ /* 0x000fc400078e0084 */
[----:B------:R-:W-:Y:S02]  /*5650*/  IMAD.MOV.U32 R132, RZ, RZ, R134 ;  /* 0x000000ffff847224 */ /* 0x000fe400078e0086 */
[----:B------:R-:W-:Y:S02]  /*5660*/  IMAD.MOV.U32 R134, RZ, RZ, R24 ;  /* 0x000000ffff867224 */ /* 0x000fe400078e0018 */
[----:B------:R-:W-:Y:S02]  /*5670*/  IMAD.MOV.U32 R24, RZ, RZ, R97 ;  /* 0x000000ffff187224 */ /* 0x000fe400078e0061 */
[----:B------:R-:W-:Y:S02]  /*5680*/  IMAD.MOV.U32 R97, RZ, RZ, R102 ;  /* 0x000000ffff617224 */ /* 0x000fe400078e0066 */
[----:B-1----:R-:W-:-:S04]  /*5690*/  FFMA.FTZ R0, R116, c[0x0][0x2d0], -R2 ;  /* 0x0000b40074007a23 */ /* 0x002fc80000010802 */
[----:B------:R1:W1:Y:S01]  /*56a0*/  MUFU.EX2 R102, R0 ;  /* 0x0000000000667308 */ /* 0x0002620000000800 */
[----:B------:R-:W-:Y:S02]  /*56b0*/  IMAD.MOV.U32 R116, RZ, RZ, R118 ;  /* 0x000000ffff747224 */ /* 0x000fe400078e0076 */
[----:B------:R-:W-:Y:S02]  /*56c0*/  IMAD.MOV.U32 R118, RZ, RZ, R124 ;  /* 0x000000ffff767224 */ /* 0x000fe400078e007c */
[----:B------:R-:W-:Y:S02]  /*56d0*/  IMAD.MOV.U32 R124, RZ, RZ, R126 ;  /* 0x000000ffff7c7224 */ /* 0x000fe400078e007e */
[----:B------:R-:W-:Y:S02]  /*56e0*/  IMAD.MOV.U32 R110, RZ, RZ, R116 ;  /* 0x000000ffff6e7224 */ /* 0x000fe400078e0074 */
[----:B------:R-:W-:Y:S02]  /*56f0*/  IMAD.MOV.U32 R116, RZ, RZ, R118 ;  /* 0x000000ffff747224 */ /* 0x000fe400078e0076 */
[----:B-1----:R-:W-:Y:S01]  /*5700*/  FFMA.FTZ R0, R111, c[0x0][0x2d0], -R2 ;  /* 0x0000b4006f007a23 */ /* 0x002fe20000010802 */
[----:B------:R-:W-:-:S02]  /*5710*/  MOV R111, R117 ;  /* 0x00000075006f7202 */ /* 0x000fc40000000f00 */
[----:B------:R-:W-:Y:S02]  /*5720*/  MOV R117, R119 ;  /* 0x0000007700757202 */ /* 0x000fe40000000f00 */
[----:B------:R-:W-:Y:S01]  /*5730*/  MOV R119, R125 ;  /* 0x0000007d00777202 */ /* 0x000fe20000000f00 */
[----:B------:R-:W-:Y:S02]  /*5740*/  IMAD.MOV.U32 R125, RZ, RZ, R26 ;  /* 0x000000ffff7d7224 */ /* 0x000fe400078e001a */
        /* <DEDUP_REMOVED lines=9> */
[----:B------:R-:W-:-:S02]  /*57e0*/  IMAD.MOV.U32 R119, RZ, RZ, R26 ;  /* 0x000000ffff777224 */ /* 0x000fc400078e001a */
[----:B------:R-:W-:Y:S01]  /*57f0*/  IMAD.MOV.U32 R26, RZ, RZ, R132 ;  /* 0x000000ffff1a7224 */ /* 0x000fe200078e0084 */
[----:B------:R-:W-:Y:S01]  /*5800*/  MOV R126, R27 ;  /* 0x0000001b007e7202 */ /* 0x000fe20000000f00 */
[----:B------:R-:W-:Y:S02]  /*5810*/  IMAD.MOV.U32 R92, RZ, RZ, R185 ;  /* 0x000000ffff5c7224 */ /* 0x000fe400078e00b9 */
[----:B------:R-:W-:Y:S01]  /*5820*/  IMAD.MOV.U32 R132, RZ, RZ, R134 ;  /* 0x000000ffff847224 */ /* 0x000fe200078e0086 */
[----:B------:R-:W-:Y:S01]  /*5830*/  MOV R134, R154 ;  /* 0x0000009a00867202 */ /* 0x000fe20000000f00 */
[----:B------:R-:W-:Y:S01]  /*5840*/  FFMA.FTZ R28, R109, c[0x0][0x2d0], -R12 ;  /* 0x0000b4006d1c7a23 */ /* 0x000fe2000001080c */
[----:B------:R-:W-:Y:S01]  /*5850*/  MOV R27, R133 ;  /* 0x00000085001b7202 */ /* 0x000fe20000000f00 */
[----:B------:R2:W5:Y:S01]  /*5860*/  LDL.LU R185, [R1+0x74] ;  /* 0x0000740001b97983 */ /* 0x0005620000300800 */
[----:B-1----:R-:W-:Y:S02]  /*5870*/  FFMA.FTZ R0, R110, c[0x0][0x2d0], -R2 ;  /* 0x0000b4006e007a23 */ /* 0x002fe40000010802 */
[----:B------:R-:W-:-:S02]  /*5880*/  IMAD.MOV.U32 R110, RZ, RZ, R116 ;  /* 0x000000ffff6e7224 */ /* 0x000fc400078e0074 */
[----:B------:R-:W-:Y:S01]  /*5890*/  IMAD.MOV.U32 R116, RZ, RZ, R118 ;  /* 0x000000ffff747224 */ /* 0x000fe200078e0076 */
[----:B------:R-:W1:Y:S01]  /*58a0*/  MUFU.EX2 R154, R0 ;  /* 0x00000000009a7308 */ /* 0x000e620000000800 */
[----:B------:R-:W-:Y:S02]  /*58b0*/  MOV R133, R135 ;  /* 0x0000008700857202 */ /* 0x000fe40000000f00 */
[----:B------:R-:W-:Y:S02]  /*58c0*/  MOV R135, R96 ;  /* 0x0000006000877202 */ /* 0x000fe40000000f00 */
[----:B------:R-:W-:Y:S01]  /*58d0*/  MOV R109, R110 ;  /* 0x0000006e006d7202 */ /* 0x000fe20000000f00 */
[----:B------:R-:W-:Y:S01]  /*58e0*/  IMAD.MOV.U32 R110, RZ, RZ, R111 ;  /* 0x000000ffff6e7224 */ /* 0x000fe200078e006f */
[----:B------:R-:W-:Y:S02]  /*58f0*/  MOV R96, R92 ;  /* 0x0000005c00607202 */ /* 0x000fe40000000f00 */
[----:B------:R-:W-:-:S02]  /*5900*/  MOV R124, R27 ;  /* 0x0000001b007c7202 */ /* 0x000fc40000000f00 */
[----:B------:R-:W-:Y:S01]  /*5910*/  MOV R111, R116 ;  /* 0x00000074006f7202 */ /* 0x000fe20000000f00 */
[----:B------:R-:W-:Y:S01]  /*5920*/  IMAD.MOV.U32 R116, RZ, RZ, R117 ;  /* 0x000000ffff747224 */ /* 0x000fe200078e0075 */
[----:B------:R-:W-:Y:S02]  /*5930*/  MOV R27, R133 ;  /* 0x00000085001b7202 */ /* 0x000fe40000000f00 */
[----:B------:R-:W-:Y:S02]  /*5940*/  MOV R133, R135 ;  /* 0x0000008700857202 */ /* 0x000fe40000000f00 */
[----:B------:R-:W-:Y:S01]  /*5950*/  MOV R108, R109 ;  /* 0x0000006d006c7202 */ /* 0x000fe20000000f00 */
[----:B------:R-:W-:Y:S01]  /*5960*/  IMAD.MOV.U32 R109, RZ, RZ, R110 ;  /* 0x000000ffff6d7224 */ /* 0x000fe200078e006e */
[----:B------:R-:W-:Y:S02]  /*5970*/  MOV R135, R96 ;  /* 0x0000006000877202 */ /* 0x000fe40000000f00 */
[----:B------:R-:W-:Y:S01]  /*5980*/  MOV R110, R111 ;  /* 0x0000006f006e7202 */ /* 0x000fe20000000f00 */
[----:B------:R-:W-:Y:S01]  /*5990*/  IMAD.MOV.U32 R111, RZ, RZ, R116 ;  /* 0x000000ffff6f7224 */ /* 0x000fe200078e0074 */
[----:B------:R-:W-:Y:S01]  /*59a0*/  MOV R118, R27 ;  /* 0x0000001b00767202 */ /* 0x000fe20000000f00 */
[----:B------:R-:W-:Y:S01]  /*59b0*/  IMAD.MOV.U32 R131, RZ, RZ, R108 ;  /* 0x000000ffff837224 */ /* 0x000fe200078e006c */
[----:B------:R-:W-:-:S02]  /*59c0*/  MOV R27, R133 ;  /* 0x00000085001b7202 */ /* 0x000fc40000000f00 */
        /* <DEDUP_REMOVED lines=10> */
[----:B----4-:R-:W-:Y:S01]  /*5a70*/  F2FP.PACK_AB R6, R155, R153 ;  /* 0x000000999b06723e */ /* 0x010fe200000000ff */
[----:B------:R-:W-:Y:S01]  /*5a80*/  IMAD.MOV.U32 R130, RZ, RZ, R131 ;  /* 0x000000ffff827224 */ /* 0x000fe200078e0083 */
[----:B------:R-:W-:-:S02]  /*5a90*/  F2FP.PACK_AB R5, R102, R31 ;  /* 0x0000001f6605723e */ /* 0x000fc400000000ff */
[----:B-1----:R-:W-:Y:S01]  /*5aa0*/  F2FP.PACK_AB R7, R154, R103 ;  /* 0x000000679a07723e */ /* 0x002fe200000000ff */
        /* <DEDUP_REMOVED lines=10> */
[----:B------:R-:W-:Y:S01]  /*5b50*/  HMMA.16816.F32 R120, R4, R8, R148 ;  /* 0x000000080478723c */ /* 0x000fe20000001894 */
[----:B------:R-:W-:Y:S01]  /*5b60*/  IMAD.MOV.U32 R133, RZ, RZ, R24 ;  /* 0x000000ffff857224 */ /* 0x000fe200078e0018 */
[----:B------:R2:W5:Y:S01]  /*5b70*/  LDL.LU R184, [R1+0x70] ;  /* 0x0000700001b87983 */ /* 0x0005620000300800 */
[----:B------:R-:W-:-:S04]  /*5b80*/  MOV R116, R26 ;  /* 0x0000001a00747202 */ /* 0x000fc80000000f00 */
[----:B------:R-:W-:Y:S01]  /*5b90*/  MOV R151, R92 ;  /* 0x0000005c00977202 */ /* 0x000fe20000000f00 */
[----:B------:R-:W-:Y:S01]  /*5ba0*/  IMAD.MOV.U32 R150, RZ, RZ, R93 ;  /* 0x000000ffff967224 */ /* 0x000fe200078e005d */
[----:B------:R-:W-:Y:S01]  /*5bb0*/  MOV R149, R94 ;  /* 0x0000005e00957202 */ /* 0x000fe20000000f00 */
[----:B------:R-:W-:Y:S01]  /*5bc0*/  IMAD.MOV.U32 R148, RZ, RZ, R95 ;  /* 0x000000ffff947224 */ /* 0x000fe200078e005f */
[----:B------:R-:W-:Y:S01]  /*5bd0*/  MOV R128, R130 ;  /* 0x0000008200807202 */ /* 0x000fe20000000f00 */
[C---:B------:R-:W-:Y:S01]  /*5be0*/  HMMA.16816.F32 R92, R4.reuse, R10, R140 ;  /* 0x0000000a045c723c */ /* 0x040fe2000000188c */
[--C-:B------:R-:W-:Y:S01]  /*5bf0*/  FFMA.FTZ R27, R161, c[0x0][0x2d0], -R12.reuse ;  /* 0x0000b400a11b7a23 */ /* 0x100fe2000001080c */
[----:B------:R2:W5:Y:S01]  /*5c00*/  LDL.LU R163, [R1+0x6c] ;  /* 0x00006c0001a37983 */ /* 0x0005620000300800 */
[--C-:B------:R-:W-:Y:S02]  /*5c10*/  FFMA.FTZ R26, R160, c[0x0][0x2d0], -R12.reuse ;  /* 0x0000b400a01a7a23 */ /* 0x100fe4000001080c */
[----:B------:R-:W-:Y:S01]  /*5c20*/  FFMA.FTZ R25, R159, c[0x0][0x2d0], -R12 ;  /* 0x0000b4009f197a23 */ /* 0x000fe2000001080c */
        /* <DEDUP_REMOVED lines=11> */
[--C-:B------:R-:W-:Y:S01]  /*5ce0*/  FFMA.FTZ R24, R158, c[0x0][0x2d0], -R2.reuse ;  /* 0x0000b4009e187a23 */ /* 0x100fe20000010802 */
[----:B------:R-:W1:Y:S01]  /*5cf0*/  LDSM.16.MT88.4 R12, [R225+0x5100] ;  /* 0x00510000e10c783b */ /* 0x000e620000004200 */
[--C-:B------:R-:W-:Y:S01]  /*5d00*/  FFMA.FTZ R0, R157, c[0x0][0x2d0], -R2.reuse ;  /* 0x0000b4009d007a23 */ /* 0x100fe20000010802 */
[----:B------:R-:W-:Y:S01]  /*5d10*/  MOV R108, R90 ;  /* 0x0000005a006c7202 */ /* 0x000fe20000000f00 */
[----:B------:R-:W-:Y:S01]  /*5d20*/  IMAD.MOV.U32 R131, RZ, RZ, R109 ;  /* 0x000000ffff837224 */ /* 0x000fe200078e006d */
[----:B------:R-:W-:Y:S01]  /*5d30*/  HMMA.16816.F32 R112, R4, R16, R168 ;  /* 0x000000100470723c */ /* 0x000fe200000018a8 */
[----:B------:R-:W-:Y:S01]  /*5d40*/  FFMA.FTZ R30, R110, c[0x0][0x2d0], -R2 ;  /* 0x0000b4006e1e7a23 */ /* 0x000fe20000010802 */
[----:B------:R-:W-:Y:S01]  /*5d50*/  MOV R110, R88 ;  /* 0x00000058006e7202 */ /* 0x000fe20000000f00 */
[----:B------:R-:W-:Y:S01]  /*5d60*/  IMAD.MOV.U32 R109, RZ, RZ, R89 ;  /* 0x000000ffff6d7224 */ /* 0x000fe200078e0059 */
[----:B------:R-:W4:Y:S01]  /*5d70*/  LDSM.16.MT88.4 R8, [R226+0x5100] ;  /* 0x00510000e208783b */ /* 0x000f220000004200 */
[----:B------:R-:W-:-:S03]  /*5d80*/  IMAD.MOV.U32 R2, RZ, RZ, R91 ;  /* 0x000000ffff027224 */ /* 0x000fc600078e005b */
[----:B------:R-:W-:Y:S01]  /*5d90*/  HMMA.16816.F32 R88, R4, R18, R164 ;  /* 0x000000120458723c */ /* 0x000fe200000018a4 */
[----:B------:R-:W2:Y:S01]  /*5da0*/  LDSM.16.MT88.4 R16, [R228+0x2100] ;  /* 0x00210000e410783b */ /* 0x000ea20000004200 */
[----:B------:R-:W-:-:S03]  /*5db0*/  IMAD.MOV.U32 R140, RZ, RZ, R118 ;  /* 0x000000ffff8c7224 */ /* 0x000fc600078e0076 */
[----:B------:R1:W5:Y:S03]  /*5dc0*/  LDL.LU R162, [R1+0x68] ;  /* 0x0000680001a27983 */ /* 0x0003660000300800 */
[C---:B---3--:R-:W-:Y:S01]  /*5dd0*/  HMMA.16816.F32 R104, R4.reuse, R20, R128 ;  /* 0x000000140468723c */ /* 0x048fe20000001880 */
[----:B------:R3:W5:Y:S04]  /*5de0*/  LDL.LU R161, [R1+0x64] ;  /* 0x0000640001a17983 */ /* 0x0007680000300800 */
[----:B------:R3:W5:Y:S03]  /*5df0*/  LDL.LU R160, [R1+0x60] ;  /* 0x0000600001a07983 */ /* 0x0007660000300800 */
[C---:B------:R-:W-:Y:S01]  /*5e00*/  HMMA.16816.F32 R20, R4.reuse, R22, R176 ;  /* 0x000000160414723c */ /* 0x040fe200000018b0 */
[----:B------:R3:W5:Y:S04]  /*5e10*/  LDL.LU R159, [R1+0x5c] ;  /* 0x00005c00019f7983 */ /* 0x0007680000300800 */
[----:B------:R3:W5:Y:S04]  /*5e20*/  LDL.LU R158, [R1+0x58] ;  /* 0x00005800019e7983 */ /* 0x0007680000300800 */
[----:B------:R3:W5:Y:S01]  /*5e30*/  LDL.LU R157, [R1+0x54] ;  /* 0x00005400019d7983 */ /* 0x0007620000300800 */
[C---:B-1----:R-:W-:Y:S03]  /*5e40*/  HMMA.16816.F32 R176, R4.reuse, R12, R144 ;  /* 0x0000000c04b0723c */ /* 0x042fe60000001890 */
[----:B------:R3:W5:Y:S05]  /*5e50*/  LDL.LU R156, [R1+0x50] ;  /* 0x00005000019c7983 */ /* 0x00076a0000300800 */
[C---:B------:R-:W-:Y:S01]  /*5e60*/  HMMA.16816.F32 R164, R4.reuse, R14, R136 ;  /* 0x0000000e04a4723c */ /* 0x040fe20000001888 */
[----:B------:R-:W1:Y:S07]  /*5e70*/  LDSM.16.MT88.4 R12, [R228+0x5100] ;  /* 0x00510000e40c783b */ /* 0x000e6e0000004200 */
[C---:B----4-:R-:W-:Y:S08]  /*5e80*/  HMMA.16816.F32 R144, R4.reuse, R8, R52 ;  /* 0x000000080490723c */ /* 0x050ff00000001834 */
[C---:B--2---:R-:W-:Y:S08]  /*5e90*/  HMMA.16816.F32 R128, R4.reuse, R16, R180 ;  /* 0x000000100480723c */ /* 0x044ff000000018b4 */
[C---:B------:R-:W-:Y:S01]  /*5ea0*/  HMMA.16816.F32 R168, R4.reuse, R18, R172 ;  /* 0x0000001204a8723c */ /* 0x040fe200000018ac */
[----:B------:R-:W2:Y:S07]  /*5eb0*/  LDSM.16.MT88.4 R16, [R229+0x5100] ;  /* 0x00510000e510783b */ /* 0x000eae0000004200 */
[C---:B------:R-:W-:Y:S01]  /*5ec0*/  HMMA.16816.F32 R52, R4.reuse, R10, R40 ;  /* 0x0000000a0434723c */ /* 0x040fe20000001828 */
[----:B------:R-:W4:Y:S07]  /*5ed0*/  LDSM.16.MT88.4 R8, [R225+0x8100] ;  /* 0x00810000e108783b */ /* 0x000f2e0000004200 */
[C---:B-1----:R-:W-:Y:S08]  /*5ee0*/  HMMA.16816.F32 R68, R4.reuse, R12, R68 ;  /* 0x0000000c0444723c */ /* 0x042ff00000001844 */
[C---:B------:R-:W-:Y:S01]  /*5ef0*/  HMMA.16816.F32 R40, R4.reuse, R14, R60 ;  /* 0x0000000e0428723c */ /* 0x040fe2000000183c */
[----:B------:R-:W1:Y:S07]  /*5f00*/  LDSM.16.MT88.4 R12, [R229+0x8100] ;  /* 0x00810000e50c783b */ /* 0x000e6e0000004200 */
[C---:B--2---:R-:W-:Y:S08]  /*5f10*/  HMMA.16816.F32 R84, R4.reuse, R16, R84 ;  /* 0x000000100454723c */ /* 0x044ff00000001854 */
[C---:B------:R-:W-:Y:S01]  /*5f20*/  HMMA.16816.F32 R76, R4.reuse, R18, R76 ;  /* 0x00000012044c723c */ /* 0x040fe2000000184c */
[----:B------:R-:W2:Y:S07]  /*5f30*/  LDSM.16.MT88.4 R16, [R226+0x8100] ;  /* 0x00810000e210783b */ /* 0x000eae0000004200 */
[C---:B----4-:R-:W-:Y:S08]  /*5f40*/  HMMA.16816.F32 R48, R4.reuse, R8, R48 ;  /* 0x000000080430723c */ /* 0x050ff00000001830 */
[C---:B------:R-:W-:Y:S01]  /*5f50*/  HMMA.16816.F32 R36, R4.reuse, R10, R36 ;  /* 0x0000000a0424723c */ /* 0x040fe20000001824 */
[----:B------:R-:W4:Y:S07]  /*5f60*/  LDSM.16.MT88.4 R8, [R228+0x8100] ;  /* 0x00810000e408783b */ /* 0x000f2e0000004200 */
[----:B-1----:R-:W-:Y:S01]  /*5f70*/  HMMA.16816.F32 R60, R4, R14, R56 ;  /* 0x0000000e043c723c */ /* 0x002fe20000001838 */
[----:B------:R-:W-:Y:S01]  /*5f80*/  IMAD.MOV.U32 R138, RZ, RZ, R116 ;  /* 0x000000ffff8a7224 */ /* 0x000fe200078e0074 */
[----:B------:R-:W-:-:S06]  /*5f90*/  MOV R139, R117 ;  /* 0x00000075008b7202 */ /* 0x000fcc0000000f00 */
[----:B------:R-:W-:Y:S01]  /*5fa0*/  HMMA.16816.F32 R64, R4, R12, R64 ;  /* 0x0000000c0440723c */ /* 0x000fe20000001840 */
[----:B------:R-:W-:Y:S01]  /*5fb0*/  IMAD.MOV.U32 R136, RZ, RZ, R110 ;  /* 0x000000ffff887224 */ /* 0x000fe200078e006e */
[----:B------:R-:W-:-:S06]  /*5fc0*/  MOV R137, R111 ;  /* 0x0000006f00897202 */ /* 0x000fcc0000000f00 */
[C---:B--2---:R-:W-:Y:S08]  /*5fd0*/  HMMA.16816.F32 R172, R4.reuse, R16, R80 ;  /* 0x0000001004ac723c */ /* 0x044ff00000001850 */
[----:B------:R-:W-:Y:S01]  /*5fe0*/  HMMA.16816.F32 R180, R4, R18, R72 ;  /* 0x0000001204b4723c */ /* 0x000fe20000001848 */
[----:B------:R-:W-:Y:S01]  /*5ff0*/  IMAD.MOV.U32 R15, RZ, RZ, R62 ;  /* 0x000000ffff0f7224 */ /* 0x000fe200078e003e */
[----:B------:R-:W-:-:S06]  /*6000*/  MOV R14, R63 ;  /* 0x0000003f000e7202 */ /* 0x000fcc0000000f00 */
[----:B----4-:R-:W-:Y:S01]  /*6010*/  HMMA.16816.F32 R44, R4, R8, R44 ;  /* 0x00000008042c723c */ /* 0x010fe2000000182c */
[----:B------:R-:W-:Y:S01]  /*6020*/  IMAD.MOV.U32 R62, RZ, RZ, R108 ;  /* 0x000000ffff3e7224 */ /* 0x000fe200078e006c */
[----:B------:R-:W-:-:S06]  /*6030*/  MOV R63, R109 ;  /* 0x0000006d003f7202 */ /* 0x000fcc0000000f00 */
[----:B------:R-:W-:Y:S01]  /*6040*/  HMMA.16816.F32 R32, R4, R10, R32 ;  /* 0x0000000a0420723c */ /* 0x000fe20000001820 */
[----:B------:R1:W-:Y:S01]  /*6050*/  MUFU.EX2 R7, R0 ;  /* 0x0000000000077308 */ /* 0x0003e20000000800 */
[----:B------:R-:W-:Y:S01]  /*6060*/  LDSM.16.MT88.4 R108, [R225+0x2900] ;  /* 0x00290000e16c783b */ /* 0x000fe20000004200 */
[----:B------:R-:W-:Y:S01]  /*6070*/  IMAD.MOV.U32 R57, RZ, RZ, R60 ;  /* 0x000000ffff397224 */ /* 0x000fe200078e003c */
[----:B------:R-:W-:Y:S01]  /*6080*/  MOV R56, R61 ;  /* 0x0000003d00387202 */ /* 0x000fe20000000f00 */
[----:B------:R-:W-:Y:S01]  /*6090*/  IMAD.MOV.U32 R82, RZ, RZ, R149 ;  /* 0x000000ffff527224 */ /* 0x000fe200078e0095 */
[----:B------:R-:W-:Y:S01]  /*60a0*/  MOV R83, R150 ;  /* 0x0000009600537202 */ /* 0x000fe20000000f00 */
[----:B------:R-:W-:Y:S01]  /*60b0*/  IMAD.MOV.U32 R80, RZ, RZ, R143 ;  /* 0x000000ffff507224 */ /* 0x000fe200078e008f */
[----:B------:R-:W-:Y:S01]  /*60c0*/  MOV R81, R148 ;  /* 0x0000009400517202 */ /* 0x000fe20000000f00 */
[----:B------:R-:W-:Y:S01]  /*60d0*/  MUFU.EX2 R12, R28 ;  /* 0x0000001c000c7308 */ /* 0x000fe20000000800 */
[----:B------:R-:W-:Y:S01]  /*60e0*/  MOV R18, R65 ;  /* 0x0000004100127202 */ /* 0x000fe20000000f00 */
[----:B------:R-:W-:Y:S01]  /*60f0*/  IMAD.MOV.U32 R19, RZ, RZ, R64 ;  /* 0x000000ffff137224 */ /* 0x000fe200078e0040 */
[----:B------:R-:W-:Y:S01]  /*6100*/  MOV R16, R67 ;  /* 0x0000004300107202 */ /* 0x000fe20000000f00 */
[----:B------:R-:W-:Y:S01]  /*6110*/  IMAD.MOV.U32 R17, RZ, RZ, R66 ;  /* 0x000000ffff117224 */ /* 0x000fe200078e0042 */
[----:B------:R-:W-:Y:S01]  /*6120*/  LDSM.16.MT88.4 R72, [R225+0x8900] ;  /* 0x00890000e148783b */ /* 0x000fe20000004200 */
[----:B-1----:R-:W-:Y:S01]  /*6130*/  FADD.FTZ R0, R142, R141 ;  /* 0x0000008d8e007221 */ /* 0x002fe20000010000 */
[----:B------:R-:W-:Y:S01]  /*6140*/  MOV R141, R119 ;  /* 0x00000077008d7202 */ /* 0x000fe20000000f00 */
[----:B------:R-:W-:Y:S01]  /*6150*/  IMAD.MOV.U32 R60, RZ, RZ, R151 ;  /* 0x000000ffff3c7224 */ /* 0x000fe200078e0097 */
[----:B------:R-:W1:Y:S01]  /*6160*/  LDSM.16.MT88.4 R116, [R226+0x2900] ;  /* 0x00290000e274783b */ /* 0x000e620000004200 */
[----:B------:R-:W-:Y:S01]  /*6170*/  MOV R61, R2 ;  /* 0x00000002003d7202 */ /* 0x000fe20000000f00 */
[----:B------:R-:W-:Y:S01]  /*6180*/  FADD.FTZ R2, R132, R127 ;  /* 0x0000007f84027221 */ /* 0x000fe20000010000 */
[----:B------:R-:W-:Y:S01]  /*6190*/  MOV R149, R133 ;  /* 0x0000008500957202 */ /* 0x000fe20000000f00 */
[----:B------:R-:W-:Y:S01]  /*61a0*/  IMAD.MOV.U32 R150, RZ, RZ, R134 ;  /* 0x000000ffff967224 */ /* 0x000fe200078e0086 */
[----:B------:R-:W-:Y:S01]  /*61b0*/  MOV R151, R135 ;  /* 0x0000008700977202 */ /* 0x000fe20000000f00 */
[----:B------:R-:W-:Y:S01]  /*61c0*/  IMAD.MOV.U32 R142, RZ, RZ, R124 ;  /* 0x000000ffff8e7224 */ /* 0x000fe200078e007c */
[----:B------:R-:W-:Y:S01]  /*61d0*/  MOV R143, R125 ;  /* 0x0000007d008f7202 */ /* 0x000fe20000000f00 */
[----:B------:R-:W-:Y:S01]  /*61e0*/  IMAD.MOV.U32 R148, RZ, RZ, R126 ;  /* 0x000000ffff947224 */ /* 0x000fe200078e007e */
[----:B------:R-:W2:Y:S04]  /*61f0*/  LDSM.16.MT88.4 R132, [R228+0x2900] ;  /* 0x00290000e484783b */ /* 0x000ea80000004200 */
[----:B------:R-:W4:Y:S01]  /*6200*/  LDSM.16.MT88.4 R124, [R229+0x2900] ;  /* 0x00290000e57c783b */ /* 0x000f220000004200 */
[----:B------:R1:W1:Y:S01]  /*6210*/  MUFU.EX2 R11, R27 ;  /* 0x0000001b000b7308 */ /* 0x0002620000000800 */
[----:B------:R-:W-:-:S02]  /*6220*/  FADD.FTZ R0, R80, R0 ;  /* 0x0000000050007221 */ /* 0x000fc40000010000 */
[----:B------:R-:W-:Y:S01]  /*6230*/  FADD.FTZ R4, R81, R2 ;  /* 0x0000000251047221 */ /* 0x000fe20000010000 */
[----:B------:R-:W-:Y:S04]  /*6240*/  LDSM.16.MT88.4 R64, [R228+0x5900] ;  /* 0x00590000e440783b */ /* 0x000fe80000004200 */
[----:B------:R1:W-:Y:S01]  /*6250*/  MUFU.EX2 R10, R26 ;  /* 0x0000001a000a7308 */ /* 0x0003e20000000800 */
[----:B------:R-:W-:-:S07]  /*6260*/  IMAD.MOV.U32 R13, RZ, RZ, R62 ;  /* 0x000000ffff0d7224 */ /* 0x000fce00078e003e */
[----:B------:R-:W1:Y:S01]  /*6270*/  MUFU.EX2 R9, R25 ;  /* 0x0000001900097308 */ /* 0x000e620000000800 */
[----:B------:R-:W-:-:S07]  /*6280*/  FADD.FTZ R2, R82, R0 ;  /* 0x0000000052027221 */ /* 0x000fce0000010000 */
[----:B------:R-:W1:Y:S01]  /*6290*/  MUFU.EX2 R8, R24 ;  /* 0x0000001800087308 */ /* 0x000e620000000800 */
[----:B------:R-:W-:-:S07]  /*62a0*/  IMAD.MOV.U32 R62, RZ, RZ, R136 ;  /* 0x000000ffff3e7224 */ /* 0x000fce00078e0088 */
[----:B------:R2:W-:Y:S01]  /*62b0*/  MUFU.EX2 R5, R29 ;  /* 0x0000001d00057308 */ /* 0x0005e20000000800 */
[----:B------:R-:W-:-:S07]  /*62c0*/  FADD.FTZ R0, R83, R4 ;  /* 0x0000000453007221 */ /* 0x000fce0000010000 */
[----:B------:R-:W2:Y:S01]  /*62d0*/  MUFU.EX2 R6, R30 ;  /* 0x0000001e00067308 */ /* 0x000ea20000000800 */
[----:B------:R-:W-:Y:S01]  /*62e0*/  IMAD.MOV.U32 R136, RZ, RZ, R138 ;  /* 0x000000ffff887224 */ /* 0x000fe200078e008a */
[----:B-1----:R-:W-:Y:S01]  /*62f0*/  MOV R27, R14 ;  /* 0x0000000e001b7202 */ /* 0x002fe20000000f00 */
[----:B------:R-:W-:Y:S01]  /*6300*/  IMAD.MOV.U32 R138, RZ, RZ, R140 ;  /* 0x000000ffff8a7224 */ /* 0x000fe200078e008c */
[----:B------:R-:W-:Y:S01]  /*6310*/  MOV R140, R141 ;  /* 0x0000008d008c7202 */ /* 0x000fe20000000f00 */
[----:B------:R-:W-:Y:S01]  /*6320*/  IMAD.MOV.U32 R141, RZ, RZ, R142 ;  /* 0x000000ffff8d7224 */ /* 0x000fe200078e008e */
        /* <DEDUP_REMOVED lines=13> */
[----:B------:R-:W-:Y:S01]  /*6400*/  FADD.FTZ R2, R60, R2 ;  /* 0x000000023c027221 */ /* 0x000fe20000010000 */
[----:B------:R-:W-:Y:S01]  /*6410*/  F2FP.PACK_AB R96, R11, R12 ;  /* 0x0000000c0b60723e */ /* 0x000fe200000000ff */
[----:B--2---:R-:W-:Y:S01]  /*6420*/  IMAD.MOV.U32 R29, RZ, RZ, R62 ;  /* 0x000000ffff1d7224 */ /* 0x004fe200078e003e */
[----:B------:R-:W-:Y:S01]  /*6430*/  F2FP.PACK_AB R98, R9, R10 ;  /* 0x0000000a0962723e */ /* 0x000fe200000000ff */
[----:B------:R-:W-:Y:S01]  /*6440*/  IMAD.MOV.U32 R24, RZ, RZ, R57 ;  /* 0x000000ffff187224 */ /* 0x000fe200078e0039 */
[----:B------:R-:W-:Y:S01]  /*6450*/  F2FP.PACK_AB R97, R7, R8 ;  /* 0x000000080761723e */ /* 0x000fe200000000ff */
[----:B------:R-:W-:Y:S01]  /*6460*/  LDSM.16.MT88.4 R80, [R226+0x8900] ;  /* 0x00890000e250783b */ /* 0x000fe20000004200 */
[----:B------:R-:W-:-:S07]  /*6470*/  F2FP.PACK_AB R99, R6, R5 ;  /* 0x000000050663723e */ /* 0x000fce00000000ff */
[C---:B------:R-:W-:Y:S08]  /*6480*/  HMMA.16816.F32 R112, R96.reuse, R116, R112 ;  /* 0x000000746070723c */ /* 0x040ff00000001870 */
[C---:B------:R-:W-:Y:S07]  /*6490*/  HMMA.16816.F32 R116, R96.reuse, R118, R88 ;  /* 0x000000766074723c */ /* 0x040fee0000001858 */
[----:B------:R-:W-:Y:S01]  /*64a0*/  MOV R90, R142 ;  /* 0x0000008e005a7202 */ /* 0x000fe20000000f00 */
[----:B------:R-:W-:Y:S01]  /*64b0*/  HMMA.16816.F32 R104, R96, R108, R104 ;  /* 0x0000006c6068723c */ /* 0x000fe20000001868 */
[----:B------:R-:W-:-:S03]  /*64c0*/  IMAD.MOV.U32 R91, RZ, RZ, R143 ;  /* 0x000000ffff5b7224 */ /* 0x000fc600078e008f */
[----:B------:R-:W-:-:S04]  /*64d0*/  FADD.FTZ R2, R90, R2 ;  /* 0x000000025a027221 */ /* 0x000fc80000010000 */
[C---:B------:R-:W-:Y:S01]  /*64e0*/  HMMA.16816.F32 R108, R96.reuse, R110, R20 ;  /* 0x0000006e606c723c */ /* 0x040fe20000001814 */
[----:B------:R-:W-:Y:S02]  /*64f0*/  FADD.FTZ R0, R91, R0 ;  /* 0x000000005b007221 */ /* 0x000fe40000010000 */
[----:B------:R-:W-:Y:S01]  /*6500*/  IMAD.MOV.U32 R4, RZ, RZ, R136 ;  /* 0x000000ffff047224 */ /* 0x000fe200078e0088 */
[----:B------:R-:W-:Y:S01]  /*6510*/  MOV R30, R63 ;  /* 0x0000003f001e7202 */ /* 0x000fe20000000f00 */
[----:B------:R-:W-:Y:S02]  /*6520*/  LDSM.16.MT88.4 R88, [R229+0x8900] ;  /* 0x00890000e558783b */ /* 0x000fe40000004200 */
        /* <DEDUP_REMOVED lines=8> */
[C---:B------:R-:W-:Y:S01]  /*65b0*/  HMMA.16816.F32 R128, R96.reuse, R132, R128 ;  /* 0x000000846080723c */ /* 0x040fe20000001880 */
[----:B------:R-:W-:Y:S01]  /*65c0*/  FADD.FTZ R2, R18, R2 ;  /* 0x0000000212027221 */ /* 0x000fe20000010000 */
[----:B------:R-:W-:Y:S01]  /*65d0*/  MOV R28, R61 ;  /* 0x0000003d001c7202 */ /* 0x000fe20000000f00 */
[----:B------:R-:W-:Y:S01]  /*65e0*/  FADD.FTZ R0, R19, R0 ;  /* 0x0000000013007221 */ /* 0x000fe20000010000 */
[----:B------:R-:W-:Y:S01]  /*65f0*/  MOV R25, R56 ;  /* 0x0000003800197202 */ /* 0x000fe20000000f00 */
[----:B------:R-:W-:Y:S01]  /*6600*/  FADD.FTZ R2, R16, R2 ;  /* 0x0000000210027221 */ /* 0x000fe20000010000 */
[----:B------:R-:W-:Y:S02]  /*6610*/  LDSM.16.MT88.4 R56, [R229+0x5900] ;  /* 0x00590000e538783b */ /* 0x000fe40000004200 */
[C---:B----4-:R-:W-:Y:S01]  /*6620*/  HMMA.16816.F32 R120, R96.reuse, R124, R120 ;  /* 0x0000007c6078723c */ /* 0x050fe20000001878 */
[----:B------:R-:W-:Y:S01]  /*6630*/  FADD.FTZ R0, R17, R0 ;  /* 0x0000000011007221 */ /* 0x000fe20000010000 */
[----:B------:R-:W-:Y:S04]  /*6640*/  LDSM.16.MT88.4 R140, [R225+0x5900] ;  /* 0x00590000e18c783b */ /* 0x000fe80000004200 */
[----:B------:R-:W-:Y:S02]  /*6650*/  LDSM.16.MT88.4 R16, [R228+0x8900] ;  /* 0x00890000e410783b */ /* 0x000fe40000004200 */
[C---:B------:R-:W-:Y:S07]  /*6660*/  HMMA.16816.F32 R132, R96.reuse, R134, R168 ;  /* 0x000000866084723c */ /* 0x040fee00000018a8 */
[----:B------:R-:W-:Y:S01]  /*6670*/  MOV R171, R139 ;  /* 0x0000008b00ab7202 */ /* 0x000fe20000000f00 */
[----:B------:R-:W-:Y:S07]  /*6680*/  HMMA.16816.F32 R124, R96, R126, R92 ;  /* 0x0000007e607c723c */ /* 0x000fee000000185c */
[----:B------:R-:W-:Y:S01]  /*6690*/  MOV R92, R148 ;  /* 0x00000094005c7202 */ /* 0x000fe20000000f00 */
[----:B------:R-:W-:Y:S01]  /*66a0*/  FADD.FTZ R2, R171, R2 ;  /* 0x00000002ab027221 */ /* 0x000fe20000010000 */
[----:B------:R-:W-:Y:S01]  /*66b0*/  MOV R93, R150 ;  /* 0x00000096005d7202 */ /* 0x000fe20000000f00 */
[----:B------:R-:W-:-:S02]  /*66c0*/  IMAD.MOV.U32 R94, RZ, RZ, R151 ;  /* 0x000000ffff5e7224 */ /* 0x000fc400078e0097 */
[----:B------:R-:W-:Y:S02]  /*66d0*/  FADD.FTZ R0, R92, R0 ;  /* 0x000000005c007221 */ /* 0x000fe40000010000 */
[----:B------:R-:W-:Y:S02]  /*66e0*/  IMAD.MOV.U32 R95, RZ, RZ, R149 ;  /* 0x000000ffff5f7224 */ /* 0x000fe400078e0095 */
[----:B------:R-:W-:Y:S01]  /*66f0*/  FADD.FTZ R2, R93, R2 ;  /* 0x000000025d027221 */ /* 0x000fe20000010000 */
[----:B------:R-:W1:Y:S01]  /*6700*/  LDSM.16.MT88.4 R148, [R226+0x5900] ;  /* 0x00590000e294783b */ /* 0x000e620000004200 */
[----:B------:R-:W-:Y:S02]  /*6710*/  FADD.FTZ R0, R94, R0 ;  /* 0x000000005e007221 */ /* 0x000fe40000010000 */
[----:B------:R-:W-:Y:S02]  /*6720*/  FADD.FTZ R2, R95, R2 ;  /* 0x000000025f027221 */ /* 0x000fe40000010000 */
[----:B------:R-:W-:-:S02]  /*6730*/  FADD.FTZ R0, R4, R0 ;  /* 0x0000000004007221 */ /* 0x000fc40000010000 */
[----:B------:R-:W-:Y:S02]  /*6740*/  FADD.FTZ R2, R30, R2 ;  /* 0x000000021e027221 */ /* 0x000fe40000010000 */
[----:B------:R-:W-:Y:S02]  /*6750*/  FADD.FTZ R0, R29, R0 ;  /* 0x000000001d007221 */ /* 0x000fe40000010000 */
[----:B------:R-:W-:Y:S02]  /*6760*/  FADD.FTZ R2, R28, R2 ;  /* 0x000000021c027221 */ /* 0x000fe40000010000 */
        /* <DEDUP_REMOVED lines=22> */
[----:B------:R-:W-:-:S05]  /*68d0*/  FADD.FTZ R0, R6, R5 ;  /* 0x0000000506007221 */ /* 0x000fca0000010000 */
[----:B------:R3:W-:Y:S04]  /*68e0*/  STL [R1+0x4], R0 ;  /* 0x0000040001007387 */ /* 0x0007e80000100800 */
[----:B------:R3:W-:Y:S01]  /*68f0*/  STL [R1], R2 ;  /* 0x0000000201007387 */ /* 0x0007e20000100800 */
[C---:B-1----:R-:W-:Y:S08]  /*6900*/  HMMA.16816.F32 R144, R96.reuse, R148, R144 ;  /* 0x000000946090723c */ /* 0x042ff00000001890 */
[C---:B------:R-:W-:Y:S08]  /*6910*/  HMMA.16816.F32 R148, R96.reuse, R150, R52 ;  /* 0x000000966094723c */ /* 0x040ff00000001834 */
        /* <DEDUP_REMOVED lines=13> */
[----:B------:R-:W-:Y:S01]  /*69f0*/  HMMA.16816.F32 R96, R96, R18, R32 ;  /* 0x000000126060723c */ /* 0x000fe20000001820 */
[----:B------:R-:W-:Y:S07]  /*6a00*/  @!P3 BRA `(.L_x_2) ;  /* 0x000040d00000b947 */ /* 0x000fee0003800000 */
[----:B---3--:R-:W2:Y:S01]  /*6a10*/  LDL.LU R13, [R1+0xc] ;  /* 0x00000c00010d7983 */ /* 0x008ea20000300800 */
[----:B------:R-:W-:Y:S01]  /*6a20*/  UMOV UR6, 0x6 ;  /* 0x0000000600067882 */ /* 0x000fe20000000000 */
[----:B------:R-:W-:Y:S01]  /*6a30*/  IMAD.MOV.U32 R102, RZ, RZ, R3 ;  /* 0x000000ffff667224 */ /* 0x000fe200078e0003 */
[----:B------:R-:W-:Y:S01]  /*6a40*/  ULDC.64 UR4, c[0x0][0x208] ;  /* 0x0000820000047ab9 */ /* 0x000fe20000000a00 */
[----:B------:R-:W-:Y:S01]  /*6a50*/  MOV R101, R100 ;  /* 0x0000006400657202 */ /* 0x000fe20000000f00 */
[----:B------:R-:W-:-:S02]  /*6a60*/  USHF.L.U64.HI UR5, UR4, UR6, UR5 ;  /* 0x0000000604057299 */ /* 0x000fc40008010205 */
[----:B------:R-:W-:Y:S01]  /*6a70*/  USHF.L.U32 UR4, UR4, 0x6, URZ ;  /* 0x0000000604047899 */ /* 0x000fe2000800063f */
[----:B--2---:R-:W-:-:S08]  /*6a80*/  IADD3 R250, R13, -0x2, RZ ;  /* 0xfffffffe0dfa7810 */ /* 0x004fd00007ffe0ff */
[----:B------:R-:W2:Y:S04]  /*6a90*/  LDL.LU.64 R26, [R1+0x38] ;  /* 0x00003800011a7983 */ /* 0x000ea80000300a00 */
[----:B------:R-:W3:Y:S04]  /*6aa0*/  LDL.LU.64 R14, [R1+0x40] ;  /* 0x00004000010e7983 */ /* 0x000ee80000300a00 */
[----:B------:R-:W4:Y:S01]  /*6ab0*/  LDL R13, [R1+0x30] ;  /* 0x00003000010d7983 */ /* 0x000f220000100800 */
[----:B--2---:R-:W-:-:S02]  /*6ac0*/  MOV R3, R27 ;  /* 0x0000001b00037202 */ /* 0x004fc40000000f00 */
[----:B---3--:R-:W-:Y:S02]  /*6ad0*/  MOV R2, R14 ;  /* 0x0000000e00027202 */ /* 0x008fe40000000f00 */
[----:B----4-:R-:W-:-:S03]  /*6ae0*/  SHF.L.U32 R249, R13, 0x1, RZ ;  /* 0x000000010df97819 */ /* 0x010fc600000006ff */
[----:B------:R1:W-:Y:S04]  /*6af0*/  STL.64 [R1+0x8], R2 ;  /* 0x0000080201007387 */ /* 0x0003e80000100a00 */
.L_x_3:
[----:B------:R-:W2:Y:S01]  /*6b00*/  LDL.64 R20, [R1+0x8] ;  /* 0x0000080001147983 */ /* 0x000ea20000100a00 */
[----:B------:R-:W-:Y:S04]  /*6b10*/  DEPBAR.LE SB0, 0x0 ;  /* 0x000080000000791a */ /* 0x000fe80000000000 */
[----:B----4-:R-:W-:Y:S01]  /*6b20*/  SHF.R.S32.HI R0, RZ, 0x1f, R250 ;  /* 0x0000001fff007819 */ /* 0x010fe200000114fa */
[----:B------:R-:W-:Y:S01]  /*6b30*/  BAR.SYNC.DEFER_BLOCKING 0x0 ;  /* 0x0000000000007b1d */ /* 0x000fe20000010000 */
[----:B-1----:R-:W-:Y:S04]  /*6b40*/  IMAD.WIDE.U32 R2, R250, c[0x0][0x208], RZ ;  /* 0x00008200fa027a25 */ /* 0x002fe800078e00ff */
[----:B------:R-:W-:Y:S03]  /*6b50*/  IMAD R0, R0, c[0x0][0x208], RZ ;  /* 0x0000820000007a24 */ /* 0x000fe600078e02ff */
[----:B-----5:R-:W-:Y:S01]  /*6b60*/  STL [R1+0x50], R231 ;  /* 0x000050e701007387 */ /* 0x020fe20000100800 */
[----:B------:R-:W-:Y:S03]  /*6b70*/  IMAD R0, R250, c[0x0][0x20c], R0 ;  /* 0x00008300fa007a24 */ /* 0x000fe600078e0200 */
[----:B------:R-:W-:Y:S02]  /*6b80*/  STL [R1+0x54], R248 ;  /* 0x000054f801007387 */ /* 0x000fe40000100800 */
[----:B------:R-:W-:Y:S02]  /*6b90*/  IADD3 R0, R3, R0, RZ ;  /* 0x0000000003007210 */ /* 0x000fe40007ffe0ff */
[----:B------:R-:W-:Y:S03]  /*6ba0*/  STL [R1+0x58], R247 ;  /* 0x000058f701007387 */ /* 0x000fe60000100800 */
[----:B------:R-:W-:Y:S01]  /*6bb0*/  IMAD R0, R0, 0x60, RZ ;  /* 0x0000006000007824 */ /* 0x000fe200078e02ff */
[----:B------:R-:W-:Y:S04]  /*6bc0*/  STL [R1+0x5c], R246 ;  /* 0x00005cf601007387 */ /* 0x000fe80000100800 */
[----:B------:R-:W1:Y:S08]  /*6bd0*/  LDSM.16.M88.4 R8, [R224+0xc100] ;  /* 0x00c10000e008783b */ /* 0x000e700000000200 */
[----:B------:R-:W3:Y:S08]  /*6be0*/  LDSM.16.M88.4 R16, [R224+0xc900] ;  /* 0x00c90000e010783b */ /* 0x000ef00000000200 */
[----:B------:R-:W4:Y:S08]  /*6bf0*/  LDSM.16.M88.4 R24, [R224+0xd100] ;  /* 0x00d10000e018783b */ /* 0x000f300000000200 */
[----:B------:R-:W2:Y:S08]  /*6c00*/  LDSM.16.M88.4 R32, [R224+0xd900] ;  /* 0x00d90000e020783b */ /* 0x000eb00000000200 */
[----:B------:R-:W2:Y:S01]  /*6c10*/  LDSM.16.M88.4 R40, [R224+0xe100] ;  /* 0x00e10000e028783b */ /* 0x000ea20000000200 */
[C---:B-1---5:R-:W-:Y:S07]  /*6c20*/  HMMA.16816.F32 R4, R156.reuse, R8, RZ ;  /* 0x000000089c04723c */ /* 0x062fee00000018ff */
[----:B------:R-:W1:Y:S01]  /*6c30*/  LDSM.16.M88.4 R48, [R224+0xe900] ;  /* 0x00e90000e030783b */ /* 0x000e620000000200 */
[C---:B------:R-:W-:Y:S07]  /*6c40*/  HMMA.16816.F32 R8, R156.reuse, R10, RZ ;  /* 0x0000000a9c08723c */ /* 0x040fee00000018ff */
[----:B------:R-:W1:Y:S01]  /*6c50*/  LDSM.16.M88.4 R152, [R231] ;  /* 0x00000000e798783b */ /* 0x000e620000000200 */
[C---:B---3--:R-:W-:Y:S07]  /*6c60*/  HMMA.16816.F32 R12, R156.reuse, R16, RZ ;  /* 0x000000109c0c723c */ /* 0x048fee00000018ff */
[----:B------:R-:W3:Y:S01]  /*6c70*/  LDSM.16.M88.4 R164, [R248] ;  /* 0x00000000f8a4783b */ /* 0x000ee20000000200 */
[C---:B------:R-:W-:Y:S07]  /*6c80*/  HMMA.16816.F32 R16, R156.reuse, R18, RZ ;  /* 0x000000129c10723c */ /* 0x040fee00000018ff */
[----:B------:R-:W1:Y:S08]  /*6c90*/  LDSM.16.M88.4 R168, [R247] ;  /* 0x00000000f7a8783b */ /* 0x000e700000000200 */
[----:B------:R-:W1:Y:S08]  /*6ca0*/  LDSM.16.M88.4 R172, [R246] ;  /* 0x00000000f6ac783b */ /* 0x000e700000000200 */
[----:B------:R-:W1:Y:S08]  /*6cb0*/  LDSM.16.M88.4 R176, [R245] ;  /* 0x00000000f5b0783b */ /* 0x000e700000000200 */
[----:B------:R-:W1:Y:S08]  /*6cc0*/  LDSM.16.M88.4 R180, [R244] ;  /* 0x00000000f4b4783b */ /* 0x000e700000000200 */
[----:B------:R-:W-:Y:S04]  /*6cd0*/  STL [R1+0x60], R245 ;  /* 0x000060f501007387 */ /* 0x000fe80000100800 */
[----:B------:R-:W-:Y:S01]  /*6ce0*/  STL [R1+0x64], R244 ;  /* 0x000064f401007387 */ /* 0x000fe20000100800 */
[----:B--2---:R-:W-:Y:S02]  /*6cf0*/  IMAD.WIDE.U32 R2, R2, 0x60, R20 ;  /* 0x0000006002027825 */ /* 0x004fe400078e0014 */
[C---:B----4-:R-:W-:Y:S03]  /*6d00*/  HMMA.16816.F32 R20, R156.reuse, R24, RZ ;  /* 0x000000189c14723c */ /* 0x050fe600000018ff */
[----:B------:R-:W-:Y:S02]  /*6d10*/  IADD3 R36, R3, R0, RZ ;  /* 0x0000000003247210 */ /* 0x000fe40007ffe0ff */
[C---:B------:R-:W-:Y:S02]  /*6d20*/  SHF.L.U32 R0, R2.reuse, 0x1, RZ ;  /* 0x0000000102007819 */ /* 0x040fe400000006ff */
[----:B------:R-:W-:Y:S01]  /*6d30*/  SHF.L.U64.HI R36, R2, 0x1, R36 ;  /* 0x0000000102247819 */ /* 0x000fe20000010224 */
[C---:B------:R-:W-:Y:S01]  /*6d40*/  HMMA.16816.F32 R24, R156.reuse, R26, RZ ;  /* 0x0000001a9c18723c */ /* 0x040fe200000018ff */
[C---:B------:R-:W-:Y:S03]  /*6d50*/  IADD3 R2, P0, R0.reuse, c[0x0][0x1f8], RZ ;  /* 0x00007e0000027a10 */ /* 0x040fe60007f1e0ff */
[----:B------:R-:W-:Y:S02]  /*6d60*/  IADD3 R38, P3, R0, 0x80, RZ ;  /* 0x0000008000267810 */ /* 0x000fe40007f7e0ff */
[----:B------:R-:W-:Y:S02]  /*6d70*/  IADD3.X R3, R36, c[0x0][0x1fc], RZ, P0, !PT ;  /* 0x00007f0024037a10 */ /* 0x000fe400007fe4ff */
[C---:B------:R-:W-:Y:S01]  /*6d80*/  HMMA.16816.F32 R28, R156.reuse, R32, RZ ;  /* 0x000000209c1c723c */ /* 0x040fe200000018ff */
[----:B------:R-:W-:Y:S02]  /*6d90*/  IADD3 R38, P2, R38, c[0x0][0x1f8], RZ ;  /* 0x00007e0026267a10 */ /* 0x000fe40007f5e0ff */
[----:B------:R-:W-:Y:S01]  /*6da0*/  @!PT LDS RZ, [RZ] ;  /* 0x00000000fffff984 */ /* 0x000fe20000000800 */
[----:B------:R-:W-:Y:S01]  /*6db0*/  @!PT LDS RZ, [RZ] ;  /* 0x00000000fffff984 */ /* 0x000fe20000000800 */
[----:B------:R-:W-:Y:S01]  /*6dc0*/  @!PT LDS RZ, [RZ] ;  /* 0x00000000fffff984 */ /* 0x000fe20000000800 */
[----:B------:R2:W-:Y:S01]  /*6dd0*/  LDGSTS.E.BYPASS.LTC128B.128 [R249+0x100], [R2.64], !P6 ;  /* 0x0010000002f97fae */ /* 0x0005e2000f101d48 */
[----:B------:R-:W-:Y:S02]  /*6de0*/  IADD3 R0, P1, R0, 0x100, RZ ;  /* 0x0000010000007810 */ /* 0x000fe40007f3e0ff */
[--C-:B------:R-:W-:Y:S02]  /*6df0*/  IADD3.X R39, RZ, c[0x0][0x1fc], R36.reuse, P2, P3 ;  /* 0x00007f00ff277a10 */ /* 0x100fe400017e6424 */
[C---:B------:R-:W-:Y:S01]  /*6e00*/  HMMA.16816.F32 R32, R156.reuse, R34, RZ ;  /* 0x000000229c20723c */ /* 0x040fe200000018ff */
[----:B------:R-:W-:Y:S02]  /*6e10*/  IADD3 R46, P0, R0, c[0x0][0x1f8], RZ ;  /* 0x00007e00002e7a10 */ /* 0x000fe40007f1e0ff */
[----:B------:R4:W-:Y:S02]  /*6e20*/  LDGSTS.E.BYPASS.LTC128B.128 [R249+0x3100], [R38.64], !P5 ;  /* 0x0310000026f97fae */ /* 0x0009e4000e901d48 */
[----:B------:R-:W-:Y:S06]  /*6e30*/  IADD3.X R47, RZ, c[0x0][0x1fc], R36, P0, P1 ;  /* 0x00007f00ff2f7a10 */ /* 0x000fec00007e2424 */
[----:B------:R1:W-:Y:S01]  /*6e40*/  LDGSTS.E.BYPASS.LTC128B.128 [R249+0x6100], [R46.64], !P4 ;  /* 0x061000002ef97fae */ /* 0x0003e2000e101d48 */
[----:B--2---:R-:W-:Y:S04]  /*6e50*/  IADD3 R2, P2, R2, UR4, RZ ;  /* 0x0000000402027c10 */ /* 0x004fe8000ff5e0ff */
[----:B------:R-:W-:Y:S02]  /*6e60*/  IADD3.X R3, R3, UR5, RZ, P2, !PT ;  /* 0x0000000503037c10 */ /* 0x000fe400097fe4ff */
[----:B------:R-:W-:Y:S01]  /*6e70*/  IADD3 R44, P0, R2, UR4, RZ ;  /* 0x00000004022c7c10 */ /* 0x000fe2000ff1e0ff */
[C---:B----4-:R-:W-:Y:S02]  /*6e80*/  HMMA.16816.F32 R36, R156.reuse, R40, RZ ;  /* 0x000000289c24723c */ /* 0x050fe400000018ff */
[----:B------:R2:W-:Y:S01]  /*6e90*/  LDGSTS.E.BYPASS.LTC128B.128 [R249+0x1100], [R2.64], !P6 ;  /* 0x0110000002f97fae */ /* 0x0005e2000f101d48 */
[----:B------:R-:W-:Y:S02]  /*6ea0*/  IADD3.X R45, R3, UR5, RZ, P0, !PT ;  /* 0x00000005032d7c10 */ /* 0x000fe400087fe4ff */
[C---:B------:R-:W-:Y:S02]  /*6eb0*/  ISETP.GT.AND P0, PT, R250.reuse, RZ, PT ;  /* 0x000000fffa00720c */ /* 0x040fe40003f04270 */
[----:B------:R-:W-:Y:S01]  /*6ec0*/  IADD3 R250, R250, -0x1, RZ ;  /* 0xfffffffffafa7810 */ /* 0x000fe20007ffe0ff */
[C---:B------:R-:W-:Y:S02]  /*6ed0*/  HMMA.16816.F32 R40, R156.reuse, R42, RZ ;  /* 0x0000002a9c28723c */ /* 0x040fe400000018ff */
[----:B------:R2:W-:Y:S08]  /*6ee0*/  LDGSTS.E.BYPASS.LTC128B.128 [R249+0x4100], [R2.64+0x80], !P5 ;  /* 0x0410008002f97fae */ /* 0x0005f0000e901d48 */
[----:B------:R2:W-:Y:S08]  /*6ef0*/  LDGSTS.E.BYPASS.LTC128B.128 [R249+0x7100], [R2.64+0x100], !P4 ;  /* 0x0710010002f97fae */ /* 0x0005f0000e101d48 */
[----:B------:R1:W-:Y:S08]  /*6f00*/  LDGSTS.E.BYPASS.LTC128B.128 [R249+0x2100], [R44.64], !P6 ;  /* 0x021000002cf97fae */ /* 0x0003f0000f101d48 */
[----:B------:R1:W-:Y:S08]  /*6f10*/  LDGSTS.E.BYPASS.LTC128B.128 [R249+0x5100], [R44.64+0x80], !P5 ;  /* 0x051000802cf97fae */ /* 0x0003f0000e901d48 */
[----:B------:R1:W-:Y:S08]  /*6f20*/  LDGSTS.E.BYPASS.LTC128B.128 [R249+0x8100], [R44.64+0x100], !P4 ;  /* 0x081001002cf97fae */ /* 0x0003f0000e101d48 */
[----:B------:R-:W0:Y:S01]  /*6f30*/  LDGDEPBAR ;  /* 0x00000000000079af */ /* 0x000e220000000000 */
[C---:B-1----:R-:W-:Y:S08]  /*6f40*/  HMMA.16816.F32 R44, R156.reuse, R48, RZ ;  /* 0x000000309c2c723c */ /* 0x042ff000000018ff */
[----:B------:R-:W-:Y:S08]  /*6f50*/  HMMA.16816.F32 R48, R156, R50, RZ ;  /* 0x000000329c30723c */ /* 0x000ff000000018ff */
[C---:B------:R-:W-:Y:S08]  /*6f60*/  HMMA.16816.F32 R4, R160.reuse, R152, R4 ;  /* 0x00000098a004723c */ /* 0x040ff00000001804 */
[C---:B------:R-:W-:Y:S01]  /*6f70*/  HMMA.16816.F32 R8, R160.reuse, R154, R8 ;  /* 0x0000009aa008723c */ /* 0x040fe20000001808 */
[----:B------:R-:W1:Y:S07]  /*6f80*/  LDSM.16.M88.4 R152, [R230+0xc100] ;  /* 0x00c10000e698783b */ /* 0x000e6e0000000200 */
[C---:B---3--:R-:W-:Y:S08]  /*6f90*/  HMMA.16816.F32 R12, R160.reuse, R164, R12 ;  /* 0x000000a4a00c723c */ /* 0x048ff0000000180c */
[C---:B------:R-:W-:Y:S01]  /*6fa0*/  HMMA.16816.F32 R16, R160.reuse, R166, R16 ;  /* 0x000000a6a010723c */ /* 0x040fe20000001810 */
[----:B------:R-:W3:Y:S07]  /*6fb0*/  LDSM.16.M88.4 R164, [R230+0xc900] ;  /* 0x00c90000e6a4783b */ /* 0x000eee0000000200 */
[C---:B------:R-:W-:Y:S08]  /*6fc0*/  HMMA.16816.F32 R20, R160.reuse, R168, R20 ;  /* 0x000000a8a014723c */ /* 0x040ff00000001814 */
[C---:B------:R-:W-:Y:S01]  /*6fd0*/  HMMA.16816.F32 R24, R160.reuse, R170, R24 ;  /* 0x000000aaa018723c */ /* 0x040fe20000001818 */
[----:B------:R-:W4:Y:S07]  /*6fe0*/  LDSM.16.M88.4 R168, [R230+0xd100] ;  /* 0x00d10000e6a8783b */ /* 0x000f2e0000000200 */
[C---:B------:R-:W-:Y:S08]  /*6ff0*/  HMMA.16816.F32 R28, R160.reuse, R172, R28 ;  /* 0x000000aca01c723c */ /* 0x040ff0000000181c */
[C---:B------:R-:W-:Y:S01]  /*7000*/  HMMA.16816.F32 R32, R160.reuse, R174, R32 ;  /* 0x000000aea020723c */ /* 0x040fe20000001820 */
[----:B------:R-:W2:Y:S07]  /*7010*/  LDSM.16.M88.4 R172, [R230+0xd900] ;  /* 0x00d90000e6ac783b */ /* 0x000eae0000000200 */
[C---:B------:R-:W-:Y:S08]  /*7020*/  HMMA.16816.F32 R36, R160.reuse, R176, R36 ;  /* 0x000000b0a024723c */ /* 0x040ff00000001824 */
[C---:B------:R-:W-:Y:S01]  /*7030*/  HMMA.16816.F32 R40, R160.reuse, R178, R40 ;  /* 0x000000b2a028723c */ /* 0x040fe20000001828 */
[----:B------:R-:W2:Y:S07]  /*7040*/  LDSM.16.M88.4 R176, [R230+0xe100] ;  /* 0x00e10000e6b0783b */ /* 0x000eae0000000200 */
[C---:B------:R-:W-:Y:S08]  /*7050*/  HMMA.16816.F32 R44, R160.reuse, R180, R44 ;  /* 0x000000b4a02c723c */ /* 0x040ff0000000182c */
[----:B------:R-:W-:Y:S08]  /*7060*/  HMMA.16816.F32 R48, R160, R182, R48 ;  /* 0x000000b6a030723c */ /* 0x000ff00000001830 */
[C---:B-1----:R-:W-:Y:S08]  /*7070*/  HMMA.16816.F32 R4, R184.reuse, R152, R4 ;  /* 0x00000098b804723c */ /* 0x042ff00000001804 */
[C---:B------:R-:W-:Y:S01]  /*7080*/  HMMA.16816.F32 R8, R184.reuse, R154, R8 ;  /* 0x0000009ab808723c */ /* 0x040fe20000001808 */
[----:B------:R-:W1:Y:S07]  /*7090*/  LDSM.16.M88.4 R152, [R230+0xe900] ;  /* 0x00e90000e698783b */ /* 0x000e6e0000000200 */
[C---:B---3--:R-:W-:Y:S08]  /*70a0*/  HMMA.16816.F32 R12, R184.reuse, R164, R12 ;  /* 0x000000a4b80c723c */ /* 0x048ff0000000180c */
[C---:B------:R-:W-:Y:S01]  /*70b0*/  HMMA.16816.F32 R16, R184.reuse, R166, R16 ;  /* 0x000000a6b810723c */ /* 0x040fe20000001810 */
[----:B------:R-:W3:Y:S07]  /*70c0*/  LDSM.16.M88.4 R164, [R227] ;  /* 0x00000000e3a4783b */ /* 0x000eee0000000200 */
[C---:B----4-:R-:W-:Y:S08]  /*70d0*/  HMMA.16816.F32 R20, R184.reuse, R168, R20 ;  /* 0x000000a8b814723c */ /* 0x050ff00000001814 */
[C---:B------:R-:W-:Y:S01]  /*70e0*/  HMMA.16816.F32 R24, R184.reuse, R170, R24 ;  /* 0x000000aab818723c */ /* 0x040fe20000001818 */
[----:B------:R-:W4:Y:S07]  /*70f0*/  LDSM.16.M88.4 R168, [R227+0x800] ;  /* 0x00080000e3a8783b */ /* 0x000f2e0000000200 */
[C---:B--2---:R-:W-:Y:S08]  /*7100*/  HMMA.16816.F32 R28, R184.reuse, R172, R28 ;  /* 0x000000acb81c723c */ /* 0x044ff0000000181c */
[C---:B------:R-:W-:Y:S01]  /*7110*/  HMMA.16816.F32 R32, R184.reuse, R174, R32 ;  /* 0x000000aeb820723c */ /* 0x040fe20000001820 */
[----:B------:R-:W2:Y:S07]  /*7120*/  LDSM.16.M88.4 R172, [R227+0x1000] ;  /* 0x00100000e3ac783b */ /* 0x000eae0000000200 */
[C---:B------:R-:W-:Y:S08]  /*7130*/  HMMA.16816.F32 R36, R184.reuse, R176, R36 ;  /* 0x000000b0b824723c */ /* 0x040ff00000001824 */
[C---:B------:R-:W-:Y:S01]  /*7140*/  HMMA.16816.F32 R40, R184.reuse, R178, R40 ;  /* 0x000000b2b828723c */ /* 0x040fe20000001828 */
[----:B------:R-:W2:Y:S07]  /*7150*/  LDSM.16.M88.4 R176, [R227+0x1800] ;  /* 0x00180000e3b0783b */ /* 0x000eae0000000200 */
[C---:B-1----:R-:W-:Y:S08]  /*7160*/  HMMA.16816.F32 R44, R184.reuse, R152, R44 ;  /* 0x00000098b82c723c */ /* 0x042ff0000000182c */
[----:B------:R-:W-:Y:S01]  /*7170*/  HMMA.16816.F32 R48, R184, R154, R48 ;  /* 0x0000009ab830723c */ /* 0x000fe20000001830 */
[----:B------:R-:W1:Y:S07]  /*7180*/  LDSM.16.M88.4 R152, [R227+0x2000] ;  /* 0x00200000e398783b */ /* 0x000e6e0000000200 */
[C---:B---3--:R-:W-:Y:S08]  /*7190*/  HMMA.16816.F32 R4, R188.reuse, R164, R4 ;  /* 0x000000a4bc04723c */ /* 0x048ff00000001804 */
[C---:B------:R-:W-:Y:S01]  /*71a0*/  HMMA.16816.F32 R8, R188.reuse, R166, R8 ;  /* 0x000000a6bc08723c */ /* 0x040fe20000001808 */
[----:B------:R-:W3:Y:S07]  /*71b0*/  LDSM.16.M88.4 R164, [R227+0x2800] ;  /* 0x00280000e3a4783b */ /* 0x000eee0000000200 */
        /* <DEDUP_REMOVED lines=10> */
[C---:B------:R-:W-:Y:S01]  /*7260*/  HMMA.16816.F32 R40, R188.reuse, R154, R40 ;  /* 0x0000009abc28723c */ /* 0x040fe20000001828 */
[----:B------:R-:W1:Y:S07]  /*7270*/  LDSM.16.M88.4 R152, [R224+0x10900] ;  /* 0x01090000e098783b */ /* 0x000e6e0000000200 */
[C---:B---3--:R-:W-:Y:S08]  /*7280*/  HMMA.16816.F32 R44, R188.reuse, R164, R44 ;  /* 0x000000a4bc2c723c */ /* 0x048ff0000000182c */
[----:B------:R-:W-:Y:S01]  /*7290*/  HMMA.16816.F32 R48, R188, R166, R48 ;  /* 0x000000a6bc30723c */ /* 0x000fe20000001830 */
[----:B------:R-:W3:Y:S07]  /*72a0*/  LDSM.16.M88.4 R164, [R224+0x11100] ;  /* 0x01110000e0a4783b */ /* 0x000eee0000000200 */
[C---:B----4-:R-:W-:Y:S08]  /*72b0*/  HMMA.16816.F32 R4, R192.reuse, R168, R4 ;  /* 0x000000a8c004723c */ /* 0x050ff00000001804 */
[C---:B------:R-:W-:Y:S01]  /*72c0*/  HMMA.16816.F32 R8, R192.reuse, R170, R8 ;  /* 0x000000aac008723c */ /* 0x040fe20000001808 */
[----:B------:R-:W4:Y:S07]  /*72d0*/  LDSM.16.M88.4 R168, [R224+0x11900] ;  /* 0x01190000e0a8783b */ /* 0x000f2e0000000200 */
[C---:B--2---:R-:W-:Y:S08]  /*72e0*/  HMMA.16816.F32 R12, R192.reuse, R172, R12 ;  /* 0x000000acc00c723c */ /* 0x044ff0000000180c */
[C---:B------:R-:W-:Y:S01]  /*72f0*/  HMMA.16816.F32 R16, R192.reuse, R174, R16 ;  /* 0x000000aec010723c */ /* 0x040fe20000001810 */
[----:B------:R-:W2:Y:S07]  /*7300*/  LDSM.16.M88.4 R172, [R243] ;  /* 0x00000000f3ac783b */ /* 0x000eae0000000200 */
[C---:B------:R-:W-:Y:S08]  /*7310*/  HMMA.16816.F32 R20, R192.reuse, R176, R20 ;  /* 0x000000b0c014723c */ /* 0x040ff00000001814 */
[C---:B------:R-:W-:Y:S01]  /*7320*/  HMMA.16816.F32 R24, R192.reuse, R178, R24 ;  /* 0x000000b2c018723c */ /* 0x040fe20000001818 */
[----:B------:R-:W2:Y:S07]  /*7330*/  LDSM.16.M88.4 R176, [R242] ;  /* 0x00000000f2b0783b */ /* 0x000eae0000000200 */
[C---:B-1----:R-:W-:Y:S08]  /*7340*/  HMMA.16816.F32 R28, R192.reuse, R152, R28 ;  /* 0x00000098c01c723c */ /* 0x042ff0000000181c */
[C---:B------:R-:W-:Y:S01]  /*7350*/  HMMA.16816.F32 R32, R192.reuse, R154, R32 ;  /* 0x0000009ac020723c */ /* 0x040fe20000001820 */
[----:B------:R-:W1:Y:S07]  /*7360*/  LDSM.16.M88.4 R152, [R241] ;  /* 0x00000000f198783b */ /* 0x000e6e0000000200 */
[C---:B---3--:R-:W-:Y:S08]  /*7370*/  HMMA.16816.F32 R36, R192.reuse, R164, R36 ;  /* 0x000000a4c024723c */ /* 0x048ff00000001824 */
[C---:B------:R-:W-:Y:S01]  /*7380*/  HMMA.16816.F32 R40, R192.reuse, R166, R40 ;  /* 0x000000a6c028723c */ /* 0x040fe20000001828 */
[----:B------:R-:W3:Y:S07]  /*7390*/  LDSM.16.M88.4 R164, [R240] ;  /* 0x00000000f0a4783b */ /* 0x000eee0000000200 */
[C---:B----4-:R-:W-:Y:S08]  /*73a0*/  HMMA.16816.F32 R44, R192.reuse, R168, R44 ;  /* 0x000000a8c02c723c */ /* 0x050ff0000000182c */
[----:B------:R-:W-:Y:S01]  /*73b0*/  HMMA.16816.F32 R48, R192, R170, R48 ;  /* 0x000000aac030723c */ /* 0x000fe20000001830 */
[----:B------:R-:W4:Y:S07]  /*73c0*/  LDSM.16.M88.4 R168, [R239] ;  /* 0x00000000efa8783b */ /* 0x000f2e0000000200 */
[C---:B--2---:R-:W-:Y:S08]  /*73d0*/  HMMA.16816.F32 R4, R196.reuse, R172, R4 ;  /* 0x000000acc404723c */ /* 0x044ff00000001804 */
[C---:B------:R-:W-:Y:S01]  /*73e0*/  HMMA.16816.F32 R8, R196.reuse, R174, R8 ;  /* 0x000000aec408723c */ /* 0x040fe20000001808 */
[----:B------:R-:W2:Y:S07]  /*73f0*/  LDSM.16.M88.4 R172, [R238] ;  /* 0x00000000eeac783b */ /* 0x000eae0000000200 */
[C---:B------:R-:W-:Y:S08]  /*7400*/  HMMA.16816.F32 R12, R196.reuse, R176, R12 ;  /* 0x000000b0c40c723c */ /* 0x040ff0000000180c */
[C---:B------:R-:W-:Y:S01]  /*7410*/  HMMA.16816.F32 R16, R196.reuse, R178, R16 ;  /* 0x000000b2c410723c */ /* 0x040fe20000001810 */
[----:B------:R-:W2:Y:S07]  /*7420*/  LDSM.16.M88.4 R176, [R230+0xf100] ;  /* 0x00f10000e6b0783b */ /* 0x000eae0000000200 */
[C---:B-1----:R-:W-:Y:S08]  /*7430*/  HMMA.16816.F32 R20, R196.reuse, R152, R20 ;  /* 0x00000098c414723c */ /* 0x042ff00000001814 */
[C---:B------:R-:W-:Y:S01]  /*7440*/  HMMA.16816.F32 R24, R196.reuse, R154, R24 ;  /* 0x0000009ac418723c */ /* 0x040fe20000001818 */
        /* <DEDUP_REMOVED lines=8> */
[----:B------:R-:W-:Y:S01]  /*74d0*/  HMMA.16816.F32 R48, R196, R174, R48 ;  /* 0x000000aec430723c */ /* 0x000fe20000001830 */
        /* <DEDUP_REMOVED lines=17> */
[----:B------:R-:W-:Y:S01]  /*75f0*/  HMMA.16816.F32 R48, R200, R178, R48 ;  /* 0x000000b2c830723c */ /* 0x000fe20000001830 */
        /* <DEDUP_REMOVED lines=24> */
[----:B------:R-:W4:Y:S07]  /*7780*/  LDSM.16.M88.4 R168, [R237] ;  /* 0x00000000eda8783b */ /* 0x000f2e0000000200 */
        /* <DEDUP_REMOVED lines=10> */
[----:B------:R-:W-:Y:S01]  /*7830*/  HMMA.16816.F32 R48, R208, R166, R48 ;  /* 0x000000a6d030723c */ /* 0x000fe20000001830 */
[----:B------:R-:W3:Y:S07]  /*7840*/  LDSM.16.M88.4 R164, [R233] ;  /* 0x00000000e9a4783b */ /* 0x000eee0000000200 */
[C---:B----4-:R-:W-:Y:S08]  /*7850*/  HMMA.16816.F32 R4, R212.reuse, R168, R4 ;  /* 0x000000a8d404723c */ /* 0x050ff00000001804 */
[C---:B------:R-:W-:Y:S01]  /*7860*/  HMMA.16816.F32 R8, R212.reuse, R170, R8 ;  /* 0x000000aad408723c */ /* 0x040fe20000001808 */
[----:B------:R-:W4:Y:S07]  /*7870*/  LDSM.16.M88.4 R168, [R232] ;  /* 0x00000000e8a8783b */ /* 0x000f2e0000000200 */
        /* <DEDUP_REMOVED lines=13> */
[----:B------:R-:W-:Y:S01]  /*7950*/  HMMA.16816.F32 R48, R212, R170, R48 ;  /* 0x000000aad430723c */ /* 0x000fe20000001830 */
        /* <DEDUP_REMOVED lines=11> */
[C---:B------:R-:W-:Y:S08]  /*7a10*/  HMMA.16816.F32 R32, R216.reuse, R166, R32 ;  /* 0x000000a6d820723c */ /* 0x040ff00000001820 */
[C---:B----4-:R-:W-:Y:S08]  /*7a20*/  HMMA.16816.F32 R36, R216.reuse, R168, R36 ;  /* 0x000000a8d824723c */ /* 0x050ff00000001824 */
[C---:B------:R-:W-:Y:S08]  /*7a30*/  HMMA.16816.F32 R40, R216.reuse, R170, R40 ;  /* 0x000000aad828723c */ /* 0x040ff00000001828 */
[C---:B--2---:R-:W-:Y:S08]  /*7a40*/  HMMA.16816.F32 R44, R216.reuse, R172, R44 ;  /* 0x000000acd82c723c */ /* 0x044ff0000000182c */
[----:B------:R-:W-:Y:S08]  /*7a50*/  HMMA.16816.F32 R48, R216, R174, R48 ;  /* 0x000000aed830723c */ /* 0x000ff00000001830 */
[C---:B------:R-:W-:Y:S08]  /*7a60*/  HMMA.16816.F32 R4, R220.reuse, R176, R4 ;  /* 0x000000b0dc04723c */ /* 0x040ff00000001804 */
[C---:B------:R-:W-:Y:S08]  /*7a70*/  HMMA.16816.F32 R8, R220.reuse, R178, R8 ;  /* 0x000000b2dc08723c */ /* 0x040ff00000001808 */
[C---:B-1----:R-:W-:Y:S08]  /*7a80*/  HMMA.16816.F32 R12, R220.reuse, R152, R12 ;  /* 0x00000098dc0c723c */ /* 0x042ff0000000180c */
[C---:B------:R-:W-:Y:S04]  /*7a90*/  HMMA.16816.F32 R16, R220.reuse, R154, R16 ;  /* 0x0000009adc10723c */ /* 0x040fe80000001810 */
[----:B------:R-:W-:Y:S02]  /*7aa0*/  FMUL.FTZ R4, R4, c[0x0][0x320] ;  /* 0x0000c80004047a20 */ /* 0x000fe40000410000 */
[----:B------:R-:W-:Y:S02]  /*7ab0*/  FMUL.FTZ R5, R5, c[0x0][0x320] ;  /* 0x0000c80005057a20 */ /* 0x000fe40000410000 */
[----:B------:R-:W-:Y:S01]  /*7ac0*/  FMUL.FTZ R6, R6, c[0x0][0x320] ;  /* 0x0000c80006067a20 */ /* 0x000fe20000410000 */
[----:B------:R-:W1:Y:S03]  /*7ad0*/  MUFU.TANH R165, R4 ;  /* 0x0000000400a57308 */ /* 0x000e660000002400 */
[----:B------:R-:W-:Y:S02]  /*7ae0*/  FMUL.FTZ R7, R7, c[0x0][0x320] ;  /* 0x0000c80007077a20 */ /* 0x000fe40000410000 */
[----:B------:R-:W-:Y:S02]  /*7af0*/  FMUL.FTZ R8, R8, c[0x0][0x320] ;  /* 0x0000c80008087a20 */ /* 0x000fe40000410000 */
[----:B------:R-:W-:Y:S02]  /*7b00*/  FMUL.FTZ R9, R9, c[0x0][0x320] ;  /* 0x0000c80009097a20 */ /* 0x000fe40000410000 */
[----:B------:R-:W-:Y:S01]  /*7b10*/  FMUL.FTZ R10, R10, c[0x0][0x320] ;  /* 0x0000c8000a0a7a20 */ /* 0x000fe20000410000 */
[----:B------:R-:W2:Y:S01]  /*7b20*/  MUFU.TANH R167, R5 ;  /* 0x0000000500a77308 */ /* 0x000ea20000002400 */
[----:B------:R-:W-:Y:S02]  /*7b30*/  FMUL.FTZ R11, R11, c[0x0][0x320] ;  /* 0x0000c8000b0b7a20 */ /* 0x000fe40000410000 */
[----:B------:R-:W-:Y:S02]  /*7b40*/  FMUL.FTZ R12, R12, c[0x0][0x320] ;  /* 0x0000c8000c0c7a20 */ /* 0x000fe40000410000 */
[----:B------:R-:W-:Y:S02]  /*7b50*/  FMUL.FTZ R13, R13, c[0x0][0x320] ;  /* 0x0000c8000d0d7a20 */ /* 0x000fe40000410000 */
[----:B------:R-:W-:Y:S02]  /*7b60*/  FMUL.FTZ R14, R14, c[0x0][0x320] ;  /* 0x0000c8000e0e7a20 */ /* 0x000fe40000410000 */
[----:B------:R-:W-:Y:S01]  /*7b70*/  FMUL.FTZ R16, R16, c[0x0][0x320] ;  /* 0x0000c80010107a20 */ /* 0x000fe20000410000 */
[----:B------:R-:W3:Y:S01]  /*7b80*/  MUFU.TANH R170, R6 ;  /* 0x0000000600aa7308 */ /* 0x000ee20000002400 */
[----:B------:R-:W-:Y:S02]  /*7b90*/  FMUL.FTZ R15, R15, c[0x0][0x320] ;  /* 0x0000c8000f0f7a20 */ /* 0x000fe40000410000 */
[----:B------:R-:W-:Y:S01]  /*7ba0*/  FMUL.FTZ R17, R17, c[0x0][0x320] ;  /* 0x0000c80011117a20 */ /* 0x000fe20000410000 */
[----:B-1----:R-:W-:Y:S01]  /*7bb0*/  FMNMX.FTZ R0, R165, R101, !PT ;  /* 0x00000065a5007209 */ /* 0x002fe20007810000 */
[----:B------:R-:W-:Y:S02]  /*7bc0*/  FMUL.FTZ R18, R18, c[0x0][0x320] ;  /* 0x0000c80012127a20 */ /* 0x000fe40000410000 */
[----:B------:R-:W-:Y:S03]  /*7bd0*/  FMUL.FTZ R19, R19, c[0x0][0x320] ;  /* 0x0000c80013137a20 */ /* 0x000fe60000410000 */
[----:B------:R1:W4:Y:S01]  /*7be0*/  MUFU.TANH R171, R7 ;  /* 0x0000000700ab7308 */ /* 0x0003220000002400 */
[----:B--2---:R-:W-:Y:S09]  /*7bf0*/  FMNMX.FTZ R0, R167, R0, !PT ;  /* 0x00000000a7007209 */ /* 0x004ff20007810000 */
[----:B------:R-:W2:Y:S01]  /*7c00*/  MUFU.TANH R166, R8 ;  /* 0x0000000800a67308 */ /* 0x000ea20000002400 */
[----:B---3--:R-:W-:Y:S09]  /*7c10*/  FMNMX.FTZ R2, R170, R102, !PT ;  /* 0x00000066aa027209 */ /* 0x008ff20007810000 */
[----:B------:R-:W3:Y:S01]  /*7c20*/  MUFU.TANH R164, R9 ;  /* 0x0000000900a47308 */ /* 0x000ee20000002400 */
[----:B-1----:R-:W1:Y:S01]  /*7c30*/  LDSM.16.M88.4 R4, [R227+0x7000] ;  /* 0x00700000e304783b */ /* 0x002e620000000200 */
[----:B----4-:R-:W-:Y:S08]  /*7c40*/  FMNMX.FTZ R2, R171, R2, !PT ;  /* 0x00000002ab027209 */ /* 0x010ff00007810000 */
[----:B------:R-:W4:Y:S01]  /*7c50*/  MUFU.TANH R168, R10 ;  /* 0x0000000a00a87308 */ /* 0x000f220000002400 */
[----:B--2---:R-:W-:Y:S09]  /*7c60*/  FMNMX.FTZ R0, R166, R0, !PT ;  /* 0x00000000a6007209 */ /* 0x004ff20007810000 */
[----:B------:R2:W1:Y:S01]  /*7c70*/  MUFU.TANH R169, R11 ;  /* 0x0000000b00a97308 */ /* 0x0004620000002400 */
[----:B---3--:R-:W-:Y:S09]  /*7c80*/  FMNMX.FTZ R0, R164, R0, !PT ;  /* 0x00000000a4007209 */ /* 0x008ff20007810000 */
[----:B------:R-:W3:Y:S01]  /*7c90*/  MUFU.TANH R172, R12 ;  /* 0x0000000c00ac7308 */ /* 0x000ee20000002400 */
[----:B----4-:R-:W-:Y:S09]  /*7ca0*/  FMNMX.FTZ R2, R168, R2, !PT ;  /* 0x00000002a8027209 */ /* 0x010ff20007810000 */
[----:B------:R4:W4:Y:S01]  /*7cb0*/  MUFU.TANH R173, R13 ;  /* 0x0000000d00ad7308 */ /* 0x0009220000002400 */
[C---:B-1----:R-:W-:Y:S01]  /*7cc0*/  HMMA.16816.F32 R20, R220.reuse, R4, R20 ;  /* 0x00000004dc14723c */ /* 0x042fe20000001814 */
[----:B--2---:R-:W1:Y:S02]  /*7cd0*/  LDSM.16.M88.4 R8, [R227+0x7800] ;  /* 0x00780000e308783b */ /* 0x004e640000000200 */
[----:B------:R-:W-:Y:S06]  /*7ce0*/  FMNMX.FTZ R2, R169, R2, !PT ;  /* 0x00000002a9027209 */ /* 0x000fec0007810000 */
[----:B------:R-:W2:Y:S01]  /*7cf0*/  MUFU.TANH R176, R14 ;  /* 0x0000000e00b07308 */ /* 0x000ea20000002400 */
[C---:B------:R-:W-:Y:S01]  /*7d00*/  HMMA.16816.F32 R24, R220.reuse, R6, R24 ;  /* 0x00000006dc18723c */ /* 0x040fe20000001818 */
[----:B------:R-:W1:Y:S02]  /*7d10*/  LDSM.16.M88.4 R4, [R227+0x8000] ;  /* 0x00800000e304783b */ /* 0x000e640000000200 */
[----:B---3--:R-:W-:Y:S06]  /*7d20*/  FMNMX.FTZ R0, R172, R0, !PT ;  /* 0x00000000ac007209 */ /* 0x008fec0007810000 */
[----:B------:R-:W3:Y:S01]  /*7d30*/  MUFU.TANH R178, R15 ;  /* 0x0000000f00b27308 */ /* 0x000ee20000002400 */
[----:B----4-:R-:W4:Y:S02]  /*7d40*/  LDL.64 R12, [R1+0x18] ;  /* 0x00001800010c7983 */ /* 0x010f240000100a00 */
[----:B------:R-:W-:Y:S02]  /*7d50*/  FMNMX.FTZ R0, R173, R0, !PT ;  /* 0x00000000ad007209 */ /* 0x000fe40007810000 */
[----:B------:R-:W-:Y:S02]  /*7d60*/  FMUL.FTZ R20, R20, c[0x0][0x320] ;  /* 0x0000c80014147a20 */ /* 0x000fe40000410000 */
[----:B------:R-:W-:Y:S03]  /*7d70*/  FMUL.FTZ R21, R21, c[0x0][0x320] ;  /* 0x0000c80015157a20 */ /* 0x000fe60000410000 */
[----:B------:R-:W1:Y:S01]  /*7d80*/  MUFU.TANH R174, R16 ;  /* 0x0000001000ae7308 */ /* 0x000e620000002400 */
[----:B------:R-:W-:Y:S02]  /*7d90*/  FMUL.FTZ R22, R22, c[0x0][0x320] ;  /* 0x0000c80016167a20 */ /* 0x000fe40000410000 */
[----:B------:R-:W-:Y:S01]  /*7da0*/  FMUL.FTZ R23, R23, c[0x0][0x320] ;  /* 0x0000c80017177a20 */ /* 0x000fe20000410000 */
[----:B--2---:R-:W-:Y:S01]  /*7db0*/  FMNMX.FTZ R2, R176, R2, !PT ;  /* 0x00000002b0027209 */ /* 0x004fe20007810000 */
[----:B------:R-:W-:Y:S02]  /*7dc0*/  FMUL.FTZ R24, R24, c[0x0][0x320] ;  /* 0x0000c80018187a20 */ /* 0x000fe40000410000 */
[----:B------:R-:W-:Y:S02]  /*7dd0*/  FMUL.FTZ R26, R26, c[0x0][0x320] ;  /* 0x0000c8001a1a7a20 */ /* 0x000fe40000410000 */
[----:B------:R-:W-:Y:S01]  /*7de0*/  FMUL.FTZ R25, R25, c[0x0][0x320] ;  /* 0x0000c80019197a20 */ /* 0x000fe20000410000 */
[----:B------:R-:W-:Y:S01]  /*7df0*/  MUFU.TANH R183, R20 ;  /* 0x0000001400b77308 */ /* 0x000fe20000002400 */
[----:B------:R-:W-:Y:S01]  /*7e00*/  FMUL.FTZ R27, R27, c[0x0][0x320] ;  /* 0x0000c8001b1b7a20 */ /* 0x000fe20000410000 */
[----:B---3--:R-:W-:Y:S01]  /*7e10*/  FMNMX.FTZ R2, R178, R2, !PT ;  /* 0x00000002b2027209 */ /* 0x008fe20007810000 */
[C---:B-1----:R-:W-:Y:S07]  /*7e20*/  HMMA.16816.F32 R28, R220.reuse, R8, R28 ;  /* 0x00000008dc1c723c */ /* 0x042fee000000181c */
[----:B------:R-:W-:Y:S01]  /*7e30*/  MUFU.TANH R182, R21 ;  /* 0x0000001500b67308 */ /* 0x000fe20000002400 */
[C---:B------:R-:W-:Y:S01]  /*7e40*/  HMMA.16816.F32 R32, R220.reuse, R10, R32 ;  /* 0x0000000adc20723c */ /* 0x040fe20000001820 */
[----:B------:R-:W1:Y:S01]  /*7e50*/  LDSM.16.M88.4 R8, [R227+0x8800] ;  /* 0x00880000e308783b */ /* 0x000e620000000200 */
[----:B------:R-:W-:Y:S04]  /*7e60*/  DEPBAR.LE SB0, 0x0 ;  /* 0x000080000000791a */ /* 0x000fe80000000000 */
[----:B------:R-:W-:Y:S02]  /*7e70*/  FMNMX.FTZ R0, R174, R0, !PT ;  /* 0x00000000ae007209 */ /* 0x000fe40007810000 */
[C---:B------:R-:W-:Y:S01]  /*7e80*/  HMMA.16816.F32 R36, R220.reuse, R4, R36 ;  /* 0x00000004dc24723c */ /* 0x040fe20000001824 */
[----:B------:R-:W-:Y:S07]  /*7e90*/  BAR.SYNC.DEFER_BLOCKING 0x0 ;  /* 0x0000000000007b1d */ /* 0x000fee0000010000 */
[C---:B------:R-:W-:Y:S04]  /*7ea0*/  HMMA.16816.F32 R40, R220.reuse, R6, R40 ;  /* 0x00000006dc28723c */ /* 0x040fe80000001828 */
[----:B------:R-:W-:Y:S02]  /*7eb0*/  FMUL.FTZ R28, R28, c[0x0][0x320] ;  /* 0x0000c8001c1c7a20 */ /* 0x000fe40000410000 */
[----:B------:R-:W-:Y:S02]  /*7ec0*/  FMUL.FTZ R29, R29, c[0x0][0x320] ;  /* 0x0000c8001d1d7a20 */ /* 0x000fe40000410000 */
[----:B------:R-:W-:Y:S04]  /*7ed0*/  FMUL.FTZ R30, R30, c[0x0][0x320] ;  /* 0x0000c8001e1e7a20 */ /* 0x000fe80000410000 */
[----:B------:R-:W-:Y:S02]  /*7ee0*/  FMUL.FTZ R31, R31, c[0x0][0x320] ;  /* 0x0000c8001f1f7a20 */ /* 0x000fe40000410000 */
[----:B------:R-:W-:Y:S04]  /*7ef0*/  @P0 IMAD.WIDE.U32 R6, R250, c[0x0][0x1e0], RZ ;  /* 0x00007800fa060a25 */ /* 0x000fe800078e00ff */
[----:B------:R-:W-:Y:S01]  /*7f00*/  FMUL.FTZ R36, R36, c[0x0][0x320] ;  /* 0x0000c80024247a20 */ /* 0x000fe20000410000 */
[----:B------:R-:W-:Y:S01]  /*7f10*/  MUFU.TANH R251, R22 ;  /* 0x0000001600fb7308 */ /* 0x000fe20000002400 */
[----:B------:R-:W-:Y:S02]  /*7f20*/  FMUL.FTZ R37, R37, c[0x0][0x320] ;  /* 0x0000c80025257a20 */ /* 0x000fe40000410000 */
[----:B------:R-:W-:Y:S02]  /*7f30*/  FMUL.FTZ R38, R38, c[0x0][0x320] ;  /* 0x0000c80026267a20 */ /* 0x000fe40000410000 */
[----:B------:R-:W-:Y:S01]  /*7f40*/  FMUL.FTZ R39, R39, c[0x0][0x320] ;  /* 0x0000c80027277a20 */ /* 0x000fe20000410000 */
[C---:B-1----:R-:W-:Y:S03]  /*7f50*/  HMMA.16816.F32 R44, R220.reuse, R8, R44 ;  /* 0x00000008dc2c723c */ /* 0x042fe6000000182c */
[----:B------:R-:W-:Y:S01]  /*7f60*/  FMUL.FTZ R43, R43, c[0x0][0x320] ;  /* 0x0000c8002b2b7a20 */ /* 0x000fe20000410000 */
[----:B------:R-:W-:Y:S01]  /*7f70*/  MUFU.TANH R103, R23 ;  /* 0x0000001700677308 */ /* 0x000fe20000002400 */
[----:B------:R-:W-:Y:S02]  /*7f80*/  FMUL.FTZ R42, R42, c[0x0][0x320] ;  /* 0x0000c8002a2a7a20 */ /* 0x000fe40000410000 */
[----:B------:R-:W-:Y:S01]  /*7f90*/  FMUL.FTZ R41, R41, c[0x0][0x320] ;  /* 0x0000c80029297a20 */ /* 0x000fe20000410000 */
[----:B------:R-:W-:Y:S01]  /*7fa0*/  HMMA.16816.F32 R48, R220, R10, R48 ;  /* 0x0000000adc30723c */ /* 0x000fe20000001830 */
[----:B------:R-:W2:Y:S03]  /*7fb0*/  LDL.64 R10, [R1+0x28] ;  /* 0x00002800010a7983 */ /* 0x000ea60000100a00 */
[----:B------:R-:W-:Y:S02]  /*7fc0*/  FMUL.FTZ R33, R33, c[0x0][0x320] ;  /* 0x0000c80021217a20 */ /* 0x000fe40000410000 */
[----:B------:R-:W1:Y:S01]  /*7fd0*/  MUFU.TANH R175, R17 ;  /* 0x0000001100af7308 */ /* 0x000e620000002400 */
[----:B------:R-:W-:Y:S02]  /*7fe0*/  FMUL.FTZ R35, R35, c[0x0][0x320] ;  /* 0x0000c80023237a20 */ /* 0x000fe40000410000 */
[----:B------:R-:W-:Y:S03]  /*7ff0*/  FMUL.FTZ R32, R32, c[0x0][0x320] ;  /* 0x0000c80020207a20 */ /* 0x000fe60000410000 */
[----:B------:R-:W-:Y:S02]  /*8000*/  FMUL.FTZ R34, R34, c[0x0][0x320] ;  /* 0x0000c80022227a20 */ /* 0x000fe40000410000 */
[----:B------:R-:W-:Y:S02]  /*8010*/  FMUL.FTZ R40, R40, c[0x0][0x320] ;  /* 0x0000c80028287a20 */ /* 0x000fe40000410000 */
[----:B------:R-:W3:Y:S01]  /*8020*/  MUFU.TANH R177, R18 ;  /* 0x0000001200b17308 */ /* 0x000ee20000002400 */
        /* <DEDUP_REMOVED lines=8> */
[----:B-1----:R-:W-:Y:S04]  /*80b0*/  FMNMX.FTZ R0, R175, R0, !PT ;  /* 0x00000000af007209 */ /* 0x002fe80007810000 */
[----:B------:R-:W-:Y:S02]  /*80c0*/  FMNMX.FTZ R0, R183, R0, !PT ;  /* 0x00000000b7007209 */ /* 0x000fe40007810000 */
[----:B------:R-:W1:Y:S02]  /*80d0*/  MUFU.TANH R181, R24 ;  /* 0x0000001800b57308 */ /* 0x000e640000002400 */
[----:B------:R-:W-:Y:S02]  /*80e0*/  FMNMX.FTZ R0, R182, R0, !PT ;  /* 0x00000000b6007209 */ /* 0x000fe40007810000 */
[----:B---3--:R-:W-:Y:S06]  /*80f0*/  FMNMX.FTZ R2, R177, R2, !PT ;  /* 0x00000002b1027209 */ /* 0x008fec0007810000 */
[----:B------:R-:W-:Y:S01]  /*8100*/  MUFU.TANH R100, R33 ;  /* 0x0000002100647308 */ /* 0x000fe20000002400 */
[----:B------:R-:W-:Y:S04]  /*8110*/  FMNMX.FTZ R2, R179, R2, !PT ;  /* 0x00000002b3027209 */ /* 0x000fe80007810000 */
[----:B------:R-:W-:Y:S05]  /*8120*/  FMNMX.FTZ R2, R251, R2, !PT ;  /* 0x00000002fb027209 */ /* 0x000fea0007810000 */
[----:B------:R3:W-:Y:S01]  /*8130*/  MUFU.TANH R33, R48 ;  /* 0x0000003000217308 */ /* 0x0007e20000002400 */
[----:B-1----:R-:W-:Y:S09]  /*8140*/  FMNMX.FTZ R0, R181, R0, !PT ;  /* 0x00000000b5007209 */ /* 0x002ff20007810000 */
[----:B------:R-:W1:Y:S10]  /*8150*/  MUFU.TANH R180, R25 ;  /* 0x0000001900b47308 */ /* 0x000e740000002400 */
[----:B------:R-:W1:Y:S01]  /*8160*/  MUFU.TANH R24, R28 ;  /* 0x0000001c00187308 */ /* 0x000e620000002400 */
[----:B---3--:R-:W-:Y:S04]  /*8170*/  MOV R48, R103 ;  /* 0x0000006700307202 */ /* 0x008fe80000000f00 */
[----:B------:R-:W-:Y:S05]  /*8180*/  FMNMX.FTZ R2, R48, R2, !PT ;  /* 0x0000000230027209 */ /* 0x000fea0007810000 */
[----:B------:R-:W3:Y:S01]  /*8190*/  MUFU.TANH R252, R26 ;  /* 0x0000001a00fc7308 */ /* 0x000ee20000002400 */
[----:B-1----:R-:W-:Y:S09]  /*81a0*/  FMNMX.FTZ R0, R180, R0, !PT ;  /* 0x00000000b4007209 */ /* 0x002ff20007810000 */
[----:B------:R-:W1:Y:S01]  /*81b0*/  MUFU.TANH R3, R27 ;  /* 0x0000001b00037308 */ /* 0x000e620000002400 */
[----:B------:R-:W-:Y:S09]  /*81c0*/  FMNMX.FTZ R0, R24, R0, !PT ;  /* 0x0000000018007209 */ /* 0x000ff20007810000 */
[----:B------:R1:W-:Y:S01]  /*81d0*/  MUFU.TANH R18, R43 ;  /* 0x0000002b00127308 */ /* 0x0003e20000002400 */
[----:B---3--:R-:W-:Y:S09]  /*81e0*/  FMNMX.FTZ R2, R252, R2, !PT ;  /* 0x00000002fc027209 */ /* 0x008ff20007810000 */
[----:B------:R-:W3:Y:S10]  /*81f0*/  MUFU.TANH R26, R29 ;  /* 0x0000001d001a7308 */ /* 0x000ef40000002400 */
[----:B------:R-:W3:Y:S01]  /*8200*/  MUFU.TANH R245, R30 ;  /* 0x0000001e00f57308 */ /* 0x000ee20000002400 */
[----:B-1----:R-:W-:Y:S04]  /*8210*/  MOV R43, R3 ;  /* 0x00000003002b7202 */ /* 0x002fe80000000f00 */
[----:B------:R-:W-:Y:S05]  /*8220*/  FMNMX.FTZ R2, R43, R2, !PT ;  /* 0x000000022b027209 */ /* 0x000fea0007810000 */
[----:B------:R-:W-:Y:S01]  /*8230*/  MUFU.TANH R27, R35 ;  /* 0x00000023001b7308 */ /* 0x000fe20000002400 */
[----:B---3--:R-:W-:Y:S09]  /*8240*/  FMNMX.FTZ R0, R26, R0, !PT ;  /* 0x000000001a007209 */ /* 0x008ff20007810000 */
[----:B------:R1:W-:Y:S10]  /*8250*/  MUFU.TANH R35, R42 ;  /* 0x0000002a00237308 */ /* 0x0003f40000002400 */
[----:B------:R-:W3:Y:S10]  /*8260*/  MUFU.TANH R244, R31 ;  /* 0x0000001f00f47308 */ /* 0x000ef40000002400 */
[----:B------:R3:W-:Y:S01]  /*8270*/  MUFU.TANH R231, R41 ;  /* 0x0000002900e77308 */ /* 0x0007e20000002400 */
[----:B-1----:R-:W-:Y:S04]  /*8280*/  MOV R42, R245 ;  /* 0x000000f5002a7202 */ /* 0x002fe80000000f00 */
[----:B------:R-:W-:Y:S05]  /*8290*/  FMNMX.FTZ R2, R42, R2, !PT ;  /* 0x000000022a027209 */ /* 0x000fea0007810000 */
[----:B------:R-:W1:Y:S10]  /*82a0*/  MUFU.TANH R154, R32 ;  /* 0x00000020009a7308 */ /* 0x000e740000002400 */
[----:B------:R1:W-:Y:S01]  /*82b0*/  MUFU.TANH R32, R49 ;  /* 0x0000003100207308 */ /* 0x0003e20000002400 */
[----:B---3--:R-:W-:Y:S04]  /*82c0*/  MOV R41, R244 ;  /* 0x000000f400297202 */ /* 0x008fe80000000f00 */
[----:B------:R-:W-:Y:S05]  /*82d0*/  FMNMX.FTZ R2, R41, R2, !PT ;  /* 0x0000000229027209 */ /* 0x000fea0007810000 */
[----:B------:R-:W3:Y:S01]  /*82e0*/  MUFU.TANH R155, R36 ;  /* 0x00000024009b7308 */ /* 0x000ee20000002400 */
[----:B-1----:R-:W-:Y:S09]  /*82f0*/  FMNMX.FTZ R0, R154, R0, !PT ;  /* 0x000000009a007209 */ /* 0x002ff20007810000 */
[----:B------:R-:W1:Y:S01]  /*8300*/  MUFU.TANH R25, R34 ;  /* 0x0000002200197308 */ /* 0x000e620000002400 */
[----:B------:R-:W-:Y:S04]  /*8310*/  MOV R49, R100 ;  /* 0x0000006400317202 */ /* 0x000fe80000000f00 */
[----:B------:R-:W-:Y:S05]  /*8320*/  FMNMX.FTZ R0, R49, R0, !PT ;  /* 0x0000000031007209 */ /* 0x000fea0007810000 */
[----:B------:R-:W1:Y:S01]  /*8330*/  MUFU.TANH R247, R37 ;  /* 0x0000002500f77308 */ /* 0x000e620000002400 */
[----:B---3--:R-:W-:Y:S02]  /*8340*/  FMNMX.FTZ R0, R155, R0, !PT ;  /* 0x000000009b007209 */ /* 0x008fe40007810000 */
[----:B----4-:R-:W-:Y:S02]  /*8350*/  @P0 MOV R5, R13 ;  /* 0x0000000d00050202 */ /* 0x010fe40000000f00 */
[----:B------:R-:W-:Y:S05]  /*8360*/  MOV R12, c[0x0][0x1e0] ;  /* 0x00007800000c7a02 */ /* 0x000fea0000000f00 */
[----:B------:R-:W3:Y:S01]  /*8370*/  MUFU.TANH R17, R40 ;  /* 0x0000002800117308 */ /* 0x000ee20000002400 */
[----:B------:R-:W-:Y:S02]  /*8380*/  MOV R13, c[0x0][0x1e4] ;  /* 0x00007900000d7a02 */ /* 0x000fe40000000f00 */
[----:B-1----:R-:W-:Y:S04]  /*8390*/  FMNMX.FTZ R2, R25, R2, !PT ;  /* 0x0000000219027209 */ /* 0x002fe80007810000 */
[----:B------:R-:W-:Y:S03]  /*83a0*/  FMNMX.FTZ R3, R27, R2, !PT ;  /* 0x000000021b037209 */ /* 0x000fe60007810000 */
[----:B------:R1:W-:Y:S01]  /*83b0*/  MUFU.TANH R34, R45 ;  /* 0x0000002d00227308 */ /* 0x0003e20000002400 */
[----:B------:R-:W-:Y:S01]  /*83c0*/  FMNMX.FTZ R2, R247, R0, !PT ;  /* 0x00000000f7027209 */ /* 0x000fe20007810000 */
[----:B------:R-:W-:Y:S01]  /*83d0*/  FMUL.FTZ R0, R51, c[0x0][0x320] ;  /* 0x0000c80033007a20 */ /* 0x000fe20000410000 */
[----:B------:R-:W-:Y:S07]  /*83e0*/  MOV R51, R155 ;  /* 0x0000009b00337202 */ /* 0x000fee0000000f00 */
[----:B------:R4:W-:Y:S01]  /*83f0*/  MUFU.TANH R152, R0 ;  /* 0x0000000000987308 */ /* 0x0009e20000002400 */
[----:B---3--:R-:W-:Y:S09]  /*8400*/  FMNMX.FTZ R2, R17, R2, !PT ;  /* 0x0000000211027209 */ /* 0x008ff20007810000 */
[----:B------:R-:W3:Y:S01]  /*8410*/  MUFU.TANH R19, R44 ;  /* 0x0000002c00137308 */ /* 0x000ee20000002400 */
[----:B-1----:R-:W-:Y:S09]  /*8420*/  MOV R45, R231 ;  /* 0x000000e7002d7202 */ /* 0x002ff20000000f00 */
[----:B------:R-:W1:Y:S01]  /*8430*/  MUFU.TANH R248, R38 ;  /* 0x0000002600f87308 */ /* 0x000e620000002400 */
[----:B----4-:R-:W-:Y:S09]  /*8440*/  FMNMX.FTZ R0, R45, R2, !PT ;  /* 0x000000022d007209 */ /* 0x010ff20007810000 */
[----:B------:R-:W4:Y:S01]  /*8450*/  MUFU.TANH R246, R39 ;  /* 0x0000002700f67308 */ /* 0x000f220000002400 */
[----:B---3--:R-:W-:Y:S04]  /*8460*/  FMNMX.FTZ R0, R19, R0, !PT ;  /* 0x0000000013007209 */ /* 0x008fe80007810000 */
[----:B------:R-:W-:Y:S05]  /*8470*/  FMNMX.FTZ R0, R34, R0, !PT ;  /* 0x0000000022007209 */ /* 0x000fea0007810000 */
[----:B------:R-:W3:Y:S01]  /*8480*/  MUFU.TANH R244, R46 ;  /* 0x0000002e00f47308 */ /* 0x000ee20000002400 */
[----:B------:R-:W-:Y:S02]  /*8490*/  FMNMX.FTZ R100, R33, R0, !PT ;  /* 0x0000000021647209 */ /* 0x000fe40007810000 */
[----:B-1----:R-:W-:Y:S02]  /*84a0*/  MOV R44, R248 ;  /* 0x000000f8002c7202 */ /* 0x002fe40000000f00 */
[----:B------:R-:W-:Y:S02]  /*84b0*/  FMNMX.FTZ R100, R32, R100, !PT ;  /* 0x0000006420647209 */ /* 0x000fe40007810000 */
[----:B------:R-:W-:Y:S03]  /*84c0*/  FMNMX.FTZ R3, R44, R3, !PT ;  /* 0x000000032c037209 */ /* 0x000fe60007810000 */
[----:B------:R-:W1:Y:S01]  /*84d0*/  MUFU.TANH R245, R47 ;  /* 0x0000002f00f57308 */ /* 0x000e620000002400 */
[----:B----4-:R-:W-:Y:S04]  /*84e0*/  MOV R40, R246 ;  /* 0x000000f600287202 */ /* 0x010fe80000000f00 */
[----:B------:R-:W-:Y:S05]  /*84f0*/  FMNMX.FTZ R3, R40, R3, !PT ;  /* 0x0000000328037209 */ /* 0x000fea0007810000 */
[----:B------:R-:W4:Y:S01]  /*8500*/  MUFU.TANH R103, R50 ;  /* 0x0000003200677308 */ /* 0x000f220000002400 */
[----:B------:R-:W-:Y:S02]  /*8510*/  FMNMX.FTZ R2, R35, R3, !PT ;  /* 0x0000000323027209 */ /* 0x000fe40007810000 */
[----:B------:R-:W2:Y:S02]  /*8520*/  SHFL.BFLY PT, R3, R100, 0x2, 0x1f ;  /* 0x0c401f0064037f89 */ /* 0x000ea400000e0000 */
[----:B------:R-:W-:Y:S04]  /*8530*/  FMNMX.FTZ R2, R18, R2, !PT ;  /* 0x0000000212027209 */ /* 0x000fe80007810000 */
[----:B---3--:R-:W-:Y:S04]  /*8540*/  FMNMX.FTZ R2, R244, R2, !PT ;  /* 0x00000002f4027209 */ /* 0x008fe80007810000 */
[----:B-1----:R-:W-:Y:S04]  /*8550*/  FMNMX.FTZ R0, R245, R2, !PT ;  /* 0x00000002f5007209 */ /* 0x002fe80007810000 */
[----:B----4-:R-:W-:Y:S02]  /*8560*/  FMNMX.FTZ R0, R103, R0, !PT ;  /* 0x0000000067007209 */ /* 0x010fe40007810000 */
[----:B------:R-:W-:Y:S02]  /*8570*/  MOV R50, R154 ;  /* 0x0000009a00327202 */ /* 0x000fe40000000f00 */
[----:B--2---:R-:W-:Y:S02]  /*8580*/  FMNMX.FTZ R100, R100, R3, !PT ;  /* 0x0000000364647209 */ /* 0x004fe40007810000 */
[----:B------:R-:W-:Y:S03]  /*8590*/  FMNMX.FTZ R0, R152, R0, !PT ;  /* 0x0000000098007209 */ /* 0x000fe60007810000 */
[----:B------:R-:W1:Y:S08]  /*85a0*/  SHFL.BFLY PT, R4, R100, 0x1, 0x1f ;  /* 0x0c201f0064047f89 */ /* 0x000e7000000e0000 */
[----:B------:R-:W2:Y:S01]  /*85b0*/  SHFL.BFLY PT, R2, R0, 0x2, 0x1f ;  /* 0x0c401f0000027f89 */ /* 0x000ea200000e0000 */
[----:B-1----:R-:W-:Y:S02]  /*85c0*/  FMNMX.FTZ R100, R100, R4, !PT ;  /* 0x0000000464647209 */ /* 0x002fe40007810000 */
[----:B------:R-:W-:Y:S03]  /*85d0*/  @P0 SHF.R.S32.HI R4, RZ, 0x1f, R250 ;  /* 0x0000001fff040819 */ /* 0x000fe600000114fa */
[----:B------:R-:W-:Y:S02]  /*85e0*/  FMUL.FTZ R153, R100, c[0x0][0x2d0] ;  /* 0x0000b40064997a20 */ /* 0x000fe40000410000 */
[----:B------:R-:W-:Y:S01]  /*85f0*/  @P0 IMAD R4, R4, c[0x0][0x1e0], RZ ;  /* 0x0000780004040a24 */ /* 0x000fe200078e02ff */
[----:B--2---:R-:W-:Y:S01]  /*8600*/  FMNMX.FTZ R0, R0, R2, !PT ;  /* 0x0000000200007209 */ /* 0x004fe20007810000 */
[----:B------:R-:W-:Y:S02]  /*8610*/  FFMA.FTZ R8, R165, c[0x0][0x2d0], -R153 ;  /* 0x0000b400a5087a23 */ /* 0x000fe40000010899 */
[----:B------:R-:W-:Y:S02]  /*8620*/  @P0 IMAD R4, R250, c[0x0][0x1e4], R4 ;  /* 0x00007900fa040a24 */ /* 0x000fe400078e0204 */
[----:B------:R1:W-:Y:S01]  /*8630*/  MUFU.EX2 R9, R8 ;  /* 0x0000000800097308 */ /* 0x0003e20000000800 */
[----:B------:R-:W2:Y:S01]  /*8640*/  SHFL.BFLY PT, R3, R0, 0x1, 0x1f ;  /* 0x0c201f0000037f89 */ /* 0x000ea200000e0000 */
[----:B------:R-:W-:Y:S01]  /*8650*/  FADD.FTZ R2, -R100, R101 ;  /* 0x0000006564027221 */ /* 0x000fe20000010100 */
[----:B------:R-:W-:Y:S02]  /*8660*/  @P0 IADD3 R7, R7, R4, RZ ;  /* 0x0000000407070210 */ /* 0x000fe40007ffe0ff */
[----:B------:R-:W-:Y:S05]  /*8670*/  @P0 MOV R4, R10 ;  /* 0x0000000a00040202 */ /* 0x000fea0000000f00 */
[----:B------:R-:W-:Y:S04]  /*8680*/  @P0 IMAD.WIDE.U32 R4, R6, 0x60, R4 ;  /* 0x0000006006040825 */ /* 0x000fe800078e0004 */
[----:B------:R-:W-:Y:S01]  /*8690*/  @P0 IMAD R6, R7, 0x60, RZ ;  /* 0x0000006007060824 */ /* 0x000fe200078e02ff */
[C---:B------:R-:W-:Y:S04]  /*86a0*/  @P0 SHF.L.U32 R7, R4.reuse, 0x1, RZ ;  /* 0x0000000104070819 */ /* 0x040fe800000006ff */
[----:B------:R-:W-:Y:S02]  /*86b0*/  @P0 IADD3 R6, R5, R6, RZ ;  /* 0x0000000605060210 */ /* 0x000fe40007ffe0ff */
[----:B------:R-:W-:Y:S02]  /*86c0*/  @P0 IADD3 R10, P2, R7, 0x80, RZ ;  /* 0x00000080070a0810 */ /* 0x000fe40007f5e0ff */
[----:B------:R-:W-:Y:S01]  /*86d0*/  @P0 SHF.L.U64.HI R6, R4, 0x1, R6 ;  /* 0x0000000104060819 */ /* 0x000fe20000010206 */
[----:B-1----:R-:W-:Y:S01]  /*86e0*/  FFMA.FTZ R8, R167, c[0x0][0x2d0], -R153 ;  /* 0x0000b400a7087a23 */ /* 0x002fe20000010899 */
[----:B--2---:R-:W-:Y:S01]  /*86f0*/  FMNMX.FTZ R3, R0, R3, !PT ;  /* 0x0000000300037209 */ /* 0x004fe20007810000 */
[----:B------:R-:W-:Y:S01]  /*8700*/  FMUL.FTZ R0, R2, c[0x0][0x2d0] ;  /* 0x0000b40002007a20 */ /* 0x000fe20000410000 */
[----:B------:R-:W-:Y:S01]  /*8710*/  @P0 IADD3 R4, P1, R7, c[0x0][0x1c8], RZ ;  /* 0x0000720007040a10 */ /* 0x000fe20007f3e0ff */
[----:B------:R1:W-:Y:S01]  /*8720*/  MUFU.EX2 R246, R8 ;  /* 0x0000000800f67308 */ /* 0x0003e20000000800 */
[----:B------:R-:W-:Y:S01]  /*8730*/  MOV R167, R35 ;  /* 0x0000002300a77202 */ /* 0x000fe20000000f00 */
[----:B------:R-:W-:Y:S01]  /*8740*/  FMUL.FTZ R101, R3, c[0x0][0x2d0] ;  /* 0x0000b40003657a20 */ /* 0x000fe20000410000 */
[----:B------:R-:W-:Y:S02]  /*8750*/  @P0 IADD3.X R5, R6, c[0x0][0x1cc], RZ, P1, !PT ;  /* 0x0000730006050a10 */ /* 0x000fe40000ffe4ff */
[----:B------:R-:W-:Y:S01]  /*8760*/  @P0 IADD3 R10, P1, R10, c[0x0][0x1c8], RZ ;  /* 0x000072000a0a0a10 */ /* 0x000fe20007f3e0ff */
[----:B------:R-:W-:Y:S02]  /*8770*/  FFMA.FTZ R103, R103, c[0x0][0x2d0], -R101 ;  /* 0x0000b40067677a23 */ /* 0x000fe40000010865 */
[----:B------:R2:W-:Y:S01]  /*8780*/  @P0 LDGSTS.E.BYPASS.LTC128B.128 [R249+0xc100], [R4.64], !P6 ;  /* 0x0c10000004f90fae */ /* 0x0005e2000f101d48 */
[----:B------:R-:W-:Y:S01]  /*8790*/  @P0 IADD3.X R11, RZ, c[0x0][0x1cc], R6, P1, P2 ;  /* 0x00007300ff0b0a10 */ /* 0x000fe20000fe4406 */
[----:B------:R3:W4:Y:S06]  /*87a0*/  MUFU.EX2 R2, R0 ;  /* 0x0000000000027308 */ /* 0x00072c0000000800 */
[----:B------:R2:W-:Y:S04]  /*87b0*/  @P0 LDGSTS.E.BYPASS.LTC128B.128 [R249+0xf100], [R10.64], !P5 ;  /* 0x0f1000000af90fae */ /* 0x0005e8000e901d48 */
[----:B------:R-:W-:Y:S01]  /*87c0*/  MUFU.EX2 R103, R103 ;  /* 0x0000006700677308 */ /* 0x000fe20000000800 */
[----:B-1----:R-:W-:Y:S01]  /*87d0*/  FFMA.FTZ R8, R166, c[0x0][0x2d0], -R153 ;  /* 0x0000b400a6087a23 */ /* 0x002fe20000010899 */
[----:B------:R-:W-:Y:S08]  /*87e0*/  MOV R166, R18 ;  /* 0x0000001200a67202 */ /* 0x000ff00000000f00 */
[----:B------:R1:W-:Y:S01]  /*87f0*/  MUFU.EX2 R248, R8 ;  /* 0x0000000800f87308 */ /* 0x0003e20000000800 */
[----:B---3--:R-:W-:Y:S01]  /*8800*/  FADD.FTZ R0, -R3, R102 ;  /* 0x0000006603007221 */ /* 0x008fe20000010100 */
[----:B------:R-:W-:Y:S01]  /*8810*/  MOV R102, R247 ;  /* 0x000000f700667202 */ /* 0x000fe20000000f00 */
[----:B----4-:R-:W-:Y:S01]  /*8820*/  FMUL.FTZ R16, R2, R116 ;  /* 0x0000007402107220 */ /* 0x010fe20000410000 */
[----:B------:R-:W-:Y:S01]  /*8830*/  MOV R116, R17 ;  /* 0x0000001100747202 */ /* 0x000fe20000000f00 */
[----:B------:R-:W-:Y:S02]  /*8840*/  FMUL.FTZ R0, R0, c[0x0][0x2d0] ;  /* 0x0000b40000007a20 */ /* 0x000fe40000410000 */
[C---:B------:R-:W-:Y:S01]  /*8850*/  FMUL.FTZ R17, R2.reuse, R117 ;  /* 0x0000007502117220 */ /* 0x040fe20000410000 */
[----:B------:R-:W-:Y:S01]  /*8860*/  MOV R117, R45 ;  /* 0x0000002d00757202 */ /* 0x000fe20000000f00 */
[C---:B------:R-:W-:Y:S02]  /*8870*/  FMUL.FTZ R52, R2.reuse, R52 ;  /* 0x0000003402347220 */ /* 0x040fe40000410000 */
[----:B--2---:R-:W-:Y:S01]  /*8880*/  FFMA.FTZ R10, R171, c[0x0][0x2d0], -R101 ;  /* 0x0000b400ab0a7a23 */ /* 0x004fe20000010865 */
[----:B------:R-:W2:Y:S01]  /*8890*/  MUFU.EX2 R0, R0 ;  /* 0x0000000000007308 */ /* 0x000ea20000000800 */
[----:B------:R-:W-:Y:S01]  /*88a0*/  MOV R171, R33 ;  /* 0x0000002100ab7202 */ /* 0x000fe20000000f00 */
[C---:B------:R-:W-:Y:S02]  /*88b0*/  FMUL.FTZ R33, R2.reuse, R133 ;  /* 0x0000008502217220 */ /* 0x040fe40000410000 */
[C---:B------:R-:W-:Y:S02]  /*88c0*/  FMUL.FTZ R53, R2.reuse, R53 ;  /* 0x0000003502357220 */ /* 0x040fe40000410000 */
[C---:B------:R-:W-:Y:S02]  /*88d0*/  FMUL.FTZ R56, R2.reuse, R56 ;  /* 0x0000003802387220 */ /* 0x040fe40000410000 */
[----:B------:R-:W-:Y:S02]  /*88e0*/  FMUL.FTZ R57, R2, R57 ;  /* 0x0000003902397220 */ /* 0x000fe40000410000 */
[----:B-1----:R-:W-:Y:S01]  /*88f0*/  FFMA.FTZ R8, R164, c[0x0][0x2d0], -R153 ;  /* 0x0000b400a4087a23 */ /* 0x002fe20000010899 */
[----:B------:R-:W-:Y:S01]  /*8900*/  MOV R164, R9 ;  /* 0x0000000900a47202 */ /* 0x000fe20000000f00 */
[----:B------:R-:W-:Y:S01]  /*8910*/  FFMA.FTZ R9, R170, c[0x0][0x2d0], -R101 ;  /* 0x0000b400aa097a23 */ /* 0x000fe20000010865 */
[----:B------:R1:W-:Y:S01]  /*8920*/  MUFU.EX2 R247, R10 ;  /* 0x0000000a00f77308 */ /* 0x0003e20000000800 */
[----:B------:R-:W-:Y:S01]  /*8930*/  MOV R170, R32 ;  /* 0x0000002000aa7202 */ /* 0x000fe20000000f00 */
[C---:B------:R-:W-:Y:S02]  /*8940*/  FMUL.FTZ R32, R2.reuse, R132 ;  /* 0x0000008402207220 */ /* 0x040fe40000410000 */
[C---:B------:R-:W-:Y:S02]  /*8950*/  FMUL.FTZ R60, R2.reuse, R60 ;  /* 0x0000003c023c7220 */ /* 0x040fe40000410000 */
[C---:B------:R-:W-:Y:S02]  /*8960*/  FMUL.FTZ R61, R2.reuse, R61 ;  /* 0x0000003d023d7220 */ /* 0x040fe40000410000 */
[----:B------:R-:W-:Y:S02]  /*8970*/  FMUL.FTZ R64, R2, R64 ;  /* 0x0000004002407220 */ /* 0x000fe40000410000 */
[----:B------:R3:W-:Y:S01]  /*8980*/  MUFU.EX2 R231, R8 ;  /* 0x0000000800e77308 */ /* 0x0007e20000000800 */
[C---:B--2---:R-:W-:Y:S02]  /*8990*/  FMUL.FTZ R11, R0.reuse, R111 ;  /* 0x0000006f000b7220 */ /* 0x044fe40000410000 */
[C---:B------:R-:W-:Y:S01]  /*89a0*/  FMUL.FTZ R18, R0.reuse, R118 ;  /* 0x0000007600127220 */ /* 0x040fe20000410000 */
[----:B------:R-:W-:Y:S01]  /*89b0*/  MOV R118, R19 ;  /* 0x0000001300767202 */ /* 0x000fe20000000f00 */
[C---:B------:R-:W-:Y:S01]  /*89c0*/  FMUL.FTZ R19, R0.reuse, R119 ;  /* 0x0000007700137220 */ /* 0x040fe20000410000 */
[----:B------:R-:W-:Y:S01]  /*89d0*/  MOV R119, R34 ;  /* 0x0000002200777202 */ /* 0x000fe20000000f00 */
[C---:B------:R-:W-:Y:S01]  /*89e0*/  FMUL.FTZ R34, R0.reuse, R134 ;  /* 0x0000008600227220 */ /* 0x040fe20000410000 */
[----:B------:R-:W-:Y:S01]  /*89f0*/  MOV R134, R50 ;  /* 0x0000003200867202 */ /* 0x000fe20000000f00 */
[C---:B------:R-:W-:Y:S01]  /*8a00*/  FMUL.FTZ R35, R0.reuse, R135 ;  /* 0x0000008700237220 */ /* 0x040fe20000410000 */
[----:B------:R2:W4:Y:S01]  /*8a10*/  MUFU.EX2 R154, R9 ;  /* 0x00000009009a7308 */ /* 0x0005220000000800 */
[----:B------:R-:W-:Y:S01]  /*8a20*/  FMUL.FTZ R50, R0, R150 ;  /* 0x0000009600327220 */ /* 0x000fe20000410000 */
[----:B------:R-:W-:Y:S01]  /*8a30*/  MOV R135, R49 ;  /* 0x0000003100877202 */ /* 0x000fe20000000f00 */
[----:B------:R-:W-:Y:S02]  /*8a40*/  FMUL.FTZ R49, R2, R149 ;  /* 0x0000009502317220 */ /* 0x000fe40000410000 */
[C---:B-1----:R-:W-:Y:S02]  /*8a50*/  FMUL.FTZ R10, R0.reuse, R110 ;  /* 0x0000006e000a7220 */ /* 0x042fe40000410000 */
[C---:B------:R-:W-:Y:S02]  /*8a60*/  FMUL.FTZ R54, R0.reuse, R54 ;  /* 0x0000003600367220 */ /* 0x040fe40000410000 */
[C---:B------:R-:W-:Y:S02]  /*8a70*/  FMUL.FTZ R55, R0.reuse, R55 ;  /* 0x0000003700377220 */ /* 0x040fe40000410000 */
[C---:B------:R-:W-:Y:S02]  /*8a80*/  FMUL.FTZ R58, R0.reuse, R58 ;  /* 0x0000003a003a7220 */ /* 0x040fe40000410000 */
[C---:B------:R-:W-:Y:S01]  /*8a90*/  FMUL.FTZ R59, R0.reuse, R59 ;  /* 0x0000003b003b7220 */ /* 0x040fe20000410000 */
[----:B---3--:R-:W-:Y:S01]  /*8aa0*/  @P0 IADD3 R8, P3, R7, 0x100, RZ ;  /* 0x0000010007080810 */ /* 0x008fe20007f7e0ff */
[----:B------:R-:W-:Y:S01]  /*8ab0*/  FMUL.FTZ R62, R0, R62 ;  /* 0x0000003e003e7220 */ /* 0x000fe20000410000 */
[----:B------:R-:W-:Y:S01]  /*8ac0*/  @P0 SHF.L.U32 R7, R12, 0x6, RZ ;  /* 0x000000060c070819 */ /* 0x000fe200000006ff */
[----:B------:R-:W-:Y:S01]  /*8ad0*/  FMUL.FTZ R63, R0, R63 ;  /* 0x0000003f003f7220 */ /* 0x000fe20000410000 */
[----:B------:R-:W-:Y:S01]  /*8ae0*/  @P0 IADD3 R8, P2, R8, c[0x0][0x1c8], RZ ;  /* 0x0000720008080a10 */ /* 0x000fe20007f5e0ff */
[----:B------:R-:W-:Y:S01]  /*8af0*/  FMUL.FTZ R65, R2, R65 ;  /* 0x0000004102417220 */ /* 0x000fe20000410000 */
[----:B------:R-:W-:Y:S01]  /*8b00*/  @P0 SHF.L.U64.HI R12, R12, 0x6, R13 ;  /* 0x000000060c0c0819 */ /* 0x000fe2000001020d */
[----:B------:R-:W-:Y:S01]  /*8b10*/  FMUL.FTZ R66, R0, R66 ;  /* 0x0000004200427220 */ /* 0x000fe20000410000 */
[----:B------:R-:W-:Y:S01]  /*8b20*/  @P0 IADD3 R4, P1, R4, R7, RZ ;  /* 0x0000000704040210 */ /* 0x000fe20007f3e0ff */
[----:B------:R-:W-:Y:S01]  /*8b30*/  FMUL.FTZ R67, R0, R67 ;  /* 0x0000004300437220 */ /* 0x000fe20000410000 */
[----:B--2---:R-:W-:Y:S01]  /*8b40*/  @P0 IADD3.X R9, RZ, c[0x0][0x1cc], R6, P2, P3 ;  /* 0x00007300ff090a10 */ /* 0x004fe200017e6406 */
[C---:B------:R-:W-:Y:S01]  /*8b50*/  FMUL.FTZ R68, R2.reuse, R68 ;  /* 0x0000004402447220 */ /* 0x040fe20000410000 */
[----:B------:R-:W-:Y:S01]  /*8b60*/  @P0 IADD3.X R5, R5, R12, RZ, P1, !PT ;  /* 0x0000000c05050210 */ /* 0x000fe20000ffe4ff */
[----:B------:R-:W-:Y:S01]  /*8b70*/  FMUL.FTZ R69, R2, R69 ;  /* 0x0000004502457220 */ /* 0x000fe20000410000 */
[----:B------:R-:W-:Y:S01]  /*8b80*/  @P0 IADD3 R6, P2, R7, R4, RZ ;  /* 0x0000000407060210 */ /* 0x000fe20007f5e0ff */
[----:B------:R1:W-:Y:S01]  /*8b90*/  @P0 LDGSTS.E.BYPASS.LTC128B.128 [R249+0x12100], [R8.64], !P4 ;  /* 0x1210000008f90fae */ /* 0x0003e2000e101d48 */
[----:B------:R-:W-:Y:S02]  /*8ba0*/  FMUL.FTZ R70, R0, R70 ;  /* 0x0000004600467220 */ /* 0x000fe40000410000 */
[----:B------:R-:W-:Y:S01]  /*8bb0*/  @P0 IADD3.X R7, R12, R5, RZ, P2, !PT ;  /* 0x000000050c070210 */ /* 0x000fe200017fe4ff */
[----:B------:R-:W-:Y:S02]  /*8bc0*/  FMUL.FTZ R71, R0, R71 ;  /* 0x0000004700477220 */ /* 0x000fe40000410000 */
[C---:B------:R-:W-:Y:S02]  /*8bd0*/  FMUL.FTZ R72, R2.reuse, R72 ;  /* 0x0000004802487220 */ /* 0x040fe40000410000 */
[----:B------:R2:W-:Y:S01]  /*8be0*/  @P0 LDGSTS.E.BYPASS.LTC128B.128 [R249+0xd100], [R4.64], !P6 ;  /* 0x0d10000004f90fae */ /* 0x0005e2000f101d48 */
[----:B------:R-:W-:Y:S02]  /*8bf0*/  FMUL.FTZ R73, R2, R73 ;  /* 0x0000004902497220 */ /* 0x000fe40000410000 */
[C---:B------:R-:W-:Y:S02]  /*8c00*/  FMUL.FTZ R74, R0.reuse, R74 ;  /* 0x0000004a004a7220 */ /* 0x040fe40000410000 */
[----:B------:R-:W-:Y:S02]  /*8c10*/  FMUL.FTZ R75, R0, R75 ;  /* 0x0000004b004b7220 */ /* 0x000fe40000410000 */
[C---:B------:R-:W-:Y:S01]  /*8c20*/  FMUL.FTZ R76, R2.reuse, R76 ;  /* 0x0000004c024c7220 */ /* 0x040fe20000410000 */
[----:B------:R2:W-:Y:S01]  /*8c30*/  @P0 LDGSTS.E.BYPASS.LTC128B.128 [R249+0x10100], [R4.64+0x80], !P5 ;  /* 0x1010008004f90fae */ /* 0x0005e2000e901d48 */
[----:B------:R-:W-:Y:S02]  /*8c40*/  FMUL.FTZ R77, R2, R77 ;  /* 0x0000004d024d7220 */ /* 0x000fe40000410000 */
[C---:B------:R-:W-:Y:S02]  /*8c50*/  FMUL.FTZ R78, R0.reuse, R78 ;  /* 0x0000004e004e7220 */ /* 0x040fe40000410000 */
[----:B------:R-:W-:Y:S02]  /*8c60*/  FMUL.FTZ R79, R0, R79 ;  /* 0x0000004f004f7220 */ /* 0x000fe40000410000 */
[C---:B------:R-:W-:Y:S01]  /*8c70*/  FMUL.FTZ R80, R2.reuse, R80 ;  /* 0x0000005002507220 */ /* 0x040fe20000410000 */
[----:B------:R2:W-:Y:S01]  /*8c80*/  @P0 LDGSTS.E.BYPASS.LTC128B.128 [R249+0x13100], [R4.64+0x100], !P4 ;  /* 0x1310010004f90fae */ /* 0x0005e2000e101d48 */
[C---:B------:R-:W-:Y:S02]  /*8c90*/  FMUL.FTZ R81, R2.reuse, R81 ;  /* 0x0000005102517220 */ /* 0x040fe40000410000 */
[C---:B-1----:R-:W-:Y:S02]  /*8ca0*/  FMUL.FTZ R8, R2.reuse, R108 ;  /* 0x0000006c02087220 */ /* 0x042fe40000410000 */
[----:B------:R-:W-:Y:S02]  /*8cb0*/  FMUL.FTZ R9, R2, R109 ;  /* 0x0000006d02097220 */ /* 0x000fe40000410000 */
[C---:B------:R-:W-:Y:S01]  /*8cc0*/  FMUL.FTZ R82, R0.reuse, R82 ;  /* 0x0000005200527220 */ /* 0x040fe20000410000 */
        /* <DEDUP_REMOVED lines=11> */
[----:B------:R-:W-:Y:S02]  /*8d80*/  FMUL.FTZ R91, R0, R91 ;  /* 0x0000005b005b7220 */ /* 0x000fe40000410000 */
[--C-:B--2---:R-:W-:Y:S01]  /*8d90*/  FFMA.FTZ R4, R168, c[0x0][0x2d0], -R101.reuse ;  /* 0x0000b400a8047a23 */ /* 0x104fe20000010865 */
[----:B------:R-:W-:Y:S01]  /*8da0*/  MOV R168, R40 ;  /* 0x0000002800a87202 */ /* 0x000fe20000000f00 */
[C---:B------:R-:W-:Y:S01]  /*8db0*/  FMUL.FTZ R5, R2.reuse, R105 ;  /* 0x0000006902057220 */ /* 0x040fe20000410000 */
[----:B----4-:R-:W-:Y:S01]  /*8dc0*/  F2FP.PACK_AB R105, R247, R154 ;  /* 0x0000009af769723e */ /* 0x010fe200000000ff */
[----:B------:R2:W-:Y:S01]  /*8dd0*/  MUFU.EX2 R155, R4 ;  /* 0x00000004009b7308 */ /* 0x0005e20000000800 */
[----:B------:R-:W3:Y:S01]  /*8de0*/  LDSM.16.MT88.4 R12, [R225+0x100] ;  /* 0x00010000e10c783b */ /* 0x000ee20000004200 */
[C---:B------:R-:W-:Y:S02]  /*8df0*/  FMUL.FTZ R40, R2.reuse, R140 ;  /* 0x0000008c02287220 */ /* 0x040fe40000410000 */
[C---:B------:R-:W-:Y:S02]  /*8e00*/  FMUL.FTZ R92, R2.reuse, R92 ;  /* 0x0000005c025c7220 */ /* 0x040fe40000410000 */
[----:B------:R-:W-:Y:S02]  /*8e10*/  FMUL.FTZ R93, R2, R93 ;  /* 0x0000005d025d7220 */ /* 0x000fe40000410000 */
[C---:B------:R-:W-:Y:S01]  /*8e20*/  FMUL.FTZ R94, R0.reuse, R94 ;  /* 0x0000005e005e7220 */ /* 0x040fe20000410000 */
[----:B------:R-:W4:Y:S01]  /*8e30*/  LDSM.16.MT88.4 R20, [R226+0x100] ;  /* 0x00010000e214783b */ /* 0x000f220000004200 */
[----:B------:R-:W-:Y:S02]  /*8e40*/  FMUL.FTZ R95, R0, R95 ;  /* 0x0000005f005f7220 */ /* 0x000fe40000410000 */
[C---:B------:R-:W-:Y:S02]  /*8e50*/  FMUL.FTZ R96, R2.reuse, R96 ;  /* 0x0000006002607220 */ /* 0x040fe40000410000 */
[----:B------:R-:W-:Y:S02]  /*8e60*/  FMUL.FTZ R97, R2, R97 ;  /* 0x0000006102617220 */ /* 0x000fe40000410000 */
[C---:B------:R-:W-:Y:S01]  /*8e70*/  FMUL.FTZ R98, R0.reuse, R98 ;  /* 0x0000006200627220 */ /* 0x040fe20000410000 */
[----:B------:R-:W3:Y:S01]  /*8e80*/  LDSM.16.MT88.4 R28, [R229+0x100] ;  /* 0x00010000e51c783b */ /* 0x000ee20000004200 */
[C---:B------:R-:W-:Y:S02]  /*8e90*/  FMUL.FTZ R99, R0.reuse, R99 ;  /* 0x0000006300637220 */ /* 0x040fe40000410000 */
[C---:B-1----:R-:W-:Y:S01]  /*8ea0*/  FMUL.FTZ R6, R0.reuse, R106 ;  /* 0x0000006a00067220 */ /* 0x042fe20000410000 */
[----:B------:R-:W-:Y:S01]  /*8eb0*/  F2FP.PACK_AB R106, R231, R248 ;  /* 0x000000f8e76a723e */ /* 0x000fe200000000ff */
[----:B------:R-:W-:Y:S02]  /*8ec0*/  FMUL.FTZ R7, R0, R107 ;  /* 0x0000006b00077220 */ /* 0x000fe40000410000 */
[----:B--2---:R-:W-:Y:S01]  /*8ed0*/  FFMA.FTZ R4, R169, c[0x0][0x2d0], -R101 ;  /* 0x0000b400a9047a23 */ /* 0x004fe20000010865 */
[----:B------:R-:W1:Y:S01]  /*8ee0*/  LDSM.16.MT88.4 R36, [R228+0x100] ;  /* 0x00010000e424783b */ /* 0x000e620000004200 */
[----:B------:R-:W-:Y:S01]  /*8ef0*/  MOV R169, R44 ;  /* 0x0000002c00a97202 */ /* 0x000fe20000000f00 */
[--C-:B------:R-:W-:Y:S01]  /*8f00*/  FFMA.FTZ R171, R171, c[0x0][0x2d0], -R153.reuse ;  /* 0x0000b400abab7a23 */ /* 0x100fe20000010899 */
[----:B------:R2:W2:Y:S05]  /*8f10*/  MUFU.EX2 R165, R4 ;  /* 0x0000000400a57308 */ /* 0x0004aa0000000800 */
[----:B------:R-:W1:Y:S05]  /*8f20*/  LDSM.16.MT88.4 R44, [R225+0x3100] ;  /* 0x00310000e12c783b */ /* 0x000e6a0000004200 */
[----:B------:R-:W-:Y:S03]  /*8f30*/  MUFU.EX2 R171, R171 ;  /* 0x000000ab00ab7308 */ /* 0x000fe60000000800 */
[----:B------:R-:W1:Y:S08]  /*8f40*/  LDSM.16.MT88.4 R108, [R226+0x3100] ;  /* 0x00310000e26c783b */ /* 0x000e700000004200 */
[----:B------:R-:W0:Y:S01]  /*8f50*/  LDGDEPBAR ;  /* 0x00000000000079af */ /* 0x000e220000000000 */
[----:B--2---:R-:W-:Y:S01]  /*8f60*/  FMUL.FTZ R4, R2, R104 ;  /* 0x0000006802047220 */ /* 0x004fe20000410000 */
[----:B------:R-:W-:Y:S02]  /*8f70*/  F2FP.PACK_AB R104, R246, R164 ;  /* 0x000000a4f668723e */ /* 0x000fe400000000ff */
[----:B------:R-:W-:Y:S07]  /*8f80*/  F2FP.PACK_AB R107, R165, R155 ;  /* 0x0000009ba56b723e */ /* 0x000fee00000000ff */
[C---:B---3--:R-:W-:Y:S07]  /*8f90*/  HMMA.16816.F32 R4, R104.reuse, R12, R4 ;  /* 0x0000000c6804723c */ /* 0x048fee0000001804 */
[C---:B------:R-:W-:Y:S01]  /*8fa0*/  FMUL.FTZ R12, R2.reuse, R112 ;  /* 0x00000070020c7220 */ /* 0x040fe20000410000 */
[C---:B------:R-:W-:Y:S04]  /*8fb0*/  HMMA.16816.F32 R8, R104.reuse, R14, R8 ;  /* 0x0000000e6808723c */ /* 0x040fe80000001808 */
[----:B------:R-:W-:Y:S03]  /*8fc0*/  FMUL.FTZ R13, R2, R113 ;  /* 0x00000071020d7220 */ /* 0x000fe60000410000 */
[C---:B------:R-:W-:Y:S02]  /*8fd0*/  FMUL.FTZ R14, R0.reuse, R114 ;  /* 0x00000072000e7220 */ /* 0x040fe40000410000 */
[----:B------:R-:W-:Y:S02]  /*8fe0*/  FMUL.FTZ R15, R0, R115 ;  /* 0x00000073000f7220 */ /* 0x000fe40000410000 */
[----:B------:R-:W2:Y:S05]  /*8ff0*/  LDSM.16.MT88.4 R112, [R229+0x3100] ;  /* 0x00310000e570783b */ /* 0x000eaa0000004200 */
[C---:B----4-:R-:W-:Y:S07]  /*9000*/  HMMA.16816.F32 R12, R104.reuse, R20, R12 ;  /* 0x00000014680c723c */ /* 0x050fee000000180c */
[C---:B------:R-:W-:Y:S01]  /*9010*/  FMUL.FTZ R20, R2.reuse, R120 ;  /* 0x0000007802147220 */ /* 0x040fe20000410000 */
[C---:B------:R-:W-:Y:S04]  /*9020*/  HMMA.16816.F32 R16, R104.reuse, R22, R16 ;  /* 0x000000166810723c */ /* 0x040fe80000001810 */
[----:B------:R-:W-:Y:S01]  /*9030*/  FMUL.FTZ R21, R2, R121 ;  /* 0x0000007902157220 */ /* 0x000fe20000410000 */
[----:B------:R-:W-:Y:S01]  /*9040*/  MOV R120, R27 ;  /* 0x0000001b00787202 */ /* 0x000fe20000000f00 */
[C---:B------:R-:W-:Y:S01]  /*9050*/  FMUL.FTZ R27, R0.reuse, R127 ;  /* 0x0000007f001b7220 */ /* 0x040fe20000410000 */
[----:B------:R-:W-:Y:S01]  /*9060*/  MOV R121, R26 ;  /* 0x0000001a00797202 */ /* 0x000fe20000000f00 */
[C---:B------:R-:W-:Y:S01]  /*9070*/  FMUL.FTZ R22, R0.reuse, R122 ;  /* 0x0000007a00167220 */ /* 0x040fe20000410000 */
[----:B------:R-:W-:Y:S03]  /*9080*/  MOV R122, R25 ;  /* 0x00000019007a7202 */ /* 0x000fe60000000f00 */
[----:B------:R-:W-:Y:S01]  /*9090*/  FMUL.FTZ R23, R0, R123 ;  /* 0x0000007b00177220 */ /* 0x000fe20000410000 */
[----:B------:R-:W-:Y:S01]  /*90a0*/  MOV R127, R122 ;  /* 0x0000007a007f7202 */ /* 0x000fe20000000f00 */
[----:B------:R-:W-:Y:S01]  /*90b0*/  FMUL.FTZ R25, R2, R125 ;  /* 0x0000007d02197220 */ /* 0x000fe20000410000 */
[----:B------:R-:W-:Y:S01]  /*90c0*/  MOV R125, R102 ;  /* 0x00000066007d7202 */ /* 0x000fe20000000f00 */
[----:B------:R-:W-:Y:S01]  /*90d0*/  FMUL.FTZ R26, R0, R126 ;  /* 0x0000007e001a7220 */ /* 0x000fe20000410000 */
[----:B------:R-:W-:Y:S01]  /*90e0*/  MOV R122, R117 ;  /* 0x00000075007a7202 */ /* 0x000fe20000000f00 */
[--C-:B------:R-:W-:Y:S01]  /*90f0*/  FFMA.FTZ R102, R172, c[0x0][0x2d0], -R153.reuse ;  /* 0x0000b400ac667a23 */ /* 0x100fe20000010899 */
[C---:B------:R-:W-:Y:S03]  /*9100*/  HMMA.16816.F32 R20, R104.reuse, R28, R20 ;  /* 0x0000001c6814723c */ /* 0x040fe60000001814 */
[----:B------:R-:W-:Y:S01]  /*9110*/  MOV R123, R24 ;  /* 0x00000018007b7202 */ /* 0x000fe20000000f00 */
[----:B------:R-:W-:Y:S01]  /*9120*/  FMUL.FTZ R24, R2, R124 ;  /* 0x0000007c02187220 */ /* 0x000fe20000410000 */
[----:B------:R-:W-:Y:S01]  /*9130*/  MOV R124, R51 ;  /* 0x00000033007c7202 */ /* 0x000fe20000000f00 */
[----:B------:R-:W-:Y:S01]  /*9140*/  FMUL.FTZ R51, R0, R151 ;  /* 0x0000009700337220 */ /* 0x000fe20000410000 */
[----:B------:R-:W-:Y:S01]  /*9150*/  MOV R140, R123 ;  /* 0x0000007b008c7202 */ /* 0x000fe20000000f00 */
[C---:B------:R-:W-:Y:S01]  /*9160*/  FMUL.FTZ R28, R2.reuse, R128 ;  /* 0x00000080021c7220 */ /* 0x040fe20000410000 */
[----:B------:R-:W-:Y:S02]  /*9170*/  MOV R123, R116 ;  /* 0x00000074007b7202 */ /* 0x000fe40000000f00 */
[C---:B------:R-:W-:Y:S03]  /*9180*/  HMMA.16816.F32 R24, R104.reuse, R30, R24 ;  /* 0x0000001e6818723c */ /* 0x040fe60000001818 */
[----:B------:R-:W-:Y:S01]  /*9190*/  FMUL.FTZ R29, R2, R129 ;  /* 0x00000081021d7220 */ /* 0x000fe20000410000 */
[----:B------:R-:W-:Y:S01]  /*91a0*/  MOV R129, R42 ;  /* 0x0000002a00817202 */ /* 0x000fe20000000f00 */
[C---:B------:R-:W-:Y:S01]  /*91b0*/  FMUL.FTZ R42, R0.reuse, R142 ;  /* 0x0000008e002a7220 */ /* 0x040fe20000410000 */
[----:B------:R-:W-:Y:S01]  /*91c0*/  MOV R142, R43 ;  /* 0x0000002b008e7202 */ /* 0x000fe20000000f00 */
[C---:B------:R-:W-:Y:S01]  /*91d0*/  FMUL.FTZ R30, R0.reuse, R130 ;  /* 0x00000082001e7220 */ /* 0x040fe20000410000 */
[----:B------:R-:W-:Y:S01]  /*91e0*/  MOV R128, R41 ;  /* 0x0000002900807202 */ /* 0x000fe20000000f00 */
[----:B------:R3:W-:Y:S03]  /*91f0*/  MUFU.EX2 R130, R102 ;  /* 0x0000006600827308 */ /* 0x0007e60000000800 */
[----:B------:R-:W-:Y:S01]  /*9200*/  FMUL.FTZ R31, R0, R131 ;  /* 0x00000083001f7220 */ /* 0x000fe20000410000 */
[----:B------:R-:W-:Y:S01]  /*9210*/  MOV R133, R121 ;  /* 0x0000007900857202 */ /* 0x000fe20000000f00 */
[----:B------:R-:W-:Y:S01]  /*9220*/  FMUL.FTZ R41, R2, R141 ;  /* 0x0000008d02297220 */ /* 0x000fe20000410000 */
[----:B------:R-:W-:Y:S01]  /*9230*/  MOV R121, R118 ;  /* 0x0000007600797202 */ /* 0x000fe20000000f00 */
[----:B------:R-:W-:Y:S01]  /*9240*/  FMUL.FTZ R43, R0, R143 ;  /* 0x0000008f002b7220 */ /* 0x000fe20000410000 */
[----:B------:R-:W-:Y:S01]  /*9250*/  MOV R143, R48 ;  /* 0x00000030008f7202 */ /* 0x000fe20000000f00 */
[C---:B------:R-:W-:Y:S01]  /*9260*/  FMUL.FTZ R48, R2.reuse, R148 ;  /* 0x0000009402307220 */ /* 0x040fe20000410000 */
[C---:B-1----:R-:W-:Y:S01]  /*9270*/  HMMA.16816.F32 R28, R104.reuse, R36, R28 ;  /* 0x00000024681c723c */ /* 0x042fe2000000181c */
[----:B------:R-:W-:Y:S02]  /*9280*/  LDSM.16.MT88.4 R148, [R226+0x5900] ;  /* 0x00590000e294783b */ /* 0x000fe40000004200 */
[----:B------:R-:W-:Y:S02]  /*9290*/  MOV R126, R120 ;  /* 0x00000078007e7202 */ /* 0x000fe40000000f00 */
[----:B------:R-:W-:Y:S02]  /*92a0*/  MOV R120, R119 ;  /* 0x0000007700787202 */ /* 0x000fe40000000f00 */
[C---:B------:R-:W-:Y:S01]  /*92b0*/  FMUL.FTZ R37, R2.reuse, R137 ;  /* 0x0000008902257220 */ /* 0x040fe20000410000 */
[C---:B------:R-:W-:Y:S01]  /*92c0*/  HMMA.16816.F32 R32, R104.reuse, R38, R32 ;  /* 0x000000266820723c */ /* 0x040fe20000001820 */
[----:B------:R-:W1:Y:S03]  /*92d0*/  LDSM.16.MT88.4 R116, [R228+0x3100] ;  /* 0x00310000e474783b */ /* 0x000e660000004200 */
[----:B------:R-:W-:Y:S02]  /*92e0*/  FMUL.FTZ R36, R2, R136 ;  /* 0x0000008802247220 */ /* 0x000fe40000410000 */
[--C-:B---3--:R-:W-:Y:S02]  /*92f0*/  FFMA.FTZ R102, R173, c[0x0][0x2d0], -R153.reuse ;  /* 0x0000b400ad667a23 */ /* 0x108fe40000010899 */
[C---:B------:R-:W-:Y:S02]  /*9300*/  FMUL.FTZ R38, R0.reuse, R138 ;  /* 0x0000008a00267220 */ /* 0x040fe40000410000 */
[----:B------:R3:W-:Y:S02]  /*9310*/  MUFU.EX2 R137, R102 ;  /* 0x0000006600897308 */ /* 0x0007e40000000800 */
[----:B------:R-:W-:Y:S07]  /*9320*/  FMUL.FTZ R39, R0, R139 ;  /* 0x0000008b00277220 */ /* 0x000fee0000410000 */
[C---:B------:R-:W-:Y:S07]  /*9330*/  HMMA.16816.F32 R36, R104.reuse, R44, R36 ;  /* 0x0000002c6824723c */ /* 0x040fee0000001824 */
[C---:B------:R-:W-:Y:S01]  /*9340*/  FMUL.FTZ R45, R2.reuse, R145 ;  /* 0x00000091022d7220 */ /* 0x040fe20000410000 */
[C---:B------:R-:W-:Y:S04]  /*9350*/  HMMA.16816.F32 R40, R104.reuse, R46, R40 ;  /* 0x0000002e6828723c */ /* 0x040fe80000001828 */
[----:B------:R-:W-:Y:S02]  /*9360*/  FMUL.FTZ R44, R2, R144 ;  /* 0x00000090022c7220 */ /* 0x000fe40000410000 */
[--C-:B---3--:R-:W-:Y:S02]  /*9370*/  FFMA.FTZ R102, R174, c[0x0][0x2d0], -R153.reuse ;  /* 0x0000b400ae667a23 */ /* 0x108fe40000010899 */
[C---:B------:R-:W-:Y:S02]  /*9380*/  FMUL.FTZ R46, R0.reuse, R146 ;  /* 0x00000092002e7220 */ /* 0x040fe40000410000 */
[----:B------:R3:W-:Y:S02]  /*9390*/  MUFU.EX2 R145, R102 ;  /* 0x0000006600917308 */ /* 0x0007e40000000800 */
[----:B------:R-:W-:Y:S07]  /*93a0*/  FMUL.FTZ R47, R0, R147 ;  /* 0x00000093002f7220 */ /* 0x000fee0000410000 */
[C---:B------:R-:W-:Y:S08]  /*93b0*/  HMMA.16816.F32 R44, R104.reuse, R108, R44 ;  /* 0x0000006c682c723c */ /* 0x040ff0000000182c */
[C---:B------:R-:W-:Y:S01]  /*93c0*/  HMMA.16816.F32 R48, R104.reuse, R110, R48 ;  /* 0x0000006e6830723c */ /* 0x040fe20000001830 */
[----:B------:R-:W4:Y:S07]  /*93d0*/  LDSM.16.MT88.4 R108, [R225+0x6100] ;  /* 0x00610000e16c783b */ /* 0x000f2e0000004200 */
[C---:B--2---:R-:W-:Y:S04]  /*93e0*/  HMMA.16816.F32 R52, R104.reuse, R112, R52 ;  /* 0x000000706834723c */ /* 0x044fe80000001834 */
[----:B---3--:R-:W-:Y:S04]  /*93f0*/  FFMA.FTZ R102, R175, c[0x0][0x2d0], -R153 ;  /* 0x0000b400af667a23 */ /* 0x008fe80000010899 */
[C---:B------:R-:W-:Y:S01]  /*9400*/  HMMA.16816.F32 R56, R104.reuse, R114, R56 ;  /* 0x000000726838723c */ /* 0x040fe20000001838 */
[----:B------:R2:W-:Y:S01]  /*9410*/  MUFU.EX2 R139, R102 ;  /* 0x00000066008b7308 */ /* 0x0005e20000000800 */
[----:B------:R-:W3:Y:S06]  /*9420*/  LDSM.16.MT88.4 R112, [R226+0x6100] ;  /* 0x00610000e270783b */ /* 0x000eec0000004200 */
[C---:B-1----:R-:W-:Y:S08]  /*9430*/  HMMA.16816.F32 R60, R104.reuse, R116, R60 ;  /* 0x00000074683c723c */ /* 0x042ff0000000183c */
[C---:B------:R-:W-:Y:S01]  /*9440*/  HMMA.16816.F32 R64, R104.reuse, R118, R64 ;  /* 0x000000766840723c */ /* 0x040fe20000001840 */
[----:B------:R-:W1:Y:S07]  /*9450*/  LDSM.16.MT88.4 R116, [R229+0x6100] ;  /* 0x00610000e574783b */ /* 0x000e6e0000004200 */
[C---:B----4-:R-:W-:Y:S04]  /*9460*/  HMMA.16816.F32 R68, R104.reuse, R108, R68 ;  /* 0x0000006c6844723c */ /* 0x050fe80000001844 */
[--C-:B--2---:R-:W-:Y:S04]  /*9470*/  FFMA.FTZ R102, R176, c[0x0][0x2d0], -R101.reuse ;  /* 0x0000b400b0667a23 */ /* 0x104fe80000010865 */
[----:B------:R2:W-:Y:S01]  /*9480*/  MUFU.EX2 R132, R102 ;  /* 0x0000006600847308 */ /* 0x0005e20000000800 */
[C---:B------:R-:W-:Y:S01]  /*9490*/  HMMA.16816.F32 R72, R104.reuse, R110, R72 ;  /* 0x0000006e6848723c */ /* 0x040fe20000001848 */
[----:B------:R-:W4:Y:S07]  /*94a0*/  LDSM.16.MT88.4 R108, [R228+0x6100] ;  /* 0x00610000e46c783b */ /* 0x000f2e0000004200 */
[C---:B---3--:R-:W-:Y:S08]  /*94b0*/  HMMA.16816.F32 R76, R104.reuse, R112, R76 ;  /* 0x00000070684c723c */ /* 0x048ff0000000184c */
[C---:B------:R-:W-:Y:S01]  /*94c0*/  HMMA.16816.F32 R80, R104.reuse, R114, R80 ;  /* 0x000000726850723c */ /* 0x040fe20000001850 */
[----:B------:R-:W3:Y:S03]  /*94d0*/  LDSM.16.MT88.4 R112, [R225+0x900] ;  /* 0x00090000e170783b */ /* 0x000ee60000004200 */
[--C-:B--2---:R-:W-:Y:S04]  /*94e0*/  FFMA.FTZ R102, R178, c[0x0][0x2d0], -R101.reuse ;  /* 0x0000b400b2667a23 */ /* 0x104fe80000010865 */
[C---:B-1----:R-:W-:Y:S01]  /*94f0*/  HMMA.16816.F32 R84, R104.reuse, R116, R84 ;  /* 0x000000746854723c */ /* 0x042fe20000001854 */
[----:B------:R1:W2:Y:S07]  /*9500*/  MUFU.EX2 R136, R102 ;  /* 0x0000006600887308 */ /* 0x0002ae0000000800 */
[C---:B------:R-:W-:Y:S01]  /*9510*/  HMMA.16816.F32 R88, R104.reuse, R118, R88 ;  /* 0x000000766858723c */ /* 0x040fe20000001858 */
[----:B------:R-:W3:Y:S07]  /*9520*/  LDSM.16.MT88.4 R116, [R226+0x900] ;  /* 0x00090000e274783b */ /* 0x000eee0000004200 */
[C---:B----4-:R-:W-:Y:S08]  /*9530*/  HMMA.16816.F32 R92, R104.reuse, R108, R92 ;  /* 0x0000006c685c723c */ /* 0x050ff0000000185c */
[----:B------:R-:W-:Y:S01]  /*9540*/  HMMA.16816.F32 R96, R104, R110, R96 ;  /* 0x0000006e6860723c */ /* 0x000fe20000001860 */
[----:B------:R-:W4:Y:S03]  /*9550*/  LDSM.16.MT88.4 R108, [R229+0x900] ;  /* 0x00090000e56c783b */ /* 0x000f260000004200 */
[--C-:B-1----:R-:W-:Y:S03]  /*9560*/  FFMA.FTZ R102, R177, c[0x0][0x2d0], -R101.reuse ;  /* 0x0000b400b1667a23 */ /* 0x102fe60000010865 */
[----:B--2---:R-:W-:Y:S01]  /*9570*/  F2FP.PACK_AB R105, R136, R132 ;  /* 0x000000848869723e */ /* 0x004fe200000000ff */
[----:B------:R1:W-:Y:S01]  /*9580*/  MUFU.EX2 R144, R102 ;  /* 0x0000006600907308 */ /* 0x0003e20000000800 */
[----:B------:R-:W-:Y:S03]  /*9590*/  F2FP.PACK_AB R104, R137, R130 ;  /* 0x000000828968723e */ /* 0x000fe600000000ff */
[----:B------:R-:W-:Y:S01]  /*95a0*/  F2FP.PACK_AB R106, R139, R145 ;  /* 0x000000918b6a723e */ /* 0x000fe200000000ff */
[----:B-1----:R-:W-:Y:S05]  /*95b0*/  FFMA.FTZ R102, R179, c[0x0][0x2d0], -R101 ;  /* 0x0000b400b3667a23 */ /* 0x002fea0000010865 */
[----:B------:R1:W2:Y:S02]  /*95c0*/  MUFU.EX2 R138, R102 ;  /* 0x00000066008a7308 */ /* 0x0002a40000000800 */
[--C-:B-1----:R-:W-:Y:S01]  /*95d0*/  FFMA.FTZ R102, R183, c[0x0][0x2d0], -R153.reuse ;  /* 0x0000b400b7667a23 */ /* 0x102fe20000010899 */
[----:B--2---:R-:W-:Y:S07]  /*95e0*/  F2FP.PACK_AB R107, R138, R144 ;  /* 0x000000908a6b723e */ /* 0x004fee00000000ff */
[----:B------:R1:W-:Y:S01]  /*95f0*/  MUFU.EX2 R141, R102 ;  /* 0x00000066008d7308 */ /* 0x0003e20000000800 */
[C---:B---3--:R-:W-:Y:S08]  /*9600*/  HMMA.16816.F32 R4, R104.reuse, R112, R4 ;  /* 0x000000706804723c */ /* 0x048ff00000001804 */
[C---:B------:R-:W-:Y:S01]  /*9610*/  HMMA.16816.F32 R8, R104.reuse, R114, R8 ;  /* 0x000000726808723c */ /* 0x040fe20000001808 */
[----:B------:R-:W2:Y:S07]  /*9620*/  LDSM.16.MT88.4 R112, [R228+0x900] ;  /* 0x00090000e470783b */ /* 0x000eae0000004200 */
[C---:B------:R-:W-:Y:S04]  /*9630*/  HMMA.16816.F32 R12, R104.reuse, R116, R12 ;  /* 0x00000074680c723c */ /* 0x040fe8000000180c */
[--C-:B-1----:R-:W-:Y:S04]  /*9640*/  FFMA.FTZ R102, R182, c[0x0][0x2d0], -R153.reuse ;  /* 0x0000b400b6667a23 */ /* 0x102fe80000010899 */
[C---:B------:R-:W-:Y:S01]  /*9650*/  HMMA.16816.F32 R16, R104.reuse, R118, R16 ;  /* 0x000000766810723c */ /* 0x040fe20000001810 */
[----:B------:R1:W3:Y:S01]  /*9660*/  MUFU.EX2 R147, R102 ;  /* 0x0000006600937308 */ /* 0x0002e20000000800 */
[----:B------:R-:W3:Y:S06]  /*9670*/  LDSM.16.MT88.4 R116, [R225+0x3900] ;  /* 0x00390000e174783b */ /* 0x000eec0000004200 */
[C---:B----4-:R-:W-:Y:S08]  /*9680*/  HMMA.16816.F32 R20, R104.reuse, R108, R20 ;  /* 0x0000006c6814723c */ /* 0x050ff00000001814 */
[C---:B------:R-:W-:Y:S01]  /*9690*/  HMMA.16816.F32 R24, R104.reuse, R110, R24 ;  /* 0x0000006e6818723c */ /* 0x040fe20000001818 */
[----:B------:R-:W4:Y:S07]  /*96a0*/  LDSM.16.MT88.4 R108, [R226+0x3900] ;  /* 0x00390000e26c783b */ /* 0x000f2e0000004200 */
[C---:B--2---:R-:W-:Y:S04]  /*96b0*/  HMMA.16816.F32 R28, R104.reuse, R112, R28 ;  /* 0x00000070681c723c */ /* 0x044fe8000000181c */
[--C-:B-1----:R-:W-:Y:S04]  /*96c0*/  FFMA.FTZ R102, R181, c[0x0][0x2d0], -R153.reuse ;  /* 0x0000b400b5667a23 */ /* 0x102fe80000010899 */
[----:B------:R1:W-:Y:S01]  /*96d0*/  MUFU.EX2 R146, R102 ;  /* 0x0000006600927308 */ /* 0x0003e20000000800 */
[C---:B------:R-:W-:Y:S01]  /*96e0*/  HMMA.16816.F32 R32, R104.reuse, R114, R32 ;  /* 0x000000726820723c */ /* 0x040fe20000001820 */
[----:B------:R-:W2:Y:S07]  /*96f0*/  LDSM.16.MT88.4 R112, [R229+0x3900] ;  /* 0x00390000e570783b */ /* 0x000eae0000004200 */
[C---:B---3--:R-:W-:Y:S08]  /*9700*/  HMMA.16816.F32 R36, R104.reuse, R116, R36 ;  /* 0x000000746824723c */ /* 0x048ff00000001824 */
[C---:B------:R-:W-:Y:S01]  /*9710*/  HMMA.16816.F32 R40, R104.reuse, R118, R40 ;  /* 0x000000766828723c */ /* 0x040fe20000001828 */
[----:B------:R-:W3:Y:S03]  /*9720*/  LDSM.16.MT88.4 R116, [R228+0x3900] ;  /* 0x00390000e474783b */ /* 0x000ee60000004200 */
[----:B-1----:R-:W-:Y:S04]  /*9730*/  FFMA.FTZ R102, R180, c[0x0][0x2d0], -R153 ;  /* 0x0000b400b4667a23 */ /* 0x002fe80000010899 */
[C---:B----4-:R-:W-:Y:S01]  /*9740*/  HMMA.16816.F32 R44, R104.reuse, R108, R44 ;  /* 0x0000006c682c723c */ /* 0x050fe2000000182c */
[----:B------:R1:W4:Y:S07]  /*9750*/  MUFU.EX2 R131, R102 ;  /* 0x0000006600837308 */ /* 0x00032e0000000800 */
[C---:B------:R-:W-:Y:S01]  /*9760*/  HMMA.16816.F32 R48, R104.reuse, R110, R48 ;  /* 0x0000006e6830723c */ /* 0x040fe20000001830 */
[----:B------:R-:W4:Y:S07]  /*9770*/  LDSM.16.MT88.4 R108, [R225+0x6900] ;  /* 0x00690000e16c783b */ /* 0x000f2e0000004200 */
[C---:B--2---:R-:W-:Y:S08]  /*9780*/  HMMA.16816.F32 R52, R104.reuse, R112, R52 ;  /* 0x000000706834723c */ /* 0x044ff00000001834 */
[C---:B------:R-:W-:Y:S01]  /*9790*/  HMMA.16816.F32 R56, R104.reuse, R114, R56 ;  /* 0x000000726838723c */ /* 0x040fe20000001838 */
[----:B------:R-:W2:Y:S03]  /*97a0*/  LDSM.16.MT88.4 R112, [R226+0x6900] ;  /* 0x00690000e270783b */ /* 0x000ea60000004200 */
[--C-:B-1----:R-:W-:Y:S04]  /*97b0*/  FFMA.FTZ R102, R251, c[0x0][0x2d0], -R101.reuse ;  /* 0x0000b400fb667a23 */ /* 0x102fe80000010865 */
[----:B------:R1:W-:Y:S01]  /*97c0*/  MUFU.EX2 R181, R102 ;  /* 0x0000006600b57308 */ /* 0x0003e20000000800 */
[C---:B---3--:R-:W-:Y:S08]  /*97d0*/  HMMA.16816.F32 R60, R104.reuse, R116, R60 ;  /* 0x00000074683c723c */ /* 0x048ff0000000183c */
[C---:B------:R-:W-:Y:S01]  /*97e0*/  HMMA.16816.F32 R64, R104.reuse, R118, R64 ;  /* 0x000000766840723c */ /* 0x040fe20000001840 */
[----:B------:R-:W3:Y:S07]  /*97f0*/  LDSM.16.MT88.4 R116, [R229+0x6900] ;  /* 0x00690000e574783b */ /* 0x000eee0000004200 */
[C---:B----4-:R-:W-:Y:S04]  /*9800*/  HMMA.16816.F32 R68, R104.reuse, R108, R68 ;  /* 0x0000006c6844723c */ /* 0x050fe80000001844 */
[--C-:B-1----:R-:W-:Y:S04]  /*9810*/  FFMA.FTZ R102, R143, c[0x0][0x2d0], -R101.reuse ;  /* 0x0000b4008f667a23 */ /* 0x102fe80000010865 */
[C---:B------:R-:W-:Y:S01]  /*9820*/  HMMA.16816.F32 R72, R104.reuse, R110, R72 ;  /* 0x0000006e6848723c */ /* 0x040fe20000001848 */
[----:B------:R-:W1:Y:S01]  /*9830*/  LDSM.16.MT88.4 R108, [R228+0x6900] ;  /* 0x00690000e46c783b */ /* 0x000e620000004200 */
[----:B------:R4:W1:Y:S06]  /*9840*/  MUFU.EX2 R180, R102 ;  /* 0x0000006600b47308 */ /* 0x00086c0000000800 */
[C---:B--2---:R-:W-:Y:S08]  /*9850*/  HMMA.16816.F32 R76, R104.reuse, R112, R76 ;  /* 0x00000070684c723c */ /* 0x044ff0000000184c */
[C---:B------:R-:W-:Y:S01]  /*9860*/  HMMA.16816.F32 R80, R104.reuse, R114, R80 ;  /* 0x000000726850723c */ /* 0x040fe20000001850 */
[----:B------:R-:W2:Y:S07]  /*9870*/  LDSM.16.MT88.4 R112, [R225+0x1100] ;  /* 0x00110000e170783b */ /* 0x000eae0000004200 */
[C---:B---3--:R-:W-:Y:S04]  /*9880*/  HMMA.16816.F32 R84, R104.reuse, R116, R84 ;  /* 0x000000746854723c */ /* 0x048fe80000001854 */
[--C-:B----4-:R-:W-:Y:S04]  /*9890*/  FFMA.FTZ R102, R252, c[0x0][0x2d0], -R101.reuse ;  /* 0x0000b400fc667a23 */ /* 0x110fe80000010865 */
[----:B------:R3:W-:Y:S01]  /*98a0*/  MUFU.EX2 R179, R102 ;  /* 0x0000006600b37308 */ /* 0x0007e20000000800 */
[C---:B------:R-:W-:Y:S01]  /*98b0*/  HMMA.16816.F32 R88, R104.reuse, R118, R88 ;  /* 0x000000766858723c */ /* 0x040fe20000001858 */
[----:B------:R-:W4:Y:S07]  /*98c0*/  LDSM.16.MT88.4 R116, [R226+0x1100] ;  /* 0x00110000e274783b */ /* 0x000f2e0000004200 */
[C---:B-1----:R-:W-:Y:S08]  /*98d0*/  HMMA.16816.F32 R92, R104.reuse, R108, R92 ;  /* 0x0000006c685c723c */ /* 0x042ff0000000185c */
[----:B------:R-:W-:Y:S01]  /*98e0*/  HMMA.16816.F32 R96, R104, R110, R96 ;  /* 0x0000006e6860723c */ /* 0x000fe20000001860 */
[----:B------:R-:W1:Y:S03]  /*98f0*/  LDSM.16.MT88.4 R108, [R229+0x1100] ;  /* 0x00110000e56c783b */ /* 0x000e660000004200 */
[----:B---3--:R-:W-:Y:S03]  /*9900*/  FFMA.FTZ R102, R142, c[0x0][0x2d0], -R101 ;  /* 0x0000b4008e667a23 */ /* 0x008fe60000010865 */
[----:B------:R-:W-:Y:S01]  /*9910*/  F2FP.PACK_AB R104, R147, R141 ;  /* 0x0000008d9368723e */ /* 0x000fe200000000ff */
[----:B------:R3:W2:Y:S01]  /*9920*/  MUFU.EX2 R178, R102 ;  /* 0x0000006600b27308 */ /* 0x0006a20000000800 */
[----:B------:R-:W-:Y:S03]  /*9930*/  F2FP.PACK_AB R106, R131, R146 ;  /* 0x00000092836a723e */ /* 0x000fe600000000ff */
[----:B------:R-:W-:Y:S01]  /*9940*/  F2FP.PACK_AB R105, R180, R181 ;  /* 0x000000b5b469723e */ /* 0x000fe200000000ff */
[--C-:B---3--:R-:W-:Y:S01]  /*9950*/  FFMA.FTZ R102, R140, c[0x0][0x2d0], -R153.reuse ;  /* 0x0000b4008c667a23 */ /* 0x108fe20000010899 */
[----:B--2---:R-:W-:Y:S04]  /*9960*/  F2FP.PACK_AB R107, R178, R179 ;  /* 0x000000b3b26b723e */ /* 0x004fe800000000ff */
[----:B------:R2:W-:Y:S03]  /*9970*/  MUFU.EX2 R140, R102 ;  /* 0x00000066008c7308 */ /* 0x0005e60000000800 */
[C---:B------:R-:W-:Y:S08]  /*9980*/  HMMA.16816.F32 R4, R104.reuse, R112, R4 ;  /* 0x000000706804723c */ /* 0x040ff00000001804 */
[C---:B------:R-:W-:Y:S01]  /*9990*/  HMMA.16816.F32 R8, R104.reuse, R114, R8 ;  /* 0x000000726808723c */ /* 0x040fe20000001808 */
[----:B------:R-:W3:Y:S07]  /*99a0*/  LDSM.16.MT88.4 R112, [R228+0x1100] ;  /* 0x00110000e470783b */ /* 0x000eee0000004200 */
[C---:B----4-:R-:W-:Y:S04]  /*99b0*/  HMMA.16816.F32 R12, R104.reuse, R116, R12 ;  /* 0x00000074680c723c */ /* 0x050fe8000000180c */
[--C-:B--2---:R-:W-:Y:S04]  /*99c0*/  FFMA.FTZ R102, R133, c[0x0][0x2d0], -R153.reuse ;  /* 0x0000b40085667a23 */ /* 0x104fe80000010899 */
[C---:B------:R-:W-:Y:S01]  /*99d0*/  HMMA.16816.F32 R16, R104.reuse, R118, R16 ;  /* 0x000000766810723c */ /* 0x040fe20000001810 */
[----:B------:R2:W4:Y:S01]  /*99e0*/  MUFU.EX2 R133, R102 ;  /* 0x0000006600857308 */ /* 0x0005220000000800 */
[----:B------:R-:W4:Y:S06]  /*99f0*/  LDSM.16.MT88.4 R116, [R225+0x4100] ;  /* 0x00410000e174783b */ /* 0x000f2c0000004200 */
[C---:B-1----:R-:W-:Y:S08]  /*9a00*/  HMMA.16816.F32 R20, R104.reuse, R108, R20 ;  /* 0x0000006c6814723c */ /* 0x042ff00000001814 */
[C---:B------:R-:W-:Y:S01]  /*9a10*/  HMMA.16816.F32 R24, R104.reuse, R110, R24 ;  /* 0x0000006e6818723c */ /* 0x040fe20000001818 */
[----:B------:R-:W1:Y:S07]  /*9a20*/  LDSM.16.MT88.4 R108, [R226+0x4100] ;  /* 0x00410000e26c783b */ /* 0x000e6e0000004200 */
[C---:B---3--:R-:W-:Y:S04]  /*9a30*/  HMMA.16816.F32 R28, R104.reuse, R112, R28 ;  /* 0x00000070681c723c */ /* 0x048fe8000000181c */
[--C-:B--2---:R-:W-:Y:S04]  /*9a40*/  FFMA.FTZ R102, R134, c[0x0][0x2d0], -R153.reuse ;  /* 0x0000b40086667a23 */ /* 0x104fe80000010899 */
[----:B------:R2:W-:Y:S01]  /*9a50*/  MUFU.EX2 R134, R102 ;  /* 0x0000006600867308 */ /* 0x0005e20000000800 */
[C---:B------:R-:W-:Y:S01]  /*9a60*/  HMMA.16816.F32 R32, R104.reuse, R114, R32 ;  /* 0x000000726820723c */ /* 0x040fe20000001820 */
[----:B------:R-:W3:Y:S07]  /*9a70*/  LDSM.16.MT88.4 R112, [R229+0x4100] ;  /* 0x00410000e570783b */ /* 0x000eee0000004200 */
[C---:B----4-:R-:W-:Y:S08]  /*9a80*/  HMMA.16816.F32 R36, R104.reuse, R116, R36 ;  /* 0x000000746824723c */ /* 0x050ff00000001824 */
[C---:B------:R-:W-:Y:S01]  /*9a90*/  HMMA.16816.F32 R40, R104.reuse, R118, R40 ;  /* 0x000000766828723c */ /* 0x040fe20000001828 */
[----:B------:R-:W4:Y:S03]  /*9aa0*/  LDSM.16.MT88.4 R116, [R228+0x4100] ;  /* 0x00410000e474783b */ /* 0x000f260000004200 */
[----:B--2---:R-:W-:Y:S04]  /*9ab0*/  FFMA.FTZ R102, R135, c[0x0][0x2d0], -R153 ;  /* 0x0000b40087667a23 */ /* 0x004fe80000010899 */
[C---:B-1----:R-:W-:Y:S01]  /*9ac0*/  HMMA.16816.F32 R44, R104.reuse, R108, R44 ;  /* 0x0000006c682c723c */ /* 0x042fe2000000182c */
[----:B------:R1:W2:Y:S07]  /*9ad0*/  MUFU.EX2 R135, R102 ;  /* 0x0000006600877308 */ /* 0x0002ae0000000800 */
[C---:B------:R-:W-:Y:S01]  /*9ae0*/  HMMA.16816.F32 R48, R104.reuse, R110, R48 ;  /* 0x0000006e6830723c */ /* 0x040fe20000001830 */
[----:B------:R-:W2:Y:S07]  /*9af0*/  LDSM.16.MT88.4 R108, [R225+0x7100] ;  /* 0x00710000e16c783b */ /* 0x000eae0000004200 */
[C---:B---3--:R-:W-:Y:S08]  /*9b00*/  HMMA.16816.F32 R52, R104.reuse, R112, R52 ;  /* 0x000000706834723c */ /* 0x048ff00000001834 */
[C---:B------:R-:W-:Y:S01]  /*9b10*/  HMMA.16816.F32 R56, R104.reuse, R114, R56 ;  /* 0x000000726838723c */ /* 0x040fe20000001838 */
[----:B------:R-:W3:Y:S03]  /*9b20*/  LDSM.16.MT88.4 R112, [R226+0x7100] ;  /* 0x00710000e270783b */ /* 0x000ee60000004200 */
[----:B-1----:R-:W-:Y:S02]  /*9b30*/  FFMA.FTZ R102, R129, c[0x0][0x2d0], -R101 ;  /* 0x0000b40081667a23 */ /* 0x002fe40000010865 */
[----:B------:R-:W-:Y:S02]  /*9b40*/  FFMA.FTZ R129, R120, c[0x0][0x2d0], -R153 ;  /* 0x0000b40078817a23 */ /* 0x000fe40000010899 */
[----:B------:R1:W-:Y:S01]  /*9b50*/  MUFU.EX2 R175, R102 ;  /* 0x0000006600af7308 */ /* 0x0003e20000000800 */
[C---:B----4-:R-:W-:Y:S08]  /*9b60*/  HMMA.16816.F32 R60, R104.reuse, R116, R60 ;  /* 0x00000074683c723c */ /* 0x050ff0000000183c */
[C---:B------:R-:W-:Y:S01]  /*9b70*/  HMMA.16816.F32 R64, R104.reuse, R118, R64 ;  /* 0x000000766840723c */ /* 0x040fe20000001840 */
[----:B------:R-:W4:Y:S01]  /*9b80*/  LDSM.16.MT88.4 R116, [R229+0x7100] ;  /* 0x00710000e574783b */ /* 0x000f220000004200 */
[----:B------:R3:W-:Y:S06]  /*9b90*/  MUFU.EX2 R176, R129 ;  /* 0x0000008100b07308 */ /* 0x0007ec0000000800 */
[C---:B--2---:R-:W-:Y:S04]  /*9ba0*/  HMMA.16816.F32 R68, R104.reuse, R108, R68 ;  /* 0x0000006c6844723c */ /* 0x044fe80000001844 */
[--C-:B-1----:R-:W-:Y:S04]  /*9bb0*/  FFMA.FTZ R102, R128, c[0x0][0x2d0], -R101.reuse ;  /* 0x0000b40080667a23 */ /* 0x102fe80000010865 */
[C---:B------:R-:W-:Y:S01]  /*9bc0*/  HMMA.16816.F32 R72, R104.reuse, R110, R72 ;  /* 0x0000006e6848723c */ /* 0x040fe20000001848 */
[----:B------:R-:W1:Y:S01]  /*9bd0*/  LDSM.16.MT88.4 R108, [R228+0x7100] ;  /* 0x00710000e46c783b */ /* 0x000e620000004200 */
[----:B------:R2:W1:Y:S06]  /*9be0*/  MUFU.EX2 R174, R102 ;  /* 0x0000006600ae7308 */ /* 0x00046c0000000800 */
[C---:B---3--:R-:W-:Y:S04]  /*9bf0*/  HMMA.16816.F32 R76, R104.reuse, R112, R76 ;  /* 0x00000070684c723c */ /* 0x048fe8000000184c */
[----:B------:R-:W-:Y:S04]  /*9c00*/  MOV R129, R141 ;  /* 0x0000008d00817202 */ /* 0x000fe80000000f00 */
[C---:B------:R-:W-:Y:S01]  /*9c10*/  HMMA.16816.F32 R80, R104.reuse, R114, R80 ;  /* 0x000000726850723c */ /* 0x040fe20000001850 */
[----:B------:R-:W3:Y:S07]  /*9c20*/  LDSM.16.MT88.4 R112, [R225+0x1900] ;  /* 0x00190000e170783b */ /* 0x000eee0000004200 */
[C---:B----4-:R-:W-:Y:S04]  /*9c30*/  HMMA.16816.F32 R84, R104.reuse, R116, R84 ;  /* 0x000000746854723c */ /* 0x050fe80000001854 */
[--C-:B--2---:R-:W-:Y:S04]  /*9c40*/  FFMA.FTZ R102, R127, c[0x0][0x2d0], -R101.reuse ;  /* 0x0000b4007f667a23 */ /* 0x104fe80000010865 */
[----:B------:R2:W-:Y:S01]  /*9c50*/  MUFU.EX2 R173, R102 ;  /* 0x0000006600ad7308 */ /* 0x0005e20000000800 */
[C---:B------:R-:W-:Y:S01]  /*9c60*/  HMMA.16816.F32 R88, R104.reuse, R118, R88 ;  /* 0x000000766858723c */ /* 0x040fe20000001858 */
[----:B------:R-:W4:Y:S07]  /*9c70*/  LDSM.16.MT88.4 R116, [R226+0x1900] ;  /* 0x00190000e274783b */ /* 0x000f2e0000004200 */
[C---:B-1----:R-:W-:Y:S08]  /*9c80*/  HMMA.16816.F32 R92, R104.reuse, R108, R92 ;  /* 0x0000006c685c723c */ /* 0x042ff0000000185c */
[----:B------:R-:W-:Y:S01]  /*9c90*/  HMMA.16816.F32 R96, R104, R110, R96 ;  /* 0x0000006e6860723c */ /* 0x000fe20000001860 */
[----:B------:R-:W1:Y:S03]  /*9ca0*/  LDSM.16.MT88.4 R108, [R229+0x1900] ;  /* 0x00190000e56c783b */ /* 0x000e660000004200 */
[----:B--2---:R-:W-:Y:S01]  /*9cb0*/  FFMA.FTZ R102, R126, c[0x0][0x2d0], -R101 ;  /* 0x0000b4007e667a23 */ /* 0x004fe20000010865 */
[----:B------:R-:W-:Y:S04]  /*9cc0*/  MOV R126, R125 ;  /* 0x0000007d007e7202 */ /* 0x000fe80000000f00 */
[----:B------:R-:W2:Y:S01]  /*9cd0*/  LDL.LU R125, [R1] ;  /* 0x00000000017d7983 */ /* 0x000ea20000300800 */
[----:B------:R3:W3:Y:S02]  /*9ce0*/  MUFU.EX2 R172, R102 ;  /* 0x0000006600ac7308 */ /* 0x0006e40000000800 */
[----:B------:R-:W-:Y:S02]  /*9cf0*/  F2FP.PACK_AB R104, R133, R140 ;  /* 0x0000008c8568723e */ /* 0x000fe400000000ff */
[----:B------:R-:W-:Y:S02]  /*9d00*/  F2FP.PACK_AB R106, R135, R134 ;  /* 0x00000086876a723e */ /* 0x000fe400000000ff */
[----:B------:R-:W-:Y:S01]  /*9d10*/  F2FP.PACK_AB R105, R174, R175 ;  /* 0x000000afae69723e */ /* 0x000fe200000000ff */
[--C-:B---3--:R-:W-:Y:S01]  /*9d20*/  FFMA.FTZ R102, R124, c[0x0][0x2d0], -R153.reuse ;  /* 0x0000b4007c667a23 */ /* 0x108fe20000010899 */
[----:B------:R-:W-:Y:S01]  /*9d30*/  F2FP.PACK_AB R107, R172, R173 ;  /* 0x000000adac6b723e */ /* 0x000fe200000000ff */
[----:B------:R-:W3:Y:S02]  /*9d40*/  LDL.LU R124, [R1+0x4] ;  /* 0x00000400017c7983 */ /* 0x000ee40000300800 */
[----:B------:R1:W-:Y:S04]  /*9d50*/  MUFU.EX2 R251, R102 ;  /* 0x0000006600fb7308 */ /* 0x0003e80000000800 */
[C---:B------:R-:W-:Y:S08]  /*9d60*/  HMMA.16816.F32 R4, R104.reuse, R112, R4 ;  /* 0x000000706804723c */ /* 0x040ff00000001804 */
[C---:B------:R-:W-:Y:S01]  /*9d70*/  HMMA.16816.F32 R8, R104.reuse, R114, R8 ;  /* 0x000000726808723c */ /* 0x040fe20000001808 */
[----:B------:R-:W1:Y:S07]  /*9d80*/  LDSM.16.MT88.4 R112, [R228+0x1900] ;  /* 0x00190000e470783b */ /* 0x000e6e0000004200 */
[C---:B----4-:R-:W-:Y:S04]  /*9d90*/  HMMA.16816.F32 R12, R104.reuse, R116, R12 ;  /* 0x00000074680c723c */ /* 0x050fe8000000180c */
[--C-:B-1----:R-:W-:Y:S04]  /*9da0*/  FFMA.FTZ R102, R126, c[0x0][0x2d0], -R153.reuse ;  /* 0x0000b4007e667a23 */ /* 0x102fe80000010899 */
[C---:B------:R-:W-:Y:S01]  /*9db0*/  HMMA.16816.F32 R16, R104.reuse, R118, R16 ;  /* 0x000000766810723c */ /* 0x040fe20000001810 */
[----:B------:R1:W4:Y:S01]  /*9dc0*/  MUFU.EX2 R252, R102 ;  /* 0x0000006600fc7308 */ /* 0x0003220000000800 */
[----:B------:R-:W4:Y:S06]  /*9dd0*/  LDSM.16.MT88.4 R116, [R225+0x4900] ;  /* 0x00490000e174783b */ /* 0x000f2c0000004200 */
[C---:B------:R-:W-:Y:S08]  /*9de0*/  HMMA.16816.F32 R20, R104.reuse, R108, R20 ;  /* 0x0000006c6814723c */ /* 0x040ff00000001814 */
[C---:B------:R-:W-:Y:S01]  /*9df0*/  HMMA.16816.F32 R24, R104.reuse, R110, R24 ;  /* 0x0000006e6818723c */ /* 0x040fe20000001818 */
[----:B------:R-:W4:Y:S07]  /*9e00*/  LDSM.16.MT88.4 R108, [R226+0x4900] ;  /* 0x00490000e26c783b */ /* 0x000f2e0000004200 */
[C---:B------:R-:W-:Y:S04]  /*9e10*/  HMMA.16816.F32 R28, R104.reuse, R112, R28 ;  /* 0x00000070681c723c */ /* 0x040fe8000000181c */
[--C-:B-1----:R-:W-:Y:S04]  /*9e20*/  FFMA.FTZ R102, R123, c[0x0][0x2d0], -R153.reuse ;  /* 0x0000b4007b667a23 */ /* 0x102fe80000010899 */
[----:B------:R1:W-:Y:S01]  /*9e30*/  MUFU.EX2 R183, R102 ;  /* 0x0000006600b77308 */ /* 0x0003e20000000800 */
[C---:B------:R-:W-:Y:S01]  /*9e40*/  HMMA.16816.F32 R32, R104.reuse, R114, R32 ;  /* 0x000000726820723c */ /* 0x040fe20000001820 */
[----:B------:R-:W4:Y:S07]  /*9e50*/  LDSM.16.MT88.4 R112, [R229+0x4900] ;  /* 0x00490000e570783b */ /* 0x000f2e0000004200 */
[C---:B----4-:R-:W-:Y:S08]  /*9e60*/  HMMA.16816.F32 R36, R104.reuse, R116, R36 ;  /* 0x000000746824723c */ /* 0x050ff00000001824 */
[C---:B------:R-:W-:Y:S01]  /*9e70*/  HMMA.16816.F32 R40, R104.reuse, R118, R40 ;  /* 0x000000766828723c */ /* 0x040fe20000001828 */
[----:B------:R-:W4:Y:S03]  /*9e80*/  LDSM.16.MT88.4 R116, [R228+0x4900] ;  /* 0x00490000e474783b */ /* 0x000f260000004200 */
[----:B-1----:R-:W-:Y:S04]  /*9e90*/  FFMA.FTZ R102, R122, c[0x0][0x2d0], -R153 ;  /* 0x0000b4007a667a23 */ /* 0x002fe80000010899 */
[C---:B------:R-:W-:Y:S01]  /*9ea0*/  HMMA.16816.F32 R44, R104.reuse, R108, R44 ;  /* 0x0000006c682c723c */ /* 0x040fe2000000182c */
[----:B------:R1:W1:Y:S07]  /*9eb0*/  MUFU.EX2 R182, R102 ;  /* 0x0000006600b67308 */ /* 0x00026e0000000800 */
[C---:B------:R-:W-:Y:S01]  /*9ec0*/  HMMA.16816.F32 R48, R104.reuse, R110, R48 ;  /* 0x0000006e6830723c */ /* 0x040fe20000001830 */
[----:B------:R-:W4:Y:S07]  /*9ed0*/  LDSM.16.MT88.4 R108, [R225+0x7900] ;  /* 0x00790000e16c783b */ /* 0x000f2e0000004200 */
[C---:B------:R-:W-:Y:S08]  /*9ee0*/  HMMA.16816.F32 R52, R104.reuse, R112, R52 ;  /* 0x000000706834723c */ /* 0x040ff00000001834 */
[C---:B------:R-:W-:Y:S01]  /*9ef0*/  HMMA.16816.F32 R56, R104.reuse, R114, R56 ;  /* 0x000000726838723c */ /* 0x040fe20000001838 */
[----:B------:R-:W4:Y:S03]  /*9f00*/  LDSM.16.MT88.4 R112, [R226+0x7900] ;  /* 0x00790000e270783b */ /* 0x000f260000004200 */
[--C-:B-1----:R-:W-:Y:S04]  /*9f10*/  FFMA.FTZ R102, R169, c[0x0][0x2d0], -R101.reuse ;  /* 0x0000b400a9667a23 */ /* 0x102fe80000010865 */
[----:B------:R1:W-:Y:S01]  /*9f20*/  MUFU.EX2 R169, R102 ;  /* 0x0000006600a97308 */ /* 0x0003e20000000800 */
[C---:B----4-:R-:W-:Y:S08]  /*9f30*/  HMMA.16816.F32 R60, R104.reuse, R116, R60 ;  /* 0x00000074683c723c */ /* 0x050ff0000000183c */
[C---:B------:R-:W-:Y:S01]  /*9f40*/  HMMA.16816.F32 R64, R104.reuse, R118, R64 ;  /* 0x000000766840723c */ /* 0x040fe20000001840 */
[----:B------:R-:W4:Y:S07]  /*9f50*/  LDSM.16.MT88.4 R116, [R229+0x7900] ;  /* 0x00790000e574783b */ /* 0x000f2e0000004200 */
[C---:B------:R-:W-:Y:S04]  /*9f60*/  HMMA.16816.F32 R68, R104.reuse, R108, R68 ;  /* 0x0000006c6844723c */ /* 0x040fe80000001844 */
[--C-:B-1----:R-:W-:Y:S04]  /*9f70*/  FFMA.FTZ R102, R168, c[0x0][0x2d0], -R101.reuse ;  /* 0x0000b400a8667a23 */ /* 0x102fe80000010865 */
[C---:B------:R-:W-:Y:S01]  /*9f80*/  HMMA.16816.F32 R72, R104.reuse, R110, R72 ;  /* 0x0000006e6848723c */ /* 0x040fe20000001848 */
[----:B------:R-:W1:Y:S01]  /*9f90*/  LDSM.16.MT88.4 R108, [R228+0x7900] ;  /* 0x00790000e46c783b */ /* 0x000e620000004200 */
[----:B------:R4:W1:Y:S06]  /*9fa0*/  MUFU.EX2 R168, R102 ;  /* 0x0000006600a87308 */ /* 0x00086c0000000800 */
[C---:B------:R-:W-:Y:S08]  /*9fb0*/  HMMA.16816.F32 R76, R104.reuse, R112, R76 ;  /* 0x00000070684c723c */ /* 0x040ff0000000184c */
[C---:B------:R-:W-:Y:S01]  /*9fc0*/  HMMA.16816.F32 R80, R104.reuse, R114, R80 ;  /* 0x000000726850723c */ /* 0x040fe20000001850 */
[----:B------:R-:W1:Y:S07]  /*9fd0*/  LDSM.16.MT88.4 R112, [R225+0x2100] ;  /* 0x00210000e170783b */ /* 0x000e6e0000004200 */
[C---:B----4-:R-:W-:Y:S04]  /*9fe0*/  HMMA.16816.F32 R84, R104.reuse, R116, R84 ;  /* 0x000000746854723c */ /* 0x050fe80000001854 */
[--C-:B------:R-:W-:Y:S04]  /*9ff0*/  FFMA.FTZ R102, R167, c[0x0][0x2d0], -R101.reuse ;  /* 0x0000b400a7667a23 */ /* 0x100fe80000010865 */
[----:B------:R4:W-:Y:S01]  /*a000*/  MUFU.EX2 R167, R102 ;  /* 0x0000006600a77308 */ /* 0x0009e20000000800 */
[C---:B------:R-:W-:Y:S01]  /*a010*/  HMMA.16816.F32 R88, R104.reuse, R118, R88 ;  /* 0x000000766858723c */ /* 0x040fe20000001858 */
[----:B------:R-:W1:Y:S07]  /*a020*/  LDSM.16.MT88.4 R116, [R226+0x2100] ;  /* 0x00210000e274783b */ /* 0x000e6e0000004200 */
[C---:B-1----:R-:W-:Y:S08]  /*a030*/  HMMA.16816.F32 R92, R104.reuse, R108, R92 ;  /* 0x0000006c685c723c */ /* 0x042ff0000000185c */
[----:B------:R-:W-:Y:S01]  /*a040*/  HMMA.16816.F32 R96, R104, R110, R96 ;  /* 0x0000006e6860723c */ /* 0x000fe20000001860 */
[----:B------:R-:W-:Y:S03]  /*a050*/  LDSM.16.MT88.4 R108, [R228+0x2100] ;  /* 0x00210000e46c783b */ /* 0x000fe60000004200 */
[----:B----4-:R-:W-:Y:S03]  /*a060*/  FFMA.FTZ R102, R166, c[0x0][0x2d0], -R101 ;  /* 0x0000b400a6667a23 */ /* 0x010fe60000010865 */
[----:B------:R-:W-:Y:S01]  /*a070*/  F2FP.PACK_AB R104, R252, R251 ;  /* 0x000000fbfc68723e */ /* 0x000fe200000000ff */
[----:B------:R1:W4:Y:S01]  /*a080*/  MUFU.EX2 R166, R102 ;  /* 0x0000006600a67308 */ /* 0x0003220000000800 */
[----:B------:R-:W-:Y:S03]  /*a090*/  F2FP.PACK_AB R106, R182, R183 ;  /* 0x000000b7b66a723e */ /* 0x000fe600000000ff */
[----:B------:R-:W-:Y:S01]  /*a0a0*/  F2FP.PACK_AB R105, R168, R169 ;  /* 0x000000a9a869723e */ /* 0x000fe200000000ff */
[--C-:B-1----:R-:W-:Y:S01]  /*a0b0*/  FFMA.FTZ R102, R121, c[0x0][0x2d0], -R153.reuse ;  /* 0x0000b40079667a23 */ /* 0x102fe20000010899 */
[----:B----4-:R-:W-:Y:S01]  /*a0c0*/  F2FP.PACK_AB R107, R166, R167 ;  /* 0x000000a7a66b723e */ /* 0x010fe200000000ff */
[----:B------:R-:W1:Y:S01]  /*a0d0*/  LDSM.16.MT88.4 R120, [R229+0x2100] ;  /* 0x00210000e578783b */ /* 0x000e620000004200 */
[----:B------:R-:W-:Y:S02]  /*a0e0*/  FFMA.FTZ R153, R170, c[0x0][0x2d0], -R153 ;  /* 0x0000b400aa997a23 */ /* 0x000fe40000010899 */
[----:B------:R-:W-:Y:S03]  /*a0f0*/  MUFU.EX2 R177, R102 ;  /* 0x0000006600b17308 */ /* 0x000fe60000000800 */
[C---:B------:R-:W-:Y:S07]  /*a100*/  HMMA.16816.F32 R4, R104.reuse, R112, R4 ;  /* 0x000000706804723c */ /* 0x040fee0000001804 */
[----:B------:R-:W4:Y:S01]  /*a110*/  MUFU.EX2 R170, R153 ;  /* 0x0000009900aa7308 */ /* 0x000f220000000800 */
[C---:B------:R-:W-:Y:S01]  /*a120*/  HMMA.16816.F32 R8, R104.reuse, R114, R8 ;  /* 0x000000726808723c */ /* 0x040fe20000001808 */
[----:B------:R-:W3:Y:S07]  /*a130*/  LDSM.16.MT88.4 R112, [R225+0x5100] ;  /* 0x00510000e170783b */ /* 0x000eee0000004200 */
[C---:B------:R-:W-:Y:S08]  /*a140*/  HMMA.16816.F32 R12, R104.reuse, R116, R12 ;  /* 0x00000074680c723c */ /* 0x040ff0000000180c */
[C---:B------:R-:W-:Y:S01]  /*a150*/  HMMA.16816.F32 R16, R104.reuse, R118, R16 ;  /* 0x000000766810723c */ /* 0x040fe20000001810 */
[----:B------:R-:W-:Y:S07]  /*a160*/  LDSM.16.MT88.4 R116, [R229+0x5100] ;  /* 0x00510000e574783b */ /* 0x000fee0000004200 */
[C---:B-1----:R-:W-:Y:S04]  /*a170*/  HMMA.16816.F32 R20, R104.reuse, R120, R20 ;  /* 0x000000786814723c */ /* 0x042fe80000001814 */
[----:B--2---:R-:W-:Y:S04]  /*a180*/  FFMA.FTZ R2, R2, R125, R164 ;  /* 0x0000007d02027223 */ /* 0x004fe800000100a4 */
[C---:B------:R-:W-:Y:S01]  /*a190*/  HMMA.16816.F32 R24, R104.reuse, R122, R24 ;  /* 0x0000007a6818723c */ /* 0x040fe20000001818 */
[----:B------:R-:W-:Y:S07]  /*a1a0*/  LDSM.16.MT88.4 R120, [R228+0x5100] ;  /* 0x00510000e478783b */ /* 0x000fee0000004200 */
[C---:B------:R-:W-:Y:S08]  /*a1b0*/  HMMA.16816.F32 R28, R104.reuse, R108, R28 ;  /* 0x0000006c681c723c */ /* 0x040ff0000000181c */
[C---:B------:R-:W-:Y:S01]  /*a1c0*/  HMMA.16816.F32 R32, R104.reuse, R110, R32 ;  /* 0x0000006e6820723c */ /* 0x040fe20000001820 */
[----:B------:R-:W-:Y:S03]  /*a1d0*/  LDSM.16.MT88.4 R108, [R225+0x8100] ;  /* 0x00810000e16c783b */ /* 0x000fe60000004200 */
[----:B---3--:R-:W-:Y:S01]  /*a1e0*/  FFMA.FTZ R128, R0, R124, R154 ;  /* 0x0000007c00807223 */ /* 0x008fe2000001009a */
[----:B----4-:R-:W-:Y:S01]  /*a1f0*/  F2FP.PACK_AB R154, R170, R171 ;  /* 0x000000abaa9a723e */ /* 0x010fe200000000ff */
[--C-:B------:R-:W-:Y:S02]  /*a200*/  FFMA.FTZ R0, R244, c[0x0][0x2d0], -R101.reuse ;  /* 0x0000b400f4007a23 */ /* 0x100fe40000010865 */
[C---:B------:R-:W-:Y:S01]  /*a210*/  HMMA.16816.F32 R36, R104.reuse, R112, R36 ;  /* 0x000000706824723c */ /* 0x040fe20000001824 */
[----:B------:R-:W1:Y:S01]  /*a220*/  LDSM.16.MT88.4 R124, [R226+0x5100] ;  /* 0x00510000e27c783b */ /* 0x000e620000004200 */
[----:B------:R2:W-:Y:S06]  /*a230*/  MUFU.EX2 R164, R0 ;  /* 0x0000000000a47308 */ /* 0x0005ec0000000800 */
[C---:B------:R-:W-:Y:S01]  /*a240*/  HMMA.16816.F32 R40, R104.reuse, R114, R40 ;  /* 0x000000726828723c */ /* 0x040fe20000001828 */
[----:B------:R-:W3:Y:S08]  /*a250*/  LDSM.16.MT88.4 R112, [R226+0x8100] ;  /* 0x00810000e270783b */ /* 0x000ef00000004200 */
[----:B------:R4:W5:Y:S03]  /*a260*/  LDL.LU R244, [R1+0x64] ;  /* 0x0000640001f47983 */ /* 0x0009660000300800 */
[--C-:B--2---:R-:W-:Y:S02]  /*a270*/  FFMA.FTZ R0, R245, c[0x0][0x2d0], -R101.reuse ;  /* 0x0000b400f5007a23 */ /* 0x104fe40000010865 */
[----:B------:R4:W5:Y:S01]  /*a280*/  LDL.LU R245, [R1+0x60] ;  /* 0x0000600001f57983 */ /* 0x0009620000300800 */
[----:B------:R-:W-:Y:S01]  /*a290*/  FFMA.FTZ R101, R152, c[0x0][0x2d0], -R101 ;  /* 0x0000b40098657a23 */ /* 0x000fe20000010865 */
[----:B------:R2:W2:Y:S01]  /*a2a0*/  MUFU.EX2 R102, R0 ;  /* 0x0000000000667308 */ /* 0x0004a20000000800 */
[----:B------:R-:W-:Y:S01]  /*a2b0*/  F2FP.PACK_AB R152, R176, R177 ;  /* 0x000000b1b098723e */ /* 0x000fe200000000ff */
[C---:B-1----:R-:W-:Y:S08]  /*a2c0*/  HMMA.16816.F32 R44, R104.reuse, R124, R44 ;  /* 0x0000007c682c723c */ /* 0x042ff0000000182c */
[----:B------:R-:W1:Y:S01]  /*a2d0*/  MUFU.EX2 R101, R101 ;  /* 0x0000006500657308 */ /* 0x000e620000000800 */
[C---:B------:R-:W-:Y:S01]  /*a2e0*/  HMMA.16816.F32 R48, R104.reuse, R126, R48 ;  /* 0x0000007e6830723c */ /* 0x040fe20000001830 */
[----:B------:R-:W3:Y:S02]  /*a2f0*/  LDSM.16.MT88.4 R124, [R229+0x8100] ;  /* 0x00810000e57c783b */ /* 0x000ee40000004200 */
[----:B--2---:R-:W-:Y:S01]  /*a300*/  FADD.FTZ R0, R246, R2 ;  /* 0x00000002f6007221 */ /* 0x004fe20000010000 */
[----:B------:R-:W-:Y:S04]  /*a310*/  F2FP.PACK_AB R153, R102, R164 ;  /* 0x000000a46699723e */ /* 0x000fe800000000ff */
[C---:B------:R-:W-:Y:S01]  /*a320*/  HMMA.16816.F32 R52, R104.reuse, R116, R52 ;  /* 0x000000746834723c */ /* 0x040fe20000001834 */
[----:B------:R4:W5:Y:S03]  /*a330*/  LDL.LU R246, [R1+0x5c] ;  /* 0x00005c0001f67983 */ /* 0x0009660000300800 */
[----:B------:R-:W-:Y:S01]  /*a340*/  FADD.FTZ R2, R247, R128 ;  /* 0x00000080f7027221 */ /* 0x000fe20000010000 */
[----:B------:R-:W-:Y:S01]  /*a350*/  MOV R128, R140 ;  /* 0x0000008c00807202 */ /* 0x000fe20000000f00 */
[----:B------:R4:W5:Y:S01]  /*a360*/  LDL.LU R247, [R1+0x58] ;  /* 0x0000580001f77983 */ /* 0x0009620000300800 */
[----:B------:R-:W-:Y:S01]  /*a370*/  FADD.FTZ R0, R248, R0 ;  /* 0x00000000f8007221 */ /* 0x000fe20000010000 */
[C---:B------:R-:W-:Y:S02]  /*a380*/  HMMA.16816.F32 R56, R104.reuse, R118, R56 ;  /* 0x000000766838723c */ /* 0x040fe40000001838 */
[----:B------:R4:W5:Y:S02]  /*a390*/  LDL.LU R248, [R1+0x54] ;  /* 0x0000540001f87983 */ /* 0x0009640000300800 */
[----:B------:R-:W-:Y:S02]  /*a3a0*/  FADD.FTZ R0, R231, R0 ;  /* 0x00000000e7007221 */ /* 0x000fe40000010000 */
[----:B------:R4:W5:Y:S01]  /*a3b0*/  LDL.LU R231, [R1+0x50] ;  /* 0x0000500001e77983 */ /* 0x0009620000300800 */
[----:B------:R-:W-:Y:S01]  /*a3c0*/  FADD.FTZ R2, R155, R2 ;  /* 0x000000029b027221 */ /* 0x000fe20000010000 */
[C---:B------:R-:W-:Y:S02]  /*a3d0*/  HMMA.16816.F32 R60, R104.reuse, R120, R60 ;  /* 0x00000078683c723c */ /* 0x040fe4000000183c */
[----:B------:R-:W2:Y:S02]  /*a3e0*/  LDSM.16.MT88.4 R116, [R228+0x8100] ;  /* 0x00810000e474783b */ /* 0x000ea40000004200 */
[----:B-1----:R-:W-:Y:S01]  /*a3f0*/  F2FP.PACK_AB R155, R101, R103 ;  /* 0x00000067659b723e */ /* 0x002fe200000000ff */
[----:B------:R-:W-:Y:S02]  /*a400*/  FADD.FTZ R165, R165, R2 ;  /* 0x00000002a5a57221 */ /* 0x000fe40000010000 */
[----:B------:R-:W-:Y:S01]  /*a410*/  FADD.FTZ R2, R130, R0 ;  /* 0x0000000082027221 */ /* 0x000fe20000010000 */
[C---:B------:R-:W-:Y:S02]  /*a420*/  HMMA.16816.F32 R64, R104.reuse, R122, R64 ;  /* 0x0000007a6840723c */ /* 0x040fe40000001840 */
[----:B------:R-:W-:Y:S02]  /*a430*/  LDSM.16.MT88.4 R120, [R226+0x2900] ;  /* 0x00290000e278783b */ /* 0x000fe40000004200 */
[----:B------:R-:W-:Y:S02]  /*a440*/  MOV R130, R133 ;  /* 0x0000008500827202 */ /* 0x000fe40000000f00 */
[----:B------:R-:W-:Y:S02]  /*a450*/  MOV R0, R132 ;  /* 0x0000008400007202 */ /* 0x000fe40000000f00 */
[C---:B------:R-:W-:Y:S02]  /*a460*/  HMMA.16816.F32 R68, R104.reuse, R108, R68 ;  /* 0x0000006c6844723c */ /* 0x040fe40000001844 */
[----:B------:R-:W-:Y:S02]  /*a470*/  LDSM.16.MT88.4 R140, [R225+0x5900] ;  /* 0x00590000e18c783b */ /* 0x000fe40000004200 */
[----:B------:R-:W-:Y:S04]  /*a480*/  FADD.FTZ R0, R0, R165 ;  /* 0x000000a500007221 */ /* 0x000fe80000010000 */
[C---:B------:R-:W-:Y:S02]  /*a490*/  HMMA.16816.F32 R72, R104.reuse, R110, R72 ;  /* 0x0000006e6848723c */ /* 0x040fe40000001848 */
[----:B------:R-:W1:Y:S06]  /*a4a0*/  LDSM.16.MT88.4 R108, [R225+0x2900] ;  /* 0x00290000e16c783b */ /* 0x000e6c0000004200 */
[C---:B---3--:R-:W-:Y:S08]  /*a4b0*/  HMMA.16816.F32 R76, R104.reuse, R112, R76 ;  /* 0x00000070684c723c */ /* 0x048ff0000000184c */
[C---:B------:R-:W-:Y:S08]  /*a4c0*/  HMMA.16816.F32 R80, R104.reuse, R114, R80 ;  /* 0x000000726850723c */ /* 0x040ff00000001850 */
[C---:B------:R-:W-:Y:S08]  /*a4d0*/  HMMA.16816.F32 R84, R104.reuse, R124, R84 ;  /* 0x0000007c6854723c */ /* 0x040ff00000001854 */
[C---:B------:R-:W-:Y:S01]  /*a4e0*/  HMMA.16816.F32 R88, R104.reuse, R126, R88 ;  /* 0x0000007e6858723c */ /* 0x040fe20000001858 */
[----:B------:R-:W3:Y:S07]  /*a4f0*/  LDSM.16.MT88.4 R124, [R229+0x2900] ;  /* 0x00290000e57c783b */ /* 0x000eee0000004200 */
[C---:B--2---:R-:W-:Y:S07]  /*a500*/  HMMA.16816.F32 R92, R104.reuse, R116, R92 ;  /* 0x00000074685c723c */ /* 0x044fee000000185c */
[----:B------:R-:W-:Y:S01]  /*a510*/  MOV R116, R135 ;  /* 0x0000008700747202 */ /* 0x000fe20000000f00 */
[----:B------:R-:W-:Y:S04]  /*a520*/  HMMA.16816.F32 R96, R104, R118, R96 ;  /* 0x000000766860723c */ /* 0x000fe80000001860 */
[----:B------:R-:W-:Y:S02]  /*a530*/  MOV R117, R134 ;  /* 0x0000008600757202 */ /* 0x000fe40000000f00 */
[----:B------:R-:W2:Y:S02]  /*a540*/  LDSM.16.MT88.4 R132, [R228+0x2900] ;  /* 0x00290000e484783b */ /* 0x000ea40000004200 */
[C---:B-1----:R-:W-:Y:S06]  /*a550*/  HMMA.16816.F32 R104, R152.reuse, R108, R4 ;  /* 0x0000006c9868723c */ /* 0x042fec0000001804 */
[----:B------:R-:W1:Y:S02]  /*a560*/  LDSM.16.MT88.4 R4, [R229+0x5900] ;  /* 0x00590000e504783b */ /* 0x000e640000004200 */
[C---:B------:R-:W-:Y:S06]  /*a570*/  HMMA.16816.F32 R108, R152.reuse, R110, R8 ;  /* 0x0000006e986c723c */ /* 0x040fec0000001808 */
[----:B------:R-:W1:Y:S02]  /*a580*/  LDSM.16.MT88.4 R8, [R228+0x5900] ;  /* 0x00590000e408783b */ /* 0x000e640000004200 */
[C---:B------:R-:W-:Y:S07]  /*a590*/  HMMA.16816.F32 R112, R152.reuse, R120, R12 ;  /* 0x000000789870723c */ /* 0x040fee000000180c */
[----:B------:R-:W-:Y:S02]  /*a5a0*/  MOV R14, R116 ;  /* 0x00000074000e7202 */ /* 0x000fe40000000f00 */
[----:B------:R-:W-:Y:S02]  /*a5b0*/  MOV R15, R117 ;  /* 0x00000075000f7202 */ /* 0x000fe40000000f00 */
[C---:B------:R-:W-:Y:S01]  /*a5c0*/  HMMA.16816.F32 R116, R152.reuse, R122, R16 ;  /* 0x0000007a9874723c */ /* 0x040fe20000001810 */
[----:B------:R-:W-:Y:S07]  /*a5d0*/  LDSM.16.MT88.4 R16, [R226+0x8900] ;  /* 0x00890000e210783b */ /* 0x000fee0000004200 */
[C---:B---3--:R-:W-:Y:S07]  /*a5e0*/  HMMA.16816.F32 R120, R152.reuse, R124, R20 ;  /* 0x0000007c9878723c */ /* 0x048fee0000001814 */
[----:B------:R-:W-:Y:S01]  /*a5f0*/  MOV R23, R14 ;  /* 0x0000000e00177202 */ /* 0x000fe20000000f00 */
[C---:B------:R-:W-:Y:S04]  /*a600*/  HMMA.16816.F32 R124, R152.reuse, R126, R24 ;  /* 0x0000007e987c723c */ /* 0x040fe80000001818 */
[----:B------:R-:W-:Y:S02]  /*a610*/  MOV R21, R130 ;  /* 0x0000008200157202 */ /* 0x000fe40000000f00 */
[----:B------:R-:W-:Y:S02]  /*a620*/  MOV R20, R128 ;  /* 0x0000008000147202 */ /* 0x000fe40000000f00 */
[----:B------:R-:W-:Y:S04]  /*a630*/  MOV R24, R129 ;  /* 0x0000008100187202 */ /* 0x000fe80000000f00 */
[----:B------:R-:W-:Y:S02]  /*a640*/  MOV R27, R131 ;  /* 0x00000083001b7202 */ /* 0x000fe40000000f00 */
[C---:B--2---:R-:W-:Y:S03]  /*a650*/  HMMA.16816.F32 R128, R152.reuse, R132, R28 ;  /* 0x000000849880723c */ /* 0x044fe6000000181c */
[----:B------:R-:W-:Y:S02]  /*a660*/  MOV R22, R15 ;  /* 0x0000000f00167202 */ /* 0x000fe40000000f00 */
[----:B------:R-:W2:Y:S01]  /*a670*/  LDSM.16.MT88.4 R12, [R225+0x8900] ;  /* 0x00890000e10c783b */ /* 0x000ea20000004200 */
[----:B------:R-:W-:Y:S02]  /*a680*/  MOV R25, R147 ;  /* 0x0000009300197202 */ /* 0x000fe40000000f00 */
[C---:B------:R-:W-:Y:S04]  /*a690*/  HMMA.16816.F32 R132, R152.reuse, R134, R32 ;  /* 0x000000869884723c */ /* 0x040fe80000001820 */
[----:B------:R-:W-:Y:S02]  /*a6a0*/  MOV R30, R139 ;  /* 0x0000008b001e7202 */ /* 0x000fe40000000f00 */
[----:B------:R-:W-:Y:S02]  /*a6b0*/  MOV R31, R138 ;  /* 0x0000008a001f7202 */ /* 0x000fe40000000f00 */
[----:B------:R-:W-:Y:S04]  /*a6c0*/  MOV R34, R137 ;  /* 0x0000008900227202 */ /* 0x000fe80000000f00 */
[----:B------:R-:W-:Y:S01]  /*a6d0*/  MOV R35, R136 ;  /* 0x0000008800237202 */ /* 0x000fe20000000f00 */
[----:B------:R-:W-:Y:S01]  /*a6e0*/  FADD.FTZ R2, R34, R2 ;  /* 0x0000000222027221 */ /* 0x000fe20000010000 */
[C---:B------:R-:W-:Y:S03]  /*a6f0*/  HMMA.16816.F32 R136, R152.reuse, R140, R36 ;  /* 0x0000008c9888723c */ /* 0x040fe60000001824 */
[----:B------:R-:W-:Y:S01]  /*a700*/  MOV R26, R146 ;  /* 0x00000092001a7202 */ /* 0x000fe20000000f00 */
[----:B------:R-:W-:Y:S01]  /*a710*/  FADD.FTZ R0, R35, R0 ;  /* 0x0000000023007221 */ /* 0x000fe20000010000 */
[----:B------:R-:W-:Y:S02]  /*a720*/  MOV R28, R145 ;  /* 0x00000091001c7202 */ /* 0x000fe40000000f00 */
[----:B------:R-:W-:Y:S01]  /*a730*/  MOV R29, R144 ;  /* 0x00000090001d7202 */ /* 0x000fe20000000f00 */
[C---:B------:R-:W-:Y:S04]  /*a740*/  HMMA.16816.F32 R140, R152.reuse, R142, R40 ;  /* 0x0000008e988c723c */ /* 0x040fe80000001828 */
[----:B------:R-:W-:Y:S02]  /*a750*/  FADD.FTZ R2, R28, R2 ;  /* 0x000000021c027221 */ /* 0x000fe40000010000 */
[----:B------:R-:W-:Y:S02]  /*a760*/  FADD.FTZ R0, R29, R0 ;  /* 0x000000001d007221 */ /* 0x000fe40000010000 */
[C---:B------:R-:W-:Y:S04]  /*a770*/  HMMA.16816.F32 R144, R152.reuse, R148, R44 ;  /* 0x000000949890723c */ /* 0x040fe8000000182c */
[----:B------:R-:W-:Y:S02]  /*a780*/  FADD.FTZ R2, R30, R2 ;  /* 0x000000021e027221 */ /* 0x000fe40000010000 */
[----:B------:R-:W-:Y:S02]  /*a790*/  FADD.FTZ R0, R31, R0 ;  /* 0x000000001f007221 */ /* 0x000fe40000010000 */
[C---:B------:R-:W-:Y:S04]  /*a7a0*/  HMMA.16816.F32 R148, R152.reuse, R150, R48 ;  /* 0x000000969894723c */ /* 0x040fe80000001830 */
[----:B------:R-:W-:Y:S02]  /*a7b0*/  FADD.FTZ R2, R24, R2 ;  /* 0x0000000218027221 */ /* 0x000fe40000010000 */
[----:B------:R-:W-:Y:S02]  /*a7c0*/  FADD.FTZ R0, R181, R0 ;  /* 0x00000000b5007221 */ /* 0x000fe40000010000 */
[C---:B-1----:R-:W-:Y:S04]  /*a7d0*/  HMMA.16816.F32 R52, R152.reuse, R4, R52 ;  /* 0x000000049834723c */ /* 0x042fe80000001834 */
[----:B------:R-:W-:Y:S02]  /*a7e0*/  FADD.FTZ R2, R25, R2 ;  /* 0x0000000219027221 */ /* 0x000fe40000010000 */
[----:B------:R-:W-:Y:S02]  /*a7f0*/  FADD.FTZ R0, R180, R0 ;  /* 0x00000000b4007221 */ /* 0x000fe40000010000 */
[C---:B------:R-:W-:Y:S01]  /*a800*/  HMMA.16816.F32 R56, R152.reuse, R6, R56 ;  /* 0x000000069838723c */ /* 0x040fe20000001838 */
[----:B------:R-:W1:Y:S03]  /*a810*/  LDSM.16.MT88.4 R4, [R229+0x8900] ;  /* 0x00890000e504783b */ /* 0x000e660000004200 */
[----:B------:R-:W-:Y:S02]  /*a820*/  FADD.FTZ R2, R26, R2 ;  /* 0x000000021a027221 */ /* 0x000fe40000010000 */
[----:B------:R-:W-:Y:S02]  /*a830*/  FADD.FTZ R0, R179, R0 ;  /* 0x00000000b3007221 */ /* 0x000fe40000010000 */
[C---:B------:R-:W-:Y:S04]  /*a840*/  HMMA.16816.F32 R60, R152.reuse, R8, R60 ;  /* 0x00000008983c723c */ /* 0x040fe8000000183c */
[----:B------:R-:W-:Y:S02]  /*a850*/  FADD.FTZ R2, R27, R2 ;  /* 0x000000021b027221 */ /* 0x000fe40000010000 */
[----:B------:R-:W-:Y:S02]  /*a860*/  FADD.FTZ R0, R178, R0 ;  /* 0x00000000b2007221 */ /* 0x000fe40000010000 */
[C---:B------:R-:W-:Y:S01]  /*a870*/  HMMA.16816.F32 R64, R152.reuse, R10, R64 ;  /* 0x0000000a9840723c */ /* 0x040fe20000001840 */
[----:B------:R-:W3:Y:S03]  /*a880*/  LDSM.16.MT88.4 R8, [R228+0x8900] ;  /* 0x00890000e408783b */ /* 0x000ee60000004200 */
[----:B------:R-:W-:Y:S02]  /*a890*/  FADD.FTZ R2, R20, R2 ;  /* 0x0000000214027221 */ /* 0x000fe40000010000 */
[----:B------:R-:W-:Y:S02]  /*a8a0*/  FADD.FTZ R0, R175, R0 ;  /* 0x00000000af007221 */ /* 0x000fe40000010000 */
[C---:B--2---:R-:W-:Y:S04]  /*a8b0*/  HMMA.16816.F32 R68, R152.reuse, R12, R68 ;  /* 0x0000000c9844723c */ /* 0x044fe80000001844 */
        /* <DEDUP_REMOVED lines=14> */
[C---:B------:R-:W-:Y:S04]  /*a9a0*/  HMMA.16816.F32 R88, R152.reuse, R6, R88 ;  /* 0x000000069858723c */ /* 0x040fe80000001858 */
[----:B------:R-:W-:Y:S02]  /*a9b0*/  FADD.FTZ R2, R183, R2 ;  /* 0x00000002b7027221 */ /* 0x000fe40000010000 */
[----:B------:R-:W-:Y:S02]  /*a9c0*/  FADD.FTZ R0, R167, R0 ;  /* 0x00000000a7007221 */ /* 0x000fe40000010000 */
[----:B------:R-:W-:Y:S01]  /*a9d0*/  FADD.FTZ R2, R182, R2 ;  /* 0x00000002b6027221 */ /* 0x000fe20000010000 */
[C---:B---3--:R-:W-:Y:S03]  /*a9e0*/  HMMA.16816.F32 R92, R152.reuse, R8, R92 ;  /* 0x00000008985c723c */ /* 0x048fe6000000185c */
[----:B------:R-:W-:Y:S02]  /*a9f0*/  FADD.FTZ R4, R166, R0 ;  /* 0x00000000a6047221 */ /* 0x000fe40000010000 */
[----:B------:R-:W-:Y:S02]  /*aa00*/  FADD.FTZ R0, R177, R2 ;  /* 0x00000002b1007221 */ /* 0x000fe40000010000 */
[----:B------:R-:W-:Y:S01]  /*aa10*/  FADD.FTZ R4, R164, R4 ;  /* 0x00000004a4047221 */ /* 0x000fe20000010000 */
[----:B------:R-:W-:Y:S04]  /*aa20*/  HMMA.16816.F32 R96, R152, R10, R96 ;  /* 0x0000000a9860723c */ /* 0x000fe80000001860 */
[----:B------:R-:W-:Y:S02]  /*aa30*/  FADD.FTZ R0, R176, R0 ;  /* 0x00000000b0007221 */ /* 0x000fe40000010000 */
[----:B------:R-:W-:Y:S01]  /*aa40*/  FADD.FTZ R4, R102, R4 ;  /* 0x0000000466047221 */ /* 0x000fe20000010000 */
[----:B------:R-:W-:Y:S01]  /*aa50*/  MOV R102, R3 ;  /* 0x0000000300667202 */ /* 0x000fe20000000f00 */
[----:B------:R-:W-:Y:S04]  /*aa60*/  FADD.FTZ R2, R171, R0 ;  /* 0x00000000ab027221 */ /* 0x000fe80000010000 */
[----:B------:R-:W-:Y:S02]  /*aa70*/  FADD.FTZ R2, R170, R2 ;  /* 0x00000002aa027221 */ /* 0x000fe40000010000 */
[----:B------:R-:W-:Y:S03]  /*aa80*/  FADD.FTZ R0, R103, R4 ;  /* 0x0000000467007221 */ /* 0x000fe60000010000 */
[----:B------:R4:W-:Y:S01]  /*aa90*/  STL [R1], R2 ;  /* 0x0000000201007387 */ /* 0x0009e20000100800 */
[----:B------:R-:W-:Y:S01]  /*aaa0*/  FADD.FTZ R0, R101, R0 ;  /* 0x0000000065007221 */ /* 0x000fe20000010000 */
[----:B------:R-:W-:Y:S04]  /*aab0*/  MOV R101, R100 ;  /* 0x0000006400657202 */ /* 0x000fe80000000f00 */
[----:B------:R4:W-:Y:S01]  /*aac0*/  STL [R1+0x4], R0 ;  /* 0x0000040001007387 */ /* 0x0009e20000100800 */
[----:B------:R-:W-:-:S05]  /*aad0*/  @P0 BRA `(.L_x_3) ;  /* 0xffffc02000000947 */ /* 0x000fca000383ffff */
.L_x_2:
[----:B---34-:R-:W2:Y:S04]  /*aae0*/  LDL.LU R0, [R1] ;  /* 0x0000000001007983 */ /* 0x018ea80000300800 */
[----:B------:R-:W1:Y:S01]  /*aaf0*/  S2R R8, SR_TID.X ;  /* 0x0000000000087919 */ /* 0x000e620000002100 */
[----:B------:R-:W-:Y:S01]  /*ab00*/  MOV R103, c[0x0][0x4e8] ;  /* 0x00013a0000677a02 */ /* 0x000fe20000000f00 */
[----:B------:R-:W3:Y:S01]  /*ab10*/  S2UR UR7, SR_CTAID.Y ;  /* 0x00000000000779c3 */ /* 0x000ee20000002600 */
[----:B------:R-:W-:Y:S01]  /*ab20*/  ULDC.64 UR4, c[0x0][0x490] ;  /* 0x0001240000047ab9 */ /* 0x000fe20000000a00 */
[----:B------:R-:W4:Y:S04]  /*ab30*/  LDL.LU R2, [R1+0x4] ;  /* 0x0000040001027983 */ /* 0x000f280000300800 */
[----:B------:R-:W4:Y:S01]  /*ab40*/  LDL.LU R9, [R1+0x34] ;  /* 0x0000340001097983 */ /* 0x000f220000300800 */
[----:B------:R-:W-:-:S03]  /*ab50*/  ISETP.NE.AND P0, PT, R103, 0x1, PT ;  /* 0x000000016700780c */ /* 0x000fc60003f05270 */
[----:B------:R-:W4:Y:S01]  /*ab60*/  LDL.LU R152, [R1+0x4c] ;  /* 0x00004c0001987983 */ /* 0x000f220000300800 */
[----:B-1----:R-:W-:-:S04]  /*ab70*/  SHF.R.S32.HI R5, RZ, 0x1f, R8 ;  /* 0x0000001fff057819 */ /* 0x002fc80000011408 */
[CC--:B------:R-:W-:Y:S02]  /*ab80*/  LEA.HI R102, R5.reuse, R8.reuse, RZ, 0x5 ;  /* 0x0000000805667211 */ /* 0x0c0fe400078f28ff */
[----:B------:R-:W-:Y:S02]  /*ab90*/  LEA.HI R5, R5, R8, RZ, 0x2 ;  /* 0x0000000805057211 */ /* 0x000fe400078f10ff */
[----:B------:R-:W-:Y:S01]  /*aba0*/  LOP3.LUT R4, R102, 0xffffffe0, RZ, 0xc0, !PT ;  /* 0xffffffe066047812 */ /* 0x000fe200078ec0ff */
[----:B---3--:R-:W-:Y:S01]  /*abb0*/  USHF.R.S32.HI UR6, URZ, 0x1f, UR7 ;  /* 0x0000001f3f067899 */ /* 0x008fe20008011407 */
[----:B------:R-:W-:-:S03]  /*abc0*/  LOP3.LUT R14, R5, 0xfffffffc, RZ, 0xc0, !PT ;  /* 0xfffffffc050e7812 */ /* 0x000fc600078ec0ff */
[----:B------:R-:W-:Y:S01]  /*abd0*/  UIMAD UR10, UR6, UR4, URZ ;  /* 0x00000004060a72a4 */ /* 0x000fe2000f8e023f */
[----:B------:R-:W-:Y:S01]  /*abe0*/  IADD3 R14, -R14, R8, RZ ;  /* 0x000000080e0e7210 */ /* 0x000fe20007ffe1ff */
[----:B------:R-:W-:Y:S01]  /*abf0*/  UIMAD.WIDE.U32 UR12, UR7, UR4, URZ ;  /* 0x00000004070c72a5 */ /* 0x000fe2000f8e003f */
[----:B------:R-:W-:Y:S06]  /*ac00*/  BAR.SYNC.DEFER_BLOCKING 0x1, 0x100 ;  /* 0x0044000000007b1d */ /* 0x000fec0000010000 */
[----:B--2---:R-:W1:Y:S04]  /*ac10*/  SHFL.BFLY PT, R11, R0, 0x2, 0x1f ;  /* 0x0c401f00000b7f89 */ /* 0x004e6800000e0000 */
[----:B----4-:R-:W2:Y:S01]  /*ac20*/  SHFL.BFLY PT, R6, R2, 0x2, 0x1f ;  /* 0x0c401f0002067f89 */ /* 0x010ea200000e0000 */
[----:B------:R-:W-:Y:S01]  /*ac30*/  MOV R26, R9 ;  /* 0x00000009001a7202 */ /* 0x000fe20000000f00 */
[----:B-1----:R-:W-:-:S05]  /*ac40*/  FADD.FTZ R11, R11, R0 ;  /* 0x000000000b0b7221 */ /* 0x002fca0000010000 */
[----:B------:R-:W1:Y:S01]  /*ac50*/  SHFL.BFLY PT, R0, R11, 0x1, 0x1f ;  /* 0x0c201f000b007f89 */ /* 0x000e6200000e0000 */
[----:B--2---:R-:W-:-:S05]  /*ac60*/  FADD.FTZ R6, R6, R2 ;  /* 0x0000000206067221 */ /* 0x004fca0000010000 */
[----:B------:R-:W2:Y:S01]  /*ac70*/  SHFL.BFLY PT, R2, R6, 0x1, 0x1f ;  /* 0x0c201f0006027f89 */ /* 0x000ea200000e0000 */
[----:B-1----:R-:W-:Y:S01]  /*ac80*/  FADD.FTZ R11, R11, R0 ;  /* 0x000000000b0b7221 */ /* 0x002fe20000010000 */
[----:B------:R-:W-:-:S04]  /*ac90*/  MOV R0, RZ ;  /* 0x000000ff00007202 */ /* 0x000fc80000000f00 */
[----:B------:R-:W-:Y:S01]  /*aca0*/  FSETP.NE.FTZ.AND P2, PT, R11, RZ, PT ;  /* 0x000000ff0b00720b */ /* 0x000fe20003f55000 */
[----:B--2---:R-:W-:Y:S02]  /*acb0*/  FADD.FTZ R6, R6, R2 ;  /* 0x0000000206067221 */ /* 0x004fe40000010000 */
[----:B------:R-:W-:-:S03]  /*acc0*/  @P0 IMAD.HI.U32 R2, R9, c[0x0][0x4ec], RZ ;  /* 0x00013b0009020a27 */ /* 0x000fc600078e00ff */
[----:B------:R-:W-:Y:S02]  /*acd0*/  FSETP.NE.FTZ.AND P1, PT, R6, RZ, PT ;  /* 0x000000ff0600720b */ /* 0x000fe40003f35000 */
[----:B------:R-:W-:Y:S02]  /*ace0*/  @P0 SHF.R.U32.HI R26, RZ, c[0x0][0x4f0], R2 ;  /* 0x00013c00ff1a0a19 */ /* 0x000fe40000011602 */
[----:B------:R-:W-:Y:S01]  /*acf0*/  IADD3 R2, -R4, R8, RZ ;  /* 0x0000000804027210 */ /* 0x000fe20007ffe1ff */
[----:B------:R-:W-:Y:S02]  /*ad00*/  IMAD.MOV.U32 R4, RZ, RZ, RZ ;  /* 0x000000ffff047224 */ /* 0x000fe400078e00ff */
[----:B------:R-:W1:Y:S01]  /*ad10*/  @P2 MUFU.RCP R0, R11 ;  /* 0x0000000b00002308 */ /* 0x000e620000001000 */
[----:B------:R-:W-:Y:S01]  /*ad20*/  UIMAD UR10, UR7, UR5, UR10 ;  /* 0x00000005070a72a4 */ /* 0x000fe2000f8e020a */
[----:B------:R-:W-:Y:S02]  /*ad30*/  LOP3.LUT P4, RZ, R2, 0x3, RZ, 0xc0, !PT ;  /* 0x0000000302ff7812 */ /* 0x000fe4000788c0ff */
[----:B------:R-:W-:Y:S01]  /*ad40*/  IADD3 R7, -R26, RZ, RZ ;  /* 0x000000ff1a077210 */ /* 0x000fe20007ffe1ff */
[----:B------:R-:W-:-:S03]  /*ad50*/  ULDC.64 UR4, c[0x0][0x3e8] ;  /* 0x0000fa0000047ab9 */ /* 0x000fc60000000a00 */
[----:B------:R-:W2:Y:S01]  /*ad60*/  @P1 MUFU.RCP R4, R6 ;  /* 0x0000000600041308 */ /* 0x000ea20000001000 */
[C---:B-1----:R-:W-:Y:S02]  /*ad70*/  FMUL.FTZ R29, R0.reuse, R56 ;  /* 0x00000038001d7220 */ /* 0x042fe40000410000 */
[C---:B------:R-:W-:Y:S02]  /*ad80*/  FMUL.FTZ R65, R0.reuse, R65 ;  /* 0x0000004100417220 */ /* 0x040fe40000410000 */
[C---:B------:R-:W-:Y:S02]  /*ad90*/  FMUL.FTZ R69, R0.reuse, R69 ;  /* 0x0000004500457220 */ /* 0x040fe40000410000 */
[----:B------:R-:W-:Y:S02]  /*ada0*/  FMUL.FTZ R68, R0, R68 ;  /* 0x0000004400447220 */ /* 0x000fe40000410000 */
[C---:B--2---:R-:W-:Y:S02]  /*adb0*/  FMUL.FTZ R71, R4.reuse, R71 ;  /* 0x0000004704477220 */ /* 0x044fe40000410000 */
[----:B------:R-:W-:-:S02]  /*adc0*/  FMUL.FTZ R70, R4, R70 ;  /* 0x0000004604467220 */ /* 0x000fc40000410000 */
[C---:B------:R-:W-:Y:S02]  /*add0*/  FMUL.FTZ R16, R0.reuse, R53 ;  /* 0x0000003500107220 */ /* 0x040fe40000410000 */
[C---:B------:R-:W-:Y:S01]  /*ade0*/  FMUL.FTZ R31, R0.reuse, R52 ;  /* 0x00000034001f7220 */ /* 0x040fe20000410000 */
[----:B------:R-:W-:Y:S01]  /*adf0*/  F2FP.PACK_AB R70, R71, R70 ;  /* 0x000000464746723e */ /* 0x000fe200000000ff */
[----:B------:R-:W-:Y:S01]  /*ae00*/  FMUL.FTZ R105, R0, R105 ;  /* 0x0000006900697220 */ /* 0x000fe20000410000 */
[----:B------:R-:W2:Y:S01]  /*ae10*/  LDL.LU R71, [R1+0x30] ;  /* 0x0000300001477983 */ /* 0x000ea20000300800 */
[C---:B------:R-:W-:Y:S02]  /*ae20*/  FMUL.FTZ R67, R4.reuse, R67 ;  /* 0x0000004304437220 */ /* 0x040fe40000410000 */
[----:B------:R-:W-:Y:S01]  /*ae30*/  FMUL.FTZ R66, R4, R66 ;  /* 0x0000004204427220 */ /* 0x000fe20000410000 */
[----:B------:R-:W-:Y:S01]  /*ae40*/  SHF.R.S32.HI R2, RZ, 0x2, R5 ;  /* 0x00000002ff027819 */ /* 0x000fe20000011405 */
[----:B------:R-:W-:-:S02]  /*ae50*/  FMUL.FTZ R13, R0, R104 ;  /* 0x00000068000d7220 */ /* 0x000fc40000410000 */
[C---:B------:R-:W-:Y:S01]  /*ae60*/  FMUL.FTZ R109, R0.reuse, R109 ;  /* 0x0000006d006d7220 */ /* 0x040fe20000410000 */
[----:B------:R-:W-:Y:S01]  /*ae70*/  F2FP.PACK_AB R66, R67, R66 ;  /* 0x000000424342723e */ /* 0x000fe200000000ff */
[C---:B------:R-:W-:Y:S01]  /*ae80*/  FMUL.FTZ R17, R0.reuse, R108 ;  /* 0x0000006c00117220 */ /* 0x040fe20000410000 */
[----:B------:R-:W3:Y:S01]  /*ae90*/  LDL R67, [R1+0x48] ;  /* 0x0000480001437983 */ /* 0x000ee20000100800 */
[----:B------:R-:W-:Y:S02]  /*aea0*/  FMUL.FTZ R56, R0, R64 ;  /* 0x0000004000387220 */ /* 0x000fe40000410000 */
[C---:B------:R-:W-:Y:S02]  /*aeb0*/  FMUL.FTZ R63, R4.reuse, R63 ;  /* 0x0000003f043f7220 */ /* 0x040fe40000410000 */
[C---:B------:R-:W-:Y:S01]  /*aec0*/  FMUL.FTZ R62, R4.reuse, R62 ;  /* 0x0000003e043e7220 */ /* 0x040fe20000410000 */
[----:B------:R-:W-:Y:S01]  /*aed0*/  F2FP.PACK_AB R56, R65, R56 ;  /* 0x000000384138723e */ /* 0x000fe200000000ff */
[----:B------:R-:W-:Y:S01]  /*aee0*/  FMUL.FTZ R30, R4, R54 ;  /* 0x00000036041e7220 */ /* 0x000fe20000410000 */
[----:B------:R-:W-:Y:S01]  /*aef0*/  F2FP.PACK_AB R54, R69, R68 ;  /* 0x000000444536723e */ /* 0x000fe200000000ff */
[----:B------:R1:W5:Y:S01]  /*af00*/  LDL R65, [R1+0x24] ;  /* 0x0000240001417983 */ /* 0x0003620000100800 */
[----:B------:R-:W-:Y:S01]  /*af10*/  F2FP.PACK_AB R62, R63, R62 ;  /* 0x0000003e3f3e723e */ /* 0x000fe200000000ff */
[----:B------:R-:W-:-:S02]  /*af20*/  FMUL.FTZ R113, R0, R113 ;  /* 0x0000007100717220 */ /* 0x000fc40000410000 */
[----:B------:R1:W5:Y:S01]  /*af30*/  LDL.64 R68, [R1+0x10] ;  /* 0x0000100001447983 */ /* 0x0003620000100a00 */
[C---:B------:R-:W-:Y:S02]  /*af40*/  FMUL.FTZ R19, R0.reuse, R112 ;  /* 0x0000007000137220 */ /* 0x040fe40000410000 */
[C---:B------:R-:W-:Y:S01]  /*af50*/  FMUL.FTZ R117, R0.reuse, R117 ;  /* 0x0000007500757220 */ /* 0x040fe20000410000 */
[----:B------:R1:W5:Y:S01]  /*af60*/  LDL R63, [R1+0x20] ;  /* 0x00002000013f7983 */ /* 0x0003620000100800 */
[C---:B------:R-:W-:Y:S02]  /*af70*/  FMUL.FTZ R21, R0.reuse, R116 ;  /* 0x0000007400157220 */ /* 0x040fe40000410000 */
[C---:B------:R-:W-:Y:S02]  /*af80*/  FMUL.FTZ R121, R0.reuse, R121 ;  /* 0x0000007900797220 */ /* 0x040fe40000410000 */
[C---:B------:R-:W-:Y:S02]  /*af90*/  FMUL.FTZ R23, R0.reuse, R120 ;  /* 0x0000007800177220 */ /* 0x040fe40000410000 */
[----:B------:R-:W-:-:S02]  /*afa0*/  FMUL.FTZ R125, R0, R125 ;  /* 0x0000007d007d7220 */ /* 0x000fc40000410000 */
[C---:B------:R-:W-:Y:S02]  /*afb0*/  FMUL.FTZ R25, R0.reuse, R124 ;  /* 0x0000007c00197220 */ /* 0x040fe40000410000 */
[C---:B------:R-:W-:Y:S02]  /*afc0*/  FMUL.FTZ R129, R0.reuse, R129 ;  /* 0x0000008100817220 */ /* 0x040fe40000410000 */
        /* <DEDUP_REMOVED lines=27> */
[----:B------:R-:W-:Y:S01]  /*b180*/  FMUL.FTZ R44, R0, R96 ;  /* 0x00000060002c7220 */ /* 0x000fe20000410000 */
[----:B------:R-:W-:Y:S01]  /*b190*/  SHF.R.S32.HI R0, RZ, 0x1f, R5 ;  /* 0x0000001fff007819 */ /* 0x000fe20000011405 */
[----:B------:R-:W4:Y:S01]  /*b1a0*/  @P1 MUFU.LG2 R6, R6 ;  /* 0x0000000600061308 */ /* 0x000f220000000c00 */
[----:B------:R-:W-:-:S02]  /*b1b0*/  IMAD R101, R7, c[0x0][0x4e8], R9 ;  /* 0x00013a0007657a24 */ /* 0x000fc400078e0209 */
[----:B------:R-:W-:Y:S01]  /*b1c0*/  LEA.HI R0, R0, R2, RZ, 0x3 ;  /* 0x0000000200007211 */ /* 0x000fe200078f18ff */
[----:B------:R-:W1:Y:S03]  /*b1d0*/  S2R R64, SR_CTAID.Z ;  /* 0x0000000000407919 */ /* 0x000e660000002700 */
[----:B------:R-:W-:Y:S01]  /*b1e0*/  LOP3.LUT R0, R0, 0xfffffff8, RZ, 0xc0, !PT ;  /* 0xfffffff800007812 */ /* 0x000fe200078ec0ff */
[----:B------:R-:W-:-:S03]  /*b1f0*/  UIMAD.WIDE.U32 UR14, UR7, UR4, URZ ;  /* 0x00000004070e72a5 */ /* 0x000fc6000f8e003f */
[----:B------:R-:W-:Y:S02]  /*b200*/  IADD3 R10, R2, -R0, RZ ;  /* 0x80000000020a7210 */ /* 0x000fe40007ffe0ff */
[----:B------:R-:W-:Y:S01]  /*b210*/  @P2 MOV R2, 0x3f317218 ;  /* 0x3f31721800022802 */ /* 0x000fe20000000f00 */
[----:B------:R-:W-:Y:S01]  /*b220*/  @P1 IMAD.MOV.U32 R0, RZ, RZ, 0x3f317218 ;  /* 0x3f317218ff001424 */ /* 0x000fe200078e00ff */
[----:B------:R-:W-:Y:S01]  /*b230*/  MOV R9, UR15 ;  /* 0x0000000f00097c02 */ /* 0x000fe20008000f00 */
[----:B------:R-:W1:Y:S02]  /*b240*/  @P2 MUFU.LG2 R11, R11 ;  /* 0x0000000b000b2308 */ /* 0x000e640000000c00 */
[----:B------:R-:W-:Y:S02]  /*b250*/  @P2 FMUL.FTZ R9, R2, c[0x0][0x2d0] ;  /* 0x0000b40002092a20 */ /* 0x000fe40000410000 */
[----:B----4-:R-:W-:Y:S02]  /*b260*/  @P1 FMUL.FTZ R2, R6, 0.69314718246459960938 ;  /* 0x3f31721806021820 */ /* 0x010fe40000410000 */
[----:B------:R-:W-:Y:S01]  /*b270*/  @P1 FMUL.FTZ R0, R0, c[0x0][0x2d0] ;  /* 0x0000b40000001a20 */ /* 0x000fe20000410000 */
[----:B------:R-:W-:Y:S01]  /*b280*/  UIMAD UR6, UR6, UR4, URZ ;  /* 0x00000004060672a4 */ /* 0x000fe2000f8e023f */
[----:B------:R-:W-:Y:S01]  /*b290*/  FMUL.FTZ R28, R4, R58 ;  /* 0x0000003a041c7220 */ /* 0x000fe20000410000 */
[----:B------:R-:W-:Y:S01]  /*b2a0*/  MOV R58, 0xff800000 ;  /* 0xff800000003a7802 */ /* 0x000fe20000000f00 */
[----:B------:R-:W-:Y:S01]  /*b2b0*/  @P1 FFMA.FTZ R58, R0, R3, R2 ;  /* 0x00000003003a1223 */ /* 0x000fe20000010002 */
[----:B------:R-:W-:Y:S01]  /*b2c0*/  SHF.R.S32.HI R0, RZ, 0x5, R102 ;  /* 0x00000005ff007819 */ /* 0x000fe20000011466 */
        /* <DEDUP_REMOVED lines=39> */
[----:B------:R-:W-:Y:S01]  /*b540*/  FMUL.FTZ R98, R4, R98 ;  /* 0x0000006204627220 */ /* 0x000fe20000410000 */
[----:B------:R-:W-:Y:S01]  /*b550*/  UIMAD UR5, UR7, UR5, UR6 ;  /* 0x00000005070572a4 */ /* 0x000fe2000f8e0206 */
[----:B------:R-:W-:Y:S01]  /*b560*/  IMAD.U32 R4, RZ, RZ, UR12 ;  /* 0x0000000cff047e24 */ /* 0x000fe2000f8e00ff */
[----:B------:R-:W-:Y:S02]  /*b570*/  MOV R8, UR14 ;  /* 0x0000000e00087c02 */ /* 0x000fe40008000f00 */
[----:B------:R-:W-:Y:S01]  /*b580*/  SHF.R.S32.HI R3, RZ, 0x1f, R0 ;  /* 0x0000001fff037819 */ /* 0x000fe20000011400 */
[----:B------:R-:W-:Y:S01]  /*b590*/  UIADD3 UR5, UR15, UR5, URZ ;  /* 0x000000050f057290 */ /* 0x000fe2000fffe03f */
[----:B------:R-:W-:-:S02]  /*b5a0*/  MOV R6, R4 ;  /* 0x0000000400067202 */ /* 0x000fc40000000f00 */
[----:B------:R-:W-:Y:S02]  /*b5b0*/  F2FP.PACK_AB R28, R59, R28 ;  /* 0x0000001c3b1c723e */ /* 0x000fe400000000ff */
[----:B------:R-:W-:Y:S01]  /*b5c0*/  MOV R4, R8 ;  /* 0x0000000800047202 */ /* 0x000fe20000000f00 */
[----:B------:R-:W4:Y:S01]  /*b5d0*/  S2R R59, SR_CTAID.X ;  /* 0x00000000003b7919 */ /* 0x000f220000002500 */
[----:B------:R-:W-:Y:S02]  /*b5e0*/  LEA.HI R3, R3, R0, RZ, 0x3 ;  /* 0x0000000003037211 */ /* 0x000fe400078f18ff */
[----:B-1----:R-:W-:Y:S02]  /*b5f0*/  SHF.R.S32.HI R8, RZ, 0x1f, R64 ;  /* 0x0000001fff087819 */ /* 0x002fe40000011440 */
[----:B------:R-:W-:Y:S01]  /*b600*/  LEA.HI R2, R14, R14, RZ, 0x1 ;  /* 0x0000000e0e027211 */ /* 0x000fe200078f08ff */
[----:B------:R-:W-:Y:S01]  /*b610*/  @P2 FMUL.FTZ R11, R11, 0.69314718246459960938 ;  /* 0x3f3172180b0b2820 */ /* 0x000fe20000410000 */
[----:B------:R-:W-:-:S02]  /*b620*/  MOV R5, UR13 ;  /* 0x0000000d00057c02 */ /* 0x000fc40008000f00 */
[----:B------:R-:W-:Y:S02]  /*b630*/  F2FP.PACK_AB R30, R55, R30 ;  /* 0x0000001e371e723e */ /* 0x000fe400000000ff */
[----:B------:R-:W-:Y:S02]  /*b640*/  MOV R5, UR5 ;  /* 0x0000000500057c02 */ /* 0x000fe40008000f00 */
[----:B------:R-:W-:Y:S01]  /*b650*/  F2FP.PACK_AB R55, R61, R15 ;  /* 0x0000000f3d37723e */ /* 0x000fe200000000ff */
[----:B------:R-:W-:Y:S01]  /*b660*/  IMAD R15, R8, c[0x0][0x3f0], RZ ;  /* 0x0000fc00080f7a24 */ /* 0x000fe200078e02ff */
[----:B------:R-:W-:Y:S02]  /*b670*/  LOP3.LUT R3, R3, 0xffffff8, RZ, 0xc0, !PT ;  /* 0x0ffffff803037812 */ /* 0x000fe400078ec0ff */
[----:B------:R-:W-:Y:S01]  /*b680*/  LOP3.LUT R2, R2, 0x1ffffffe, RZ, 0xc0, !PT ;  /* 0x1ffffffe02027812 */ /* 0x000fe200078ec0ff */
[----:B------:R-:W-:Y:S01]  /*b690*/  UIADD3 UR10, UR13, UR10, URZ ;  /* 0x0000000a0d0a7290 */ /* 0x000fe2000fffe03f */
[----:B------:R-:W-:Y:S01]  /*b6a0*/  MOV R60, 0xff800000 ;  /* 0xff800000003c7802 */ /* 0x000fe20000000f00 */
[----:B------:R-:W-:Y:S01]  /*b6b0*/  @P2 FFMA.FTZ R60, R9, R100, R11 ;  /* 0x00000064093c2223 */ /* 0x000fe2000001000b */
[----:B------:R-:W-:Y:S01]  /*b6c0*/  F2FP.PACK_AB R31, R16, R31 ;  /* 0x0000001f101f723e */ /* 0x000fe200000000ff */
[C---:B------:R-:W-:Y:S01]  /*b6d0*/  IMAD R16, R0.reuse, 0x200, R14 ;  /* 0x0000020000107824 */ /* 0x040fe200078e020e */
[----:B------:R-:W-:Y:S01]  /*b6e0*/  IADD3 R9, R0, -R3, RZ ;  /* 0x8000000300097210 */ /* 0x000fe20007ffe0ff */
[----:B------:R-:W-:Y:S01]  /*b6f0*/  IMAD R0, R64, c[0x0][0x3f4], R15 ;  /* 0x0000fd0040007a24 */ /* 0x000fe200078e020f */
[----:B------:R-:W-:Y:S01]  /*b700*/  IADD3 R11, R14, -R2, RZ ;  /* 0x800000020e0b7210 */ /* 0x000fe20007ffe0ff */
[----:B------:R-:W-:Y:S01]  /*b710*/  IMAD.WIDE.U32 R2, R64, c[0x0][0x3f0], R4 ;  /* 0x0000fc0040027a25 */ /* 0x000fe200078e0004 */
[----:B------:R-:W-:-:S03]  /*b720*/  F2FP.PACK_AB R29, R57, R29 ;  /* 0x0000001d391d723e */ /* 0x000fc600000000ff */
[----:B------:R-:W-:Y:S01]  /*b730*/  IMAD R57, R8, c[0x0][0x498], RZ ;  /* 0x0001260008397a24 */ /* 0x000fe200078e02ff */
[----:B------:R-:W-:Y:S02]  /*b740*/  SHF.R.S32.HI R8, RZ, 0x2, R152 ;  /* 0x00000002ff087819 */ /* 0x000fe40000011498 */
[----:B------:R-:W-:Y:S02]  /*b750*/  MOV R7, UR10 ;  /* 0x0000000a00077c02 */ /* 0x000fe40008000f00 */
[C---:B------:R-:W-:Y:S02]  /*b760*/  LOP3.LUT R4, R10.reuse, 0x1, RZ, 0xc0, !PT ;  /* 0x000000010a047812 */ /* 0x040fe400078ec0ff */
[----:B------:R-:W-:Y:S02]  /*b770*/  IADD3 R3, R3, R0, RZ ;  /* 0x0000000003037210 */ /* 0x000fe40007ffe0ff */
[----:B------:R-:W-:Y:S02]  /*b780*/  LEA R0, R9, R8, 0x4 ;  /* 0x0000000809007211 */ /* 0x000fe400078e20ff */
[----:B------:R-:W-:Y:S01]  /*b790*/  SHF.L.U32 R5, R10, 0x6, RZ ;  /* 0x000000060a057819 */ /* 0x000fe200000006ff */
[----:B------:R-:W-:Y:S01]  /*b7a0*/  IMAD.WIDE.U32 R14, R64, c[0x0][0x498], R6 ;  /* 0x00012600400e7a25 */ /* 0x000fe200078e0006 */
[----:B------:R-:W-:-:S02]  /*b7b0*/  R2P PR, R10, 0x6 ;  /* 0x000000060a007804 */ /* 0x000fc40000000000 */
[----:B------:R-:W-:Y:S02]  /*b7c0*/  ISETP.NE.U32.AND P3, PT, R4, 0x1, PT ;  /* 0x000000010400780c */ /* 0x000fe40003f65070 */
[----:B------:R-:W-:Y:S02]  /*b7d0*/  SHF.R.S32.HI R6, RZ, 0x1f, R26 ;  /* 0x0000001fff067819 */ /* 0x000fe4000001141a */
[----:B------:R-:W-:Y:S02]  /*b7e0*/  LEA R4, R11, R0, 0x3 ;  /* 0x000000000b047211 */ /* 0x000fe400078e18ff */
[----:B------:R-:W-:Y:S01]  /*b7f0*/  LOP3.LUT R5, R5, 0x1c0, RZ, 0xc0, !PT ;  /* 0x000001c005057812 */ /* 0x000fe200078ec0ff */
[----:B------:R-:W-:Y:S01]  /*b800*/  IMAD R61, R103, c[0x0][0x388], RZ ;  /* 0x0000e200673d7a24 */ /* 0x000fe200078e02ff */
[C---:B----4-:R-:W-:Y:S01]  /*b810*/  LEA R10, R59.reuse, R4, 0x7 ;  /* 0x000000043b0a7211 */ /* 0x050fe200078e38ff */
[----:B------:R-:W-:Y:S01]  /*b820*/  IMAD R0, R59, 0x80, R0 ;  /* 0x000000803b007824 */ /* 0x000fe200078e0200 */
[----:B------:R-:W-:Y:S01]  /*b830*/  LEA.HI R5, R5, R5, RZ, 0x1d ;  /* 0x0000000505057211 */ /* 0x000fe200078fe8ff */
[----:B------:R-:W-:-:S02]  /*b840*/  IMAD R4, R6, c[0x0][0x3e0], RZ ;  /* 0x0000f80006047a24 */ /* 0x000fc400078e02ff */
[----:B------:R-:W-:Y:S01]  /*b850*/  IMAD.WIDE.U32 R2, R26, c[0x0][0x3e0], R2 ;  /* 0x0000f8001a027a25 */ /* 0x000fe200078e0002 */
[----:B------:R-:W-:Y:S02]  /*b860*/  LEA R5, R16, R5, 0x1 ;  /* 0x0000000510057211 */ /* 0x000fe400078e08ff */
[----:B------:R-:W-:Y:S01]  /*b870*/  ISETP.GE.OR P5, PT, R0, R61, P4 ;  /* 0x0000003d0000720c */ /* 0x000fe200027a6670 */
[----:B------:R-:W-:Y:S01]  /*b880*/  IMAD R4, R26, c[0x0][0x3e4], R4 ;  /* 0x0000f9001a047a24 */ /* 0x000fe200078e0204 */
[----:B------:R-:W-:Y:S01]  /*b890*/  IADD3 R0, R0, 0x8, RZ ;  /* 0x0000000800007810 */ /* 0x000fe20007ffe0ff */
[----:B------:R-:W-:Y:S01]  /*b8a0*/  @P0 IMAD.HI.U32 R7, R10, c[0x0][0x4ec], RZ ;  /* 0x00013b000a070a27 */ /* 0x000fe200078e00ff */
[----:B------:R-:W-:Y:S02]  /*b8b0*/  F2FP.PACK_AB R13, R105, R13 ;  /* 0x0000000d690d723e */ /* 0x000fe400000000ff */
[----:B------:R-:W-:Y:S02]  /*b8c0*/  F2FP.PACK_AB R12, R107, R12 ;  /* 0x0000000c6b0c723e */ /* 0x000fe400000000ff */
[----:B------:R-:W-:-:S02]  /*b8d0*/  SHF.L.U32 R5, R5, 0x1, RZ ;  /* 0x0000000105057819 */ /* 0x000fc400000006ff */
[----:B------:R-:W-:Y:S02]  /*b8e0*/  ISETP.GE.OR P4, PT, R0, R61, P4 ;  /* 0x0000003d0000720c */ /* 0x000fe40002786670 */
[----:B------:R-:W-:Y:S02]  /*b8f0*/  IADD3 R3, R3, R4, RZ ;  /* 0x0000000403037210 */ /* 0x000fe40007ffe0ff */
[----:B------:R-:W-:Y:S02]  /*b900*/  MOV R0, R10 ;  /* 0x0000000a00007202 */ /* 0x000fe40000000f00 */
[----:B------:R-:W-:Y:S02]  /*b910*/  SHF.R.S32.HI R6, RZ, 0x1f, R101 ;  /* 0x0000001fff067819 */ /* 0x000fe40000011465 */
[----:B------:R-:W-:Y:S01]  /*b920*/  @P0 SHF.R.U32.HI R0, RZ, c[0x0][0x4f0], R7 ;  /* 0x00013c00ff000a19 */ /* 0x000fe20000011607 */
[----:B------:R-:W-:Y:S01]  /*b930*/  STS [R5+0x80], R13 ;  /* 0x0000800d05007388 */ /* 0x000fe20000000800 */
[----:B------:R-:W-:-:S03]  /*b940*/  IADD3 R8, R5, 0x80, RZ ;  /* 0x0000008005087810 */ /* 0x000fc60007ffe0ff */
[----:B------:R1:W-:Y:S01]  /*b950*/  STS [R5+0x480], R12 ;  /* 0x0004800c05007388 */ /* 0x0003e20000000800 */
[----:B------:R-:W-:Y:S01]  /*b960*/  IMAD R6, R6, c[0x0][0x3d8], RZ ;  /* 0x0000f60006067a24 */ /* 0x000fe200078e02ff */
[----:B------:R-:W-:Y:S01]  /*b970*/  IADD3 R4, R5, 0x70, RZ ;  /* 0x0000007005047810 */ /* 0x000fe20007ffe0ff */
[----:B------:R-:W-:Y:S01]  /*b980*/  IMAD.MOV.U32 R7, RZ, RZ, 0x20 ;  /* 0x00000020ff077424 */ /* 0x000fe200078e00ff */
[----:B------:R-:W-:Y:S01]  /*b990*/  @P3 IADD3 R4, R8, 0x10, RZ ;  /* 0x0000001008043810 */ /* 0x000fe20007ffe0ff */
[----:B------:R-:W-:Y:S01]  /*b9a0*/  IMAD R57, R64, c[0x0][0x49c], R57 ;  /* 0x0001270040397a24 */ /* 0x000fe200078e0239 */
[----:B------:R-:W-:Y:S01]  /*b9b0*/  IADD3 R8, P0, R0, R14, RZ ;  /* 0x0000000e00087210 */ /* 0x000fe20007f1e0ff */
[----:B------:R-:W-:Y:S01]  /*b9c0*/  IMAD R16, R101, c[0x0][0x3dc], R6 ;  /* 0x0000f70065107a24 */ /* 0x000fe200078e0206 */
[----:B------:R-:W-:-:S04]  /*b9d0*/  SHF.R.S32.HI R6, RZ, 0x1f, R0 ;  /* 0x0000001fff067819 */ /* 0x000fc80000011400 */
[----:B------:R-:W-:Y:S01]  /*b9e0*/  IADD3.X R9, R6, R15, R57, P0, !PT ;  /* 0x0000000f06097210 */ /* 0x000fe200007fe439 */
[----:B-1----:R-:W-:Y:S01]  /*b9f0*/  IMAD.WIDE.U32 R12, R101, c[0x0][0x3d8], R2 ;  /* 0x0000f600650c7a25 */ /* 0x002fe200078e0002 */
[----:B------:R-:W-:-:S05]  /*ba00*/  IADD3 R2, -R0, RZ, RZ ;  /* 0x000000ff00027210 */ /* 0x000fca0007ffe1ff */
[----:B------:R-:W-:Y:S01]  /*ba10*/  IMAD R2, R2, c[0x0][0x4e8], R10 ;  /* 0x00013a0002027a24 */ /* 0x000fe200078e020a */
[----:B------:R-:W-:Y:S02]  /*ba20*/  SEL R3, R7, 0xffffffe0, !P1 ;  /* 0xffffffe007037807 */ /* 0x000fe40004800000 */
[----:B------:R-:W-:Y:S02]  /*ba30*/  MOV R6, 0x40 ;  /* 0x0000004000067802 */ /* 0x000fe40000000f00 */
[----:B------:R-:W-:Y:S02]  /*ba40*/  SHF.R.S32.HI R7, RZ, 0x1f, R2 ;  /* 0x0000001fff077819 */ /* 0x000fe40000011402 */
[----:B------:R-:W-:Y:S02]  /*ba50*/  SEL R6, R6, 0xffffffc0, !P2 ;  /* 0xffffffc006067807 */ /* 0x000fe40005000000 */
[----:B------:R-:W-:Y:S01]  /*ba60*/  F2FP.PACK_AB R17, R109, R17 ;  /* 0x000000116d11723e */ /* 0x000fe200000000ff */
[----:B------:R-:W-:Y:S01]  /*ba70*/  IMAD R7, R7, c[0x0][0x488], RZ ;  /* 0x0001220007077a24 */ /* 0x000fe200078e02ff */
[----:B------:R-:W-:-:S02]  /*ba80*/  F2FP.PACK_AB R18, R111, R18 ;  /* 0x000000126f12723e */ /* 0x000fc400000000ff */
[----:B------:R-:W-:Y:S02]  /*ba90*/  F2FP.PACK_AB R19, R113, R19 ;  /* 0x000000137113723e */ /* 0x000fe400000000ff */
[----:B------:R-:W-:Y:S02]  /*baa0*/  F2FP.PACK_AB R22, R115, R22 ;  /* 0x000000167316723e */ /* 0x000fe400000000ff */
[----:B------:R-:W-:Y:S01]  /*bab0*/  IADD3 R0, R5, R3, RZ ;  /* 0x0000000305007210 */ /* 0x000fe20007ffe0ff */
[C---:B------:R-:W-:Y:S01]  /*bac0*/  IMAD R10, R2.reuse, c[0x0][0x48c], R7 ;  /* 0x00012300020a7a24 */ /* 0x040fe200078e0207 */
[----:B------:R-:W-:Y:S02]  /*bad0*/  F2FP.PACK_AB R21, R117, R21 ;  /* 0x000000157515723e */ /* 0x000fe400000000ff */
[----:B------:R-:W-:Y:S02]  /*bae0*/  F2FP.PACK_AB R20, R119, R20 ;  /* 0x000000147714723e */ /* 0x000fe400000000ff */
[----:B------:R-:W-:Y:S01]  /*baf0*/  IADD3 R15, R3, R4, RZ ;  /* 0x00000004030f7210 */ /* 0x000fe20007ffe0ff */
[----:B------:R-:W-:Y:S01]  /*bb00*/  IMAD.WIDE.U32 R8, R2, c[0x0][0x488], R8 ;  /* 0x0001220002087a25 */ /* 0x000fe200078e0008 */
[----:B------:R-:W-:-:S02]  /*bb10*/  F2FP.PACK_AB R23, R121, R23 ;  /* 0x000000177917723e */ /* 0x000fc400000000ff */
[----:B------:R-:W-:Y:S01]  /*bb20*/  F2FP.PACK_AB R24, R123, R24 ;  /* 0x000000187b18723e */ /* 0x000fe200000000ff */
[C---:B------:R-:W-:Y:S01]  /*bb30*/  IMAD.IADD R7, R6.reuse, 0x1, R4 ;  /* 0x0000000106077824 */ /* 0x040fe200078e0204 */
[----:B------:R-:W-:Y:S01]  /*bb40*/  IADD3 R3, R5, R6, RZ ;  /* 0x0000000605037210 */ /* 0x000fe20007ffe0ff */
[----:B------:R-:W-:Y:S01]  /*bb50*/  STS [R4], R17 ;  /* 0x0000001104007388 */ /* 0x000fe20000000800 */
[----:B------:R-:W-:Y:S02]  /*bb60*/  F2FP.PACK_AB R25, R125, R25 ;  /* 0x000000197d19723e */ /* 0x000fe400000000ff */
[----:B------:R-:W-:Y:S01]  /*bb70*/  F2FP.PACK_AB R27, R127, R27 ;  /* 0x0000001b7f1b723e */ /* 0x000fe200000000ff */
[----:B------:R-:W-:Y:S01]  /*bb80*/  STS [R4+0x400], R18 ;  /* 0x0004001204007388 */ /* 0x000fe20000000800 */
[----:B------:R-:W-:Y:S02]  /*bb90*/  F2FP.PACK_AB R43, R129, R43 ;  /* 0x0000002b812b723e */ /* 0x000fe400000000ff */
[----:B------:R-:W-:Y:S01]  /*bba0*/  F2FP.PACK_AB R42, R131, R42 ;  /* 0x0000002a832a723e */ /* 0x000fe200000000ff */
[----:B------:R-:W-:Y:S01]  /*bbb0*/  STS [R0+0x80], R19 ;  /* 0x0000801300007388 */ /* 0x000fe20000000800 */
[----:B------:R-:W-:-:S02]  /*bbc0*/  IADD3 R2, R6, R0, RZ ;  /* 0x0000000006027210 */ /* 0x000fc40007ffe0ff */
[----:B------:R-:W-:Y:S01]  /*bbd0*/  F2FP.PACK_AB R41, R133, R41 ;  /* 0x000000298529723e */ /* 0x000fe200000000ff */
[----:B------:R-:W-:Y:S01]  /*bbe0*/  STS [R0+0x480], R22 ;  /* 0x0004801600007388 */ /* 0x000fe20000000800 */
[----:B------:R-:W-:Y:S02]  /*bbf0*/  F2FP.PACK_AB R40, R135, R40 ;  /* 0x000000288728723e */ /* 0x000fe400000000ff */
[----:B------:R-:W-:Y:S01]  /*bc00*/  IADD3 R6, R15, R6, RZ ;  /* 0x000000060f067210 */ /* 0x000fe20007ffe0ff */
[----:B------:R-:W-:Y:S01]  /*bc10*/  STS [R15], R21 ;  /* 0x000000150f007388 */ /* 0x000fe20000000800 */
[----:B------:R-:W-:Y:S02]  /*bc20*/  F2FP.PACK_AB R39, R137, R39 ;  /* 0x000000278927723e */ /* 0x000fe400000000ff */
[----:B------:R-:W-:Y:S01]  /*bc30*/  F2FP.PACK_AB R38, R139, R38 ;  /* 0x000000268b26723e */ /* 0x000fe200000000ff */
[----:B------:R-:W-:Y:S01]  /*bc40*/  STS [R15+0x400], R20 ;  /* 0x000400140f007388 */ /* 0x000fe20000000800 */
[----:B------:R-:W-:-:S02]  /*bc50*/  F2FP.PACK_AB R37, R141, R37 ;  /* 0x000000258d25723e */ /* 0x000fc400000000ff */
[----:B------:R-:W-:Y:S01]  /*bc60*/  F2FP.PACK_AB R36, R143, R36 ;  /* 0x000000248f24723e */ /* 0x000fe200000000ff */
[----:B------:R-:W-:Y:S01]  /*bc70*/  STS [R3+0x80], R23 ;  /* 0x0000801703007388 */ /* 0x000fe20000000800 */
[----:B------:R-:W-:Y:S02]  /*bc80*/  F2FP.PACK_AB R35, R145, R35 ;  /* 0x000000239123723e */ /* 0x000fe400000000ff */
[----:B------:R-:W-:Y:S01]  /*bc90*/  F2FP.PACK_AB R34, R147, R34 ;  /* 0x000000229322723e */ /* 0x000fe200000000ff */
[----:B------:R-:W-:Y:S01]  /*bca0*/  STS [R3+0x480], R24 ;  /* 0x0004801803007388 */ /* 0x000fe20000000800 */
[----:B------:R-:W-:Y:S02]  /*bcb0*/  F2FP.PACK_AB R33, R149, R33 ;  /* 0x000000219521723e */ /* 0x000fe400000000ff */
[----:B------:R-:W-:Y:S01]  /*bcc0*/  F2FP.PACK_AB R32, R151, R32 ;  /* 0x000000209720723e */ /* 0x000fe200000000ff */
[----:B------:R-:W-:Y:S04]  /*bcd0*/  STS [R7], R25 ;  /* 0x0000001907007388 */ /* 0x000fe80000000800 */
[----:B------:R-:W-:Y:S04]  /*bce0*/  STS [R7+0x400], R27 ;  /* 0x0004001b07007388 */ /* 0x000fe80000000800 */
[----:B------:R-:W-:Y:S04]  /*bcf0*/  STS [R2+0x80], R43 ;  /* 0x0000802b02007388 */ /* 0x000fe80000000800 */
[----:B------:R-:W-:Y:S04]  /*bd00*/  STS [R2+0x480], R42 ;  /* 0x0004802a02007388 */ /* 0x000fe80000000800 */
[----:B------:R-:W-:Y:S04]  /*bd10*/  STS [R6], R41 ;  /* 0x0000002906007388 */ /* 0x000fe80000000800 */
[----:B------:R-:W-:Y:S04]  /*bd20*/  STS [R6+0x400], R40 ;  /* 0x0004002806007388 */ /* 0x000fe80000000800 */
[----:B------:R-:W-:Y:S04]  /*bd30*/  STS [R5+0x4080], R39 ;  /* 0x0040802705007388 */ /* 0x000fe80000000800 */
[----:B------:R-:W-:Y:S01]  /*bd40*/  STS [R5+0x4480], R38 ;  /* 0x0044802605007388 */ /* 0x000fe20000000800 */
[----:B------:R-:W-:-:S03]  /*bd50*/  F2FP.PACK_AB R53, R73, R53 ;  /* 0x000000354935723e */ /* 0x000fc600000000ff */
        /* <DEDUP_REMOVED lines=15> */
[----:B------:R-:W-:-:S03]  /*be50*/  LEA R14, P0, R8, c[0x0][0x450], 0x2 ;  /* 0x00011400080e7a11 */ /* 0x000fc600078010ff */
[----:B------:R-:W-:Y:S01]  /*be60*/  STS [R7+0x4000], R29 ;  /* 0x0040001d07007388 */ /* 0x000fe20000000800 */
[----:B------:R-:W-:-:S03]  /*be70*/  IADD3 R9, R9, R10, RZ ;  /* 0x0000000a09097210 */ /* 0x000fc60007ffe0ff */
        /* <DEDUP_REMOVED lines=13> */
[----:B------:R-:W-:-:S03]  /*bf50*/  LEA.HI.X R9, R8, c[0x0][0x454], R9, 0x2, P0 ;  /* 0x0001150008097a11 */ /* 0x000fc600000f1409 */
[----:B------:R-:W-:Y:S04]  /*bf60*/  STS [R4+0x8000], R53 ;  /* 0x0080003504007388 */ /* 0x000fe80000000800 */
[----:B------:R2:W-:Y:S04]  /*bf70*/  STS [R4+0x8400], R74 ;  /* 0x0084004a04007388 */ /* 0x0005e80000000800 */
[----:B------:R-:W-:Y:S04]  /*bf80*/  STS [R0+0x8080], R52 ;  /* 0x0080803400007388 */ /* 0x000fe80000000800 */
        /* <DEDUP_REMOVED lines=11> */
[----:B------:R-:W-:Y:S04]  /*c040*/  SHFL.IDX PT, R10, R14, RZ, 0x1c1f ;  /* 0x001c1fff0e0a7589 */ /* 0x000fe800000e0000 */
[----:B------:R-:W1:Y:S04]  /*c050*/  SHFL.IDX PT, R11, R9, RZ, 0x1c1f ;  /* 0x001c1fff090b7589 */ /* 0x000e6800000e0000 */
[----:B------:R-:W-:Y:S06]  /*c060*/  BAR.SYNC.DEFER_BLOCKING 0x1, 0x100 ;  /* 0x0044000000007b1d */ /* 0x000fec0000010000 */
[----:B------:R-:W-:Y:S04]  /*c070*/  SHFL.IDX PT, R8, R14, 0x1, 0x1c1f ;  /* 0x003c1f000e087f89 */ /* 0x000fe800000e0000 */
[----:B------:R-:W4:Y:S01]  /*c080*/  SHFL.IDX PT, R9, R9, 0x1, 0x1c1f ;  /* 0x003c1f0009097f89 */ /* 0x000f2200000e0000 */
[----:B--2---:R-:W-:-:S03]  /*c090*/  SHF.L.U32 R4, R71, 0x1, RZ ;  /* 0x0000000147047819 */ /* 0x004fc600000006ff */
[----:B-1----:R1:W-:Y:S04]  /*c0a0*/  @!P5 ST.E [R10.64], R60 ;  /* 0x0000003c0a00d985 */ /* 0x0023e8000c101908 */
[----:B----4-:R1:W-:Y:S04]  /*c0b0*/  @!P4 ST.E [R8.64], R58 ;  /* 0x0000003a0800c985 */ /* 0x0103e8000c101908 */
[----:B------:R1:W2:Y:S04]  /*c0c0*/  LDS.128 R32, [R4+0x1080] ;  /* 0x0010800004207984 */ /* 0x0002a80000000c00 */
[----:B------:R1:W4:Y:S04]  /*c0d0*/  LDS.128 R44, [R4+0x2080] ;  /* 0x00208000042c7984 */ /* 0x0003280000000c00 */
[----:B------:R1:W1:Y:S04]  /*c0e0*/  LDS.128 R52, [R4+0x3080] ;  /* 0x0030800004347984 */ /* 0x0002680000000c00 */
[----:B------:R1:W1:Y:S04]  /*c0f0*/  LDS.128 R28, [R4+0x5080] ;  /* 0x00508000041c7984 */ /* 0x0002680000000c00 */
[----:B------:R1:W1:Y:S04]  /*c100*/  LDS.128 R40, [R4+0x6080] ;  /* 0x0060800004287984 */ /* 0x0002680000000c00 */
[----:B------:R1:W1:Y:S04]  /*c110*/  LDS.128 R48, [R4+0x7080] ;  /* 0x0070800004307984 */ /* 0x0002680000000c00 */
[----:B------:R1:W1:Y:S04]  /*c120*/  LDS.128 R24, [R4+0x9080] ;  /* 0x0090800004187984 */ /* 0x0002680000000c00 */
[----:B------:R1:W1:Y:S04]  /*c130*/  LDS.128 R36, [R4+0xa080] ;  /* 0x00a0800004247984 */ /* 0x0002680000000c00 */
[----:B------:R1:W1:Y:S01]  /*c140*/  LDS.128 R56, [R4+0xb080] ;  /* 0x00b0800004387984 */ /* 0x0002620000000c00 */
[----:B------:R-:W-:-:S02]  /*c150*/  IADD3 R0, R13, R16, RZ ;  /* 0x000000100d007210 */ /* 0x000fc40007ffe0ff */
[----:B------:R-:W-:-:S04]  /*c160*/  LEA R21, P0, R12, c[0x0][0x380], 0x1 ;  /* 0x0000e0000c157a11 */ /* 0x000fc800078008ff */
[----:B------:R-:W-:Y:S02]  /*c170*/  LEA.HI.X R20, R12, c[0x0][0x384], R0, 0x1, P0 ;  /* 0x0000e1000c147a11 */ /* 0x000fe400000f0c00 */
[----:B---3--:R-:W-:Y:S01]  /*c180*/  ISETP.GE.AND P0, PT, R67, R61, PT ;  /* 0x0000003d4300720c */ /* 0x008fe20003f06270 */
[----:B------:R3:W1:Y:S01]  /*c190*/  SHFL.IDX PT, R2, R21, RZ, 0x181f ;  /* 0x00181fff15027589 */ /* 0x00066200000e0000 */
[----:B------:R-:W-:Y:S03]  /*c1a0*/  BSSY B0, `(.L_x_4) ;  /* 0x0000015000007945 */ /* 0x000fe60003800000 */
[----:B------:R3:W1:Y:S08]  /*c1b0*/  SHFL.IDX PT, R3, R20, RZ, 0x181f ;  /* 0x00181fff14037589 */ /* 0x00067000000e0000 */
[----:B------:R-:W-:Y:S05]  /*c1c0*/  @P0 BRA `(.L_x_5) ;  /* 0x0000012000000947 */ /* 0x000fea0003800000 */
[----:B--2-4-:R-:W2:Y:S01]  /*c1d0*/  LDS.128 R16, [R4+0x80] ;  /* 0x0000800004107984 */ /* 0x014ea20000000c00 */
[----:B-----5:R-:W-:-:S02]  /*c1e0*/  ISETP.GE.AND P1, PT, R65, c[0x0][0x3c8], PT ;  /* 0x0000f20041007a0c */ /* 0x020fc40003f26270 */
[----:B------:R-:W-:Y:S01]  /*c1f0*/  ISETP.GE.AND P0, PT, R63, c[0x0][0x3c8], PT ;  /* 0x0000f2003f007a0c */ /* 0x000fe20003f06270 */
[----:B------:R-:W4:Y:S01]  /*c200*/  LDS.128 R12, [R4+0x4080] ;  /* 0x00408000040c7984 */ /* 0x000f220000000c00 */
[----:B------:R-:W-:-:S03]  /*c210*/  ISETP.GE.AND P2, PT, R68, c[0x0][0x3c8], PT ;  /* 0x0000f20044007a0c */ /* 0x000fc60003f46270 */
[----:B-1----:R1:W3:Y:S08]  /*c220*/  LDS.128 R8, [R4+0x8080] ;  /* 0x0080800004087984 */ /* 0x0022f00000000c00 */
[----:B------:R-:W-:Y:S02]  /*c230*/  @!P0 SHF.R.S32.HI R0, RZ, 0x1f, R63 ;  /* 0x0000001fff008819 */ /* 0x000fe4000001143f */
[----:B------:R-:W-:-:S02]  /*c240*/  @!P2 IMAD.WIDE R6, R68, 0x2, R2 ;  /* 0x000000024406a825 */ /* 0x000fc400078e0202 */
[----:B------:R-:W-:-:S04]  /*c250*/  @!P0 LEA.HI R0, R0, R63, RZ, 0x3 ;  /* 0x0000003f00008211 */ /* 0x000fc800078f18ff */
[----:B------:R-:W-:Y:S02]  /*c260*/  @!P0 LOP3.LUT R0, R0, 0xfffffff8, RZ, 0xc0, !PT ;  /* 0xfffffff800008812 */ /* 0x000fe400078ec0ff */
[----:B-1----:R-:W-:-:S04]  /*c270*/  @!P1 SHF.R.S32.HI R4, RZ, 0x1f, R65 ;  /* 0x0000001fff049819 */ /* 0x002fc80000011441 */
[----:B------:R-:W-:-:S04]  /*c280*/  @!P1 LEA.HI R4, R4, R65, RZ, 0x3 ;  /* 0x0000004104049211 */ /* 0x000fc800078f18ff */
[----:B------:R-:W-:Y:S01]  /*c290*/  @!P1 LOP3.LUT R4, R4, 0xfffffff8, RZ, 0xc0, !PT ;  /* 0xfffffff804049812 */ /* 0x000fe200078ec0ff */
[----:B--2---:R1:W-:Y:S04]  /*c2a0*/  @!P2 ST.E.128 [R6.64], R16 ;  /* 0x000000100600a985 */ /* 0x0043e8000c101d08 */
[----:B------:R-:W-:-:S04]  /*c2b0*/  @!P1 IMAD.WIDE R4, R4, 0x2, R2 ;  /* 0x0000000204049825 */ /* 0x000fc800078e0202 */
[----:B------:R-:W-:Y:S01]  /*c2c0*/  @!P0 IMAD.WIDE R2, R0, 0x2, R2 ;  /* 0x0000000200028825 */ /* 0x000fe200078e0202 */
[----:B----4-:R1:W-:Y:S04]  /*c2d0*/  @!P1 ST.E.128 [R4.64], R12 ;  /* 0x0000000c04009985 */ /* 0x0103e8000c101d08 */
[----:B---3--:R1:W-:Y:S02]  /*c2e0*/  @!P0 ST.E.128 [R2.64], R8 ;  /* 0x0000000802008985 */ /* 0x0083e4000c101d08 */
.L_x_5:
[----:B--2-4-:R-:W-:Y:S05]  /*c2f0*/  BSYNC B0 ;  /* 0x0000000000007941 */ /* 0x014fea0003800000 */
.L_x_4:
[----:B------:R-:W-:Y:S01]  /*c300*/  IADD3 R0, R67, 0x20, RZ ;  /* 0x0000002043007810 */ /* 0x000fe20007ffe0ff */
[----:B-1----:R1:W2:Y:S01]  /*c310*/  SHFL.IDX PT, R3, R20, 0x1, 0x181f ;  /* 0x00381f0014037f89 */ /* 0x0022a200000e0000 */
[----:B------:R-:W-:Y:S02]  /*c320*/  BSSY B0, `(.L_x_6) ;  /* 0x0000013000007945 */ /* 0x000fe40003800000 */
[----:B------:R-:W-:Y:S01]  /*c330*/  ISETP.GE.AND P0, PT, R0, R61, PT ;  /* 0x0000003d0000720c */ /* 0x000fe20003f06270 */
[----:B------:R1:W4:-:S12]  /*c340*/  SHFL.IDX PT, R2, R21, 0x1, 0x181f ;  /* 0x00381f0015027f89 */ /* 0x00031800000e0000 */
[----:B------:R-:W-:Y:S05]  /*c350*/  @P0 BRA `(.L_x_7) ;  /* 0x000000f000000947 */ /* 0x000fea0003800000 */
[----:B-----5:R-:W-:Y:S02]  /*c360*/  ISETP.GE.AND P1, PT, R65, c[0x0][0x3c8], PT ;  /* 0x0000f20041007a0c */ /* 0x020fe40003f26270 */
[----:B------:R-:W-:Y:S02]  /*c370*/  ISETP.GE.AND P0, PT, R63, c[0x0][0x3c8], PT ;  /* 0x0000f2003f007a0c */ /* 0x000fe40003f06270 */
[----:B------:R-:W-:-:S09]  /*c380*/  ISETP.GE.AND P2, PT, R68, c[0x0][0x3c8], PT ;  /* 0x0000f20044007a0c */ /* 0x000fd20003f46270 */
[----:B------:R-:W-:Y:S02]  /*c390*/  @!P1 SHF.R.S32.HI R4, RZ, 0x1f, R65 ;  /* 0x0000001fff049819 */ /* 0x000fe40000011441 */
[----:B------:R-:W-:Y:S02]  /*c3a0*/  @!P0 SHF.R.S32.HI R0, RZ, 0x1f, R63 ;  /* 0x0000001fff008819 */ /* 0x000fe4000001143f */
[----:B------:R-:W-:Y:S01]  /*c3b0*/  @!P1 LEA.HI R4, R4, R65, RZ, 0x3 ;  /* 0x0000004104049211 */ /* 0x000fe200078f18ff */
[--C-:B--2-4-:R-:W-:Y:S01]  /*c3c0*/  @!P2 IMAD.WIDE R6, R68, 0x2, R2.reuse ;  /* 0x000000024406a825 */ /* 0x114fe200078e0202 */
[----:B------:R-:W-:Y:S02]  /*c3d0*/  @!P0 LEA.HI R0, R0, R63, RZ, 0x3 ;  /* 0x0000003f00008211 */ /* 0x000fe400078f18ff */
[----:B------:R-:W-:Y:S02]  /*c3e0*/  @!P1 LOP3.LUT R4, R4, 0xfffffff8, RZ, 0xc0, !PT ;  /* 0xfffffff804049812 */ /* 0x000fe400078ec0ff */
[----:B------:R-:W-:Y:S01]  /*c3f0*/  @!P0 LOP3.LUT R0, R0, 0xfffffff8, RZ, 0xc0, !PT ;  /* 0xfffffff800008812 */ /* 0x000fe200078ec0ff */
[----:B------:R2:W-:Y:S02]  /*c400*/  @!P2 ST.E.128 [R6.64], R32 ;  /* 0x000000200600a985 */ /* 0x0005e4000c101d08 */
[----:B------:R-:W-:-:S04]  /*c410*/  @!P1 IMAD.WIDE R4, R4, 0x2, R2 ;  /* 0x0000000204049825 */ /* 0x000fc800078e0202 */
[----:B------:R-:W-:Y:S01]  /*c420*/  @!P0 IMAD.WIDE R2, R0, 0x2, R2 ;  /* 0x0000000200028825 */ /* 0x000fe200078e0202 */
[----:B------:R2:W-:Y:S04]  /*c430*/  @!P1 ST.E.128 [R4.64], R28 ;  /* 0x0000001c04009985 */ /* 0x0005e8000c101d08 */
[----:B------:R2:W-:Y:S02]  /*c440*/  @!P0 ST.E.128 [R2.64], R24 ;  /* 0x0000001802008985 */ /* 0x0005e4000c101d08 */
.L_x_7:
[----:B------:R-:W-:Y:S05]  /*c450*/  BSYNC B0 ;  /* 0x0000000000007941 */ /* 0x000fea0003800000 */
.L_x_6:
[----:B------:R-:W-:Y:S01]  /*c460*/  IADD3 R0, R67, 0x40, RZ ;  /* 0x0000004043007810 */ /* 0x000fe20007ffe0ff */
[----:B--2---:R2:W1:Y:S01]  /*c470*/  SHFL.IDX PT, R3, R20, 0x2, 0x181f ;  /* 0x00581f0014037f89 */ /* 0x00446200000e0000 */
[----:B------:R-:W-:Y:S02]  /*c480*/  BSSY B0, `(.L_x_8) ;  /* 0x0000013000007945 */ /* 0x000fe40003800000 */
[----:B------:R-:W-:Y:S01]  /*c490*/  ISETP.GE.AND P0, PT, R0, R61, PT ;  /* 0x0000003d0000720c */ /* 0x000fe20003f06270 */
[----:B----4-:R2:W4:-:S12]  /*c4a0*/  SHFL.IDX PT, R2, R21, 0x2, 0x181f ;  /* 0x00581f0015027f89 */ /* 0x01051800000e0000 */
[----:B------:R-:W-:Y:S05]  /*c4b0*/  @P0 BRA `(.L_x_9) ;  /* 0x000000f000000947 */ /* 0x000fea0003800000 */
[----:B-----5:R-:W-:Y:S02]  /*c4c0*/  ISETP.GE.AND P1, PT, R65, c[0x0][0x3c8], PT ;  /* 0x0000f20041007a0c */ /* 0x020fe40003f26270 */
[----:B------:R-:W-:Y:S02]  /*c4d0*/  ISETP.GE.AND P0, PT, R63, c[0x0][0x3c8], PT ;  /* 0x0000f2003f007a0c */ /* 0x000fe40003f06270 */
[----:B------:R-:W-:-:S09]  /*c4e0*/  ISETP.GE.AND P2, PT, R68, c[0x0][0x3c8], PT ;  /* 0x0000f20044007a0c */ /* 0x000fd20003f46270 */
[----:B------:R-:W-:Y:S02]  /*c4f0*/  @!P1 SHF.R.S32.HI R4, RZ, 0x1f, R65 ;  /* 0x0000001fff049819 */ /* 0x000fe40000011441 */
[----:B------:R-:W-:Y:S02]  /*c500*/  @!P0 SHF.R.S32.HI R0, RZ, 0x1f, R63 ;  /* 0x0000001fff008819 */ /* 0x000fe4000001143f */
[----:B------:R-:W-:Y:S01]  /*c510*/  @!P1 LEA.HI R4, R4, R65, RZ, 0x3 ;  /* 0x0000004104049211 */ /* 0x000fe200078f18ff */
[--C-:B-1--4-:R-:W-:Y:S01]  /*c520*/  @!P2 IMAD.WIDE R6, R68, 0x2, R2.reuse ;  /* 0x000000024406a825 */ /* 0x112fe200078e0202 */
        /* <DEDUP_REMOVED lines=8> */
.L_x_9:
[----:B------:R-:W-:Y:S05]  /*c5b0*/  BSYNC B0 ;  /* 0x0000000000007941 */ /* 0x000fea0003800000 */
.L_x_8:
[----:B------:R-:W-:Y:S01]  /*c5c0*/  IADD3 R0, R67, 0x60, RZ ;  /* 0x0000006043007810 */ /* 0x000fe20007ffe0ff */
[----:B-1----:R1:W2:Y:S03]  /*c5d0*/  SHFL.IDX PT, R7, R20, 0x3, 0x181f ;  /* 0x00781f0014077f89 */ /* 0x0022a600000e0000 */
[----:B------:R-:W-:Y:S01]  /*c5e0*/  ISETP.GE.AND P0, PT, R0, R61, PT ;  /* 0x0000003d0000720c */ /* 0x000fe20003f06270 */
[----:B------:R1:W3:-:S12]  /*c5f0*/  SHFL.IDX PT, R6, R21, 0x3, 0x181f ;  /* 0x00781f0015067f89 */ /* 0x0002d800000e0000 */
[----:B------:R-:W-:Y:S05]  /*c600*/  @P0 EXIT ;  /* 0x000000000000094d */ /* 0x000fea0003800000 */
[----:B-----5:R-:W-:Y:S02]  /*c610*/  ISETP.GE.AND P0, PT, R65, c[0x0][0x3c8], PT ;  /* 0x0000f20041007a0c */ /* 0x020fe40003f06270 */
[----:B------:R-:W-:-:S11]  /*c620*/  ISETP.GE.AND P1, PT, R68, c[0x0][0x3c8], PT ;  /* 0x0000f20044007a0c */ /* 0x000fd60003f26270 */
[----:B------:R-:W-:Y:S02]  /*c630*/  @!P0 SHF.R.S32.HI R0, RZ, 0x1f, R65 ;  /* 0x0000001fff008819 */ /* 0x000fe40000011441 */
[----:B--23--:R-:W-:Y:S02]  /*c640*/  @!P1 IMAD.WIDE R4, R68, 0x2, R6 ;  /* 0x0000000244049825 */ /* 0x00cfe400078e0206 */
[----:B------:R-:W-:-:S03]  /*c650*/  @!P0 LEA.HI R0, R0, R65, RZ, 0x3 ;  /* 0x0000004100008211 */ /* 0x000fc600078f18ff */
[----:B------:R2:W-:Y:S01]  /*c660*/  @!P1 ST.E.128 [R4.64], R52 ;  /* 0x0000003404009985 */ /* 0x0005e2000c101d08 */
[----:B------:R-:W-:-:S05]  /*c670*/  @!P0 LOP3.LUT R0, R0, 0xfffffff8, RZ, 0xc0, !PT ;  /* 0xfffffff800008812 */ /* 0x000fca00078ec0ff */
[----:B----4-:R-:W-:-:S05]  /*c680*/  @!P0 IMAD.WIDE R2, R0, 0x2, R6 ;  /* 0x0000000200028825 */ /* 0x010fca00078e0206 */
[----:B------:R2:W-:Y:S01]  /*c690*/  @!P0 ST.E.128 [R2.64], R48 ;  /* 0x0000003002008985 */ /* 0x0005e2000c101d08 */
[----:B------:R-:W-:-:S13]  /*c6a0*/  ISETP.GE.AND P0, PT, R63, c[0x0][0x3c8], PT ;  /* 0x0000f2003f007a0c */ /* 0x000fda0003f06270 */
[----:B------:R-:W-:Y:S05]  /*c6b0*/  @P0 EXIT ;  /* 0x000000000000094d */ /* 0x000fea0003800000 */
[----:B------:R-:W-:-:S04]  /*c6c0*/  SHF.R.S32.HI R0, RZ, 0x1f, R63 ;  /* 0x0000001fff007819 */ /* 0x000fc8000001143f */
[----:B------:R-:W-:-:S04]  /*c6d0*/  LEA.HI R0, R0, R63, RZ, 0x3 ;  /* 0x0000003f00007211 */ /* 0x000fc800078f18ff */
[----:B------:R-:W-:-:S05]  /*c6e0*/  LOP3.LUT R0, R0, 0xfffffff8, RZ, 0xc0, !PT ;  /* 0xfffffff800007812 */ /* 0x000fca00078ec0ff */
[----:B--2---:R-:W-:-:S05]  /*c6f0*/  IMAD.WIDE R2, R0, 0x2, R6 ;  /* 0x0000000200027825 */ /* 0x004fca00078e0206 */
[----:B------:R-:W-:Y:S01]  /*c700*/  ST.E.128 [R2.64], R56 ;  /* 0x0000003802007985 */ /* 0x000fe2000c101d08 */
[----:B------:R-:W-:Y:S05]  /*c710*/  EXIT ;  /* 0x000000000000794d */ /* 0x000fea0003800000 */
.L_x_10:
[----:B------:R-:W-:-:S00]  /*c720*/  BRA `(.L_x_10) ;  /* 0xfffffff000007947 */ /* 0x000fc0000383ffff */
[----:B------:R-:W-:-:S00]  /*c730*/  NOP ;  /* 0x0000000000007918 */ /* 0x000fc00000000000 */
        /* <DEDUP_REMOVED lines=12> */
.L_x_1283:


//--------------------- .text._ZN7cutlass13device_kernelIN5flash19enable_sm80_to_sm89INS1_16FlashAttnFwdSm80INS1_25CollectiveMainloopFwdSm80ILi8ELi1ELb1EN4cute5tupleIJNS5_1CILi128EEENS7_ILi96EEENS7_ILi192EEEEEELi192ENS_6half_tEfNS_4arch4Sm80ELb0ELb0ELb1ELb1ELb0ELb0ELb1ELb0EEENS1_21CollectiveEpilogueFwdINS6_IJS8_SA_S9_EEENS6_IJNS7_ILi1EEESI_SI_EEESC_SE_Li256ELb1ELb1ELb0ELb0EEENS1_19SingleTileSchedulerILb1ELb0ELb1ELi128EEEEEEEEEvNT_6ParamsE --------------------------
	.section	.text._ZN7cutlass13device_kernelIN5flash19enable_sm80_to_sm89INS1_16FlashAttnFwdSm80INS1_25CollectiveMainloopFwdSm80ILi8ELi1ELb1EN4cute5tupleIJNS5_1CILi128EEENS7_ILi96EEENS7_ILi192EEEEEELi192ENS_6half_tEfNS_4arch4Sm80ELb0ELb0ELb1ELb1ELb0ELb0ELb1ELb0EEENS1_21CollectiveEpilogueFwdINS6_IJS8_SA_S9_EEENS6_IJNS7_ILi1EEESI_SI_EEESC_SE_Li256ELb1ELb1ELb0ELb0EEENS1_19SingleTileSchedulerILb1ELb0ELb1ELi128EEEEEEEEEvNT_6ParamsE,"ax",@progbits
	.sectioninfo	@"SHI_REGISTERS=255"
	.align	128
.text._ZN7cutlass13device_kernelIN5flash19enable_sm80_to_sm89INS1_16FlashAttnFwdSm80INS1_25CollectiveMainloopFwdSm80ILi8ELi1ELb1EN4cute5tupleIJNS5_1CILi128EEENS7_ILi96EEENS7_ILi192EEEEEELi192ENS_6half_tEfNS_4arch4Sm80ELb0ELb0ELb1ELb1ELb0ELb0ELb1ELb0EEENS1_21CollectiveEpilogueFwdINS6_IJS8_SA_S9_EEENS6_IJNS7_ILi1EEESI_SI_EEESC_SE_Li256ELb1ELb1ELb0ELb0EEENS1_19SingleTileSchedulerILb1ELb0ELb1ELi128EEEEEEEEEvNT_6ParamsE:
        .type           _ZN7cutlass13device_kernelIN5flash19enable_sm80_to_sm89INS1_16FlashAttnFwdSm80INS1_25CollectiveMainloopFwdSm80ILi8ELi1ELb1EN4cute5tupleIJNS5_1CILi128EEENS7_ILi96EEENS7_ILi192EEEEEELi192ENS_6half_tEfNS_4arch4Sm80ELb0ELb0ELb1ELb1ELb0ELb0ELb1ELb0EEENS1_21CollectiveEpilogueFwdINS6_IJS8_SA_S9_EEENS6_IJNS7_ILi1EEESI_SI_EEESC_SE_Li256ELb1ELb1ELb0ELb0EEENS1_19SingleTileSchedulerILb1ELb0ELb1ELi128EEEEEEEEEvNT_6ParamsE,@function
        .size           _ZN7cutlass13device_kernelIN5flash19enable_sm80_to_sm89INS1_16FlashAttnFwdSm80INS1_25CollectiveMainloopFwdSm80ILi8ELi1ELb1EN4cute5tupleIJNS5_1CILi128EEENS7_ILi96EEENS7_ILi192EEEEEELi192ENS_6half_tEfNS_4arch4Sm80ELb0ELb0ELb1ELb1ELb0ELb0ELb1ELb0EEENS1_21CollectiveEpilogueFwdINS6_IJS8_SA_S9_EEENS6_IJNS7_ILi1EEESI_SI_EEESC_SE_Li256ELb1ELb1ELb0ELb0EEENS1_19SingleTileSchedulerILb1ELb0ELb1ELi128EEEEEEEEEvNT_6ParamsE,(.L_x_1284 - _ZN7cutlass13device_kernelIN5flash19enable_sm80_to_sm89INS1_16FlashAttnFwdSm80INS1_25CollectiveMainloopFwdSm80ILi8ELi1ELb1EN4cute5tupleIJNS5_1CILi128EEENS7_ILi96EEENS7_ILi192EEEEEELi192ENS_6half_tEfNS_4arch4Sm80ELb0ELb0ELb1ELb1ELb0ELb0ELb1ELb0EEENS1_21CollectiveEpilogueFwdINS6_IJS8_SA_S9_EEENS6_IJNS7_ILi1EEESI_SI_EEESC_SE_Li256ELb1ELb1ELb0ELb0EEENS1_19SingleTileSchedulerILb1ELb0ELb1ELi128EEEEEEEEEvNT_6ParamsE)
        .other          _ZN7cutlass13device_kernelIN5flash19enable_sm80_to_sm89INS1_16FlashAttnFwdSm80INS1_25CollectiveMainloopFwdSm80ILi8ELi1ELb1EN4cute5tupleIJNS5_1CILi128EEENS7_ILi96EEENS7_ILi192EEEEEELi192ENS_6half_tEfNS_4arch4Sm80ELb0ELb0ELb1ELb1ELb0ELb0ELb1ELb0EEENS1_21CollectiveEpilogueFwdINS6_IJS8_SA_S9_EEENS6_IJNS7_ILi1EEESI_SI_EEESC_SE_Li256ELb1ELb1ELb0ELb0EEENS1_19SingleTileSchedulerILb1ELb0ELb1ELi128EEEEEEEEEvNT_6ParamsE,@"STO_CUDA_ENTRY STV_DEFAULT"
_ZN7cutlass13device_kernelIN5flash19enable_sm80_to_sm89INS1_16FlashAttnFwdSm80INS1_25CollectiveMainloopFwdSm80ILi8ELi1ELb1EN4cute5tupleIJNS5_1CILi128EEENS7_ILi96EEENS7_ILi192EEEEEELi192ENS_6half_tEfNS_4arch4Sm80ELb0ELb0ELb1ELb1ELb0ELb0ELb1ELb0EEENS1_21CollectiveEpilogueFwdINS6_IJS8_SA_S9_EEENS6_IJNS7_ILi1EEESI_SI_EEESC_SE_Li256ELb1ELb1ELb0ELb0EEENS1_19SingleTileSchedulerILb1ELb0ELb1ELi128EEEEEEEEEvNT_6ParamsE:
[----:B------:R-:W-:Y:S02]  /*0000*/  MOV R1, c[0x0][0x28] ;  /* 0x00000a0000017a02 */ /* 0x000fe40000000f00 */
[----:B------:R-:W1:Y:S01]  /*0010*/  S2R R125, SR_TID.X ;  /* 0x00000000007d7919 */ /* 0x000e620000002100 */
[----:B------:R-:W-:Y:S01]  /*0020*/  IMAD.MOV.U32 R26, RZ, RZ, 0x4 ;  /* 0x00000004ff1a7424 */ /* 0x000fe200078e00ff */
[----:B------:R-:W-:Y:S01]  /*0030*/  ULDC.64 UR4, c[0x0][0x118] ;  /* 0x0000460000047ab9 */ /* 0x000fe20000000a00 */
[----:B------:R-:W-:Y:S01]  /*0040*/  IADD3 R1, R1, -0x68, RZ ;  /* 0xffffff9801017810 */ /* 0x000fe20007ffe0ff */
[----:B------:R-:W2:Y:S04]  /*0050*/  S2R R5, SR_CTAID.Z ;  /* 0x0000000000057919 */ /* 0x000ea80000002700 */
[----:B------:R-:W3:Y:S01]  /*0060*/  S2R R39, SR_CTAID.X ;  /* 0x0000000000277919 */ /* 0x000ee20000002500 */
[----:B-1----:R-:W-:Y:S01]  /*0070*/  SHF.R.U32.HI R0, RZ, 0x5, R125 ;  /* 0x00000005ff007819 */ /* 0x002fe2000001167d */
[----:B--2---:R-:W-:-:S05]  /*0080*/  IMAD.WIDE R2, R5, R26, c[0x0][0x568] ;  /* 0x00015a0005027625 */ /* 0x004fca00078e021a */
[----:B------:R-:W1:Y:S02]  /*0090*/  SHFL.IDX PT, R0, R0, RZ, 0x1f ;  /* 0x00001fff00007589 */ /* 0x000e6400000e0000 */
[----:B-1----:R-:W-:-:S13]  /*00a0*/  ISETP.NE.AND P0, PT, R0, RZ, PT ;  /* 0x000000ff0000720c */ /* 0x002fda0003f05270 */
[----:B------:R-:W-:Y:S05]  /*00b0*/  @!P0 BRA `(.L_x_11) ;  /* 0x0000014000008947 */ /* 0x000fea0003800000 */
[----:B---3--:R-:W-:-:S04]  /*00c0*/  ISETP.NE.U32.AND P0, PT, RZ, c[0x0][0x568], PT ;  /* 0x00015a00ff007a0c */ /* 0x008fc80003f05070 */
[----:B------:R-:W-:-:S13]  /*00d0*/  ISETP.NE.AND.EX P0, PT, RZ, c[0x0][0x56c], PT, P0 ;  /* 0x00015b00ff007a0c */ /* 0x000fda0003f05300 */
[----:B------:R-:W-:Y:S05]  /*00e0*/  @!P0 BRA `(.L_x_12) ;  /* 0x0000002000008947 */ /* 0x000fea0003800000 */
[----:B------:R1:W5:Y:S01]  /*00f0*/  LDG.E R0, [R2.64] ;  /* 0x0000000402007981 */ /* 0x000362000c1e1900 */
[----:B------:R-:W-:Y:S05]  /*0100*/  BRA `(.L_x_13) ;  /* 0x0000009000007947 */ /* 0x000fea0003800000 */
.L_x_12:
[----:B------:R-:W-:-:S04]  /*0110*/  ISETP.NE.U32.AND P0, PT, RZ, c[0x0][0x560], PT ;  /* 0x00015800ff007a0c */ /* 0x000fc80003f05070 */
[----:B------:R-:W-:-:S13]  /*0120*/  ISETP.NE.AND.EX P0, PT, RZ, c[0x0][0x564], PT, P0 ;  /* 0x00015900ff007a0c */ /* 0x000fda0003f05300 */
[----:B------:R-:W-:Y:S05]  /*0130*/  @!P0 BRA `(.L_x_14) ;  /* 0x0000005000008947 */ /* 0x000fea0003800000 */
[----:B------:R-:W-:-:S05]  /*0140*/  IMAD.WIDE R2, R5, R26, c[0x0][0x560] ;  /* 0x0001580005027625 */ /* 0x000fca00078e021a */
[----:B------:R-:W2:Y:S04]  /*0150*/  LDG.E R4, [R2.64] ;  /* 0x0000000402047981 */ /* 0x000ea8000c1e1900 */
[----:B------:R-:W2:Y:S02]  /*0160*/  LDG.E R0, [R2.64+0x4] ;  /* 0x0000040402007981 */ /* 0x000ea4000c1e1900 */
[----:B--2---:R-:W-:Y:S01]  /*0170*/  IADD3 R0, -R4, R0, RZ ;  /* 0x0000000004007210 */ /* 0x004fe20007ffe1ff */
[----:B------:R-:W-:Y:S05]  /*0180*/  BRA `(.L_x_13) ;  /* 0x0000001000007947 */ /* 0x000fea0003800000 */
.L_x_14:
[----:B------:R-:W-:-:S05]  /*0190*/  MOV R0, c[0x0][0x54c] ;  /* 0x0001530000007a02 */ /* 0x000fca0000000f00 */
.L_x_13:
[----:B-----5:R-:W-:Y:S01]  /*01a0*/  IMAD R0, R0, c[0x0][0x548], RZ ;  /* 0x0001520000007a24 */ /* 0x020fe200078e02ff */
[----:B-1----:R-:W-:-:S04]  /*01b0*/  SHF.L.U32 R2, R39, 0x7, RZ ;  /* 0x0000000727027819 */ /* 0x002fc800000006ff */
[----:B------:R-:W-:-:S04]  /*01c0*/  ISETP.GE.AND P0, PT, R2, R0, PT ;  /* 0x000000000200720c */ /* 0x000fc80003f06270 */
[----:B------:R-:W-:-:S05]  /*01d0*/  SEL R0, R5, 0xffffffff, !P0 ;  /* 0xffffffff05007807 */ /* 0x000fca0004000000 */
[----:B------:R1:W-:Y:S01]  /*01e0*/  STL [R1+0x20], R0 ;  /* 0x0000200001007387 */ /* 0x0003e20000100800 */
[----:B------:R-:W-:Y:S05]  /*01f0*/  BRA `(.L_x_15) ;  /* 0x0000013000007947 */ /* 0x000fea0003800000 */
.L_x_11:
[----:B---3--:R-:W-:-:S04]  /*0200*/  ISETP.NE.U32.AND P0, PT, RZ, c[0x0][0x568], PT ;  /* 0x00015a00ff007a0c */ /* 0x008fc80003f05070 */
[----:B------:R-:W-:-:S13]  /*0210*/  ISETP.NE.AND.EX P0, PT, RZ, c[0x0][0x56c], PT, P0 ;  /* 0x00015b00ff007a0c */ /* 0x000fda0003f05300 */
[----:B------:R-:W-:Y:S05]  /*0220*/  @!P0 BRA `(.L_x_16) ;  /* 0x0000002000008947 */ /* 0x000fea0003800000 */
[----:B------:R1:W5:Y:S01]  /*0230*/  LDG.E R0, [R2.64] ;  /* 0x0000000402007981 */ /* 0x000362000c1e1900 */
[----:B------:R-:W-:Y:S05]  /*0240*/  BRA `(.L_x_17) ;  /* 0x0000009000007947 */ /* 0x000fea0003800000 */
.L_x_16:
        /* <DEDUP_REMOVED lines=8> */
.L_x_18:
[----:B------:R-:W-:-:S05]  /*02d0*/  MOV R0, c[0x0][0x54c] ;  /* 0x0001530000007a02 */ /* 0x000fca0000000f00 */
.L_x_17:
[----:B-----5:R-:W-:Y:S01]  /*02e0*/  IMAD R0, R0, c[0x0][0x548], RZ ;  /* 0x0001520000007a24 */ /* 0x020fe200078e02ff */
[----:B-1----:R-:W-:-:S04]  /*02f0*/  SHF.L.U32 R2, R39, 0x7, RZ ;  /* 0x0000000727027819 */ /* 0x002fc800000006ff */
[----:B------:R-:W-:-:S04]  /*0300*/  ISETP.GE.AND P0, PT, R2, R0, PT ;  /* 0x000000000200720c */ /* 0x000fc80003f06270 */
[----:B------:R-:W-:-:S05]  /*0310*/  SEL R0, R5, 0xffffffff, !P0 ;  /* 0xffffffff05007807 */ /* 0x000fca0004000000 */
[----:B------:R1:W-:Y:S04]  /*0320*/  STL [R1+0x20], R0 ;  /* 0x0000200001007387 */ /* 0x0003e80000100800 */
.L_x_15:
[----:B------:R-:W2:Y:S02]  /*0330*/  LDL R40, [R1+0x20] ;  /* 0x0000200001287983 */ /* 0x000ea40000100800 */
[----:B--2---:R-:W-:-:S13]  /*0340*/  ISETP.GE.AND P0, PT, R40, RZ, PT ;  /* 0x000000ff2800720c */ /* 0x004fda0003f06270 */
[----:B------:R-:W-:Y:S05]  /*0350*/  @!P0 EXIT ;  /* 0x000000000000894d */ /* 0x000fea0003800000 */
[----:B------:R-:W-:Y:S01]  /*0360*/  ISETP.NE.U32.AND P2, PT, RZ, c[0x0][0x370], PT ;  /* 0x0000dc00ff007a0c */ /* 0x000fe20003f45070 */
[----:B------:R-:W-:Y:S01]  /*0370*/  CS2R R10, SRZ ;  /* 0x00000000000a7805 */ /* 0x000fe2000001ff00 */
[----:B------:R-:W-:Y:S01]  /*0380*/  ISETP.NE.U32.AND P1, PT, RZ, c[0x0][0x360], PT ;  /* 0x0000d800ff007a0c */ /* 0x000fe20003f25070 */
[----:B------:R-:W-:Y:S01]  /*0390*/  IMAD.MOV.U32 R13, RZ, RZ, c[0x0][0x168] ;  /* 0x00005a00ff0d7624 */ /* 0x000fe200078e00ff */
[----:B------:R-:W-:Y:S01]  /*03a0*/  ISETP.NE.AND.EX P2, PT, RZ, c[0x0][0x374], PT, P2 ;  /* 0x0000dd00ff007a0c */ /* 0x000fe20003f45320 */
[----:B------:R-:W-:Y:S01]  /*03b0*/  IMAD.MOV.U32 R12, RZ, RZ, RZ ;  /* 0x000000ffff0c7224 */ /* 0x000fe200078e00ff */
[----:B------:R-:W-:Y:S01]  /*03c0*/  ISETP.NE.AND.EX P1, PT, RZ, c[0x0][0x364], PT, P1 ;  /* 0x0000d900ff007a0c */ /* 0x000fe20003f25310 */
[CC--:B------:R-:W-:Y:S01]  /*03d0*/  IMAD.WIDE R4, R40.reuse, R26.reuse, c[0x0][0x348] ;  /* 0x0000d20028047625 */ /* 0x0c0fe200078e021a */
[----:B------:R-:W-:Y:S02]  /*03e0*/  ISETP.NE.U32.AND P0, PT, RZ, c[0x0][0x348], PT ;  /* 0x0000d200ff007a0c */ /* 0x000fe40003f05070 */
[----:B------:R-:W-:Y:S01]  /*03f0*/  ISETP.NE.U32.AND P3, PT, RZ, c[0x0][0x350], PT ;  /* 0x0000d400ff007a0c */ /* 0x000fe20003f65070 */
[----:B------:R-:W-:Y:S01]  /*0400*/  IMAD.WIDE R2, R40, R26, c[0x0][0x350] ;  /* 0x0000d40028027625 */ /* 0x000fe200078e021a */
[----:B------:R-:W-:-:S02]  /*0410*/  ISETP.NE.AND.EX P0, PT, RZ, c[0x0][0x34c], PT, P0 ;  /* 0x0000d300ff007a0c */ /* 0x000fc40003f05300 */
[----:B------:R-:W-:-:S03]  /*0420*/  ISETP.NE.AND.EX P3, PT, RZ, c[0x0][0x354], PT, P3 ;  /* 0x0000d500ff007a0c */ /* 0x000fc60003f65330 */
[----:B------:R-:W-:-:S04]  /*0430*/  @P2 IMAD.WIDE R8, R40, R26, c[0x0][0x370] ;  /* 0x0000dc0028082625 */ /* 0x000fc800078e021a */
[----:B------:R-:W-:Y:S01]  /*0440*/  @P1 IMAD.WIDE R6, R40, R26, c[0x0][0x360] ;  /* 0x0000d80028061625 */ /* 0x000fe200078e021a */
[----:B------:R2:W5:Y:S04]  /*0450*/  @P2 LDG.E R11, [R8.64] ;  /* 0x00000004080b2981 */ /* 0x000568000c1e1900 */
[----:B------:R2:W5:Y:S04]  /*0460*/  @P1 LDG.E R13, [R6.64] ;  /* 0x00000004060d1981 */ /* 0x000568000c1e1900 */
[----:B------:R2:W5:Y:S04]  /*0470*/  @P0 LDG.E R10, [R4.64] ;  /* 0x00000004040a0981 */ /* 0x000568000c1e1900 */
[----:B------:R2:W5:Y:S01]  /*0480*/  @P3 LDG.E R12, [R2.64] ;  /* 0x00000004020c3981 */ /* 0x000562000c1e1900 */
[----:B-1----:R-:W-:Y:S01]  /*0490*/  IMAD.MOV.U32 R0, RZ, RZ, c[0x0][0x1d0] ;  /* 0x00007400ff007624 */ /* 0x002fe200078e00ff */
[----:B------:R-:W-:Y:S05]  /*04a0*/  @P1 BRA `(.L_x_19) ;  /* 0x0000004000001947 */ /* 0x000fea0003800000 */
[----:B------:R-:W-:Y:S05]  /*04b0*/  @!P0 BRA `(.L_x_19) ;  /* 0x0000003000008947 */ /* 0x000fea0003800000 */
[----:B--2---:R1:W2:Y:S04]  /*04c0*/  LDG.E R6, [R4.64] ;  /* 0x0000000404067981 */ /* 0x0042a8000c1e1900 */
[----:B-1----:R-:W2:Y:S02]  /*04d0*/  LDG.E R4, [R4.64+0x4] ;  /* 0x0000040404047981 */ /* 0x002ea4000c1e1900 */
[----:B--2--5:R-:W-:-:S02]  /*04e0*/  IADD3 R13, -R6, R4, RZ ;  /* 0x00000004060d7210 */ /* 0x024fc40007ffe1ff */
.L_x_19:
[----:B------:R-:W-:-:S04]  /*04f0*/  ISETP.NE.U32.AND P1, PT, RZ, c[0x0][0x368], PT ;  /* 0x0000da00ff007a0c */ /* 0x000fc80003f25070 */
[----:B------:R-:W-:-:S13]  /*0500*/  ISETP.NE.AND.EX P1, PT, RZ, c[0x0][0x36c], PT, P1 ;  /* 0x0000db00ff007a0c */ /* 0x000fda0003f25310 */
[----:B------:R-:W-:Y:S05]  /*0510*/  @!P1 BRA `(.L_x_20) ;  /* 0x0000003000009947 */ /* 0x000fea0003800000 */
[----:B--2---:R-:W-:-:S05]  /*0520*/  IMAD.WIDE R2, R40, R26, c[0x0][0x368] ;  /* 0x0000da0028027625 */ /* 0x004fca00078e021a */
[----:B------:R1:W5:Y:S01]  /*0530*/  LDG.E R0, [R2.64] ;  /* 0x0000000402007981 */ /* 0x000362000c1e1900 */
[----:B------:R-:W-:Y:S05]  /*0540*/  BRA `(.L_x_21) ;  /* 0x0000004000007947 */ /* 0x000fea0003800000 */
.L_x_20:
[----:B------:R-:W-:Y:S05]  /*0550*/  @!P3 BRA `(.L_x_21) ;  /* 0x000000300000b947 */ /* 0x000fea0003800000 */
[----:B------:R1:W3:Y:S04]  /*0560*/  LDG.E R0, [R2.64] ;  /* 0x0000000402007981 */ /* 0x0002e8000c1e1900 */
[----:B-12---:R-:W3:Y:S02]  /*0570*/  LDG.E R2, [R2.64+0x4] ;  /* 0x0000040402027981 */ /* 0x006ee4000c1e1900 */
[----:B---3--:R-:W-:-:S05]  /*0580*/  IADD3 R0, -R0, R2, RZ ;  /* 0x0000000200007210 */ /* 0x008fca0007ffe1ff */
.L_x_21:
[--C-:B-----5:R-:W-:Y:S01]  /*0590*/  IMAD.IADD R121, R0, 0x1, -R11.reuse ;  /* 0x0000000100797824 */ /* 0x120fe200078e0a0b */
[----:B------:R-:W-:Y:S01]  /*05a0*/  PLOP3.LUT P2, PT, PT, PT, PT, 0x80, 0x0 ;  /* 0x000000000000781c */ /* 0x000fe20003f4f070 */
[----:B------:R-:W-:Y:S01]  /*05b0*/  IMAD.IADD R16, R12, 0x1, R11 ;  /* 0x000000010c107824 */ /* 0x000fe200078e020b */
[----:B------:R-:W-:Y:S01]  /*05c0*/  CS2R R98, SRZ ;  /* 0x0000000000627805 */ /* 0x000fe2000001ff00 */
[----:B------:R-:W-:Y:S01]  /*05d0*/  CS2R R14, SRZ ;  /* 0x00000000000e7805 */ /* 0x000fe2000001ff00 */
[C---:B------:R-:W-:Y:S01]  /*05e0*/  IADD3 R0, R121.reuse, 0x5f, RZ ;  /* 0x0000005f79007810 */ /* 0x040fe20007ffe0ff */
[----:B------:R-:W-:Y:S01]  /*05f0*/  IMAD.MOV.U32 R94, RZ, RZ, RZ ;  /* 0x000000ffff5e7224 */ /* 0x000fe200078e00ff */
[----:B------:R-:W-:Y:S01]  /*0600*/  ISETP.GE.AND P1, PT, R121, 0x1, PT ;  /* 0x000000017900780c */ /* 0x000fe20003f26270 */
[----:B--2---:R-:W-:Y:S01]  /*0610*/  CS2R R8, SRZ ;  /* 0x0000000000087805 */ /* 0x004fe2000001ff00 */
[----:B------:R-:W-:Y:S01]  /*0620*/  MOV R96, RZ ;  /* 0x000000ff00607202 */ /* 0x000fe20000000f00 */
[----:B------:R-:W-:Y:S01]  /*0630*/  IMAD.HI R0, R0, 0x2aaaaaab, RZ ;  /* 0x2aaaaaab00007827 */ /* 0x000fe200078e02ff */
[----:B------:R-:W-:Y:S01]  /*0640*/  MOV R11, RZ ;  /* 0x000000ff000b7202 */ /* 0x000fe20000000f00 */
[----:B------:R-:W-:Y:S01]  /*0650*/  CS2R R86, SRZ ;  /* 0x0000000000567805 */ /* 0x000fe2000001ff00 */
[----:B------:R-:W-:Y:S01]  /*0660*/  MOV R12, RZ ;  /* 0x000000ff000c7202 */ /* 0x000fe20000000f00 */
[----:B------:R-:W-:Y:S01]  /*0670*/  IMAD.MOV.U32 R92, RZ, RZ, RZ ;  /* 0x000000ffff5c7224 */ /* 0x000fe200078e00ff */
[----:B-1----:R-:W-:Y:S01]  /*0680*/  SHF.R.U32.HI R2, RZ, 0x1f, R0 ;  /* 0x0000001fff027819 */ /* 0x002fe20000011600 */
[----:B------:R-:W-:Y:S01]  /*0690*/  IMAD.MOV.U32 R90, RZ, RZ, RZ ;  /* 0x000000ffff5a7224 */ /* 0x000fe200078e00ff */
[----:B------:R-:W-:Y:S01]  /*06a0*/  CS2R R84, SRZ ;  /* 0x0000000000547805 */ /* 0x000fe2000001ff00 */
[----:B------:R-:W-:Y:S01]  /*06b0*/  IMAD.MOV.U32 R88, RZ, RZ, RZ ;  /* 0x000000ffff587224 */ /* 0x000fe200078e00ff */
[----:B------:R-:W-:Y:S01]  /*06c0*/  LEA.HI.SX32 R129, R0, R2, 0x1c ;  /* 0x0000000200817211 */ /* 0x000fe200078fe2ff */
[----:B------:R-:W-:Y:S01]  /*06d0*/  IMAD.MOV.U32 R82, RZ, RZ, RZ ;  /* 0x000000ffff527224 */ /* 0x000fe200078e00ff */
[----:B------:R-:W-:Y:S01]  /*06e0*/  MOV R17, RZ ;  /* 0x000000ff00117202 */ /* 0x000fe20000000f00 */
[----:B------:R-:W-:Y:S01]  /*06f0*/  CS2R R18, SRZ ;  /* 0x0000000000127805 */ /* 0x000fe2000001ff00 */
[----:B------:R-:W-:Y:S01]  /*0700*/  MOV R80, RZ ;  /* 0x000000ff00507202 */ /* 0x000fe20000000f00 */
[----:B------:R1:W-:Y:S01]  /*0710*/  STL [R1+0x30], R129 ;  /* 0x0000308101007387 */ /* 0x0003e20000100800 */
[----:B------:R-:W-:Y:S01]  /*0720*/  IMAD.MOV.U32 R78, RZ, RZ, RZ ;  /* 0x000000ffff4e7224 */ /* 0x000fe200078e00ff */
[----:B------:R-:W-:Y:S01]  /*0730*/  CS2R R20, SRZ ;  /* 0x0000000000147805 */ /* 0x000fe2000001ff00 */
[----:B------:R-:W-:Y:S01]  /*0740*/  MOV R76, RZ ;  /* 0x000000ff004c7202 */ /* 0x000fe20000000f00 */
[----:B------:R-:W-:Y:S01]  /*0750*/  IMAD.MOV.U32 R74, RZ, RZ, RZ ;  /* 0x000000ffff4a7224 */ /* 0x000fe200078e00ff */
[----:B------:R-:W-:Y:S01]  /*0760*/  CS2R R22, SRZ ;  /* 0x0000000000167805 */ /* 0x000fe2000001ff00 */
[----:B------:R-:W-:Y:S01]  /*0770*/  MOV R72, RZ ;  /* 0x000000ff00487202 */ /* 0x000fe20000000f00 */
[----:B------:R-:W-:Y:S01]  /*0780*/  IMAD.MOV.U32 R70, RZ, RZ, RZ ;  /* 0x000000ffff467224 */ /* 0x000fe200078e00ff */
[----:B------:R-:W-:Y:S01]  /*0790*/  CS2R R24, SRZ ;  /* 0x0000000000187805 */ /* 0x000fe2000001ff00 */
[----:B------:R-:W-:Y:S01]  /*07a0*/  MOV R68, RZ ;  /* 0x000000ff00447202 */ /* 0x000fe20000000f00 */
[----:B------:R-:W-:Y:S01]  /*07b0*/  CS2R R66, SRZ ;  /* 0x0000000000427805 */ /* 0x000fe2000001ff00 */
[----:B------:R-:W-:Y:S01]  /*07c0*/  IMAD.MOV.U32 R64, RZ, RZ, RZ ;  /* 0x000000ffff407224 */ /* 0x000fe200078e00ff */
[----:B------:R-:W-:Y:S01]  /*07d0*/  CS2R R62, SRZ ;  /* 0x00000000003e7805 */ /* 0x000fe2000001ff00 */
[----:B------:R-:W-:Y:S01]  /*07e0*/  MOV R27, RZ ;  /* 0x000000ff001b7202 */ /* 0x000fe20000000f00 */
[----:B------:R-:W-:Y:S01]  /*07f0*/  IMAD.MOV.U32 R60, RZ, RZ, RZ ;  /* 0x000000ffff3c7224 */ /* 0x000fe200078e00ff */
[----:B------:R-:W-:Y:S01]  /*0800*/  CS2R R58, SRZ ;  /* 0x00000000003a7805 */ /* 0x000fe2000001ff00 */
[----:B------:R-:W-:Y:S01]  /*0810*/  CS2R R28, SRZ ;  /* 0x00000000001c7805 */ /* 0x000fe2000001ff00 */
[----:B------:R-:W-:Y:S01]  /*0820*/  MOV R56, RZ ;  /* 0x000000ff00387202 */ /* 0x000fe20000000f00 */
[----:B------:R-:W-:Y:S01]  /*0830*/  CS2R R54, SRZ ;  /* 0x0000000000367805 */ /* 0x000fe2000001ff00 */
        /* <DEDUP_REMOVED lines=23> */
[----:B------:R-:W-:Y:S01]  /*09b0*/  CS2R R114, SRZ ;  /* 0x0000000000727805 */ /* 0x000fe2000001ff00 */
[----:B------:R-:W-:Y:S01]  /*09c0*/  MOV R38, RZ ;  /* 0x000000ff00267202 */ /* 0x000fe20000000f00 */
[----:B------:R-:W-:Y:S01]  /*09d0*/  IMAD.MOV.U32 R112, RZ, RZ, RZ ;  /* 0x000000ffff707224 */ /* 0x000fe200078e00ff */
[----:B------:R-:W-:Y:S01]  /*09e0*/  CS2R R110, SRZ ;  /* 0x00000000006e7805 */ /* 0x000fe2000001ff00 */
[----:B------:R-:W-:Y:S01]  /*09f0*/  CS2R R108, SRZ ;  /* 0x00000000006c7805 */ /* 0x000fe2000001ff00 */
[----:B------:R-:W-:Y:S01]  /*0a00*/  CS2R R106, SRZ ;  /* 0x00000000006a7805 */ /* 0x000fe2000001ff00 */
[----:B------:R-:W-:Y:S01]  /*0a10*/  MOV R104, RZ ;  /* 0x000000ff00687202 */ /* 0x000fe20000000f00 */
[----:B------:R-:W-:Y:S01]  /*0a20*/  IMAD.MOV.U32 R42, RZ, RZ, RZ ;  /* 0x000000ffff2a7224 */ /* 0x000fe200078e00ff */
[----:B------:R-:W-:Y:S01]  /*0a30*/  MOV R41, RZ ;  /* 0x000000ff00297202 */ /* 0x000fe20000000f00 */
[----:B------:R-:W-:Y:S05]  /*0a40*/  @!P1 BRA `(.L_x_22) ;  /* 0x0000ac0000009947 */ /* 0x000fea0003800000 */
[----:B-1----:R-:W-:-:S04]  /*0a50*/  ISETP.NE.U32.AND P2, PT, RZ, c[0x0][0x340], PT ;  /* 0x0000d000ff007a0c */ /* 0x002fc80003f45070 */
[----:B------:R-:W-:-:S13]  /*0a60*/  ISETP.NE.AND.EX P2, PT, RZ, c[0x0][0x344], PT, P2 ;  /* 0x0000d100ff007a0c */ /* 0x000fda0003f45320 */
[----:B------:R-:W-:-:S05]  /*0a70*/  @P2 IMAD.WIDE R2, R40, R26, c[0x0][0x340] ;  /* 0x0000d00028022625 */ /* 0x000fca00078e021a */
[----:B------:R1:W2:Y:S01]  /*0a80*/  @P2 LDG.E R14, [R2.64] ;  /* 0x00000004020e2981 */ /* 0x0002a2000c1e1900 */
[----:B------:R-:W-:Y:S01]  /*0a90*/  SHF.R.S32.HI R33, RZ, 0x1f, R125 ;  /* 0x0000001fff217819 */ /* 0x000fe2000001147d */
[----:B------:R-:W-:Y:S01]  /*0aa0*/  IMAD.MOV.U32 R4, RZ, RZ, c[0x0][0x2c4] ;  /* 0x0000b100ff047624 */ /* 0x000fe200078e00ff */
[----:B------:R-:W-:Y:S01]  /*0ab0*/  SHF.R.S32.HI R0, RZ, 0x1f, R10 ;  /* 0x0000001fff007819 */ /* 0x000fe2000001140a */
[----:B------:R-:W3:Y:S01]  /*0ac0*/  S2R R37, SR_CTAID.Y ;  /* 0x0000000000257919 */ /* 0x000ee20000002600 */
[----:B------:R-:W-:Y:S01]  /*0ad0*/  LEA.HI R30, R33, R125, RZ, 0x3 ;  /* 0x0000007d211e7211 */ /* 0x000fe200078f18ff */
[----:B------:R-:W-:Y:S01]  /*0ae0*/  IMAD.MOV.U32 R120, RZ, RZ, 0x60 ;  /* 0x00000060ff787424 */ /* 0x000fe200078e00ff */
[----:B------:R-:W-:Y:S01]  /*0af0*/  ISETP.NE.AND P1, PT, R4, 0x1, PT ;  /* 0x000000010400780c */ /* 0x000fe20003f25270 */
[----:B------:R-:W-:Y:S01]  /*0b00*/  IMAD R0, R0, c[0x0][0x178], RZ ;  /* 0x00005e0000007a24 */ /* 0x000fe200078e02ff */
[----:B------:R-:W-:Y:S01]  /*0b10*/  LOP3.LUT R4, R30, 0xfffffff8, RZ, 0xc0, !PT ;  /* 0xfffffff81e047812 */ /* 0x000fe200078ec0ff */
[----:B------:R-:W-:Y:S01]  /*0b20*/  IMAD.WIDE.U32 R34, R120, c[0x0][0x208], RZ ;  /* 0x0000820078227a25 */ /* 0x000fe200078e00ff */
[----:B------:R-:W-:-:S02]  /*0b30*/  SHF.R.S32.HI R26, RZ, 0x3, R30 ;  /* 0x00000003ff1a7819 */ /* 0x000fc4000001141e */
[----:B------:R-:W-:Y:S01]  /*0b40*/  SHF.R.S32.HI R12, RZ, 0x1f, R40 ;  /* 0x0000001fff0c7819 */ /* 0x000fe20000011428 */
[----:B------:R-:W-:Y:S01]  /*0b50*/  IMAD.IADD R36, R125, 0x1, -R4 ;  /* 0x000000017d247824 */ /* 0x000fe200078e0a04 */
[----:B------:R-:W-:Y:S01]  /*0b60*/  IADD3 R31, R129, -0x1, RZ ;  /* 0xffffffff811f7810 */ /* 0x000fe20007ffe0ff */
[----:B------:R-:W-:Y:S01]  /*0b70*/  IMAD R0, R10, c[0x0][0x17c], R0 ;  /* 0x00005f000a007a24 */ /* 0x000fe200078e0200 */
[----:B------:R-:W-:Y:S01]  /*0b80*/  SEL R5, R12, RZ, !P0 ;  /* 0x000000ff0c057207 */ /* 0x000fe20004000000 */
[--C-:B------:R-:W-:Y:S01]  /*0b90*/  IMAD R4, R36, 0x20, R26.reuse ;  /* 0x0000002024047824 */ /* 0x100fe200078e021a */
[----:B------:R-:W-:Y:S01]  /*0ba0*/  SHF.R.S32.HI R8, RZ, 0x1f, R31 ;  /* 0x0000001fff087819 */ /* 0x000fe2000001141f */
[----:B------:R-:W-:Y:S01]  /*0bb0*/  IMAD R11, R39, 0x80, R26 ;  /* 0x00000080270b7824 */ /* 0x000fe200078e021a */
[-C--:B------:R-:W-:Y:S01]  /*0bc0*/  LEA.HI R29, R33, R125.reuse, RZ, 0x4 ;  /* 0x0000007d211d7211 */ /* 0x080fe200078f20ff */
[----:B------:R-:W-:Y:S01]  /*0bd0*/  IMAD R7, R39, 0x80, R4 ;  /* 0x0000008027077824 */ /* 0x000fe200078e0204 */
[----:B------:R-:W-:Y:S01]  /*0be0*/  SEL R4, R40, RZ, !P0 ;  /* 0x000000ff28047207 */ /* 0x000fe20004000000 */
[----:B------:R-:W-:Y:S01]  /*0bf0*/  IMAD R5, R5, c[0x0][0x1c0], RZ ;  /* 0x0000700005057a24 */ /* 0x000fe200078e02ff */
[----:B------:R-:W-:Y:S01]  /*0c00*/  IADD3 R9, R11, 0x20, RZ ;  /* 0x000000200b097810 */ /* 0x000fe20007ffe0ff */
[----:B-1----:R-:W-:Y:S01]  /*0c10*/  IMAD.WIDE.U32 R2, R10, c[0x0][0x178], RZ ;  /* 0x00005e000a027a25 */ /* 0x002fe200078e00ff */
[----:B------:R-:W-:-:S02]  /*0c20*/  LEA.HI R10, R33, R125, RZ, 0x6 ;  /* 0x0000007d210a7211 */ /* 0x000fc400078f30ff */
[----:B---3--:R-:W-:Y:S01]  /*0c30*/  SHF.R.S32.HI R38, RZ, 0x1f, R37 ;  /* 0x0000001fff267819 */ /* 0x008fe20000011425 */
[----:B------:R-:W-:Y:S01]  /*0c40*/  IMAD.IADD R3, R3, 0x1, R0 ;  /* 0x0000000103037824 */ /* 0x000fe200078e0200 */
[----:B------:R-:W-:Y:S01]  /*0c50*/  LEA.HI R122, R33, R125, RZ, 0x5 ;  /* 0x0000007d217a7211 */ /* 0x000fe200078f28ff */
[----:B------:R-:W-:-:S04]  /*0c60*/  @P1 IMAD.HI.U32 R6, R7, c[0x0][0x2c8], RZ ;  /* 0x0000b20007061a27 */ /* 0x000fc800078e00ff */
[----:B------:R-:W-:Y:S02]  /*0c70*/  IMAD R0, R38, c[0x0][0x1b8], RZ ;  /* 0x00006e0026007a24 */ /* 0x000fe400078e02ff */
[----:B------:R-:W-:-:S04]  /*0c80*/  IMAD.WIDE.U32 R2, R37, c[0x0][0x1b8], R2 ;  /* 0x00006e0025027a25 */ /* 0x000fc800078e0002 */
[----:B------:R-:W-:Y:S02]  /*0c90*/  IMAD R0, R37, c[0x0][0x1bc], R0 ;  /* 0x00006f0025007a24 */ /* 0x000fe400078e0200 */
[C---:B------:R-:W-:Y:S02]  /*0ca0*/  IMAD R5, R4.reuse, c[0x0][0x1c4], R5 ;  /* 0x0000710004057a24 */ /* 0x040fe400078e0205 */
[----:B------:R-:W-:Y:S02]  /*0cb0*/  IMAD.IADD R3, R3, 0x1, R0 ;  /* 0x0000000103037824 */ /* 0x000fe400078e0200 */
[----:B------:R-:W-:Y:S01]  /*0cc0*/  IMAD.MOV.U32 R0, RZ, RZ, R7 ;  /* 0x000000ffff007224 */ /* 0x000fe200078e0007 */
[----:B------:R-:W-:Y:S01]  /*0cd0*/  @P1 SHF.R.U32.HI R0, RZ, c[0x0][0x2cc], R6 ;  /* 0x0000b300ff001a19 */ /* 0x000fe20000011606 */
[----:B------:R-:W-:-:S03]  /*0ce0*/  IMAD.WIDE.U32 R2, R4, c[0x0][0x1c0], R2 ;  /* 0x0000700004027a25 */ /* 0x000fc600078e0002 */
[----:B------:R-:W-:Y:S01]  /*0cf0*/  SHF.R.S32.HI R4, RZ, 0x1f, R0 ;  /* 0x0000001fff047819 */ /* 0x000fe20000011400 */
[----:B------:R-:W-:Y:S02]  /*0d00*/  IMAD.IADD R3, R3, 0x1, R5 ;  /* 0x0000000103037824 */ /* 0x000fe400078e0205 */
[----:B------:R-:W-:Y:S02]  /*0d10*/  IMAD R6, R120, c[0x0][0x20c], RZ ;  /* 0x0000830078067a24 */ /* 0x000fe400078e02ff */
[----:B------:R-:W-:Y:S02]  /*0d20*/  IMAD R4, R4, c[0x0][0x1b0], RZ ;  /* 0x00006c0004047a24 */ /* 0x000fe400078e02ff */
[----:B------:R-:W-:-:S04]  /*0d30*/  IMAD.WIDE.U32 R2, R0, c[0x0][0x1b0], R2 ;  /* 0x00006c0000027a25 */ /* 0x000fc800078e0002 */
[----:B------:R-:W-:Y:S02]  /*0d40*/  IMAD R4, R0, c[0x0][0x1b4], R4 ;  /* 0x00006d0000047a24 */ /* 0x000fe400078e0204 */
[----:B------:R-:W-:Y:S02]  /*0d50*/  IMAD.MOV R0, RZ, RZ, -R0 ;  /* 0x000000ffff007224 */ /* 0x000fe400078e0a00 */
[----:B------:R-:W-:Y:S02]  /*0d60*/  IMAD.IADD R3, R3, 0x1, R4 ;  /* 0x0000000103037824 */ /* 0x000fe400078e0204 */
[----:B------:R-:W-:Y:S02]  /*0d70*/  IMAD R0, R0, c[0x0][0x2c4], R7 ;  /* 0x0000b10000007a24 */ /* 0x000fe400078e0207 */
[----:B------:R-:W-:Y:S02]  /*0d80*/  IMAD.IADD R6, R35, 0x1, R6 ;  /* 0x0000000123067824 */ /* 0x000fe400078e0206 */
[----:B------:R-:W-:Y:S01]  /*0d90*/  IMAD R7, R120, c[0x0][0x1e4], RZ ;  /* 0x0000790078077a24 */ /* 0x000fe200078e02ff */
[----:B------:R-:W-:Y:S01]  /*0da0*/  SHF.R.S32.HI R4, RZ, 0x1f, R0 ;  /* 0x0000001fff047819 */ /* 0x000fe20000011400 */
[----:B------:R-:W-:-:S02]  /*0db0*/  IMAD R6, R6, R31, RZ ;  /* 0x0000001f06067224 */ /* 0x000fc400078e02ff */
[----:B------:R-:W-:-:S04]  /*0dc0*/  IMAD.WIDE.U32 R126, R120, c[0x0][0x1e0], RZ ;  /* 0x00007800787e7a25 */ /* 0x000fc800078e00ff */
[----:B------:R-:W-:Y:S02]  /*0dd0*/  IMAD R4, R4, c[0x0][0x1a8], RZ ;  /* 0x00006a0004047a24 */ /* 0x000fe400078e02ff */
[----:B------:R-:W-:-:S04]  /*0de0*/  IMAD.WIDE.U32 R2, R0, c[0x0][0x1a8], R2 ;  /* 0x00006a0000027a25 */ /* 0x000fc800078e0002 */
[----:B------:R-:W-:Y:S01]  /*0df0*/  IMAD R4, R0, c[0x0][0x1ac], R4 ;  /* 0x00006b0000047a24 */ /* 0x000fe200078e0204 */
[----:B------:R-:W-:Y:S01]  /*0e00*/  LEA R17, P0, R2, c[0x0][0x160], 0x1 ;  /* 0x0000580002117a11 */ /* 0x000fe200078008ff */
[----:B------:R-:W-:Y:S01]  /*0e10*/  IMAD R32, R8, R34, R6 ;  /* 0x0000002208207224 */ /* 0x000fe200078e0206 */
[----:B------:R-:W-:Y:S01]  /*0e20*/  IADD3 R6, R11, 0x40, RZ ;  /* 0x000000400b067810 */ /* 0x000fe20007ffe0ff */
[----:B------:R-:W-:Y:S02]  /*0e30*/  IMAD R5, R13, c[0x0][0x2c4], RZ ;  /* 0x0000b1000d057a24 */ /* 0x000fe400078e02ff */
[----:B------:R-:W-:Y:S02]  /*0e40*/  IMAD.IADD R123, R127, 0x1, R7 ;  /* 0x000000017f7b7824 */ /* 0x000fe400078e0207 */
[----:B------:R-:W-:Y:S01]  /*0e50*/  IMAD.IADD R0, R3, 0x1, R4 ;  /* 0x0000000103007824 */ /* 0x000fe200078e0204 */
[----:B------:R-:W-:Y:S01]  /*0e60*/  ISETP.GE.AND P6, PT, R6, R5, PT ;  /* 0x000000050600720c */ /* 0x000fe20003fc6270 */
[----:B------:R-:W-:Y:S01]  /*0e70*/  IMAD.SHL.U32 R3, R26, 0x40, RZ ;  /* 0x000000401a037824 */ /* 0x000fe200078e00ff */
[----:B------:R-:W1:Y:S01]  /*0e80*/  SHFL.IDX PT, R6, R17, RZ, 0x181f ;  /* 0x00181fff11067589 */ /* 0x000e6200000e0000 */
[----:B------:R-:W-:Y:S01]  /*0e90*/  IMAD R7, R123, R31, RZ ;  /* 0x0000001f7b077224 */ /* 0x000fe200078e02ff */
[----:B------:R-:W-:Y:S01]  /*0ea0*/  LEA.HI.X R18, R2, c[0x0][0x164], R0, 0x1, P0 ;  /* 0x0000590002127a11 */ /* 0x000fe200000f0c00 */
[----:B------:R-:W-:Y:S01]  /*0eb0*/  IMAD.SHL.U32 R2, R36, 0x8, RZ ;  /* 0x0000000824027824 */ /* 0x000fe200078e00ff */
[----:B------:R-:W-:Y:S01]  /*0ec0*/  ISETP.GE.AND P5, PT, R9, R5, PT ;  /* 0x000000050900720c */ /* 0x000fe20003fa6270 */
[----:B------:R-:W-:Y:S01]  /*0ed0*/  IMAD R28, R8, R126, R7 ;  /* 0x0000007e081c7224 */ /* 0x000fe200078e0207 */
[----:B------:R-:W-:Y:S01]  /*0ee0*/  LOP3.LUT R0, R3, 0x1c0, RZ, 0xc0, !PT ;  /* 0x000001c003007812 */ /* 0x000fe200078ec0ff */
[----:B------:R-:W3:Y:S01]  /*0ef0*/  SHFL.IDX PT, R7, R18, RZ, 0x181f ;  /* 0x00181fff12077589 */ /* 0x000ee200000e0000 */
[----:B------:R-:W-:Y:S01]  /*0f00*/  SHF.R.S32.HI R9, RZ, 0x4, R29 ;  /* 0x00000004ff097819 */ /* 0x000fe2000001141d */
[----:B------:R-:W-:Y:S01]  /*0f10*/  IMAD R120, R129, -0x60, R120 ;  /* 0xffffffa081787824 */ /* 0x000fe200078e0278 */
[----:B------:R-:W-:Y:S01]  /*0f20*/  LOP3.LUT R4, R0, 0x38, R2, 0xf8, !PT ;  /* 0x0000003800047812 */ /* 0x000fe200078ef802 */
[----:B------:R-:W-:Y:S01]  /*0f30*/  IMAD.MOV.U32 R124, RZ, RZ, c[0x0][0x1e0] ;  /* 0x00007800ff7c7624 */ /* 0x000fe200078e00ff */
[----:B------:R-:W-:Y:S01]  /*0f40*/  SHF.R.U32.HI R3, RZ, 0x3, R0 ;  /* 0x00000003ff037819 */ /* 0x000fe20000011600 */
[----:B------:R-:W-:Y:S01]  /*0f50*/  IMAD.MOV.U32 R128, RZ, RZ, c[0x0][0x1e4] ;  /* 0x00007900ff807624 */ /* 0x000fe200078e00ff */
[----:B------:R-:W-:Y:S01]  /*0f60*/  LEA.HI R8, R29, R9, RZ, 0x1 ;  /* 0x000000091d087211 */ /* 0x000fe200078f08ff */
[----:B------:R-:W-:Y:S01]  /*0f70*/  IMAD.SHL.U32 R208, R122, 0x20, RZ ;  /* 0x000000207ad07824 */ /* 0x000fe200078e00ff */
[----:B------:R-:W-:Y:S01]  /*0f80*/  LOP3.LUT R4, R4, R3, RZ, 0x3c, !PT ;  /* 0x0000000304047212 */ /* 0x000fe200078e3cff */
[----:B------:R-:W-:Y:S01]  /*0f90*/  BAR.SYNC.DEFER_BLOCKING 0x0 ;  /* 0x0000000000007b1d */ /* 0x000fe20000010000 */
[----:B------:R-:W-:-:S02]  /*0fa0*/  ISETP.GE.AND P4, PT, R11, R5, PT ;  /* 0x000000050b00720c */ /* 0x000fc40003f86270 */
[----:B------:R-:W-:Y:S01]  /*0fb0*/  LOP3.LUT R3, R8, 0xfffffffe, RZ, 0xc0, !PT ;  /* 0xfffffffe08037812 */ /* 0x000fe200078ec0ff */
[----:B------:R-:W-:Y:S01]  /*0fc0*/  IMAD.SHL.U32 R8, R10, 0x8, RZ ;  /* 0x000000080a087824 */ /* 0x000fe200078e00ff */
[----:B------:R-:W-:Y:S02]  /*0fd0*/  IADD3 R0, R11, 0x60, RZ ;  /* 0x000000600b007810 */ /* 0x000fe40007ffe0ff */
[----:B------:R-:W-:Y:S01]  /*0fe0*/  IADD3 R22, R2, 0x40, RZ ;  /* 0x0000004002167810 */ /* 0x000fe20007ffe0ff */
[----:B------:R-:W-:Y:S01]  /*0ff0*/  IMAD.IADD R27, R9, 0x1, -R3 ;  /* 0x00000001091b7824 */ /* 0x000fe200078e0a03 */
[----:B------:R-:W-:Y:S02]  /*1000*/  ISETP.GE.AND P0, PT, R0, R5, PT ;  /* 0x000000050000720c */ /* 0x000fe40003f06270 */
[----:B------:R-:W-:Y:S02]  /*1010*/  LOP3.LUT R249, R4, 0xfffffe00, R8, 0xf8, !PT ;  /* 0xfffffe0004f97812 */ /* 0x000fe400078ef808 */
[----:B------:R-:W-:-:S02]  /*1020*/  IADD3 R23, R2, 0x80, RZ ;  /* 0x0000008002177810 */ /* 0x000fc40007ffe0ff */
[----:B------:R-:W-:Y:S01]  /*1030*/  SHF.R.S32.HI R0, RZ, 0x1f, R16 ;  /* 0x0000001fff007819 */ /* 0x000fe20000011410 */
[----:B------:R-:W-:Y:S01]  /*1040*/  IMAD.SHL.U32 R249, R249, 0x2, RZ ;  /* 0x00000002f9f97824 */ /* 0x000fe200078e00ff */
[----:B------:R-:W-:Y:S02]  /*1050*/  IADD3 R16, P1, R16, R26, RZ ;  /* 0x0000001a10107210 */ /* 0x000fe40007f3e0ff */
[----:B------:R-:W-:Y:S02]  /*1060*/  @!P4 SHF.R.S32.HI R11, RZ, 0x1f, R22 ;  /* 0x0000001fff0bc819 */ /* 0x000fe40000011416 */
[--C-:B------:R-:W-:Y:S02]  /*1070*/  SHF.R.S32.HI R3, RZ, 0x1f, R2.reuse ;  /* 0x0000001fff037819 */ /* 0x100fe40000011402 */
[----:B------:R-:W-:Y:S02]  /*1080*/  @!P4 SHF.R.S32.HI R10, RZ, 0x1f, R23 ;  /* 0x0000001fff0ac819 */ /* 0x000fe40000011417 */
[----:B------:R-:W-:Y:S01]  /*1090*/  LEA.HI.X.SX32 R19, R26, R0, 0x1, P1 ;  /* 0x000000001a137211 */ /* 0x000fe200008f0eff */
[----:B------:R-:W-:Y:S01]  /*10a0*/  IMAD.WIDE.U32 R20, R16, c[0x0][0x208], R2 ;  /* 0x0000820010147a25 */ /* 0x000fe200078e0002 */
[----:B------:R-:W-:-:S02]  /*10b0*/  @!P5 SHF.R.S32.HI R0, RZ, 0x1f, R22 ;  /* 0x0000001fff00d819 */ /* 0x000fc40000011416 */
[----:B------:R-:W-:Y:S02]  /*10c0*/  @!P4 LEA.HI R11, R11, R22, RZ, 0x3 ;  /* 0x000000160b0bc211 */ /* 0x000fe400078f18ff */
[----:B------:R-:W-:Y:S02]  /*10d0*/  ISETP.GE.AND P1, PT, R22, c[0x0][0x198], PT ;  /* 0x0000660016007a0c */ /* 0x000fe40003f26270 */
[----:B------:R-:W-:Y:S02]  /*10e0*/  @!P4 LOP3.LUT R11, R11, 0xfffffff8, RZ, 0xc0, !PT ;  /* 0xfffffff80b0bc812 */ /* 0x000fe400078ec0ff */
[----:B------:R-:W-:Y:S02]  /*10f0*/  @!P5 SHF.R.S32.HI R13, RZ, 0x1f, R23 ;  /* 0x0000001fff0dd819 */ /* 0x000fe40000011417 */
[----:B------:R-:W-:Y:S02]  /*1100*/  LOP3.LUT R208, R208, 0x7ffffc00, RZ, 0xc0, !PT ;  /* 0x7ffffc00d0d07812 */ /* 0x000fe400078ec0ff */
[--C-:B--2---:R-:W-:Y:S01]  /*1110*/  @P2 SHF.R.S32.HI R5, RZ, 0x1f, R14.reuse ;  /* 0x0000001fff052819 */ /* 0x104fe2000001140e */
[----:B------:R-:W-:-:S02]  /*1120*/  @P2 IMAD.MOV.U32 R4, RZ, RZ, R14 ;  /* 0x000000ffff042224 */ /* 0x000fc400078e000e */
[----:B------:R-:W-:Y:S02]  /*1130*/  @!P2 IMAD.MOV.U32 R4, RZ, RZ, R40 ;  /* 0x000000ffff04a224 */ /* 0x000fe400078e0028 */
[----:B------:R-:W-:Y:S01]  /*1140*/  @!P2 IMAD.MOV.U32 R5, RZ, RZ, R12 ;  /* 0x000000ffff05a224 */ /* 0x000fe200078e000c */
[----:B-1----:R-:W-:Y:S02]  /*1150*/  @!P4 LEA R8, P2, R2, R6, 0x1 ;  /* 0x000000060208c211 */ /* 0x002fe400078408ff */
[----:B------:R-:W-:Y:S02]  /*1160*/  SEL R25, R4, RZ, !P3 ;  /* 0x000000ff04197207 */ /* 0x000fe40005800000 */
[----:B------:R-:W-:Y:S01]  /*1170*/  SEL R24, R5, RZ, !P3 ;  /* 0x000000ff05187207 */ /* 0x000fe20005800000 */
[----:B------:R-:W-:Y:S01]  /*1180*/  SHFL.IDX PT, R4, R17, 0x1, 0x181f ;  /* 0x00381f0011047f89 */ /* 0x000fe200000e0000 */
[C---:B------:R-:W-:Y:S02]  /*1190*/  ISETP.GE.AND P3, PT, R2.reuse, c[0x0][0x198], PT ;  /* 0x0000660002007a0c */ /* 0x040fe40003f66270 */
[----:B---3--:R-:W-:Y:S01]  /*11a0*/  @!P4 LEA.HI.X R9, R2, R7, R3, 0x1, P2 ;  /* 0x000000070209c211 */ /* 0x008fe200010f0c03 */
[----:B------:R-:W1:Y:S01]  /*11b0*/  SHFL.IDX PT, R5, R18, 0x1, 0x181f ;  /* 0x00381f0012057f89 */ /* 0x000e6200000e0000 */
[----:B------:R-:W-:-:S02]  /*11c0*/  @!P4 LEA.HI R12, R10, R23, RZ, 0x3 ;  /* 0x000000170a0cc211 */ /* 0x000fc400078f18ff */
[----:B------:R-:W-:Y:S02]  /*11d0*/  ISETP.GE.AND P2, PT, R23, c[0x0][0x198], PT ;  /* 0x0000660017007a0c */ /* 0x000fe40003f46270 */
[----:B------:R-:W-:Y:S02]  /*11e0*/  @!P5 LEA.HI R10, R0, R22, RZ, 0x3 ;  /* 0x00000016000ad211 */ /* 0x000fe400078f18ff */
[----:B------:R-:W-:Y:S02]  /*11f0*/  @!P4 LOP3.LUT R12, R12, 0xfffffff8, RZ, 0xc0, !PT ;  /* 0xfffffff80c0cc812 */ /* 0x000fe400078ec0ff */
[----:B------:R-:W-:Y:S01]  /*1200*/  @!P5 LOP3.LUT R14, R10, 0xfffffff8, RZ, 0xc0, !PT ;  /* 0xfffffff80a0ed812 */ /* 0x000fe200078ec0ff */
[--C-:B------:R-:W-:Y:S01]  /*1210*/  @!P4 IMAD.WIDE R10, R11, 0x2, R6.reuse ;  /* 0x000000020b0ac825 */ /* 0x100fe200078e0206 */
[----:B------:R-:W-:Y:S01]  /*1220*/  @!P5 LEA.HI R0, R13, R23, RZ, 0x3 ;  /* 0x000000170d00d211 */ /* 0x000fe200078f18ff */
[----:B------:R-:W-:Y:S01]  /*1230*/  @!PT LDS RZ, [RZ] ;  /* 0x00000000fffff984 */ /* 0x000fe20000000800 */
[----:B------:R2:W-:Y:S02]  /*1240*/  @!P4 LDGSTS.E.BYPASS.LTC128B.128 [R249+0x100], [R8.64], !P3 ;  /* 0x0010000008f9cfae */ /* 0x0005e4000d901d44 */
[----:B------:R-:W-:Y:S01]  /*1250*/  @!P4 IMAD.WIDE R6, R12, 0x2, R6 ;  /* 0x000000020c06c825 */ /* 0x000fe200078e0206 */
[----:B------:R-:W-:Y:S01]  /*1260*/  @!P5 LOP3.LUT R0, R0, 0xfffffff8, RZ, 0xc0, !PT ;  /* 0xfffffff80000d812 */ /* 0x000fe200078ec0ff */
[----:B------:R3:W-:Y:S04]  /*1270*/  @!P4 LDGSTS.E.BYPASS.LTC128B.128 [R249+0x4100], [R10.64], !P1 ;  /* 0x041000000af9cfae */ /* 0x0007e8000c901d44 */
[----:B------:R4:W-:Y:S01]  /*1280*/  @!P4 LDGSTS.E.BYPASS.LTC128B.128 [R249+0x8100], [R6.64], !P2 ;  /* 0x0810000006f9cfae */ /* 0x0009e2000d101d44 */
[----:B-1----:R-:W-:-:S04]  /*1290*/  @!P5 IMAD.WIDE R14, R14, 0x2, R4 ;  /* 0x000000020e0ed825 */ /* 0x002fc800078e0204 */
[----:B------:R-:W-:Y:S01]  /*12a0*/  @!P5 IMAD.WIDE R12, R0, 0x2, R4 ;  /* 0x00000002000cd825 */ /* 0x000fe200078e0204 */
[----:B------:R-:W-:-:S03]  /*12b0*/  @!P5 LEA R4, P4, R2, R4, 0x1 ;  /* 0x000000040204d211 */ /* 0x000fc600078808ff */
[----:B------:R-:W-:Y:S01]  /*12c0*/  IMAD R0, R19, c[0x0][0x208], RZ ;  /* 0x0000820013007a24 */ /* 0x000fe200078e02ff */
[----:B------:R-:W-:-:S05]  /*12d0*/  @!P5 LEA.HI.X R5, R2, R5, R3, 0x1, P4 ;  /* 0x000000050205d211 */ /* 0x000fca00020f0c03 */
[----:B------:R1:W-:Y:S01]  /*12e0*/  @!P5 LDGSTS.E.BYPASS.LTC128B.128 [R249+0x1100], [R4.64], !P3 ;  /* 0x0110000004f9dfae */ /* 0x0003e2000d901d44 */
[----:B--2---:R-:W-:Y:S02]  /*12f0*/  IMAD R8, R19, c[0x0][0x1e0], RZ ;  /* 0x0000780013087a24 */ /* 0x004fe400078e02ff */
[C---:B------:R-:W-:Y:S01]  /*1300*/  IMAD R19, R16.reuse, c[0x0][0x20c], R0 ;  /* 0x0000830010137a24 */ /* 0x040fe200078e0200 */
[----:B------:R-:W-:Y:S01]  /*1310*/  @!P6 SHF.R.S32.HI R0, RZ, 0x1f, R22 ;  /* 0x0000001fff00e819 */ /* 0x000fe20000011416 */
[----:B------:R2:W-:Y:S01]  /*1320*/  @!P5 LDGSTS.E.BYPASS.LTC128B.128 [R249+0x5100], [R14.64], !P1 ;  /* 0x051000000ef9dfae */ /* 0x0005e2000c901d44 */
[C---:B---3--:R-:W-:Y:S01]  /*1330*/  IMAD R10, R16.reuse, c[0x0][0x1e4], R8 ;  /* 0x00007900100a7a24 */ /* 0x048fe200078e0208 */
[----:B------:R-:W-:Y:S01]  /*1340*/  @!P0 SHF.R.S32.HI R11, RZ, 0x1f, R22 ;  /* 0x0000001fff0b8819 */ /* 0x000fe20000011416 */
[----:B------:R-:W-:Y:S01]  /*1350*/  IMAD.WIDE.U32 R8, R16, c[0x0][0x1e0], R2 ;  /* 0x0000780010087a25 */ /* 0x000fe200078e0002 */
[----:B----4-:R-:W3:Y:S01]  /*1360*/  SHFL.IDX PT, R6, R17, 0x2, 0x181f ;  /* 0x00581f0011067f89 */ /* 0x010ee200000e0000 */
[----:B------:R-:W-:-:S02]  /*1370*/  IADD3 R16, R120, R121, -R26 ;  /* 0x0000007978107210 */ /* 0x000fc40007ffe81a */
[----:B------:R-:W-:Y:S01]  /*1380*/  IMAD.IADD R9, R9, 0x1, R10 ;  /* 0x0000000109097824 */ /* 0x000fe200078e020a */
[----:B------:R-:W4:Y:S04]  /*1390*/  SHFL.IDX PT, R7, R18, 0x2, 0x181f ;  /* 0x00581f0012077f89 */ /* 0x000f2800000e0000 */
[----:B------:R5:W-:Y:S01]  /*13a0*/  @!P5 LDGSTS.E.BYPASS.LTC128B.128 [R249+0x9100], [R12.64], !P2 ;  /* 0x091000000cf9dfae */ /* 0x000be2000d101d44 */
[----:B------:R-:W-:Y:S02]  /*13b0*/  ISETP.GE.AND P5, PT, R22, c[0x0][0x1d4], PT ;  /* 0x0000750016007a0c */ /* 0x000fe40003fa6270 */
[----:B-1----:R-:W-:Y:S01]  /*13c0*/  @!P6 SHF.R.S32.HI R5, RZ, 0x1f, R23 ;  /* 0x0000001fff05e819 */ /* 0x002fe20000011417 */
[----:B------:R-:W1:Y:S01]  /*13d0*/  SHFL.IDX PT, R4, R17, 0x3, 0x181f ;  /* 0x00781f0011047f89 */ /* 0x000e6200000e0000 */
[----:B--2---:R-:W-:-:S02]  /*13e0*/  @!P0 LEA.HI R14, R11, R22, RZ, 0x3 ;  /* 0x000000160b0e8211 */ /* 0x004fc400078f18ff */
[----:B---3--:R-:W-:-:S04]  /*13f0*/  @!P6 LEA R10, P4, R2, R6, 0x1 ;  /* 0x00000006020ae211 */ /* 0x008fc800078808ff */
[----:B----4-:R-:W-:-:S05]  /*1400*/  @!P6 LEA.HI.X R11, R2, R7, R3, 0x1, P4 ;  /* 0x00000007020be211 */ /* 0x010fca00020f0c03 */
[----:B------:R2:W-:Y:S01]  /*1410*/  @!P6 LDGSTS.E.BYPASS.LTC128B.128 [R249+0x2100], [R10.64], !P3 ;  /* 0x021000000af9efae */ /* 0x0005e2000d901d44 */
[----:B-----5:R-:W-:Y:S02]  /*1420*/  @!P6 LEA.HI R12, R0, R22, RZ, 0x3 ;  /* 0x00000016000ce211 */ /* 0x020fe400078f18ff */
[----:B------:R-:W-:Y:S02]  /*1430*/  @!P6 LEA.HI R0, R5, R23, RZ, 0x3 ;  /* 0x000000170500e211 */ /* 0x000fe400078f18ff */
[----:B------:R-:W3:Y:S01]  /*1440*/  SHFL.IDX PT, R5, R18, 0x3, 0x181f ;  /* 0x00781f0012057f89 */ /* 0x000ee200000e0000 */
[----:B------:R-:W-:Y:S02]  /*1450*/  @!P6 LOP3.LUT R12, R12, 0xfffffff8, RZ, 0xc0, !PT ;  /* 0xfffffff80c0ce812 */ /* 0x000fe400078ec0ff */
[----:B------:R-:W-:-:S03]  /*1460*/  @!P6 LOP3.LUT R0, R0, 0xfffffff8, RZ, 0xc0, !PT ;  /* 0xfffffff80000e812 */ /* 0x000fc600078ec0ff */
[----:B------:R-:W-:-:S04]  /*1470*/  @!P6 IMAD.WIDE R12, R12, 0x2, R6 ;  /* 0x000000020c0ce825 */ /* 0x000fc800078e0206 */
[----:B------:R-:W-:Y:S01]  /*1480*/  @!P6 IMAD.WIDE R6, R0, 0x2, R6 ;  /* 0x000000020006e825 */ /* 0x000fe200078e0206 */
[----:B------:R4:W-:Y:S03]  /*1490*/  @!P6 LDGSTS.E.BYPASS.LTC128B.128 [R249+0x6100], [R12.64], !P1 ;  /* 0x061000000cf9efae */ /* 0x0009e6000c901d44 */
[----:B------:R-:W-:Y:S01]  /*14a0*/  IMAD.SHL.U32 R0, R36, 0x40, RZ ;  /* 0x0000004024007824 */ /* 0x000fe200078e00ff */
[----:B------:R5:W-:Y:S01]  /*14b0*/  @!P6 LDGSTS.E.BYPASS.LTC128B.128 [R249+0xa100], [R6.64], !P2 ;  /* 0x0a10000006f9efae */ /* 0x000be2000d101d44 */
[----:B------:R-:W-:-:S03]  /*14c0*/  ISETP.GE.AND P6, PT, R2, c[0x0][0x1d4], PT ;  /* 0x0000750002007a0c */ /* 0x000fc60003fc6270 */
[----:B------:R-:W-:Y:S01]  /*14d0*/  LOP3.LUT R0, R0, 0x1c0, RZ, 0xc0, !PT ;  /* 0x000001c000007812 */ /* 0x000fe200078ec0ff */
[----:B--2---:R-:W-:-:S03]  /*14e0*/  IMAD R10, R38, c[0x0][0x1e8], RZ ;  /* 0x00007a00260a7a24 */ /* 0x004fc600078e02ff */
[----:B------:R-:W-:Y:S01]  /*14f0*/  SHF.R.U32.HI R11, RZ, 0x3, R0 ;  /* 0x00000003ff0b7819 */ /* 0x000fe20000011600 */
[C---:B------:R-:W-:Y:S01]  /*1500*/  IMAD R10, R37.reuse, c[0x0][0x1ec], R10 ;  /* 0x00007b00250a7a24 */ /* 0x040fe200078e020a */
[----:B----4-:R-:W-:Y:S01]  /*1510*/  LOP3.LUT R12, R0, 0x8, R30, 0xf8, !PT ;  /* 0x00000008000c7812 */ /* 0x010fe200078ef81e */
[----:B------:R-:W-:Y:S01]  /*1520*/  IMAD.SHL.U32 R13, R128, 0x40, RZ ;  /* 0x00000040800d7824 */ /* 0x000fe200078e00ff */
[----:B------:R-:W-:Y:S01]  /*1530*/  @!P0 SHF.R.S32.HI R0, RZ, 0x1f, R23 ;  /* 0x0000001fff008819 */ /* 0x000fe20000011417 */
[----:B-----5:R-:W-:Y:S01]  /*1540*/  IMAD.WIDE.U32 R6, R37, c[0x0][0x1e8], R8 ;  /* 0x00007a0025067a25 */ /* 0x020fe200078e0008 */
[----:B-1----:R-:W-:Y:S02]  /*1550*/  @!P0 LEA R8, P4, R2, R4, 0x1 ;  /* 0x0000000402088211 */ /* 0x002fe400078808ff */
[----:B------:R-:W-:Y:S01]  /*1560*/  @!P0 LEA.HI R0, R0, R23, RZ, 0x3 ;  /* 0x0000001700008211 */ /* 0x000fe200078f18ff */
[----:B------:R-:W-:Y:S01]  /*1570*/  IMAD.IADD R7, R7, 0x1, R10 ;  /* 0x0000000107077824 */ /* 0x000fe200078e020a */
[----:B---3--:R-:W-:Y:S01]  /*1580*/  @!P0 LEA.HI.X R9, R2, R5, R3, 0x1, P4 ;  /* 0x0000000502098211 */ /* 0x008fe200020f0c03 */
[----:B------:R-:W-:Y:S01]  /*1590*/  IMAD R10, R24, c[0x0][0x1f0], RZ ;  /* 0x00007c00180a7a24 */ /* 0x000fe200078e02ff */
[----:B------:R-:W-:Y:S01]  /*15a0*/  @!P0 LOP3.LUT R2, R14, 0xfffffff8, RZ, 0xc0, !PT ;  /* 0xfffffff80e028812 */ /* 0x000fe200078ec0ff */
[----:B------:R-:W-:Y:S01]  /*15b0*/  IMAD.WIDE.U32 R40, R25, c[0x0][0x1f0], R6 ;  /* 0x00007c0019287a25 */ /* 0x000fe200078e0006 */
[----:B------:R-:W-:Y:S01]  /*15c0*/  @!P0 LOP3.LUT R0, R0, 0xfffffff8, RZ, 0xc0, !PT ;  /* 0xfffffff800008812 */ /* 0x000fe200078ec0ff */
[----:B------:R1:W-:Y:S01]  /*15d0*/  @!P0 LDGSTS.E.BYPASS.LTC128B.128 [R249+0x3100], [R8.64], !P3 ;  /* 0x0310000008f98fae */ /* 0x0003e2000d901d44 */
[----:B------:R-:W-:Y:S01]  /*15e0*/  ISETP.GE.AND P3, PT, R16, 0x1, PT ;  /* 0x000000011000780c */ /* 0x000fe20003f66270 */
[--C-:B------:R-:W-:Y:S01]  /*15f0*/  @!P0 IMAD.WIDE R2, R2, 0x2, R4.reuse ;  /* 0x0000000202028825 */ /* 0x100fe200078e0204 */
[----:B------:R-:W-:Y:S01]  /*1600*/  ISETP.GE.AND P4, PT, R23, c[0x0][0x1d4], PT ;  /* 0x0000750017007a0c */ /* 0x000fe20003f86270 */
[----:B------:R2:W-:Y:S01]  /*1610*/  STL.64 [R1+0x18], R40 ;  /* 0x0000182801007387 */ /* 0x0005e20000100a00 */
[----:B------:R-:W-:Y:S01]  /*1620*/  LOP3.LUT R17, R12, R11, RZ, 0x3c, !PT ;  /* 0x0000000b0c117212 */ /* 0x000fe200078e3cff */
[----:B------:R-:W-:Y:S01]  /*1630*/  @!P0 IMAD.WIDE R4, R0, 0x2, R4 ;  /* 0x0000000200048825 */ /* 0x000fe200078e0204 */
[----:B------:R-:W-:Y:S01]  /*1640*/  LOP3.LUT R0, R29, 0xfffffff0, RZ, 0xc0, !PT ;  /* 0xfffffff01d007812 */ /* 0x000fe200078ec0ff */
[----:B------:R3:W-:Y:S01]  /*1650*/  @!P0 LDGSTS.E.BYPASS.LTC128B.128 [R249+0x7100], [R2.64], !P1 ;  /* 0x0710000002f98fae */ /* 0x0007e2000c901d44 */
[C---:B------:R-:W-:Y:S01]  /*1660*/  ISETP.GE.AND P1, PT, R16.reuse, 0x41, PT ;  /* 0x000000411000780c */ /* 0x040fe20003f26270 */
[----:B------:R-:W-:Y:S01]  /*1670*/  IMAD R10, R25, c[0x0][0x1f4], R10 ;  /* 0x00007d00190a7a24 */ /* 0x000fe200078e020a */
[----:B------:R-:W-:Y:S01]  /*1680*/  SEL R11, RZ, 0x1, P6 ;  /* 0x00000001ff0b7807 */ /* 0x000fe20003000000 */
[----:B------:R4:W-:Y:S01]  /*1690*/  @!P0 LDGSTS.E.BYPASS.LTC128B.128 [R249+0xb100], [R4.64], !P2 ;  /* 0x0b10000004f98fae */ /* 0x0009e2000d101d44 */
[----:B------:R-:W-:Y:S01]  /*16a0*/  IMAD.MOV.U32 R130, RZ, RZ, R40 ;  /* 0x000000ffff827224 */ /* 0x000fe200078e0028 */
[----:B------:R-:W-:Y:S01]  /*16b0*/  ISETP.GE.AND P2, PT, R16, 0x21, PT ;  /* 0x000000211000780c */ /* 0x000fe20003f46270 */
[----:B------:R-:W-:Y:S01]  /*16c0*/  IMAD.IADD R131, R41, 0x1, R10 ;  /* 0x0000000129837824 */ /* 0x000fe200078e020a */
[----:B------:R-:W0:Y:S01]  /*16d0*/  LDGDEPBAR ;  /* 0x00000000000079af */ /* 0x000e220000000000 */
[----:B------:R-:W-:-:S02]  /*16e0*/  IMAD.IADD R0, R125, 0x1, -R0 ;  /* 0x000000017d007824 */ /* 0x000fc400078e0a00 */
[----:B------:R-:W-:Y:S01]  /*16f0*/  IMAD R10, R38, c[0x0][0x210], RZ ;  /* 0x00008400260a7a24 */ /* 0x000fe200078e02ff */
[----:B------:R-:W-:Y:S03]  /*1700*/  STL.64 [R1+0x10], R130 ;  /* 0x0000108201007387 */ /* 0x000fe60000100a00 */
[----:B------:R-:W-:Y:S02]  /*1710*/  IMAD R10, R37, c[0x0][0x214], R10 ;  /* 0x00008500250a7a24 */ /* 0x000fe400078e020a */
[----:B---3--:R-:W-:-:S04]  /*1720*/  IMAD.WIDE.U32 R2, R31, R126, R130 ;  /* 0x0000007e1f027225 */ /* 0x008fc800078e0082 */
[----:B------:R-:W-:Y:S01]  /*1730*/  IMAD.IADD R3, R3, 0x1, R28 ;  /* 0x0000000103037824 */ /* 0x000fe200078e021c */
[----:B------:R-:W-:Y:S01]  /*1740*/  @P3 LEA R6, P0, R2, c[0x0][0x1c8], 0x1 ;  /* 0x0000720002063a11 */ /* 0x000fe200078008ff */
[----:B----4-:R-:W-:Y:S01]  /*1750*/  IMAD.IADD R5, R21, 0x1, R19 ;  /* 0x0000000115057824 */ /* 0x010fe200078e0213 */
[----:B------:R-:W-:Y:S01]  /*1760*/  SHF.R.S32.HI R4, RZ, 0x1f, R0 ;  /* 0x0000001fff047819 */ /* 0x000fe20000011400 */
[----:B------:R-:W-:Y:S01]  /*1770*/  IMAD.WIDE.U32 R18, R124, 0x40, RZ ;  /* 0x000000407c127825 */ /* 0x000fe200078e00ff */
[----:B------:R-:W-:Y:S02]  /*1780*/  @P3 LEA.HI.X R7, R2, c[0x0][0x1cc], R3, 0x1, P0 ;  /* 0x0000730002073a11 */ /* 0x000fe400000f0c03 */
[----:B-1----:R-:W-:Y:S02]  /*1790*/  @P2 LEA R8, P0, R124, R2, 0x5 ;  /* 0x000000027c082211 */ /* 0x002fe400078028ff */
[----:B------:R-:W-:Y:S01]  /*17a0*/  LEA.HI R15, R4, R0, RZ, 0x3 ;  /* 0x00000000040f7211 */ /* 0x000fe200078f18ff */
[----:B------:R1:W-:Y:S01]  /*17b0*/  @P3 LDGSTS.E.BYPASS.LTC128B.128 [R249+0xc100], [R6.64], !P6 ;  /* 0x0c10000006f93fae */ /* 0x0003e2000f101d44 */
[----:B------:R-:W-:-:S02]  /*17c0*/  @P2 LEA.HI.X R14, R124, R3, R128, 0x5, P0 ;  /* 0x000000037c0e2211 */ /* 0x000fc400000f2c80 */
[----:B------:R-:W-:Y:S01]  /*17d0*/  @P1 IADD3 R9, P0, R2, R18, RZ ;  /* 0x0000001202091210 */ /* 0x000fe20007f1e0ff */
[----:B------:R1:W-:Y:S01]  /*17e0*/  @P3 LDGSTS.E.BYPASS.LTC128B.128 [R249+0xf100], [R6.64+0x80], !P5 ;  /* 0x0f10008006f93fae */ /* 0x0003e2000e901d44 */
[----:B------:R-:W-:Y:S02]  /*17f0*/  LOP3.LUT R4, R15, 0xfffffff8, RZ, 0xc0, !PT ;  /* 0xfffffff80f047812 */ /* 0x000fe400078ec0ff */
[----:B------:R-:W-:Y:S01]  /*1800*/  @P1 IADD3.X R13, R3, R19, R13, P0, !PT ;  /* 0x00000013030d1210 */ /* 0x000fe200007fe40d */
[----:B------:R1:W-:Y:S01]  /*1810*/  @P3 LDGSTS.E.BYPASS.LTC128B.128 [R249+0x12100], [R6.64+0x100], !P4 ;  /* 0x1210010006f93fae */ /* 0x0003e2000e101d44 */
[----:B------:R-:W-:Y:S01]  /*1820*/  @P2 LEA R2, P0, R8, c[0x0][0x1c8], 0x1 ;  /* 0x0000720008022a11 */ /* 0x000fe200078008ff */
[----:B------:R-:W-:Y:S01]  /*1830*/  IMAD.IADD R12, R0, 0x1, -R4 ;  /* 0x00000001000c7824 */ /* 0x000fe200078e0a04 */
[----:B------:R-:W-:Y:S01]  /*1840*/  SEL R0, RZ, 0xffffffff, P5 ;  /* 0xffffffffff007807 */ /* 0x000fe20002800000 */
[----:B------:R-:W-:Y:S01]  /*1850*/  IMAD.MOV.U32 R4, RZ, RZ, R20 ;  /* 0x000000ffff047224 */ /* 0x000fe200078e0014 */
[----:B------:R-:W-:-:S02]  /*1860*/  @P2 LEA.HI.X R3, R8, c[0x0][0x1cc], R14, 0x1, P0 ;  /* 0x0000730008032a11 */ /* 0x000fc400000f0c0e */
[C---:B------:R-:W-:Y:S01]  /*1870*/  @P1 LEA R8, P0, R9.reuse, c[0x0][0x1c8], 0x1 ;  /* 0x0000720009081a11 */ /* 0x040fe200078008ff */
[----:B------:R-:W-:Y:S01]  /*1880*/  IMAD.SHL.U32 R0, R0, 0x2, RZ ;  /* 0x0000000200007824 */ /* 0x000fe200078e00ff */
[----:B------:R-:W-:Y:S01]  /*1890*/  LOP3.LUT P3, RZ, R12, 0x4, RZ, 0xc0, !PT ;  /* 0x000000040cff7812 */ /* 0x000fe2000786c0ff */
[----:B------:R3:W-:Y:S01]  /*18a0*/  @P2 LDGSTS.E.BYPASS.LTC128B.128 [R249+0xd100], [R2.64], !P6 ;  /* 0x0d10000002f92fae */ /* 0x0007e2000f101d44 */
[----:B------:R-:W-:Y:S01]  /*18b0*/  @P1 LEA.HI.X R9, R9, c[0x0][0x1cc], R13, 0x1, P0 ;  /* 0x0000730009091a11 */ /* 0x000fe200000f0c0d */
[----:B------:R-:W-:Y:S01]  /*18c0*/  IMAD.WIDE.U32 R4, R37, c[0x0][0x210], R4 ;  /* 0x0000840025047a25 */ /* 0x000fe200078e0004 */
[----:B------:R-:W-:Y:S01]  /*18d0*/  LOP3.LUT R11, R0, 0x2, R11, 0xe2, !PT ;  /* 0x00000002000b7812 */ /* 0x000fe200078ee20b */
[----:B------:R3:W-:Y:S01]  /*18e0*/  @P2 LDGSTS.E.BYPASS.LTC128B.128 [R249+0x10100], [R2.64+0x80], !P5 ;  /* 0x1010008002f92fae */ /* 0x0007e2000e901d44 */
[----:B------:R-:W-:Y:S01]  /*18f0*/  LOP3.LUT P0, RZ, R36, 0x2, RZ, 0xc0, !PT ;  /* 0x0000000224ff7812 */ /* 0x000fe2000780c0ff */
[----:B------:R-:W-:Y:S02]  /*1900*/  IMAD R0, R24, c[0x0][0x218], RZ ;  /* 0x0000860018007a24 */ /* 0x000fe400078e02ff */
[----:B------:R3:W-:Y:S01]  /*1910*/  @P2 LDGSTS.E.BYPASS.LTC128B.128 [R249+0x13100], [R2.64+0x100], !P4 ;  /* 0x1310010002f92fae */ /* 0x0007e2000e101d44 */
[----:B------:R-:W-:Y:S01]  /*1920*/  IMAD.IADD R5, R5, 0x1, R10 ;  /* 0x0000000105057824 */ /* 0x000fe200078e020a */
[----:B------:R-:W-:Y:S01]  /*1930*/  LOP3.LUT P2, RZ, R12, 0x2, RZ, 0xc0, !PT ;  /* 0x000000020cff7812 */ /* 0x000fe2000784c0ff */
[----:B------:R-:W-:Y:S01]  /*1940*/  IMAD R10, R25, c[0x0][0x21c], R0 ;  /* 0x00008700190a7a24 */ /* 0x000fe200078e0200 */
[----:B------:R4:W-:Y:S01]  /*1950*/  @P1 LDGSTS.E.BYPASS.LTC128B.128 [R249+0xe100], [R8.64], !P6 ;  /* 0x0e10000008f91fae */ /* 0x0009e2000f101d44 */
[----:B------:R-:W-:-:S02]  /*1960*/  IMAD R0, R27, 0x200, R17 ;  /* 0x000002001b007824 */ /* 0x000fc400078e0211 */
[----:B--2---:R-:W-:Y:S01]  /*1970*/  IMAD.WIDE.U32 R40, R25, c[0x0][0x218], R4 ;  /* 0x0000860019287a25 */ /* 0x004fe200078e0004 */
[----:B------:R4:W-:Y:S01]  /*1980*/  @P1 LDGSTS.E.BYPASS.LTC128B.128 [R249+0x11100], [R8.64+0x80], !P5 ;  /* 0x1110008008f91fae */ /* 0x0009e2000e901d44 */
[----:B------:R-:W-:Y:S02]  /*1990*/  SEL R4, RZ, 0x4, P4 ;  /* 0x00000004ff047807 */ /* 0x000fe40002000000 */
[----:B------:R-:W-:Y:S01]  /*19a0*/  IMAD.SHL.U32 R224, R0, 0x2, RZ ;  /* 0x0000000200e07824 */ /* 0x000fe200078e00ff */
[----:B------:R4:W-:Y:S01]  /*19b0*/  @P1 LDGSTS.E.BYPASS.LTC128B.128 [R249+0x14100], [R8.64+0x100], !P4 ;  /* 0x1410010008f91fae */ /* 0x0009e2000e101d44 */
[----:B------:R-:W-:Y:S02]  /*19c0*/  IMAD.IADD R23, R41, 0x1, R10 ;  /* 0x0000000129177824 */ /* 0x000fe400078e020a */
[----:B------:R-:W-:Y:S01]  /*19d0*/  IMAD.MOV.U32 R22, RZ, RZ, R40 ;  /* 0x000000ffff167224 */ /* 0x000fe200078e0028 */
[----:B------:R-:W0:Y:S01]  /*19e0*/  LDGDEPBAR ;  /* 0x00000000000079af */ /* 0x000e220000000000 */
[----:B------:R-:W-:-:S02]  /*19f0*/  IADD3 R0, R224, 0xc100, RZ ;  /* 0x0000c100e0007810 */ /* 0x000fc40007ffe0ff */
[----:B------:R-:W-:Y:S01]  /*1a00*/  IADD3 R231, R224, 0xc120, RZ ;  /* 0x0000c120e0e77810 */ /* 0x000fe20007ffe0ff */
[----:B------:R-:W-:Y:S01]  /*1a10*/  STL.64 [R1+0x38], R40 ;  /* 0x0000382801007387 */ /* 0x000fe20000100a00 */
[----:B------:R-:W-:-:S03]  /*1a20*/  @P0 IADD3 R231, R0, -0x20, RZ ;  /* 0xffffffe000e70810 */ /* 0x000fc60007ffe0ff */
[----:B------:R-:W-:Y:S01]  /*1a30*/  STL.64 [R1+0x28], R22 ;  /* 0x0000281601007387 */ /* 0x000fe20000100a00 */
[----:B------:R-:W-:Y:S01]  /*1a40*/  IADD3 R248, R231, 0x800, RZ ;  /* 0x00000800e7f87810 */ /* 0x000fe20007ffe0ff */
[----:B---3--:R-:W-:Y:S01]  /*1a50*/  IMAD.SHL.U32 R2, R12, 0x40, RZ ;  /* 0x000000400c027824 */ /* 0x008fe200078e00ff */
[----:B------:R-:W-:Y:S01]  /*1a60*/  LOP3.LUT R12, R11, R4, RZ, 0xfc, !PT ;  /* 0x000000040b0c7212 */ /* 0x000fe200078efcff */
[----:B------:R-:W-:Y:S01]  /*1a70*/  IMAD.SHL.U32 R3, R27, 0x8, RZ ;  /* 0x000000081b037824 */ /* 0x000fe200078e00ff */
[----:B------:R-:W-:Y:S01]  /*1a80*/  IADD3 R247, R231, 0x1000, RZ ;  /* 0x00001000e7f77810 */ /* 0x000fe20007ffe0ff */
[----:B------:R-:W-:Y:S01]  /*1a90*/  IMAD.SHL.U32 R4, R15, 0x40, RZ ;  /* 0x000000400f047824 */ /* 0x000fe200078e00ff */
[----:B------:R-:W-:Y:S02]  /*1aa0*/  LOP3.LUT R2, R2, 0x1c0, RZ, 0xc0, !PT ;  /* 0x000001c002027812 */ /* 0x000fe400078ec0ff */
[----:B------:R-:W-:Y:S02]  /*1ab0*/  IADD3 R246, R231, 0x1800, RZ ;  /* 0x00001800e7f67810 */ /* 0x000fe40007ffe0ff */
[----:B------:R-:W-:-:S02]  /*1ac0*/  LOP3.LUT R3, R2, 0x8, R3, 0xf8, !PT ;  /* 0x0000000802037812 */ /* 0x000fc400078ef803 */
[----:B------:R-:W-:Y:S01]  /*1ad0*/  SHF.R.U32.HI R2, RZ, 0x3, R2 ;  /* 0x00000003ff027819 */ /* 0x000fe20000011602 */
[----:B------:R-:W-:-:S04]  /*1ae0*/  DEPBAR.LE SB0, 0x1 ;  /* 0x000080400000791a */ /* 0x000fc80000000000 */
[----:B------:R-:W-:Y:S01]  /*1af0*/  LOP3.LUT R5, R3, R2, RZ, 0x3c, !PT ;  /* 0x0000000203057212 */ /* 0x000fe200078e3cff */
[----:B------:R-:W-:Y:S01]  /*1b00*/  IMAD.WIDE.U32 R2, R31, R34, R22 ;  /* 0x000000221f027225 */ /* 0x000fe200078e0016 */
[----:B------:R-:W-:Y:S01]  /*1b10*/  BAR.SYNC.DEFER_BLOCKING 0x0 ;  /* 0x0000000000007b1d */ /* 0x000fe20000010000 */
[----:B------:R-:W-:Y:S02]  /*1b20*/  IADD3 R245, R231, 0x2000, RZ ;  /* 0x00002000e7f57810 */ /* 0x000fe40007ffe0ff */
[----:B------:R-:W-:Y:S01]  /*1b30*/  LOP3.LUT R4, R5, 0xfffffe00, R4, 0xf8, !PT ;  /* 0xfffffe0005047812 */ /* 0x000fe200078ef804 */
[----:B------:R-:W-:Y:S01]  /*1b40*/  IMAD.IADD R0, R3, 0x1, R32 ;  /* 0x0000000103007824 */ /* 0x000fe200078e0220 */
[----:B-1----:R-:W-:Y:S01]  /*1b50*/  LEA R6, P0, R2, c[0x0][0x1f8], 0x1 ;  /* 0x00007e0002067a11 */ /* 0x002fe200078008ff */
[----:B------:R-:W-:Y:S01]  /*1b60*/  IMAD.MOV.U32 R5, RZ, RZ, 0x10 ;  /* 0x00000010ff057424 */ /* 0x000fe200078e00ff */
[----:B------:R-:W-:Y:S01]  /*1b70*/  IADD3 R244, R231, 0x2800, RZ ;  /* 0x00002800e7f47810 */ /* 0x000fe20007ffe0ff */
[----:B------:R-:W-:Y:S01]  /*1b80*/  IMAD.IADD R208, R4, 0x1, R208 ;  /* 0x0000000104d07824 */ /* 0x000fe200078e02d0 */
[----:B------:R-:W-:Y:S01]  /*1b90*/  LEA.HI.X R7, R2, c[0x0][0x1fc], R0, 0x1, P0 ;  /* 0x00007f0002077a11 */ /* 0x000fe200000f0c00 */
[----:B------:R-:W-:Y:S01]  /*1ba0*/  IMAD.MOV.U32 R0, RZ, RZ, c[0x0][0x208] ;  /* 0x00008200ff007624 */ /* 0x000fe200078e00ff */
[----:B------:R-:W-:Y:S01]  /*1bb0*/  SEL R5, R5, 0xfffffff0, !P2 ;  /* 0xfffffff005057807 */ /* 0x000fe20005000000 */
[----:B------:R-:W-:Y:S01]  /*1bc0*/  IMAD.MOV.U32 R2, RZ, RZ, 0x6 ;  /* 0x00000006ff027424 */ /* 0x000fe200078e00ff */
[----:B------:R-:W-:Y:S01]  /*1bd0*/  LEA R216, R208, 0x100, 0x1 ;  /* 0x00000100d0d87811 */ /* 0x000fe200078e08ff */
[----:B------:R-:W-:Y:S01]  /*1be0*/  IMAD.MOV.U32 R3, RZ, RZ, 0x20 ;  /* 0x00000020ff037424 */ /* 0x000fe200078e00ff */
[----:B------:R-:W-:Y:S01]  /*1bf0*/  IADD3 R243, R231, 0x3000, RZ ;  /* 0x00003000e7f37810 */ /* 0x000fe20007ffe0ff */
[C---:B------:R-:W-:Y:S01]  /*1c00*/  IMAD.SHL.U32 R17, R0.reuse, 0x40, RZ ;  /* 0x0000004000117824 */ /* 0x040fe200078e00ff */
[----:B------:R-:W-:Y:S01]  /*1c10*/  SHF.L.U64.HI R13, R0, R2, c[0x0][0x20c] ;  /* 0x00008300000d7619 */ /* 0x000fe20000010202 */
[----:B------:R-:W-:Y:S01]  /*1c20*/  IMAD R212, R5, 0x2, R216 ;  /* 0x0000000205d47824 */ /* 0x000fe200078e02d8 */
[----:B------:R-:W-:Y:S01]  /*1c30*/  SEL R0, R3, 0xffffffe0, !P3 ;  /* 0xffffffe003007807 */ /* 0x000fe20005800000 */
[----:B------:R-:W-:Y:S01]  /*1c40*/  IMAD.SHL.U32 R208, R208, 0x2, RZ ;  /* 0x00000002d0d07824 */ /* 0x000fe200078e00ff */
[----:B------:R-:W-:-:S02]  /*1c50*/  IADD3 R14, P1, P0, R17, 0x80, R6 ;  /* 0x00000080110e7810 */ /* 0x000fc4000783e006 */
[----:B------:R-:W-:Y:S01]  /*1c60*/  LOP3.LUT R3, R12, 0x1, RZ, 0xc0, !PT ;  /* 0x000000010c037812 */ /* 0x000fe200078ec0ff */
[C---:B------:R-:W-:Y:S01]  /*1c70*/  IMAD R216, R0.reuse, 0x2, R216 ;  /* 0x0000000200d87824 */ /* 0x040fe200078e02d8 */
[----:B------:R-:W-:Y:S01]  /*1c80*/  LDSM.16.M88.4 R156, [R208+0x100] ;  /* 0x00010000d09c783b */ /* 0x000fe20000000200 */
[----:B------:R-:W-:Y:S01]  /*1c90*/  IMAD R220, R0, 0x2, R212 ;  /* 0x0000000200dc7824 */ /* 0x000fe200078e02d4 */
[----:B------:R-:W-:Y:S02]  /*1ca0*/  IADD3.X R15, R13, RZ, R7, P1, P0 ;  /* 0x000000ff0d0f7210 */ /* 0x000fe40000fe0407 */
[----:B------:R-:W-:Y:S01]  /*1cb0*/  LDSM.16.M88.4 R192, [R208+0x4100] ;  /* 0x00410000d0c0783b */ /* 0x000fe20000000200 */
[C---:B------:R-:W-:Y:S02]  /*1cc0*/  IADD3 R10, P1, P0, R17.reuse, 0x100, R6 ;  /* 0x00000100110a7810 */ /* 0x040fe4000783e006 */
[----:B------:R-:W-:Y:S01]  /*1cd0*/  IADD3 R2, P2, R17, R6, RZ ;  /* 0x0000000611027210 */ /* 0x000fe20007f5e0ff */
[----:B------:R-:W-:Y:S01]  /*1ce0*/  LDSM.16.M88.4 R160, [R212] ;  /* 0x00000000d4a0783b */ /* 0x000fe20000000200 */
[----:B------:R-:W-:-:S02]  /*1cf0*/  ISETP.NE.U32.AND P3, PT, R3, 0x1, PT ;  /* 0x000000010300780c */ /* 0x000fc40003f65070 */
[C-C-:B------:R-:W-:Y:S01]  /*1d00*/  IADD3.X R11, R13.reuse, RZ, R7.reuse, P1, P0 ;  /* 0x000000ff0d0b7210 */ /* 0x140fe20000fe0407 */
[----:B------:R-:W-:Y:S01]  /*1d10*/  LDSM.16.M88.4 R196, [R212+0x4000] ;  /* 0x00400000d4c4783b */ /* 0x000fe20000000200 */
[----:B----4-:R-:W-:Y:S01]  /*1d20*/  IADD3 R8, P0, R2, R17, RZ ;  /* 0x0000001102087210 */ /* 0x010fe20007f1e0ff */
[----:B------:R-:W-:Y:S01]  /*1d30*/  IMAD.X R3, R13, 0x1, R7, P2 ;  /* 0x000000010d037824 */ /* 0x000fe200010e0607 */
[----:B------:R-:W-:Y:S01]  /*1d40*/  LOP3.LUT P1, RZ, R12, 0x2, RZ, 0xc0, !PT ;  /* 0x000000020cff7812 */ /* 0x000fe2000782c0ff */
[----:B------:R-:W-:Y:S01]  /*1d50*/  LDSM.16.M88.4 R184, [R216] ;  /* 0x00000000d8b8783b */ /* 0x000fe20000000200 */
[C---:B------:R-:W-:Y:S01]  /*1d60*/  ISETP.LT.OR P2, PT, R16.reuse, 0x1, P3 ;  /* 0x000000011000780c */ /* 0x040fe20001f41670 */
[----:B------:R-:W-:Y:S01]  /*1d70*/  IMAD.X R9, R3, 0x1, R13, P0 ;  /* 0x0000000103097824 */ /* 0x000fe200000e060d */
[----:B------:R-:W-:Y:S01]  /*1d80*/  ISETP.LT.OR P0, PT, R16, 0x1, !P1 ;  /* 0x000000011000780c */ /* 0x000fe20004f01670 */
[----:B------:R-:W-:Y:S01]  /*1d90*/  LDSM.16.M88.4 R200, [R216+0x4000] ;  /* 0x00400000d8c8783b */ /* 0x000fe20000000200 */
[----:B------:R-:W-:-:S02]  /*1da0*/  IADD3 R242, R231, 0x3800, RZ ;  /* 0x00003800e7f27810 */ /* 0x000fc40007ffe0ff */
[C---:B------:R-:W-:Y:S01]  /*1db0*/  IADD3 R241, R231.reuse, 0x4000, RZ ;  /* 0x00004000e7f17810 */ /* 0x040fe20007ffe0ff */
[----:B------:R-:W-:Y:S01]  /*1dc0*/  LDSM.16.M88.4 R188, [R220] ;  /* 0x00000000dcbc783b */ /* 0x000fe20000000200 */
[C---:B------:R-:W-:Y:S02]  /*1dd0*/  IADD3 R240, R231.reuse, 0x4800, RZ ;  /* 0x00004800e7f07810 */ /* 0x040fe40007ffe0ff */
[C---:B------:R-:W-:Y:S01]  /*1de0*/  IADD3 R239, R231.reuse, 0x5000, RZ ;  /* 0x00005000e7ef7810 */ /* 0x040fe20007ffe0ff */
[----:B------:R-:W-:Y:S01]  /*1df0*/  LDSM.16.M88.4 R204, [R220+0x4000] ;  /* 0x00400000dccc783b */ /* 0x000fe20000000200 */
[C---:B------:R-:W-:Y:S02]  /*1e00*/  IADD3 R238, R231.reuse, 0x5800, RZ ;  /* 0x00005800e7ee7810 */ /* 0x040fe40007ffe0ff */
[C---:B------:R-:W-:Y:S01]  /*1e10*/  IADD3 R237, R231.reuse, 0x6000, RZ ;  /* 0x00006000e7ed7810 */ /* 0x040fe20007ffe0ff */
[----:B------:R-:W-:Y:S01]  /*1e20*/  LDSM.16.M88.4 R208, [R208+0x8100] ;  /* 0x00810000d0d0783b */ /* 0x000fe20000000200 */
[----:B------:R-:W-:-:S02]  /*1e30*/  IADD3 R236, R231, 0x6800, RZ ;  /* 0x00006800e7ec7810 */ /* 0x000fc40007ffe0ff */
[C---:B------:R-:W-:Y:S01]  /*1e40*/  IADD3 R235, R231.reuse, 0x7000, RZ ;  /* 0x00007000e7eb7810 */ /* 0x040fe20007ffe0ff */
[----:B------:R-:W-:Y:S01]  /*1e50*/  LDSM.16.M88.4 R212, [R212+0x8000] ;  /* 0x00800000d4d4783b */ /* 0x000fe20000000200 */
[C---:B------:R-:W-:Y:S02]  /*1e60*/  IADD3 R234, R231.reuse, 0x7800, RZ ;  /* 0x00007800e7ea7810 */ /* 0x040fe40007ffe0ff */
[C---:B------:R-:W-:Y:S01]  /*1e70*/  IADD3 R233, R231.reuse, 0x8000, RZ ;  /* 0x00008000e7e97810 */ /* 0x040fe20007ffe0ff */
[----:B------:R-:W-:Y:S01]  /*1e80*/  LDSM.16.M88.4 R216, [R216+0x8000] ;  /* 0x00800000d8d8783b */ /* 0x000fe20000000200 */
[----:B------:R-:W-:-:S03]  /*1e90*/  IADD3 R232, R231, 0x8800, RZ ;  /* 0x00008800e7e87810 */ /* 0x000fc60007ffe0ff */
[----:B------:R-:W-:Y:S04]  /*1ea0*/  LDSM.16.M88.4 R220, [R220+0x8000] ;  /* 0x00800000dcdc783b */ /* 0x000fe80000000200 */
[----:B------:R-:W-:Y:S06]  /*1eb0*/  BAR.SYNC.DEFER_BLOCKING 0x0 ;  /* 0x0000000000007b1d */ /* 0x000fec0000010000 */
[----:B------:R-:W-:-:S04]  /*1ec0*/  DEPBAR.LE SB0, 0x0 ;  /* 0x000080000000791a */ /* 0x000fc80000000000 */
[----:B------:R-:W-:Y:S06]  /*1ed0*/  BAR.SYNC.DEFER_BLOCKING 0x0 ;  /* 0x0000000000007b1d */ /* 0x000fec0000010000 */
[----:B------:R-:W1:Y:S04]  /*1ee0*/  LDSM.16.M88.4 R20, [R224+0xc100] ;  /* 0x00c10000e014783b */ /* 0x000e680000000200 */
[----:B------:R-:W2:Y:S04]  /*1ef0*/  LDSM.16.M88.4 R28, [R224+0xc900] ;  /* 0x00c90000e01c783b */ /* 0x000ea80000000200 */
[----:B------:R-:W-:Y:S04]  /*1f00*/  LDSM.16.M88.4 R52, [R224+0xd100] ;  /* 0x00d10000e034783b */ /* 0x000fe80000000200 */
[----:B------:R-:W-:Y:S04]  /*1f10*/  LDSM.16.M88.4 R56, [R224+0xd900] ;  /* 0x00d90000e038783b */ /* 0x000fe80000000200 */
[----:B------:R-:W-:Y:S04]  /*1f20*/  LDSM.16.M88.4 R60, [R224+0xe100] ;  /* 0x00e10000e03c783b */ /* 0x000fe80000000200 */
[----:B------:R-:W-:Y:S04]  /*1f30*/  LDSM.16.M88.4 R64, [R224+0xe900] ;  /* 0x00e90000e040783b */ /* 0x000fe80000000200 */
[----:B------:R-:W3:Y:S04]  /*1f40*/  LDSM.16.M88.4 R48, [R231] ;  /* 0x00000000e730783b */ /* 0x000ee80000000200 */
[----:B------:R-:W4:Y:S04]  /*1f50*/  LDSM.16.M88.4 R44, [R231+0x800] ;  /* 0x00080000e72c783b */ /* 0x000f280000000200 */
[----:B------:R-:W-:Y:S04]  /*1f60*/  LDSM.16.M88.4 R76, [R231+0x1000] ;  /* 0x00100000e74c783b */ /* 0x000fe80000000200 */
[----:B------:R-:W5:Y:S04]  /*1f70*/  LDSM.16.M88.4 R88, [R231+0x1800] ;  /* 0x00180000e758783b */ /* 0x000f680000000200 */
[----:B------:R-:W4:Y:S01]  /*1f80*/  LDSM.16.M88.4 R112, [R231+0x2000] ;  /* 0x00200000e770783b */ /* 0x000f220000000200 */
[C---:B-1----:R-:W-:Y:S03]  /*1f90*/  HMMA.16816.F32 R32, R156.reuse, R22, RZ ;  /* 0x000000169c20723c */ /* 0x042fe600000018ff */
[----:B------:R-:W1:Y:S04]  /*1fa0*/  LDSM.16.M88.4 R116, [R231+0x2800] ;  /* 0x00280000e774783b */ /* 0x000e680000000200 */
[----:B------:R-:W-:Y:S01]  /*1fb0*/  @!PT LDS RZ, [RZ] ;  /* 0x00000000fffff984 */ /* 0x000fe20000000800 */
[----:B------:R-:W-:Y:S01]  /*1fc0*/  @!PT LDS RZ, [RZ] ;  /* 0x00000000fffff984 */ /* 0x000fe20000000800 */
[----:B------:R-:W-:Y:S01]  /*1fd0*/  @!PT LDS RZ, [RZ] ;  /* 0x00000000fffff984 */ /* 0x000fe20000000800 */
[----:B------:R1:W-:Y:S01]  /*1fe0*/  LDGSTS.E.BYPASS.LTC128B.128 [R249+0x100], [R6.64], !P2 ;  /* 0x0010000006f97fae */ /* 0x0003e2000d101d44 */
[----:B------:R-:W-:Y:S01]  /*1ff0*/  LOP3.LUT P2, RZ, R12, 0x4, RZ, 0xc0, !PT ;  /* 0x000000040cff7812 */ /* 0x000fe2000784c0ff */
[----:B--2---:R-:W-:Y:S02]  /*2000*/  HMMA.16816.F32 R24, R156, R28, RZ ;  /* 0x0000001c9c18723c */ /* 0x004fe400000018ff */
[----:B------:R2:W-:Y:S01]  /*2010*/  LDGSTS.E.BYPASS.LTC128B.128 [R249+0x3100], [R6.64+0x80], !P0 ;  /* 0x0310008006f97fae */ /* 0x0005e2000c101d44 */
[----:B------:R-:W-:-:S05]  /*2020*/  ISETP.LT.OR P0, PT, R16, 0x1, !P2 ;  /* 0x000000011000780c */ /* 0x000fca0005701670 */
[C---:B------:R-:W-:Y:S08]  /*2030*/  HMMA.16816.F32 R40, R156.reuse, R20, RZ ;  /* 0x000000149c28723c */ /* 0x040ff000000018ff */
[----:B------:R2:W-:Y:S01]  /*2040*/  LDGSTS.E.BYPASS.LTC128B.128 [R249+0x6100], [R6.64+0x100], !P0 ;  /* 0x0610010006f97fae */ /* 0x0005e2000c101d44 */
[C---:B------:R-:W-:Y:S01]  /*2050*/  ISETP.LT.OR P0, PT, R16.reuse, 0x21, P3 ;  /* 0x000000211000780c */ /* 0x040fe20001f01670 */
[----:B------:R-:W-:Y:S01]  /*2060*/  HMMA.16816.F32 R20, R156, R30, RZ ;  /* 0x0000001e9c14723c */ /* 0x000fe200000018ff */
[----:B------:R-:W-:-:S07]  /*2070*/  ISETP.LT.OR P3, PT, R16, 0x41, P3 ;  /* 0x000000411000780c */ /* 0x000fce0001f61670 */
[C---:B---3--:R-:W-:Y:S04]  /*2080*/  HMMA.16816.F32 R92, R160.reuse, R50, R32 ;  /* 0x00000032a05c723c */ /* 0x048fe80000001820 */
[----:B------:R3:W-:Y:S01]  /*2090*/  LDGSTS.E.BYPASS.LTC128B.128 [R249+0x1100], [R2.64], !P0 ;  /* 0x0110000002f97fae */ /* 0x0007e2000c101d44 */
[C---:B------:R-:W-:Y:S02]  /*20a0*/  ISETP.LT.OR P0, PT, R16.reuse, 0x21, !P1 ;  /* 0x000000211000780c */ /* 0x040fe40004f01670 */
[C---:B------:R-:W-:Y:S01]  /*20b0*/  ISETP.LT.OR P1, PT, R16.reuse, 0x41, !P1 ;  /* 0x000000411000780c */ /* 0x040fe20004f21670 */
[----:B----4-:R-:W-:Y:S08]  /*20c0*/  HMMA.16816.F32 R96, R160, R44, R24 ;  /* 0x0000002ca060723c */ /* 0x010ff00000001818 */
[----:B------:R-:W-:Y:S02]  /*20d0*/  HMMA.16816.F32 R28, R156, R56, RZ ;  /* 0x000000389c1c723c */ /* 0x000fe400000018ff */
[----:B------:R4:W-:Y:S01]  /*20e0*/  LDGSTS.E.BYPASS.LTC128B.128 [R249+0x4100], [R14.64], !P0 ;  /* 0x041000000ef97fae */ /* 0x0009e2000c101d44 */
[----:B------:R-:W-:-:S02]  /*20f0*/  ISETP.LT.OR P0, PT, R16, 0x21, !P2 ;  /* 0x000000211000780c */ /* 0x000fc40005701670 */
[----:B------:R-:W-:-:S03]  /*2100*/  ISETP.LT.OR P2, PT, R16, 0x41, !P2 ;  /* 0x000000411000780c */ /* 0x000fc60005741670 */
[----:B------:R-:W-:Y:S01]  /*2110*/  HMMA.16816.F32 R24, R156, R52, RZ ;  /* 0x000000349c18723c */ /* 0x000fe200000018ff */
[----:B---3--:R-:W-:-:S07]  /*2120*/  IMAD.MOV.U32 R2, RZ, RZ, 0x40 ;  /* 0x00000040ff027424 */ /* 0x008fce00078e00ff */
[----:B------:R3:W-:Y:S01]  /*2130*/  LDGSTS.E.BYPASS.LTC128B.128 [R249+0x7100], [R10.64], !P0 ;  /* 0x071000000af97fae */ /* 0x0007e2000c101d44 */
[----:B------:R-:W-:Y:S01]  /*2140*/  LOP3.LUT P0, RZ, R36, 0x4, RZ, 0xc0, !PT ;  /* 0x0000000424ff7812 */ /* 0x000fe2000780c0ff */
[C---:B------:R-:W-:Y:S02]  /*2150*/  HMMA.16816.F32 R32, R156.reuse, R54, RZ ;  /* 0x000000369c20723c */ /* 0x040fe400000018ff */
[----:B------:R3:W-:Y:S01]  /*2160*/  LDGSTS.E.BYPASS.LTC128B.128 [R249+0x2100], [R8.64], !P3 ;  /* 0x0210000008f97fae */ /* 0x0007e2000d901d44 */
[----:B------:R-:W-:Y:S02]  /*2170*/  SEL R2, R2, 0xffffffc0, !P0 ;  /* 0xffffffc002027807 */ /* 0x000fe40004000000 */
[----:B------:R-:W-:Y:S01]  /*2180*/  ISETP.GE.AND P0, PT, R121, 0x61, PT ;  /* 0x000000617900780c */ /* 0x000fe20003f06270 */
[----:B------:R3:W-:Y:S02]  /*2190*/  LDGSTS.E.BYPASS.LTC128B.128 [R249+0x5100], [R8.64+0x80], !P1 ;  /* 0x0510008008f97fae */ /* 0x0007e4000c901d44 */
[----:B------:R-:W-:Y:S01]  /*21a0*/  IMAD.IADD R230, R224, 0x1, R2 ;  /* 0x00000001e0e67824 */ /* 0x000fe200078e0202 */
[----:B------:R-:W-:Y:S01]  /*21b0*/  HMMA.16816.F32 R16, R156, R60, RZ ;  /* 0x0000003c9c10723c */ /* 0x000fe200000018ff */
[----:B------:R3:W-:Y:S01]  /*21c0*/  LDGSTS.E.BYPASS.LTC128B.128 [R249+0x8100], [R8.64+0x100], !P2 ;  /* 0x0810010008f97fae */ /* 0x0007e2000d101d44 */
[----:B------:R-:W-:-:S03]  /*21d0*/  IMAD.IADD R227, R2, 0x1, R231 ;  /* 0x0000000102e37824 */ /* 0x000fc600078e02e7 */
[----:B------:R-:W-:Y:S03]  /*21e0*/  LDSM.16.M88.4 R68, [R230+0xd900] ;  /* 0x00d90000e644783b */ /* 0x000fe60000000200 */
[----:B----4-:R-:W-:Y:S01]  /*21f0*/  HMMA.16816.F32 R12, R156, R62, RZ ;  /* 0x0000003e9c0c723c */ /* 0x010fe200000018ff */
[----:B------:R-:W4:Y:S04]  /*2200*/  LDSM.16.M88.4 R60, [R230+0xc900] ;  /* 0x00c90000e63c783b */ /* 0x000f280000000200 */
[----:B------:R-:W-:Y:S03]  /*2210*/  LDSM.16.M88.4 R72, [R230+0xd100] ;  /* 0x00d10000e648783b */ /* 0x000fe60000000200 */
[----:B------:R-:W-:Y:S01]  /*2220*/  HMMA.16816.F32 R100, R160, R48, R40 ;  /* 0x00000030a064723c */ /* 0x000fe20000001828 */
[----:B------:R-:W1:Y:S04]  /*2230*/  LDSM.16.M88.4 R48, [R230+0xc100] ;  /* 0x00c10000e630783b */ /* 0x000e680000000200 */
[----:B------:R-:W1:Y:S03]  /*2240*/  LDSM.16.M88.4 R80, [R230+0xe100] ;  /* 0x00e10000e650783b */ /* 0x000e660000000200 */
[----:B------:R-:W-:Y:S01]  /*2250*/  HMMA.16816.F32 R40, R156, R66, RZ ;  /* 0x000000429c28723c */ /* 0x000fe200000018ff */
[----:B------:R-:W1:Y:S04]  /*2260*/  LDSM.16.M88.4 R104, [R230+0xe900] ;  /* 0x00e90000e668783b */ /* 0x000e680000000200 */
[----:B------:R-:W1:Y:S03]  /*2270*/  LDSM.16.M88.4 R108, [R227] ;  /* 0x00000000e36c783b */ /* 0x000e660000000200 */
[----:B------:R-:W-:Y:S01]  /*2280*/  HMMA.16816.F32 R84, R160, R46, R20 ;  /* 0x0000002ea054723c */ /* 0x000fe20000001814 */
[----:B------:R-:W0:Y:S07]  /*2290*/  LDGDEPBAR ;  /* 0x00000000000079af */ /* 0x000e2e0000000000 */
[C---:B------:R-:W-:Y:S08]  /*22a0*/  HMMA.16816.F32 R20, R156.reuse, R58, RZ ;  /* 0x0000003a9c14723c */ /* 0x040ff000000018ff */
[----:B---3--:R-:W-:Y:S08]  /*22b0*/  HMMA.16816.F32 R8, R156, R64, RZ ;  /* 0x000000409c08723c */ /* 0x008ff000000018ff */
[C---:B-----5:R-:W-:Y:S08]  /*22c0*/  HMMA.16816.F32 R52, R160.reuse, R88, R28 ;  /* 0x00000058a034723c */ /* 0x060ff0000000181c */
[C---:B------:R-:W-:Y:S08]  /*22d0*/  HMMA.16816.F32 R64, R160.reuse, R76, R24 ;  /* 0x0000004ca040723c */ /* 0x040ff00000001818 */
[C---:B------:R-:W-:Y:S01]  /*22e0*/  HMMA.16816.F32 R56, R160.reuse, R78, R32 ;  /* 0x0000004ea038723c */ /* 0x040fe20000001820 */
[----:B------:R-:W3:Y:S07]  /*22f0*/  LDSM.16.M88.4 R76, [R227+0x800] ;  /* 0x00080000e34c783b */ /* 0x000eee0000000200 */
[C---:B------:R-:W-:Y:S08]  /*2300*/  HMMA.16816.F32 R32, R160.reuse, R114, R12 ;  /* 0x00000072a020723c */ /* 0x040ff0000000180c */
[C---:B-1----:R-:W-:Y:S08]  /*2310*/  HMMA.16816.F32 R24, R160.reuse, R118, R40 ;  /* 0x00000076a018723c */ /* 0x042ff00000001828 */
[C---:B------:R-:W-:Y:S08]  /*2320*/  HMMA.16816.F32 R44, R160.reuse, R90, R20 ;  /* 0x0000005aa02c723c */ /* 0x040ff00000001814 */
[----:B------:R-:W-:Y:S01]  /*2330*/  HMMA.16816.F32 R28, R160, R116, R8 ;  /* 0x00000074a01c723c */ /* 0x000fe20000001808 */
[----:B------:R-:W-:Y:S07]  /*2340*/  LDSM.16.M88.4 R116, [R231+0x3800] ;  /* 0x00380000e774783b */ /* 0x000fee0000000200 */
[----:B----4-:R-:W-:Y:S01]  /*2350*/  HMMA.16816.F32 R12, R184, R60, R96 ;  /* 0x0000003cb80c723c */ /* 0x010fe20000001860 */
[----:B------:R-:W1:Y:S07]  /*2360*/  LDSM.16.M88.4 R96, [R227+0x1000] ;  /* 0x00100000e360783b */ /* 0x000e6e0000000200 */
[----:B------:R-:W-:Y:S01]  /*2370*/  HMMA.16816.F32 R36, R160, R112, R16 ;  /* 0x00000070a024723c */ /* 0x000fe20000001810 */
[----:B------:R-:W-:Y:S07]  /*2380*/  LDSM.16.M88.4 R112, [R230+0xf100] ;  /* 0x00f10000e670783b */ /* 0x000fee0000000200 */
[C---:B------:R-:W-:Y:S01]  /*2390*/  HMMA.16816.F32 R20, R184.reuse, R48, R100 ;  /* 0x00000030b814723c */ /* 0x040fe20000001864 */
[----:B------:R-:W-:Y:S07]  /*23a0*/  LDSM.16.M88.4 R100, [R231+0x5800] ;  /* 0x00580000e764783b */ /* 0x000fee0000000200 */
[C---:B------:R-:W-:Y:S08]  /*23b0*/  HMMA.16816.F32 R8, R184.reuse, R62, R84 ;  /* 0x0000003eb808723c */ /* 0x040ff00000001854 */
[C---:B------:R-:W-:Y:S01]  /*23c0*/  HMMA.16816.F32 R84, R184.reuse, R68, R52 ;  /* 0x00000044b854723c */ /* 0x040fe20000001834 */
[----:B------:R-:W4:Y:S07]  /*23d0*/  LDSM.16.M88.4 R52, [R227+0x1800] ;  /* 0x00180000e334783b */ /* 0x000f2e0000000200 */
[C---:B------:R-:W-:Y:S08]  /*23e0*/  HMMA.16816.F32 R16, R184.reuse, R50, R92 ;  /* 0x00000032b810723c */ /* 0x040ff0000000185c */
[C---:B------:R-:W-:Y:S08]  /*23f0*/  HMMA.16816.F32 R88, R184.reuse, R72, R64 ;  /* 0x00000048b858723c */ /* 0x040ff00000001840 */
[C---:B------:R-:W-:Y:S08]  /*2400*/  HMMA.16816.F32 R92, R184.reuse, R74, R56 ;  /* 0x0000004ab85c723c */ /* 0x040ff00000001838 */
[C---:B------:R-:W-:Y:S01]  /*2410*/  HMMA.16816.F32 R64, R184.reuse, R82, R32 ;  /* 0x00000052b840723c */ /* 0x040fe20000001820 */
[----:B------:R-:W5:Y:S07]  /*2420*/  LDSM.16.M88.4 R32, [R227+0x2800] ;  /* 0x00280000e320783b */ /* 0x000f6e0000000200 */
[C---:B------:R-:W-:Y:S01]  /*2430*/  HMMA.16816.F32 R56, R184.reuse, R106, R24 ;  /* 0x0000006ab838723c */ /* 0x040fe20000001818 */
[----:B------:R-:W1:Y:S07]  /*2440*/  LDSM.16.M88.4 R24, [R224+0xf900] ;  /* 0x00f90000e018783b */ /* 0x000e6e0000000200 */
[C---:B------:R-:W-:Y:S01]  /*2450*/  HMMA.16816.F32 R72, R184.reuse, R70, R44 ;  /* 0x00000046b848723c */ /* 0x040fe2000000182c */
[----:B------:R-:W1:Y:S07]  /*2460*/  LDSM.16.M88.4 R44, [R227+0x2000] ;  /* 0x00200000e32c783b */ /* 0x000e6e0000000200 */
[C---:B------:R-:W-:Y:S01]  /*2470*/  HMMA.16816.F32 R60, R184.reuse, R104, R28 ;  /* 0x00000068b83c723c */ /* 0x040fe2000000181c */
[----:B------:R-:W1:Y:S04]  /*2480*/  LDSM.16.M88.4 R28, [R224+0xf100] ;  /* 0x00f10000e01c783b */ /* 0x000e680000000200 */
[----:B------:R-:W-:Y:S03]  /*2490*/  LDSM.16.M88.4 R104, [R224+0x11900] ;  /* 0x01190000e068783b */ /* 0x000fe60000000200 */
[----:B------:R-:W-:Y:S08]  /*24a0*/  HMMA.16816.F32 R68, R184, R80, R36 ;  /* 0x00000050b844723c */ /* 0x000ff00000001824 */
[C---:B------:R-:W-:Y:S01]  /*24b0*/  HMMA.16816.F32 R48, R188.reuse, R108, R20 ;  /* 0x0000006cbc30723c */ /* 0x040fe20000001814 */
[----:B------:R-:W2:Y:S07]  /*24c0*/  LDSM.16.M88.4 R20, [R224+0x10100] ;  /* 0x01010000e014783b */ /* 0x000eae0000000200 */
[C---:B---3--:R-:W-:Y:S08]  /*24d0*/  HMMA.16816.F32 R36, R188.reuse, R76, R12 ;  /* 0x0000004cbc24723c */ /* 0x048ff0000000180c */
[C---:B------:R-:W-:Y:S01]  /*24e0*/  HMMA.16816.F32 R40, R188.reuse, R110, R16 ;  /* 0x0000006ebc28723c */ /* 0x040fe20000001810 */
[----:B------:R-:W-:Y:S07]  /*24f0*/  LDSM.16.M88.4 R108, [R231+0x3000] ;  /* 0x00300000e76c783b */ /* 0x000fee0000000200 */
[C---:B------:R-:W-:Y:S08]  /*2500*/  HMMA.16816.F32 R16, R188.reuse, R78, R8 ;  /* 0x0000004ebc10723c */ /* 0x040ff00000001808 */
[C---:B-1----:R-:W-:Y:S08]  /*2510*/  HMMA.16816.F32 R12, R188.reuse, R96, R88 ;  /* 0x00000060bc0c723c */ /* 0x042ff00000001858 */
[C---:B------:R-:W-:Y:S01]  /*2520*/  HMMA.16816.F32 R8, R188.reuse, R98, R92 ;  /* 0x00000062bc08723c */ /* 0x040fe2000000185c */
[----:B------:R-:W1:Y:S04]  /*2530*/  LDSM.16.M88.4 R96, [R224+0x10900] ;  /* 0x01090000e060783b */ /* 0x000e680000000200 */
[----:B------:R-:W3:Y:S03]  /*2540*/  LDSM.16.M88.4 R92, [R224+0x11100] ;  /* 0x01110000e05c783b */ /* 0x000ee60000000200 */
[C---:B----4-:R-:W-:Y:S08]  /*2550*/  HMMA.16816.F32 R88, R188.reuse, R52, R84 ;  /* 0x00000034bc58723c */ /* 0x050ff00000001854 */
[C---:B------:R-:W-:Y:S08]  /*2560*/  HMMA.16816.F32 R84, R188.reuse, R54, R72 ;  /* 0x00000036bc54723c */ /* 0x040ff00000001848 */
[----:B-----5:R-:W-:Y:S08]  /*2570*/  HMMA.16816.F32 R72, R188, R32, R60 ;  /* 0x00000020bc48723c */ /* 0x020ff0000000183c */
[----:B------:R-:W-:Y:S01]  /*2580*/  HMMA.16816.F32 R60, R192, R24, R36 ;  /* 0x00000018c03c723c */ /* 0x000fe20000001824 */
[----:B------:R-:W4:Y:S07]  /*2590*/  LDSM.16.M88.4 R36, [R231+0x4000] ;  /* 0x00400000e724783b */ /* 0x000f2e0000000200 */
[C---:B------:R-:W-:Y:S08]  /*25a0*/  HMMA.16816.F32 R80, R188.reuse, R44, R68 ;  /* 0x0000002cbc50723c */ /* 0x040ff00000001844 */
[C---:B------:R-:W-:Y:S08]  /*25b0*/  HMMA.16816.F32 R76, R188.reuse, R46, R64 ;  /* 0x0000002ebc4c723c */ /* 0x040ff00000001840 */
[----:B------:R-:W-:Y:S01]  /*25c0*/  HMMA.16816.F32 R68, R188, R34, R56 ;  /* 0x00000022bc44723c */ /* 0x000fe20000001838 */
[----:B------:R-:W5:Y:S07]  /*25d0*/  LDSM.16.M88.4 R32, [R231+0x4800] ;  /* 0x00480000e720783b */ /* 0x000f6e0000000200 */
[C---:B------:R-:W-:Y:S08]  /*25e0*/  HMMA.16816.F32 R56, R192.reuse, R28, R48 ;  /* 0x0000001cc038723c */ /* 0x040ff00000001830 */
[C---:B------:R-:W-:Y:S01]  /*25f0*/  HMMA.16816.F32 R64, R192.reuse, R30, R40 ;  /* 0x0000001ec040723c */ /* 0x040fe20000001828 */
[----:B------:R-:W4:Y:S07]  /*2600*/  LDSM.16.M88.4 R28, [R231+0x5000] ;  /* 0x00500000e71c783b */ /* 0x000f2e0000000200 */
[C---:B------:R-:W-:Y:S08]  /*2610*/  HMMA.16816.F32 R52, R192.reuse, R26, R16 ;  /* 0x0000001ac034723c */ /* 0x040ff00000001810 */
[C---:B--2---:R-:W-:Y:S08]  /*2620*/  HMMA.16816.F32 R24, R192.reuse, R22, R8 ;  /* 0x00000016c018723c */ /* 0x044ff00000001808 */
[C---:B------:R-:W-:Y:S08]  /*2630*/  HMMA.16816.F32 R44, R192.reuse, R20, R12 ;  /* 0x00000014c02c723c */ /* 0x040ff0000000180c */
[C---:B-1----:R-:W-:Y:S01]  /*2640*/  HMMA.16816.F32 R20, R192.reuse, R96, R88 ;  /* 0x00000060c014723c */ /* 0x042fe20000001858 */
[----:B------:R-:W-:Y:S07]  /*2650*/  LDSM.16.M88.4 R88, [R230+0xf900] ;  /* 0x00f90000e658783b */ /* 0x000fee0000000200 */
[----:B---3--:R-:W-:Y:S08]  /*2660*/  HMMA.16816.F32 R8, R192, R94, R76 ;  /* 0x0000005ec008723c */ /* 0x008ff0000000184c */
[----:B------:R-:W-:Y:S08]  /*2670*/  HMMA.16816.F32 R56, R196, R108, R56 ;  /* 0x0000006cc438723c */ /* 0x000ff00000001838 */
[C---:B------:R-:W-:Y:S01]  /*2680*/  HMMA.16816.F32 R16, R192.reuse, R98, R84 ;  /* 0x00000062c010723c */ /* 0x040fe20000001854 */
[----:B------:R-:W-:Y:S07]  /*2690*/  LDSM.16.M88.4 R96, [R230+0x10900] ;  /* 0x01090000e660783b */ /* 0x000fee0000000200 */
[----:B------:R-:W-:Y:S01]  /*26a0*/  HMMA.16816.F32 R12, R192, R92, R80 ;  /* 0x0000005cc00c723c */ /* 0x000fe20000001850 */
[----:B------:R-:W-:Y:S07]  /*26b0*/  LDSM.16.M88.4 R92, [R230+0x10100] ;  /* 0x01010000e65c783b */ /* 0x000fee0000000200 */
[----:B------:R-:W-:Y:S08]  /*26c0*/  HMMA.16816.F32 R84, R196, R116, R60 ;  /* 0x00000074c454723c */ /* 0x000ff0000000183c */
[----:B------:R-:W-:Y:S08]  /*26d0*/  HMMA.16816.F32 R48, R192, R106, R68 ;  /* 0x0000006ac030723c */ /* 0x000ff00000001844 */
[----:B----4-:R-:W-:Y:S01]  /*26e0*/  HMMA.16816.F32 R60, R196, R38, R24 ;  /* 0x00000026c43c723c */ /* 0x010fe20000001818 */
[----:B------:R-:W1:Y:S07]  /*26f0*/  LDSM.16.M88.4 R24, [R227+0x3000] ;  /* 0x00300000e318783b */ /* 0x000e6e0000000200 */
[----:B------:R-:W-:Y:S01]  /*2700*/  HMMA.16816.F32 R40, R192, R104, R72 ;  /* 0x00000068c028723c */ /* 0x000fe20000001848 */
[----:B------:R-:W-:Y:S07]  /*2710*/  LDSM.16.M88.4 R104, [R230+0x11100] ;  /* 0x01110000e668783b */ /* 0x000fee0000000200 */
[C---:B------:R-:W-:Y:S01]  /*2720*/  HMMA.16816.F32 R72, R196.reuse, R110, R64 ;  /* 0x0000006ec448723c */ /* 0x040fe20000001840 */
[----:B------:R-:W2:Y:S07]  /*2730*/  LDSM.16.M88.4 R108, [R230+0x11900] ;  /* 0x01190000e66c783b */ /* 0x000eae0000000200 */
[C---:B-----5:R-:W-:Y:S08]  /*2740*/  HMMA.16816.F32 R68, R196.reuse, R32, R20 ;  /* 0x00000020c444723c */ /* 0x060ff00000001814 */
[----:B------:R-:W-:Y:S08]  /*2750*/  HMMA.16816.F32 R20, R196, R30, R8 ;  /* 0x0000001ec414723c */ /* 0x000ff00000001808 */
[----:B------:R-:W-:Y:S01]  /*2760*/  HMMA.16816.F32 R8, R200, R112, R56 ;  /* 0x00000070c808723c */ /* 0x000fe20000001838 */
[----:B------:R-:W3:Y:S07]  /*2770*/  LDSM.16.M88.4 R56, [R224+0x12100] ;  /* 0x01210000e038783b */ /* 0x000eee0000000200 */
[C---:B------:R-:W-:Y:S08]  /*2780*/  HMMA.16816.F32 R80, R196.reuse, R118, R52 ;  /* 0x00000076c450723c */ /* 0x040ff00000001834 */
[C---:B------:R-:W-:Y:S08]  /*2790*/  HMMA.16816.F32 R52, R196.reuse, R28, R12 ;  /* 0x0000001cc434723c */ /* 0x040ff0000000180c */
[C---:B------:R-:W-:Y:S01]  /*27a0*/  HMMA.16816.F32 R12, R196.reuse, R102, R48 ;  /* 0x00000066c40c723c */ /* 0x040fe20000001830 */
[----:B------:R-:W-:Y:S07]  /*27b0*/  LDSM.16.M88.4 R48, [R227+0x4000] ;  /* 0x00400000e330783b */ /* 0x000fee0000000200 */
[C---:B------:R-:W-:Y:S01]  /*27c0*/  HMMA.16816.F32 R76, R196.reuse, R36, R44 ;  /* 0x00000024c44c723c */ /* 0x040fe2000000182c */
[----:B------:R-:W4:Y:S07]  /*27d0*/  LDSM.16.M88.4 R44, [R227+0x3800] ;  /* 0x00380000e32c783b */ /* 0x000f2e0000000200 */
[C---:B------:R-:W-:Y:S08]  /*27e0*/  HMMA.16816.F32 R64, R196.reuse, R34, R16 ;  /* 0x00000022c440723c */ /* 0x040ff00000001810 */
[----:B------:R-:W-:Y:S08]  /*27f0*/  HMMA.16816.F32 R16, R196, R100, R40 ;  /* 0x00000064c410723c */ /* 0x000ff00000001828 */
[----:B------:R-:W-:Y:S08]  /*2800*/  HMMA.16816.F32 R28, R200, R114, R72 ;  /* 0x00000072c81c723c */ /* 0x000ff00000001848 */
[----:B-1----:R-:W-:Y:S08]  /*2810*/  HMMA.16816.F32 R8, R204, R24, R8 ;  /* 0x00000018cc08723c */ /* 0x002ff00000001808 */
[C---:B------:R-:W-:Y:S08]  /*2820*/  HMMA.16816.F32 R40, R200.reuse, R88, R84 ;  /* 0x00000058c828723c */ /* 0x040ff00000001854 */
[C---:B------:R-:W-:Y:S08]  /*2830*/  HMMA.16816.F32 R36, R200.reuse, R90, R80 ;  /* 0x0000005ac824723c */ /* 0x040ff00000001850 */
[C---:B--2---:R-:W-:Y:S01]  /*2840*/  HMMA.16816.F32 R88, R200.reuse, R110, R12 ;  /* 0x0000006ec858723c */ /* 0x044fe2000000180c */
[----:B------:R-:W1:Y:S07]  /*2850*/  LDSM.16.M88.4 R12, [R231+0x6000] ;  /* 0x00600000e70c783b */ /* 0x000e6e0000000200 */
[C---:B------:R-:W-:Y:S01]  /*2860*/  HMMA.16816.F32 R84, R200.reuse, R104, R52 ;  /* 0x00000068c854723c */ /* 0x040fe20000001834 */
[----:B------:R-:W2:Y:S07]  /*2870*/  LDSM.16.M88.4 R52, [R227+0x4800] ;  /* 0x00480000e334783b */ /* 0x000eae0000000200 */
[C---:B------:R-:W-:Y:S08]  /*2880*/  HMMA.16816.F32 R32, R200.reuse, R92, R76 ;  /* 0x0000005cc820723c */ /* 0x040ff0000000184c */
[C---:B------:R-:W-:Y:S08]  /*2890*/  HMMA.16816.F32 R60, R200.reuse, R94, R60 ;  /* 0x0000005ec83c723c */ /* 0x040ff0000000183c */
[----:B------:R-:W-:Y:S08]  /*28a0*/  HMMA.16816.F32 R92, R200, R108, R16 ;  /* 0x0000006cc85c723c */ /* 0x000ff00000001810 */
[----:B------:R-:W-:Y:S01]  /*28b0*/  HMMA.16816.F32 R16, R204, R26, R28 ;  /* 0x0000001acc10723c */ /* 0x000fe2000000181c */
[----:B------:R-:W5:Y:S07]  /*28c0*/  LDSM.16.M88.4 R28, [R224+0x12900] ;  /* 0x01290000e01c783b */ /* 0x000f6e0000000200 */
[----:B---3--:R-:W-:Y:S08]  /*28d0*/  HMMA.16816.F32 R8, R208, R56, R8 ;  /* 0x00000038d008723c */ /* 0x008ff00000001808 */
[----:B------:R-:W-:Y:S08]  /*28e0*/  HMMA.16816.F32 R64, R200, R98, R64 ;  /* 0x00000062c840723c */ /* 0x000ff00000001840 */
[C---:B----4-:R-:W-:Y:S01]  /*28f0*/  HMMA.16816.F32 R72, R204.reuse, R46, R36 ;  /* 0x0000002ecc48723c */ /* 0x050fe20000001824 */
[----:B------:R-:W3:Y:S07]  /*2900*/  LDSM.16.M88.4 R36, [R230+0x12100] ;  /* 0x01210000e624783b */ /* 0x000eee0000000200 */
[----:B------:R-:W-:Y:S01]  /*2910*/  HMMA.16816.F32 R24, R204, R44, R40 ;  /* 0x0000002ccc18723c */ /* 0x000fe20000001828 */
[----:B------:R-:W-:Y:S07]  /*2920*/  LDSM.16.M88.4 R40, [R224+0x13100] ;  /* 0x01310000e028783b */ /* 0x000fee0000000200 */
[----:B------:R-:W-:Y:S01]  /*2930*/  HMMA.16816.F32 R80, R200, R106, R20 ;  /* 0x0000006ac850723c */ /* 0x000fe20000001814 */
[----:B------:R-:W4:Y:S07]  /*2940*/  LDSM.16.M88.4 R20, [R227+0x5000] ;  /* 0x00500000e314783b */ /* 0x000f2e0000000200 */
[----:B------:R-:W-:Y:S01]  /*2950*/  HMMA.16816.F32 R16, R208, R58, R16 ;  /* 0x0000003ad010723c */ /* 0x000fe20000001810 */
[----:B------:R-:W-:Y:S07]  /*2960*/  LDSM.16.M88.4 R56, [R230+0x12900] ;  /* 0x01290000e638783b */ /* 0x000fee0000000200 */
[C---:B------:R-:W-:Y:S01]  /*2970*/  HMMA.16816.F32 R44, R204.reuse, R48, R32 ;  /* 0x00000030cc2c723c */ /* 0x040fe20000001820 */
[----:B------:R-:W3:Y:S07]  /*2980*/  LDSM.16.M88.4 R32, [R227+0x5800] ;  /* 0x00580000e320783b */ /* 0x000eee0000000200 */
[----:B------:R-:W-:Y:S01]  /*2990*/  HMMA.16816.F32 R76, R204, R50, R60 ;  /* 0x00000032cc4c723c */ /* 0x000fe2000000183c */
[----:B------:R-:W3:Y:S04]  /*29a0*/  LDSM.16.M88.4 R48, [R231+0x6800] ;  /* 0x00680000e730783b */ /* 0x000ee80000000200 */
[----:B------:R-:W-:Y:S03]  /*29b0*/  LDSM.16.M88.4 R60, [R224+0x13900] ;  /* 0x01390000e03c783b */ /* 0x000fe60000000200 */
[----:B-1----:R-:W-:Y:S08]  /*29c0*/  HMMA.16816.F32 R8, R212, R12, R8 ;  /* 0x0000000cd408723c */ /* 0x002ff00000001808 */
[----:B------:R-:W-:Y:S08]  /*29d0*/  HMMA.16816.F32 R68, R200, R96, R68 ;  /* 0x00000060c844723c */ /* 0x000ff00000001844 */
[----:B--2---:R-:W-:Y:S01]  /*29e0*/  HMMA.16816.F32 R96, R204, R54, R64 ;  /* 0x00000036cc60723c */ /* 0x004fe20000001840 */
[----:B------:R-:W1:Y:S07]  /*29f0*/  LDSM.16.M88.4 R64, [R227+0x6000] ;  /* 0x00600000e340783b */ /* 0x000e6e0000000200 */
[----:B-----5:R-:W-:Y:S08]  /*2a00*/  HMMA.16816.F32 R24, R208, R28, R24 ;  /* 0x0000001cd018723c */ /* 0x020ff00000001818 */
[----:B------:R-:W-:Y:S08]  /*2a10*/  HMMA.16816.F32 R16, R212, R14, R16 ;  /* 0x0000000ed410723c */ /* 0x000ff00000001810 */
[----:B---3--:R-:W-:Y:S08]  /*2a20*/  HMMA.16816.F32 R12, R216, R36, R8 ;  /* 0x00000024d80c723c */ /* 0x008ff00000001808 */
[C---:B------:R-:W-:Y:S08]  /*2a30*/  HMMA.16816.F32 R68, R204.reuse, R52, R68 ;  /* 0x00000034cc44723c */ /* 0x040ff00000001844 */
[C---:B----4-:R-:W-:Y:S08]  /*2a40*/  HMMA.16816.F32 R84, R204.reuse, R20, R84 ;  /* 0x00000014cc54723c */ /* 0x050ff00000001854 */
[----:B------:R-:W-:Y:S08]  /*2a50*/  HMMA.16816.F32 R80, R204, R22, R80 ;  /* 0x00000016cc50723c */ /* 0x000ff00000001850 */
[----:B------:R-:W-:Y:S08]  /*2a60*/  HMMA.16816.F32 R20, R208, R30, R72 ;  /* 0x0000001ed014723c */ /* 0x000ff00000001848 */
[C---:B------:R-:W-:Y:S08]  /*2a70*/  HMMA.16816.F32 R92, R204.reuse, R32, R92 ;  /* 0x00000020cc5c723c */ /* 0x040ff0000000185c */
[----:B------:R-:W-:Y:S01]  /*2a80*/  HMMA.16816.F32 R88, R204, R34, R88 ;  /* 0x00000022cc58723c */ /* 0x000fe20000001858 */
[----:B------:R-:W2:Y:S07]  /*2a90*/  LDSM.16.M88.4 R32, [R231+0x7000] ;  /* 0x00700000e720783b */ /* 0x000eae0000000200 */
[----:B------:R-:W-:Y:S08]  /*2aa0*/  HMMA.16816.F32 R24, R212, R48, R24 ;  /* 0x00000030d418723c */ /* 0x000ff00000001818 */
[----:B------:R-:W-:Y:S01]  /*2ab0*/  HMMA.16816.F32 R8, R216, R38, R16 ;  /* 0x00000026d808723c */ /* 0x000fe20000001810 */
[----:B------:R-:W-:Y:S07]  /*2ac0*/  LDSM.16.M88.4 R36, [R230+0x13100] ;  /* 0x01310000e624783b */ /* 0x000fee0000000200 */
[----:B------:R-:W-:Y:S01]  /*2ad0*/  HMMA.16816.F32 R52, R208, R40, R44 ;  /* 0x00000028d034723c */ /* 0x000fe2000000182c */
[----:B------:R-:W-:Y:S07]  /*2ae0*/  LDSM.16.M88.4 R44, [R227+0x6800] ;  /* 0x00680000e32c783b */ /* 0x000fee0000000200 */
[----:B-1----:R-:W-:Y:S08]  /*2af0*/  HMMA.16816.F32 R28, R220, R64, R12 ;  /* 0x00000040dc1c723c */ /* 0x002ff0000000180c */
[----:B------:R-:W-:Y:S01]  /*2b00*/  HMMA.16816.F32 R72, R208, R60, R68 ;  /* 0x0000003cd048723c */ /* 0x000fe20000001844 */
[----:B------:R-:W1:Y:S07]  /*2b10*/  LDSM.16.M88.4 R68, [R224+0x14100] ;  /* 0x01410000e044783b */ /* 0x000e6e0000000200 */
[----:B------:R-:W-:Y:S01]  /*2b20*/  HMMA.16816.F32 R12, R212, R50, R20 ;  /* 0x00000032d40c723c */ /* 0x000fe20000001814 */
[----:B------:R-:W-:Y:S07]  /*2b30*/  LDSM.16.M88.4 R48, [R227+0x7000] ;  /* 0x00700000e330783b */ /* 0x000fee0000000200 */
[----:B------:R-:W-:Y:S01]  /*2b40*/  HMMA.16816.F32 R20, R216, R56, R24 ;  /* 0x00000038d814723c */ /* 0x000fe20000001818 */
[----:B------:R-:W-:-:S04]  /*2b50*/  FMUL.FTZ R2, R28, c[0x0][0x320] ;  /* 0x0000c8001c027a20 */ /* 0x000fc80000410000 */
[----:B------:R3:W4:Y:S03]  /*2b60*/  MUFU.TANH R100, R2 ;  /* 0x0000000200647308 */ /* 0x0007260000002400 */
[----:B------:R-:W-:Y:S08]  /*2b70*/  HMMA.16816.F32 R8, R220, R66, R8 ;  /* 0x00000042dc08723c */ /* 0x000ff00000001808 */
[----:B------:R-:W-:Y:S01]  /*2b80*/  HMMA.16816.F32 R40, R208, R42, R76 ;  /* 0x0000002ad028723c */ /* 0x000fe2000000184c */
[----:B---3--:R-:W-:-:S07]  /*2b90*/  FMUL.FTZ R2, R29, c[0x0][0x320] ;  /* 0x0000c8001d027a20 */ /* 0x008fce0000410000 */
[----:B------:R-:W-:Y:S01]  /*2ba0*/  HMMA.16816.F32 R76, R208, R62, R96 ;  /* 0x0000003ed04c723c */ /* 0x000fe20000001860 */
[----:B------:R-:W3:Y:S01]  /*2bb0*/  LDSM.16.M88.4 R60, [R231+0x7800] ;  /* 0x00780000e73c783b */ /* 0x000ee20000000200 */
[----:B------:R5:W1:Y:S06]  /*2bc0*/  MUFU.TANH R99, R2 ;  /* 0x0000000200637308 */ /* 0x000a6c0000002400 */
[----:B--2---:R-:W-:Y:S08]  /*2bd0*/  HMMA.16816.F32 R16, R212, R32, R52 ;  /* 0x00000020d410723c */ /* 0x004ff00000001834 */
[----:B------:R-:W-:Y:S01]  /*2be0*/  HMMA.16816.F32 R12, R216, R58, R12 ;  /* 0x0000003ad80c723c */ /* 0x000fe2000000180c */
[----:B------:R-:W-:Y:S01]  /*2bf0*/  LDSM.16.M88.4 R56, [R224+0x14900] ;  /* 0x01490000e038783b */ /* 0x000fe20000000200 */
[----:B-----5:R-:W-:-:S04]  /*2c00*/  FMUL.FTZ R2, R30, c[0x0][0x320] ;  /* 0x0000c8001e027a20 */ /* 0x020fc80000410000 */
[----:B------:R2:W2:Y:S02]  /*2c10*/  MUFU.TANH R98, R2 ;  /* 0x0000000200627308 */ /* 0x0004a40000002400 */
[----:B------:R-:W-:Y:S01]  /*2c20*/  HMMA.16816.F32 R24, R212, R34, R40 ;  /* 0x00000022d418723c */ /* 0x000fe20000001828 */
[----:B------:R-:W5:Y:S04]  /*2c30*/  LDSM.16.M88.4 R32, [R230+0x13900] ;  /* 0x01390000e620783b */ /* 0x000f680000000200 */
[----:B------:R-:W-:Y:S03]  /*2c40*/  LDSM.16.M88.4 R40, [R227+0x7800] ;  /* 0x00780000e328783b */ /* 0x000fe60000000200 */
[----:B-1----:R-:W-:Y:S01]  /*2c50*/  HMMA.16816.F32 R64, R208, R68, R84 ;  /* 0x00000044d040723c */ /* 0x002fe20000001854 */
[----:B--2---:R-:W-:-:S07]  /*2c60*/  FMUL.FTZ R2, R31, c[0x0][0x320] ;  /* 0x0000c8001f027a20 */ /* 0x004fce0000410000 */
[----:B------:R-:W-:Y:S01]  /*2c70*/  HMMA.16816.F32 R28, R220, R44, R20 ;  /* 0x0000002cdc1c723c */ /* 0x000fe20000001814 */
[----:B------:R1:W2:Y:S07]  /*2c80*/  MUFU.TANH R97, R2 ;  /* 0x0000000200617308 */ /* 0x0002ae0000002400 */
[----:B------:R-:W-:Y:S08]  /*2c90*/  HMMA.16816.F32 R20, R216, R36, R16 ;  /* 0x00000024d814723c */ /* 0x000ff00000001810 */
[----:B---3--:R-:W-:Y:S01]  /*2ca0*/  HMMA.16816.F32 R16, R212, R60, R72 ;  /* 0x0000003cd410723c */ /* 0x008fe20000001848 */
[----:B-1----:R-:W-:-:S04]  /*2cb0*/  FMUL.FTZ R2, R8, c[0x0][0x320] ;  /* 0x0000c80008027a20 */ /* 0x002fc80000410000 */
[----:B------:R1:W3:Y:S03]  /*2cc0*/  MUFU.TANH R96, R2 ;  /* 0x0000000200607308 */ /* 0x0002e60000002400 */
[----:B------:R-:W-:Y:S01]  /*2cd0*/  HMMA.16816.F32 R52, R208, R70, R80 ;  /* 0x00000046d034723c */ /* 0x000fe20000001850 */
[----:B-1----:R-:W-:-:S04]  /*2ce0*/  FMUL.FTZ R2, R9, c[0x0][0x320] ;  /* 0x0000c80009027a20 */ /* 0x002fc80000410000 */
[----:B------:R1:W1:Y:S02]  /*2cf0*/  MUFU.TANH R87, R2 ;  /* 0x0000000200577308 */ /* 0x0002640000002400 */
[----:B-1----:R-:W-:-:S06]  /*2d00*/  FMUL.FTZ R2, R10, c[0x0][0x320] ;  /* 0x0000c8000a027a20 */ /* 0x002fcc0000410000 */
[----:B------:R1:W1:Y:S02]  /*2d10*/  MUFU.TANH R86, R2 ;  /* 0x0000000200567308 */ /* 0x0002640000002400 */
[----:B-1----:R-:W-:Y:S02]  /*2d20*/  FMUL.FTZ R2, R11, c[0x0][0x320] ;  /* 0x0000c8000b027a20 */ /* 0x002fe40000410000 */
[----:B------:R-:W-:Y:S01]  /*2d30*/  HMMA.16816.F32 R8, R220, R46, R12 ;  /* 0x0000002edc08723c */ /* 0x000fe2000000180c */
[----:B------:R-:W-:Y:S03]  /*2d40*/  LDSM.16.M88.4 R44, [R231+0x8800] ;  /* 0x00880000e72c783b */ /* 0x000fe60000000200 */
[----:B------:R1:W1:Y:S04]  /*2d50*/  MUFU.TANH R85, R2 ;  /* 0x0000000200557308 */ /* 0x0002680000002400 */
[----:B------:R-:W-:Y:S01]  /*2d60*/  HMMA.16816.F32 R12, R216, R38, R24 ;  /* 0x00000026d80c723c */ /* 0x000fe20000001818 */
[----:B------:R-:W2:Y:S07]  /*2d70*/  LDSM.16.M88.4 R36, [R231+0x8000] ;  /* 0x00800000e724783b */ /* 0x000eae0000000200 */
        /* <DEDUP_REMOVED lines=8> */
[----:B------:R-:W-:Y:S04]  /*2e00*/  HMMA.16816.F32 R28, R220, R48, R20 ;  /* 0x00000030dc1c723c */ /* 0x000fe80000001814 */
[----:B------:R1:W1:Y:S04]  /*2e10*/  MUFU.TANH R73, R2 ;  /* 0x0000000200497308 */ /* 0x0002680000002400 */
[----:B-----5:R-:W-:Y:S08]  /*2e20*/  HMMA.16816.F32 R20, R216, R32, R16 ;  /* 0x00000020d814723c */ /* 0x020ff00000001810 */
[----:B--2---:R-:W-:Y:S01]  /*2e30*/  HMMA.16816.F32 R16, R212, R36, R64 ;  /* 0x00000024d410723c */ /* 0x004fe20000001840 */
[----:B-1----:R-:W-:-:S04]  /*2e40*/  FMUL.FTZ R2, R8, c[0x0][0x320] ;  /* 0x0000c80008027a20 */ /* 0x002fc80000410000 */
[----:B------:R1:W2:Y:S02]  /*2e50*/  MUFU.TANH R72, R2 ;  /* 0x0000000200487308 */ /* 0x0002a40000002400 */
        /* <DEDUP_REMOVED lines=8> */
[----:B------:R-:W-:Y:S08]  /*2ee0*/  HMMA.16816.F32 R12, R216, R34, R24 ;  /* 0x00000022d80c723c */ /* 0x000ff00000001818 */
[----:B------:R-:W-:Y:S01]  /*2ef0*/  HMMA.16816.F32 R32, R212, R38, R52 ;  /* 0x00000026d420723c */ /* 0x000fe20000001834 */
[----:B------:R-:W-:Y:S01]  /*2f00*/  LDSM.16.M88.4 R36, [R230+0x14900] ;  /* 0x01490000e624783b */ /* 0x000fe20000000200 */
[----:B-----5:R-:W-:-:S03]  /*2f10*/  FMUL.FTZ R2, R28, c[0x0][0x320] ;  /* 0x0000c8001c027a20 */ /* 0x020fc60000410000 */
[----:B------:R-:W5:Y:S01]  /*2f20*/  LDSM.16.M88.4 R52, [R227+0x8000] ;  /* 0x00800000e334783b */ /* 0x000f620000000200 */
[----:B------:R2:W1:Y:S10]  /*2f30*/  MUFU.TANH R68, R2 ;  /* 0x0000000200447308 */ /* 0x0004740000002400 */
[----:B------:R-:W-:Y:S01]  /*2f40*/  HMMA.16816.F32 R12, R220, R42, R12 ;  /* 0x0000002adc0c723c */ /* 0x000fe2000000180c */
[----:B--2---:R-:W-:-:S07]  /*2f50*/  FMUL.FTZ R2, R29, c[0x0][0x320] ;  /* 0x0000c8001d027a20 */ /* 0x004fce0000410000 */
[----:B-1----:R-:W-:Y:S01]  /*2f60*/  HMMA.16816.F32 R24, R216, R48, R16 ;  /* 0x00000030d818723c */ /* 0x002fe20000001810 */
[----:B------:R1:W2:Y:S11]  /*2f70*/  MUFU.TANH R66, R2 ;  /* 0x0000000200427308 */ /* 0x0002b60000002400 */
[----:B------:R-:W-:Y:S04]  /*2f80*/  @!UPT UIADD3 URZ, URZ, URZ, URZ ;  /* 0x0000003f3f3ff290 */ /* 0x000fe8000fffe03f */
[----:B------:R-:W-:Y:S02]  /*2f90*/  FMUL.FTZ R12, R12, c[0x0][0x320] ;  /* 0x0000c8000c0c7a20 */ /* 0x000fe40000410000 */
[----:B-1----:R-:W-:Y:S02]  /*2fa0*/  FMUL.FTZ R2, R30, c[0x0][0x320] ;  /* 0x0000c8001e027a20 */ /* 0x002fe40000410000 */
[----:B------:R-:W-:Y:S02]  /*2fb0*/  FMUL.FTZ R13, R13, c[0x0][0x320] ;  /* 0x0000c8000d0d7a20 */ /* 0x000fe40000410000 */
[----:B------:R1:W1:Y:S01]  /*2fc0*/  MUFU.TANH R65, R2 ;  /* 0x0000000200417308 */ /* 0x0002620000002400 */
[----:B------:R-:W-:Y:S02]  /*2fd0*/  FMUL.FTZ R14, R14, c[0x0][0x320] ;  /* 0x0000c8000e0e7a20 */ /* 0x000fe40000410000 */
[----:B------:R-:W-:Y:S01]  /*2fe0*/  FMUL.FTZ R15, R15, c[0x0][0x320] ;  /* 0x0000c8000f0f7a20 */ /* 0x000fe20000410000 */
[----:B-----5:R-:W-:Y:S04]  /*2ff0*/  HMMA.16816.F32 R24, R220, R52, R24 ;  /* 0x00000034dc18723c */ /* 0x020fe80000001818 */
[----:B------:R-:W2:Y:S01]  /*3000*/  MUFU.TANH R43, R14 ;  /* 0x0000000e002b7308 */ /* 0x000ea20000002400 */
[----:B-1----:R-:W-:-:S07]  /*3010*/  FMUL.FTZ R2, R31, c[0x0][0x320] ;  /* 0x0000c8001f027a20 */ /* 0x002fce0000410000 */
[----:B------:R-:W1:Y:S01]  /*3020*/  MUFU.TANH R42, R15 ;  /* 0x0000000f002a7308 */ /* 0x000e620000002400 */
[----:B------:R-:W-:Y:S07]  /*3030*/  HMMA.16816.F32 R28, R220, R40, R20 ;  /* 0x00000028dc1c723c */ /* 0x000fee0000001814 */
[----:B------:R5:W1:Y:S01]  /*3040*/  MUFU.TANH R64, R2 ;  /* 0x0000000200407308 */ /* 0x000a620000002400 */
[----:B------:R-:W-:Y:S03]  /*3050*/  HMMA.16816.F32 R20, R208, R56, R92 ;  /* 0x00000038d014723c */ /* 0x000fe6000000185c */
[----:B------:R-:W-:-:S02]  /*3060*/  FMUL.FTZ R24, R24, c[0x0][0x320] ;  /* 0x0000c80018187a20 */ /* 0x000fc40000410000 */
[----:B------:R-:W-:Y:S02]  /*3070*/  FMUL.FTZ R25, R25, c[0x0][0x320] ;  /* 0x0000c80019197a20 */ /* 0x000fe40000410000 */
[----:B------:R-:W-:Y:S01]  /*3080*/  FMUL.FTZ R26, R26, c[0x0][0x320] ;  /* 0x0000c8001a1a7a20 */ /* 0x000fe20000410000 */
[----:B------:R-:W1:Y:S01]  /*3090*/  MUFU.TANH R41, R24 ;  /* 0x0000001800297308 */ /* 0x000e620000002400 */
[----:B------:R-:W-:Y:S02]  /*30a0*/  FMUL.FTZ R27, R27, c[0x0][0x320] ;  /* 0x0000c8001b1b7a20 */ /* 0x000fe40000410000 */
[----:B-----5:R-:W-:-:S05]  /*30b0*/  FMUL.FTZ R2, R8, c[0x0][0x320] ;  /* 0x0000c80008027a20 */ /* 0x020fca0000410000 */
[----:B------:R-:W1:Y:S01]  /*30c0*/  MUFU.TANH R40, R25 ;  /* 0x0000001900287308 */ /* 0x000e620000002400 */
[----:B------:R-:W-:Y:S02]  /*30d0*/  FMUL.FTZ R29, R29, c[0x0][0x320] ;  /* 0x0000c8001d1d7a20 */ /* 0x000fe40000410000 */
[----:B------:R-:W-:Y:S02]  /*30e0*/  FMUL.FTZ R30, R30, c[0x0][0x320] ;  /* 0x0000c8001e1e7a20 */ /* 0x000fe40000410000 */
[----:B------:R-:W-:-:S03]  /*30f0*/  FMUL.FTZ R31, R31, c[0x0][0x320] ;  /* 0x0000c8001f1f7a20 */ /* 0x000fc60000410000 */
[----:B------:R5:W1:Y:S01]  /*3100*/  MUFU.TANH R63, R2 ;  /* 0x00000002003f7308 */ /* 0x000a620000002400 */
[----:B------:R-:W-:Y:S07]  /*3110*/  HMMA.16816.F32 R16, R212, R44, R20 ;  /* 0x0000002cd410723c */ /* 0x000fee0000001814 */
[----:B------:R-:W1:Y:S01]  /*3120*/  MUFU.TANH R56, R29 ;  /* 0x0000001d00387308 */ /* 0x000e620000002400 */
[----:B------:R-:W-:Y:S01]  /*3130*/  HMMA.16816.F32 R20, R216, R50, R32 ;  /* 0x00000032d814723c */ /* 0x000fe20000001820 */
[----:B-----5:R-:W-:-:S06]  /*3140*/  FMUL.FTZ R2, R9, c[0x0][0x320] ;  /* 0x0000c80009027a20 */ /* 0x020fcc0000410000 */
[----:B------:R-:W1:Y:S08]  /*3150*/  MUFU.TANH R49, R30 ;  /* 0x0000001e00317308 */ /* 0x000e700000002400 */
[----:B------:R5:W1:Y:S01]  /*3160*/  MUFU.TANH R62, R2 ;  /* 0x00000002003e7308 */ /* 0x000a620000002400 */
[----:B------:R-:W-:Y:S07]  /*3170*/  HMMA.16816.F32 R16, R216, R36, R16 ;  /* 0x00000024d810723c */ /* 0x000fee0000001810 */
[----:B------:R-:W1:Y:S01]  /*3180*/  MUFU.TANH R48, R31 ;  /* 0x0000001f00307308 */ /* 0x000e620000002400 */
[----:B------:R-:W-:Y:S01]  /*3190*/  HMMA.16816.F32 R20, R220, R54, R20 ;  /* 0x00000036dc14723c */ /* 0x000fe20000001814 */
[----:B-----5:R-:W-:-:S06]  /*31a0*/  FMUL.FTZ R2, R10, c[0x0][0x320] ;  /* 0x0000c8000a027a20 */ /* 0x020fcc0000410000 */
[----:B------:R-:W1:Y:S08]  /*31b0*/  MUFU.TANH R45, R12 ;  /* 0x0000000c002d7308 */ /* 0x000e700000002400 */
[----:B------:R5:W1:Y:S08]  /*31c0*/  MUFU.TANH R61, R2 ;  /* 0x00000002003d7308 */ /* 0x000a700000002400 */
[----:B------:R-:W1:Y:S01]  /*31d0*/  MUFU.TANH R44, R13 ;  /* 0x0000000d002c7308 */ /* 0x000e620000002400 */
[----:B------:R-:W-:-:S02]  /*31e0*/  FMUL.FTZ R20, R20, c[0x0][0x320] ;  /* 0x0000c80014147a20 */ /* 0x000fc40000410000 */
[----:B------:R-:W-:Y:S02]  /*31f0*/  FMUL.FTZ R21, R21, c[0x0][0x320] ;  /* 0x0000c80015157a20 */ /* 0x000fe40000410000 */
[----:B------:R-:W-:Y:S02]  /*3200*/  FMUL.FTZ R22, R22, c[0x0][0x320] ;  /* 0x0000c80016167a20 */ /* 0x000fe40000410000 */
[----:B------:R-:W-:Y:S01]  /*3210*/  FMUL.FTZ R23, R23, c[0x0][0x320] ;  /* 0x0000c80017177a20 */ /* 0x000fe20000410000 */
[----:B------:R-:W1:Y:S01]  /*3220*/  MUFU.TANH R35, R20 ;  /* 0x0000001400237308 */ /* 0x000e620000002400 */
[----:B-----5:R-:W-:Y:S02]  /*3230*/  FMUL.FTZ R2, R11, c[0x0][0x320] ;  /* 0x0000c8000b027a20 */ /* 0x020fe40000410000 */
[----:B------:R-:W-:Y:S05]  /*3240*/  HMMA.16816.F32 R8, R208, R58, R88 ;  /* 0x0000003ad008723c */ /* 0x000fea0000001858 */
[----:B------:R5:W1:Y:S08]  /*3250*/  MUFU.TANH R60, R2 ;  /* 0x00000002003c7308 */ /* 0x000a700000002400 */
[----:B------:R1:W1:Y:S01]  /*3260*/  MUFU.TANH R34, R21 ;  /* 0x0000001500227308 */ /* 0x0002620000002400 */
[----:B-----5:R-:W-:-:S07]  /*3270*/  FMUL.FTZ R2, R28, c[0x0][0x320] ;  /* 0x0000c8001c027a20 */ /* 0x020fce0000410000 */
[----:B------:R1:W1:Y:S01]  /*3280*/  MUFU.TANH R32, R22 ;  /* 0x0000001600207308 */ /* 0x0002620000002400 */
[----:B------:R-:W5:Y:S02]  /*3290*/  LDSM.16.M88.4 R28, [R227+0x8800] ;  /* 0x00880000e31c783b */ /* 0x000f640000000200 */
[----:B------:R-:W-:Y:S01]  /*32a0*/  HMMA.16816.F32 R8, R212, R46, R8 ;  /* 0x0000002ed408723c */ /* 0x000fe20000001808 */
[----:B------:R-:W-:-:S04]  /*32b0*/  DEPBAR.LE SB0, 0x0 ;  /* 0x000080000000791a */ /* 0x000fc80000000000 */
[----:B------:R1:W1:Y:S08]  /*32c0*/  MUFU.TANH R57, R2 ;  /* 0x0000000200397308 */ /* 0x0002700000002400 */
[----:B------:R1:W1:Y:S08]  /*32d0*/  MUFU.TANH R37, R26 ;  /* 0x0000001a00257308 */ /* 0x0002700000002400 */
[----:B------:R1:W1:Y:S03]  /*32e0*/  MUFU.TANH R33, R27 ;  /* 0x0000001b00217308 */ /* 0x0002660000002400 */
[----:B------:R-:W-:Y:S08]  /*32f0*/  HMMA.16816.F32 R8, R216, R38, R8 ;  /* 0x00000026d808723c */ /* 0x000ff00000001808 */
[C---:B-----5:R-:W-:Y:S01]  /*3300*/  HMMA.16816.F32 R12, R220.reuse, R28, R16 ;  /* 0x0000001cdc0c723c */ /* 0x060fe20000001810 */
[----:B------:R1:W1:Y:S11]  /*3310*/  MUFU.TANH R29, R23 ;  /* 0x00000017001d7308 */ /* 0x0002760000002400 */
[----:B------:R-:W-:Y:S04]  /*3320*/  @!UPT UIADD3 URZ, URZ, URZ, URZ ;  /* 0x0000003f3f3ff290 */ /* 0x000fe8000fffe03f */
[----:B------:R-:W-:Y:S08]  /*3330*/  HMMA.16816.F32 R8, R220, R30, R8 ;  /* 0x0000001edc08723c */ /* 0x000ff00000001808 */
[----:B------:R-:W-:Y:S02]  /*3340*/  FMUL.FTZ R12, R12, c[0x0][0x320] ;  /* 0x0000c8000c0c7a20 */ /* 0x000fe40000410000 */
[----:B------:R-:W-:-:S02]  /*3350*/  FMUL.FTZ R13, R13, c[0x0][0x320] ;  /* 0x0000c8000d0d7a20 */ /* 0x000fc40000410000 */
[----:B------:R-:W-:Y:S01]  /*3360*/  FMUL.FTZ R14, R14, c[0x0][0x320] ;  /* 0x0000c8000e0e7a20 */ /* 0x000fe20000410000 */
[----:B------:R1:W1:Y:S01]  /*3370*/  MUFU.TANH R28, R12 ;  /* 0x0000000c001c7308 */ /* 0x0002620000002400 */
[----:B------:R-:W-:-:S10]  /*3380*/  FMUL.FTZ R15, R15, c[0x0][0x320] ;  /* 0x0000c8000f0f7a20 */ /* 0x000fd40000410000 */
[----:B------:R-:W-:Y:S02]  /*3390*/  FMUL.FTZ R8, R8, c[0x0][0x320] ;  /* 0x0000c80008087a20 */ /* 0x000fe40000410000 */
        /* <DEDUP_REMOVED lines=14> */
[----:B------:R-:W-:-:S02]  /*3480*/  SHF.L.U64.HI R9, R124, 0x6, R128 ;  /* 0x000000067c097819 */ /* 0x000fc40000010280 */
[----:B------:R-:W-:Y:S01]  /*3490*/  SHF.R.S32.HI R2, RZ, 0x1f, R6 ;  /* 0x0000001fff027819 */ /* 0x000fe20000011406 */
[----:B------:R-:W-:Y:S02]  /*34a0*/  IMAD R3, R123, R6, RZ ;  /* 0x000000067b037224 */ /* 0x000fe400078e02ff */
        /* <DEDUP_REMOVED lines=25> */
.L_x_23:
[----:B-1234-:R-:W-:Y:S01]  /*3640*/  LOP3.LUT R2, R122, 0xffffffe0, RZ, 0xc0, !PT ;  /* 0xffffffe07a027812 */ /* 0x01efe200078ec0ff */
[----:B------:R-:W-:Y:S01]  /*3650*/  IMAD.IADD R6, R121, 0x1, R120 ;  /* 0x0000000179067824 */ /* 0x000fe200078e0278 */
[----:B------:R-:W-:Y:S01]  /*3660*/  STL [R1+0x64], R185 ;  /* 0x000064b901007387 */ /* 0x000fe20000100800 */
[----:B------:R-:W-:-:S02]  /*3670*/  IMAD.SHL.U32 R225, R4, 0x2, RZ ;  /* 0x0000000204e17824 */ /* 0x000fc400078e00ff */
[----:B------:R-:W-:Y:S01]  /*3680*/  IMAD.IADD R2, R125, 0x1, -R2 ;  /* 0x000000017d027824 */ /* 0x000fe200078e0a02 */
[----:B------:R-:W-:Y:S01]  /*3690*/  STL [R1+0x60], R184 ;  /* 0x000060b801007387 */ /* 0x000fe20000100800 */
[----:B------:R-:W-:Y:S01]  /*36a0*/  IMAD R226, R5, 0x2, R225 ;  /* 0x0000000205e27824 */ /* 0x000fe200078e02e1 */
[C---:B------:R-:W-:Y:S02]  /*36b0*/  LEA R229, R0.reuse, R225, 0x1 ;  /* 0x000000e100e57211 */ /* 0x040fe400078e08ff */
[----:B------:R-:W-:Y:S01]  /*36c0*/  SHF.R.S32.HI R3, RZ, 0x1f, R2 ;  /* 0x0000001fff037819 */ /* 0x000fe20000011402 */
[----:B------:R1:W-:Y:S01]  /*36d0*/  STL [R1+0x5c], R163 ;  /* 0x00005ca301007387 */ /* 0x0003e20000100800 */
[----:B------:R-:W-:Y:S02]  /*36e0*/  IMAD R228, R0, 0x2, R226 ;  /* 0x0000000200e47824 */ /* 0x000fe400078e02e2 */
[----:B------:R-:W-:Y:S01]  /*36f0*/  LEA.HI R3, R3, R2, RZ, 0x2 ;  /* 0x0000000203037211 */ /* 0x000fe200078f10ff */
[----:B------:R-:W-:Y:S03]  /*3700*/  STL [R1+0x58], R162 ;  /* 0x000058a201007387 */ /* 0x000fe60000100800 */
[----:B------:R-:W-:Y:S01]  /*3710*/  LOP3.LUT R3, R3, 0x7ffffffc, RZ, 0xc0, !PT ;  /* 0x7ffffffc03037812 */ /* 0x000fe200078ec0ff */
[----:B------:R-:W-:Y:S03]  /*3720*/  STL [R1+0x54], R161 ;  /* 0x000054a101007387 */ /* 0x000fe60000100800 */
[----:B------:R-:W-:Y:S01]  /*3730*/  IADD3 R2, R2, -R3, RZ ;  /* 0x8000000302027210 */ /* 0x000fe20007ffe0ff */
[----:B------:R-:W-:Y:S04]  /*3740*/  STL [R1+0x50], R160 ;  /* 0x000050a001007387 */ /* 0x000fe80000100800 */
[----:B------:R-:W-:Y:S01]  /*3750*/  IMAD R2, R2, -0x2, R6 ;  /* 0xfffffffe02027824 */ /* 0x000fe200078e0206 */
[----:B------:R-:W-:Y:S04]  /*3760*/  STL [R1+0x4c], R159 ;  /* 0x00004c9f01007387 */ /* 0x000fe80000100800 */
[C---:B------:R-:W-:Y:S01]  /*3770*/  ISETP.GT.AND P3, PT, R2.reuse, RZ, PT ;  /* 0x000000ff0200720c */ /* 0x040fe20003f64270 */
[----:B------:R-:W-:Y:S01]  /*3780*/  STL [R1+0x48], R158 ;  /* 0x0000489e01007387 */ /* 0x000fe20000100800 */
[----:B------:R-:W-:-:S02]  /*3790*/  ISETP.GT.AND P2, PT, R2, 0x1, PT ;  /* 0x000000010200780c */ /* 0x000fc40003f44270 */
[----:B------:R-:W-:Y:S01]  /*37a0*/  ISETP.GT.AND P1, PT, R2, 0x8, PT ;  /* 0x000000080200780c */ /* 0x000fe20003f24270 */
[----:B------:R-:W-:Y:S01]  /*37b0*/  STL [R1+0x44], R157 ;  /* 0x0000449d01007387 */ /* 0x000fe20000100800 */
[----:B------:R-:W-:Y:S02]  /*37c0*/  FSEL R7, R100, -INF , P3 ;  /* 0xff80000064077808 */ /* 0x000fe40001800000 */
[----:B------:R-:W-:Y:S01]  /*37d0*/  FSEL R8, R99, -INF , P2 ;  /* 0xff80000063087808 */ /* 0x000fe20001000000 */
[----:B------:R2:W-:Y:S01]  /*37e0*/  STL [R1+0x40], R156 ;  /* 0x0000409c01007387 */ /* 0x0005e20000100800 */
[----:B------:R-:W-:Y:S02]  /*37f0*/  FSEL R16, R98, -INF , P3 ;  /* 0xff80000062107808 */ /* 0x000fe40001800000 */
[----:B------:R-:W-:Y:S01]  /*3800*/  ISETP.GT.AND P3, PT, R2, 0x9, PT ;  /* 0x000000090200780c */ /* 0x000fe20003f64270 */
[----:B------:R-:W-:Y:S01]  /*3810*/  LDSM.16.MT88.4 R52, [R225+0x900] ;  /* 0x00090000e134783b */ /* 0x000fe20000004200 */
[----:B------:R-:W-:-:S02]  /*3820*/  FSEL R9, R96, -INF , P1 ;  /* 0xff80000060097808 */ /* 0x000fc40000800000 */
[----:B------:R-:W-:Y:S01]  /*3830*/  FMNMX.FTZ R100, R7, R8, !PT ;  /* 0x0000000807647209 */ /* 0x000fe20007810000 */
[----:B------:R-:W-:Y:S01]  /*3840*/  LDSM.16.MT88.4 R80, [R229+0x3900] ;  /* 0x00390000e550783b */ /* 0x000fe20000004200 */
[----:B------:R-:W-:Y:S02]  /*3850*/  FSEL R17, R97, -INF , P2 ;  /* 0xff80000061117808 */ /* 0x000fe40001000000 */
[----:B------:R-:W-:Y:S01]  /*3860*/  ISETP.GT.AND P2, PT, R2, 0x10, PT ;  /* 0x000000100200780c */ /* 0x000fe20003f44270 */
[----:B------:R-:W0:Y:S01]  /*3870*/  LDGDEPBAR ;  /* 0x00000000000079af */ /* 0x000e220000000000 */
        /* <DEDUP_REMOVED lines=23> */
[----:B------:R-:W-:Y:S02]  /*39f0*/  FSEL R27, R69, -INF , P2 ;  /* 0xff800000451b7808 */ /* 0x000fe40001000000 */
[----:B------:R-:W-:Y:S01]  /*3a00*/  ISETP.GT.AND P2, PT, R2, 0x28, PT ;  /* 0x000000280200780c */ /* 0x000fe20003f44270 */
[----:B------:R-:W-:Y:S01]  /*3a10*/  LDSM.16.MT88.4 R68, [R228+0x900] ;  /* 0x00090000e444783b */ /* 0x000fe20000004200 */
[----:B------:R-:W-:Y:S02]  /*3a20*/  FSEL R103, R66, -INF , P3 ;  /* 0xff80000042677808 */ /* 0x000fe40001800000 */
[----:B------:R-:W-:Y:S02]  /*3a30*/  FMNMX.FTZ R100, R124, R100, !PT ;  /* 0x000000647c647209 */ /* 0x000fe40007810000 */
[----:B------:R-:W-:-:S02]  /*3a40*/  FSEL R127, R65, -INF , P1 ;  /* 0xff800000417f7808 */ /* 0x000fc40000800000 */
[----:B------:R-:W-:Y:S02]  /*3a50*/  ISETP.GT.AND P1, PT, R2, 0x29, PT ;  /* 0x000000290200780c */ /* 0x000fe40003f24270 */
[----:B------:R-:W-:Y:S02]  /*3a60*/  FSEL R102, R63, -INF , P2 ;  /* 0xff8000003f667808 */ /* 0x000fe40001000000 */
[----:B------:R-:W-:Y:S02]  /*3a70*/  FMNMX.FTZ R100, R103, R100, !PT ;  /* 0x0000006467647209 */ /* 0x000fe40007810000 */
[----:B------:R-:W-:Y:S02]  /*3a80*/  FSEL R126, R64, -INF , P3 ;  /* 0xff800000407e7808 */ /* 0x000fe40001800000 */
[----:B------:R-:W-:Y:S01]  /*3a90*/  ISETP.GT.AND P3, PT, R2, 0x30, PT ;  /* 0x000000300200780c */ /* 0x000fe20003f64270 */
[----:B------:R-:W-:Y:S01]  /*3aa0*/  LDSM.16.MT88.4 R64, [R226+0x3100] ;  /* 0x00310000e240783b */ /* 0x000fe20000004200 */
[----:B------:R-:W-:-:S02]  /*3ab0*/  FSEL R101, R62, -INF , P1 ;  /* 0xff8000003e657808 */ /* 0x000fc40000800000 */
[----:B------:R-:W-:Y:S02]  /*3ac0*/  FMNMX.FTZ R100, R102, R100, !PT ;  /* 0x0000006466647209 */ /* 0x000fe40007810000 */
[----:B------:R-:W-:Y:S02]  /*3ad0*/  FSEL R125, R61, -INF , P2 ;  /* 0xff8000003d7d7808 */ /* 0x000fe40001000000 */
[----:B------:R-:W-:Y:S02]  /*3ae0*/  ISETP.GT.AND P2, PT, R2, 0x31, PT ;  /* 0x000000310200780c */ /* 0x000fe40003f44270 */
[----:B------:R-:W-:Y:S02]  /*3af0*/  FSEL R94, R57, -INF , P3 ;  /* 0xff800000395e7808 */ /* 0x000fe40001800000 */
[----:B------:R-:W-:Y:S02]  /*3b00*/  FMNMX.FTZ R3, R16, R17, !PT ;  /* 0x0000001110037209 */ /* 0x000fe40007810000 */
[----:B------:R-:W-:-:S02]  /*3b10*/  FMNMX.FTZ R100, R101, R100, !PT ;  /* 0x0000006465647209 */ /* 0x000fc40007810000 */
[----:B------:R-:W-:Y:S02]  /*3b20*/  FSEL R128, R60, -INF , P1 ;  /* 0xff8000003c807808 */ /* 0x000fe40000800000 */
[----:B------:R-:W-:Y:S01]  /*3b30*/  ISETP.GT.AND P1, PT, R2, 0x38, PT ;  /* 0x000000380200780c */ /* 0x000fe20003f24270 */
[----:B------:R-:W-:Y:S01]  /*3b40*/  LDSM.16.MT88.4 R60, [R225+0x3100] ;  /* 0x00310000e13c783b */ /* 0x000fe20000004200 */
[----:B------:R-:W-:Y:S02]  /*3b50*/  FSEL R252, R56, -INF , P2 ;  /* 0xff80000038fc7808 */ /* 0x000fe40001000000 */
[----:B------:R-:W-:Y:S01]  /*3b60*/  FMNMX.FTZ R3, R18, R3, !PT ;  /* 0x0000000312037209 */ /* 0x000fe20007810000 */
[----:B------:R-:W-:Y:S01]  /*3b70*/  LDSM.16.MT88.4 R56, [R228+0x100] ;  /* 0x00010000e438783b */ /* 0x000fe20000004200 */
[----:B------:R-:W-:Y:S02]  /*3b80*/  FMNMX.FTZ R100, R94, R100, !PT ;  /* 0x000000645e647209 */ /* 0x000fe40007810000 */
[----:B------:R-:W-:-:S02]  /*3b90*/  FSEL R89, R49, -INF , P3 ;  /* 0xff80000031597808 */ /* 0x000fc40001800000 */
[----:B------:R-:W-:Y:S02]  /*3ba0*/  ISETP.GT.AND P3, PT, R2, 0x39, PT ;  /* 0x000000390200780c */ /* 0x000fe40003f64270 */
[----:B------:R-:W-:Y:S02]  /*3bb0*/  FSEL R251, R45, -INF , P1 ;  /* 0xff8000002dfb7808 */ /* 0x000fe40000800000 */
[----:B------:R-:W-:Y:S02]  /*3bc0*/  FMNMX.FTZ R3, R19, R3, !PT ;  /* 0x0000000313037209 */ /* 0x000fe40007810000 */
[----:B------:R-:W-:Y:S02]  /*3bd0*/  FMNMX.FTZ R100, R252, R100, !PT ;  /* 0x00000064fc647209 */ /* 0x000fe40007810000 */
[----:B------:R-:W-:Y:S02]  /*3be0*/  FSEL R108, R48, -INF , P2 ;  /* 0xff800000306c7808 */ /* 0x000fe40001000000 */
[----:B------:R-:W-:Y:S01]  /*3bf0*/  ISETP.GT.AND P2, PT, R2, 0x40, PT ;  /* 0x000000400200780c */ /* 0x000fe20003f44270 */
[----:B------:R-:W-:Y:S01]  /*3c00*/  LDSM.16.MT88.4 R48, [R226+0x900] ;  /* 0x00090000e230783b */ /* 0x000fe20000004200 */
[----:B------:R-:W-:-:S02]  /*3c10*/  FSEL R250, R44, -INF , P3 ;  /* 0xff8000002cfa7808 */ /* 0x000fc40001800000 */
[----:B------:R-:W-:Y:S01]  /*3c20*/  FMNMX.FTZ R3, R24, R3, !PT ;  /* 0x0000000318037209 */ /* 0x000fe20007810000 */
[----:B------:R-:W-:Y:S01]  /*3c30*/  LDSM.16.MT88.4 R44, [R229+0x900] ;  /* 0x00090000e52c783b */ /* 0x000fe20000004200 */
[----:B------:R-:W-:Y:S02]  /*3c40*/  FMNMX.FTZ R100, R251, R100, !PT ;  /* 0x00000064fb647209 */ /* 0x000fe40007810000 */
[----:B------:R-:W-:Y:S02]  /*3c50*/  FSEL R95, R43, -INF , P1 ;  /* 0xff8000002b5f7808 */ /* 0x000fe40000800000 */
[----:B------:R-:W-:Y:S02]  /*3c60*/  ISETP.GT.AND P1, PT, R2, 0x41, PT ;  /* 0x000000410200780c */ /* 0x000fe40003f24270 */
[----:B-1----:R-:W-:Y:S02]  /*3c70*/  FSEL R163, R41, -INF , P2 ;  /* 0xff80000029a37808 */ /* 0x002fe40001000000 */
[----:B------:R-:W-:-:S02]  /*3c80*/  FMNMX.FTZ R3, R25, R3, !PT ;  /* 0x0000000319037209 */ /* 0x000fc40007810000 */
[----:B------:R-:W-:Y:S02]  /*3c90*/  FMNMX.FTZ R100, R250, R100, !PT ;  /* 0x00000064fa647209 */ /* 0x000fe40007810000 */
[----:B------:R-:W-:Y:S02]  /*3ca0*/  FSEL R130, R42, -INF , P3 ;  /* 0xff8000002a827808 */ /* 0x000fe40001800000 */
[----:B------:R-:W-:Y:S02]  /*3cb0*/  ISETP.GT.AND P3, PT, R2, 0x48, PT ;  /* 0x000000480200780c */ /* 0x000fe40003f64270 */
[----:B------:R-:W-:Y:S02]  /*3cc0*/  FSEL R107, R40, -INF , P1 ;  /* 0xff800000286b7808 */ /* 0x000fe40000800000 */
[----:B------:R-:W-:Y:S02]  /*3cd0*/  FMNMX.FTZ R3, R26, R3, !PT ;  /* 0x000000031a037209 */ /* 0x000fe40007810000 */
[----:B------:R-:W-:-:S02]  /*3ce0*/  FMNMX.FTZ R100, R163, R100, !PT ;  /* 0x00000064a3647209 */ /* 0x000fc40007810000 */
[----:B------:R-:W-:Y:S02]  /*3cf0*/  FSEL R98, R37, -INF , P2 ;  /* 0xff80000025627808 */ /* 0x000fe40001000000 */
[----:B------:R-:W-:Y:S02]  /*3d00*/  ISETP.GT.AND P2, PT, R2, 0x49, PT ;  /* 0x000000490200780c */ /* 0x000fe40003f44270 */
        /* <DEDUP_REMOVED lines=25> */
[----:B------:R-:W-:Y:S01]  /*3ea0*/  FMNMX.FTZ R2, R89, R2, !PT ;  /* 0x0000000259027209 */ /* 0x000fe20007810000 */
[----:B------:R-:W-:Y:S01]  /*3eb0*/  LDSM.16.MT88.4 R20, [R225+0x100] ;  /* 0x00010000e114783b */ /* 0x000fe20000004200 */
[----:B------:R-:W-:Y:S02]  /*3ec0*/  FMNMX.FTZ R100, R110, R100, !PT ;  /* 0x000000646e647209 */ /* 0x000fe40007810000 */
[----:B------:R-:W-:Y:S02]  /*3ed0*/  FMNMX.FTZ R2, R108, R2, !PT ;  /* 0x000000026c027209 */ /* 0x000fe40007810000 */
[----:B------:R-:W-:Y:S02]  /*3ee0*/  FMNMX.FTZ R100, R93, R100, !PT ;  /* 0x000000645d647209 */ /* 0x000fe40007810000 */
[----:B------:R-:W-:-:S02]  /*3ef0*/  FMNMX.FTZ R2, R95, R2, !PT ;  /* 0x000000025f027209 */ /* 0x000fc40007810000 */
[----:B--2---:R-:W-:Y:S01]  /*3f00*/  FSEL R156, R36, -INF , P3 ;  /* 0xff800000249c7808 */ /* 0x004fe20001800000 */
[----:B------:R-:W1:Y:S01]  /*3f10*/  SHFL.BFLY PT, R3, R100, 0x2, 0x1f ;  /* 0x0c401f0064037f89 */ /* 0x000e6200000e0000 */
[----:B------:R-:W-:Y:S02]  /*3f20*/  FMNMX.FTZ R2, R130, R2, !PT ;  /* 0x0000000282027209 */ /* 0x000fe40007810000 */
[----:B------:R-:W-:Y:S02]  /*3f30*/  FSEL R162, R30, -INF , P2 ;  /* 0xff8000001ea27808 */ /* 0x000fe40001000000 */
[----:B------:R-:W-:Y:S02]  /*3f40*/  FMNMX.FTZ R2, R98, R2, !PT ;  /* 0x0000000262027209 */ /* 0x000fe40007810000 */
[----:B------:R-:W-:Y:S02]  /*3f50*/  FSEL R111, R31, -INF , P1 ;  /* 0xff8000001f6f7808 */ /* 0x000fe40000800000 */
        /* <DEDUP_REMOVED lines=16> */
[----:B------:R-:W1:Y:S02]  /*4060*/  SHFL.BFLY PT, R6, R3, 0x1, 0x1f ;  /* 0x0c201f0003067f89 */ /* 0x000e6400000e0000 */
[----:B------:R2:W-:Y:S02]  /*4070*/  MUFU.EX2 R96, R2 ;  /* 0x0000000200607308 */ /* 0x0005e40000000800 */
[----:B--2---:R-:W-:-:S06]  /*4080*/  FFMA.FTZ R2, R8, c[0x0][0x2d0], -R12 ;  /* 0x0000b40008027a23 */ /* 0x004fcc000001080c */
[----:B------:R2:W3:Y:S01]  /*4090*/  MUFU.EX2 R157, R2 ;  /* 0x00000002009d7308 */ /* 0x0004e20000000800 */
[----:B-1----:R-:W-:Y:S01]  /*40a0*/  FMNMX.FTZ R3, R3, R6, !PT ;  /* 0x0000000603037209 */ /* 0x002fe20007810000 */
[----:B------:R-:W-:-:S03]  /*40b0*/  FFMA.FTZ R6, R14, c[0x0][0x2d0], -R12 ;  /* 0x0000b4000e067a23 */ /* 0x000fc6000001080c */
[----:B------:R-:W-:-:S03]  /*40c0*/  FSETP.NEU.FTZ.AND P1, PT, R3, -INF , PT ;  /* 0xff8000000300780b */ /* 0x000fc60003f3d000 */
[----:B------:R1:W-:Y:S01]  /*40d0*/  MUFU.EX2 R161, R6 ;  /* 0x0000000600a17308 */ /* 0x0003e20000000800 */
[----:B--2---:R-:W-:Y:S01]  /*40e0*/  FFMA.FTZ R2, R9, c[0x0][0x2d0], -R12 ;  /* 0x0000b40009027a23 */ /* 0x004fe2000001080c */
[----:B---3--:R-:W-:-:S06]  /*40f0*/  F2FP.PACK_AB R8, R157, R96 ;  /* 0x000000609d08723e */ /* 0x008fcc00000000ff */
[----:B------:R2:W-:Y:S01]  /*4100*/  MUFU.EX2 R131, R2 ;  /* 0x0000000200837308 */ /* 0x0005e20000000800 */
[----:B-1----:R-:W-:-:S07]  /*4110*/  FFMA.FTZ R6, R15, c[0x0][0x2d0], -R12 ;  /* 0x0000b4000f067a23 */ /* 0x002fce000001080c */
[----:B------:R-:W-:Y:S01]  /*4120*/  MUFU.EX2 R87, R6 ;  /* 0x0000000600577308 */ /* 0x000fe20000000800 */
[----:B--2---:R-:W-:-:S07]  /*4130*/  FFMA.FTZ R2, R10, c[0x0][0x2d0], -R12 ;  /* 0x0000b4000a027a23 */ /* 0x004fce000001080c */
[----:B------:R1:W2:Y:S02]  /*4140*/  MUFU.EX2 R97, R2 ;  /* 0x0000000200617308 */ /* 0x0002a40000000800 */
[----:B-1----:R-:W-:Y:S01]  /*4150*/  FFMA.FTZ R2, R11, c[0x0][0x2d0], -R12 ;  /* 0x0000b4000b027a23 */ /* 0x002fe2000001080c */
[----:B--2---:R-:W-:-:S05]  /*4160*/  F2FP.PACK_AB R10, R97, R131 ;  /* 0x00000083610a723e */ /* 0x004fca00000000ff */
[----:B------:R1:W-:Y:S02]  /*4170*/  MUFU.EX2 R158, R2 ;  /* 0x00000002009e7308 */ /* 0x0003e40000000800 */
[----:B-1----:R-:W-:-:S06]  /*4180*/  FFMA.FTZ R2, R13, c[0x0][0x2d0], -R12 ;  /* 0x0000b4000d027a23 */ /* 0x002fcc000001080c */
[----:B------:R1:W-:Y:S02]  /*4190*/  MUFU.EX2 R160, R2 ;  /* 0x0000000200a07308 */ /* 0x0003e40000000800 */
[----:B-1----:R-:W-:-:S05]  /*41a0*/  FMUL.FTZ R2, R3, c[0x0][0x2d0] ;  /* 0x0000b40003027a20 */ /* 0x002fca0000410000 */
[----:B------:R-:W-:-:S05]  /*41b0*/  FSEL R2, R2, RZ, P1 ;  /* 0x000000ff02027208 */ /* 0x000fca0000800000 */
[--C-:B------:R-:W-:Y:S02]  /*41c0*/  FFMA.FTZ R6, R16, c[0x0][0x2d0], -R2.reuse ;  /* 0x0000b40010067a23 */ /* 0x100fe40000010802 */
[--C-:B------:R-:W-:Y:S02]  /*41d0*/  FFMA.FTZ R4, R18, c[0x0][0x2d0], -R2.reuse ;  /* 0x0000b40012047a23 */ /* 0x100fe40000010802 */
[----:B------:R1:W-:Y:S01]  /*41e0*/  MUFU.EX2 R15, R6 ;  /* 0x00000006000f7308 */ /* 0x0003e20000000800 */
[----:B------:R-:W-:-:S07]  /*41f0*/  FFMA.FTZ R0, R27, c[0x0][0x2d0], -R2 ;  /* 0x0000b4001b007a23 */ /* 0x000fce0000010802 */
[----:B------:R2:W-:Y:S01]  /*4200*/  MUFU.EX2 R13, R4 ;  /* 0x00000004000d7308 */ /* 0x0005e20000000800 */
[----:B-1----:R-:W-:-:S07]  /*4210*/  FFMA.FTZ R6, R17, c[0x0][0x2d0], -R2 ;  /* 0x0000b40011067a23 */ /* 0x002fce0000010802 */
[----:B------:R-:W-:Y:S01]  /*4220*/  MUFU.EX2 R185, R0 ;  /* 0x0000000000b97308 */ /* 0x000fe20000000800 */
[----:B--2---:R-:W-:-:S07]  /*4230*/  FFMA.FTZ R4, R19, c[0x0][0x2d0], -R2 ;  /* 0x0000b40013047a23 */ /* 0x004fce0000010802 */
[----:B------:R-:W1:Y:S01]  /*4240*/  MUFU.EX2 R14, R6 ;  /* 0x00000006000e7308 */ /* 0x000e620000000800 */
[----:B------:R-:W2:Y:S07]  /*4250*/  LDSM.16.MT88.4 R16, [R226+0x100] ;  /* 0x00010000e210783b */ /* 0x000eae0000004200 */
[----:B------:R3:W4:Y:S01]  /*4260*/  MUFU.EX2 R129, R4 ;  /* 0x0000000400817308 */ /* 0x0007220000000800 */
[----:B-1----:R-:W-:Y:S02]  /*4270*/  F2FP.PACK_AB R9, R14, R15 ;  /* 0x0000000f0e09723e */ /* 0x002fe400000000ff */
[----:B------:R-:W-:Y:S01]  /*4280*/  F2FP.PACK_AB R6, R87, R161 ;  /* 0x000000a15706723e */ /* 0x000fe200000000ff */
[----:B---3--:R-:W-:Y:S01]  /*4290*/  FFMA.FTZ R4, R24, c[0x0][0x2d0], -R2 ;  /* 0x0000b40018047a23 */ /* 0x008fe20000010802 */
[----:B----4-:R-:W-:-:S03]  /*42a0*/  F2FP.PACK_AB R11, R129, R13 ;  /* 0x0000000d810b723e */ /* 0x010fc600000000ff */
[----:B------:R1:W-:Y:S04]  /*42b0*/  MUFU.EX2 R159, R4 ;  /* 0x00000004009f7308 */ /* 0x0003e80000000800 */
[C---:B------:R-:W-:Y:S08]  /*42c0*/  HMMA.16816.F32 R40, R8.reuse, R20, RZ ;  /* 0x000000140828723c */ /* 0x040ff000000018ff */
[----:B------:R-:W-:Y:S01]  /*42d0*/  HMMA.16816.F32 R36, R8, R22, RZ ;  /* 0x000000160824723c */ /* 0x000fe200000018ff */
[----:B-1----:R-:W-:-:S04]  /*42e0*/  FFMA.FTZ R4, R25, c[0x0][0x2d0], -R2 ;  /* 0x0000b40019047a23 */ /* 0x002fc80000010802 */
[----:B------:R1:W3:Y:S03]  /*42f0*/  MUFU.EX2 R88, R4 ;  /* 0x0000000400587308 */ /* 0x0002e60000000800 */
[C---:B--2---:R-:W-:Y:S08]  /*4300*/  HMMA.16816.F32 R28, R8.reuse, R16, RZ ;  /* 0x00000010081c723c */ /* 0x044ff000000018ff */
[----:B------:R-:W-:Y:S01]  /*4310*/  HMMA.16816.F32 R20, R8, R32, RZ ;  /* 0x000000200814723c */ /* 0x000fe200000018ff */
[----:B-1----:R-:W-:Y:S01]  /*4320*/  FFMA.FTZ R4, R26, c[0x0][0x2d0], -R2 ;  /* 0x0000b4001a047a23 */ /* 0x002fe20000010802 */
[----:B---3--:R-:W-:-:S06]  /*4330*/  F2FP.PACK_AB R5, R88, R159 ;  /* 0x0000009f5805723e */ /* 0x008fcc00000000ff */
[C---:B------:R-:W-:Y:S01]  /*4340*/  HMMA.16816.F32 R24, R8.reuse, R18, RZ ;  /* 0x000000120818723c */ /* 0x040fe200000018ff */
[----:B------:R1:W2:Y:S07]  /*4350*/  MUFU.EX2 R105, R4 ;  /* 0x0000000400697308 */ /* 0x0002ae0000000800 */
[C---:B------:R-:W-:Y:S08]  /*4360*/  HMMA.16816.F32 R16, R8.reuse, R34, RZ ;  /* 0x000000220810723c */ /* 0x040ff000000018ff */
[----:B------:R-:W-:Y:S01]  /*4370*/  HMMA.16816.F32 R32, R8, R58, RZ ;  /* 0x0000003a0820723c */ /* 0x000fe200000018ff */
[----:B-1----:R-:W-:-:S02]  /*4380*/  F2FP.PACK_AB R4, R160, R158 ;  /* 0x0000009ea004723e */ /* 0x002fc400000000ff */
[----:B--2---:R-:W-:-:S07]  /*4390*/  F2FP.PACK_AB R7, R185, R105 ;  /* 0x00000069b907723e */ /* 0x004fce00000000ff */
[C---:B------:R-:W-:Y:S01]  /*43a0*/  HMMA.16816.F32 R76, R4.reuse, R52, R40 ;  /* 0x00000034044c723c */ /* 0x040fe20000001828 */
[----:B------:R-:W1:Y:S07]  /*43b0*/  LDSM.16.MT88.4 R40, [R225+0x3900] ;  /* 0x00390000e128783b */ /* 0x000e6e0000004200 */
[----:B------:R-:W-:Y:S08]  /*43c0*/  HMMA.16816.F32 R152, R4, R46, R16 ;  /* 0x0000002e0498723c */ /* 0x000ff00000001810 */
[----:B------:R-:W-:Y:S01]  /*43d0*/  HMMA.16816.F32 R16, R8, R56, RZ ;  /* 0x000000380810723c */ /* 0x000fe200000018ff */
[----:B------:R-:W-:Y:S07]  /*43e0*/  LDSM.16.MT88.4 R56, [R226+0x6100] ;  /* 0x00610000e238783b */ /* 0x000fee0000004200 */
[----:B------:R-:W-:Y:S01]  /*43f0*/  HMMA.16816.F32 R180, R4, R54, R36 ;  /* 0x0000003604b4723c */ /* 0x000fe20000001824 */
[----:B------:R-:W2:Y:S01]  /*4400*/  LDSM.16.MT88.4 R36, [R226+0x3900] ;  /* 0x00390000e224783b */ /* 0x000ea20000004200 */
[----:B------:R-:W-:Y:S01]  /*4410*/  IMAD.MOV.U32 R86, RZ, RZ, R76 ;  /* 0x000000ffff567224 */ /* 0x000fe200078e004c */
[----:B------:R-:W-:Y:S01]  /*4420*/  MOV R85, R77 ;  /* 0x0000004d00557202 */ /* 0x000fe20000000f00 */
[----:B------:R-:W-:Y:S01]  /*4430*/  IMAD.MOV.U32 R84, RZ, RZ, R78 ;  /* 0x000000ffff547224 */ /* 0x000fe200078e004e */
[----:B------:R-:W-:Y:S01]  /*4440*/  LDSM.16.MT88.4 R52, [R225+0x6100] ;  /* 0x00610000e134783b */ /* 0x000fe20000004200 */
[----:B------:R-:W-:-:S02]  /*4450*/  IMAD.MOV.U32 R0, RZ, RZ, R79 ;  /* 0x000000ffff007224 */ /* 0x000fc400078e004f */
[C---:B------:R-:W-:Y:S01]  /*4460*/  HMMA.16816.F32 R164, R4.reuse, R44, R20 ;  /* 0x0000002c04a4723c */ /* 0x040fe20000001814 */
[----:B------:R-:W3:Y:S04]  /*4470*/  LDSM.16.MT88.4 R44, [R229+0x3100] ;  /* 0x00310000e52c783b */ /* 0x000ee80000004200 */
[----:B------:R-:W-:Y:S03]  /*4480*/  LDSM.16.MT88.4 R76, [R228+0x3900] ;  /* 0x00390000e44c783b */ /* 0x000fe60000004200 */
[C---:B------:R-:W-:Y:S08]  /*4490*/  HMMA.16816.F32 R176, R4.reuse, R48, R28 ;  /* 0x0000003004b0723c */ /* 0x040ff0000000181c */
[C---:B------:R-:W-:Y:S01]  /*44a0*/  HMMA.16816.F32 R172, R4.reuse, R50, R24 ;  /* 0x0000003204ac723c */ /* 0x040fe20000001818 */
[----:B------:R-:W4:Y:S07]  /*44b0*/  LDSM.16.MT88.4 R48, [R228+0x3100] ;  /* 0x00310000e430783b */ /* 0x000f2e0000004200 */
[----:B------:R-:W-:Y:S08]  /*44c0*/  HMMA.16816.F32 R168, R4, R68, R16 ;  /* 0x0000004404a8723c */ /* 0x000ff00000001810 */
[C---:B------:R-:W-:Y:S08]  /*44d0*/  HMMA.16816.F32 R28, R8.reuse, R60, RZ ;  /* 0x0000003c081c723c */ /* 0x040ff000000018ff */
[C---:B------:R-:W-:Y:S08]  /*44e0*/  HMMA.16816.F32 R20, R8.reuse, R64, RZ ;  /* 0x000000400814723c */ /* 0x040ff000000018ff */
[----:B------:R-:W-:Y:S01]  /*44f0*/  HMMA.16816.F32 R16, R8, R66, RZ ;  /* 0x000000420810723c */ /* 0x000fe200000018ff */
[----:B------:R-:W3:Y:S07]  /*4500*/  LDSM.16.MT88.4 R64, [R229+0x6100] ;  /* 0x00610000e540783b */ /* 0x000eee0000004200 */
[----:B------:R-:W-:Y:S01]  /*4510*/  HMMA.16816.F32 R148, R4, R70, R32 ;  /* 0x000000460494723c */ /* 0x000fe20000001820 */
[----:B------:R-:W4:Y:S07]  /*4520*/  LDSM.16.MT88.4 R68, [R225+0x6900] ;  /* 0x00690000e144783b */ /* 0x000f2e0000004200 */
[----:B------:R-:W-:Y:S08]  /*4530*/  HMMA.16816.F32 R24, R8, R62, RZ ;  /* 0x0000003e0818723c */ /* 0x000ff000000018ff */
[C---:B-1----:R-:W-:Y:S08]  /*4540*/  HMMA.16816.F32 R144, R4.reuse, R40, R28 ;  /* 0x000000280490723c */ /* 0x042ff0000000181c */
[C---:B--2---:R-:W-:Y:S08]  /*4550*/  HMMA.16816.F32 R136, R4.reuse, R36, R20 ;  /* 0x000000240488723c */ /* 0x044ff00000001814 */
[----:B------:R-:W-:Y:S08]  /*4560*/  HMMA.16816.F32 R132, R4, R38, R16 ;  /* 0x000000260484723c */ /* 0x000ff00000001810 */
[C---:B---3--:R-:W-:Y:S08]  /*4570*/  HMMA.16816.F32 R32, R8.reuse, R46, RZ ;  /* 0x0000002e0820723c */ /* 0x048ff000000018ff */
[C---:B------:R-:W-:Y:S08]  /*4580*/  HMMA.16816.F32 R36, R8.reuse, R44, RZ ;  /* 0x0000002c0824723c */ /* 0x040ff000000018ff */
[C---:B----4-:R-:W-:Y:S08]  /*4590*/  HMMA.16816.F32 R28, R8.reuse, R48, RZ ;  /* 0x00000030081c723c */ /* 0x050ff000000018ff */
[C---:B------:R-:W-:Y:S08]  /*45a0*/  HMMA.16816.F32 R16, R8.reuse, R54, RZ ;  /* 0x000000360810723c */ /* 0x040ff000000018ff */
[----:B------:R-:W-:Y:S08]  /*45b0*/  HMMA.16816.F32 R20, R8, R52, RZ ;  /* 0x000000340814723c */ /* 0x000ff000000018ff */
[----:B------:R-:W-:Y:S08]  /*45c0*/  HMMA.16816.F32 R140, R4, R42, R24 ;  /* 0x0000002a048c723c */ /* 0x000ff00000001818 */
[C---:B------:R-:W-:Y:S08]  /*45d0*/  HMMA.16816.F32 R24, R8.reuse, R50, RZ ;  /* 0x000000320818723c */ /* 0x040ff000000018ff */
[----:B------:R-:W-:Y:S07]  /*45e0*/  HMMA.16816.F32 R48, R8, R66, RZ ;  /* 0x000000420830723c */ /* 0x000fee00000018ff */
[----:B------:R-:W-:Y:S01]  /*45f0*/  MOV R66, R95 ;  /* 0x0000005f00427202 */ /* 0x000fe20000000f00 */
[----:B------:R-:W-:Y:S01]  /*4600*/  HMMA.16816.F32 R116, R4, R82, R32 ;  /* 0x000000520474723c */ /* 0x000fe20000001820 */
[----:B------:R-:W-:-:S06]  /*4610*/  IMAD.MOV.U32 R67, RZ, RZ, R108 ;  /* 0x000000ffff437224 */ /* 0x000fcc00078e006c */
[----:B------:R-:W-:Y:S01]  /*4620*/  IMAD.MOV.U32 R35, RZ, RZ, R94 ;  /* 0x000000ffff237224 */ /* 0x000fe200078e005e */
[----:B------:R-:W-:Y:S01]  /*4630*/  HMMA.16816.F32 R120, R4, R80, R36 ;  /* 0x000000500478723c */ /* 0x000fe20000001824 */
[----:B------:R-:W-:Y:S01]  /*4640*/  IMAD.MOV.U32 R34, RZ, RZ, R93 ;  /* 0x000000ffff227224 */ /* 0x000fe200078e005d */
[----:B------:R-:W-:Y:S01]  /*4650*/  MOV R33, R92 ;  /* 0x0000005c00217202 */ /* 0x000fe20000000f00 */
[----:B------:R-:W-:-:S04]  /*4660*/  IMAD.MOV.U32 R32, RZ, RZ, R91 ;  /* 0x000000ffff207224 */ /* 0x000fc800078e005b */
[----:B------:R-:W-:Y:S01]  /*4670*/  IMAD.MOV.U32 R39, RZ, RZ, R97 ;  /* 0x000000ffff277224 */ /* 0x000fe200078e0061 */
[----:B------:R-:W-:Y:S01]  /*4680*/  HMMA.16816.F32 R112, R4, R76, R28 ;  /* 0x0000004c0470723c */ /* 0x000fe2000000181c */
[----:B------:R-:W-:Y:S01]  /*4690*/  IMAD.MOV.U32 R38, RZ, RZ, R98 ;  /* 0x000000ffff267224 */ /* 0x000fe200078e0062 */
[----:B------:R-:W-:Y:S01]  /*46a0*/  MOV R37, R162 ;  /* 0x000000a200257202 */ /* 0x000fe20000000f00 */
[----:B------:R-:W-:-:S04]  /*46b0*/  IMAD.MOV.U32 R36, RZ, RZ, R163 ;  /* 0x000000ffff247224 */ /* 0x000fc800078e00a3 */
[----:B------:R-:W-:Y:S01]  /*46c0*/  IMAD.MOV.U32 R31, RZ, RZ, R96 ;  /* 0x000000ffff1f7224 */ /* 0x000fe200078e0060 */
[----:B------:R-:W-:Y:S01]  /*46d0*/  MOV R30, R99 ;  /* 0x00000063001e7202 */ /* 0x000fe20000000f00 */
[----:B------:R-:W-:Y:S01]  /*46e0*/  HMMA.16816.F32 R92, R4, R70, R16 ;  /* 0x00000046045c723c */ /* 0x000fe20000001810 */
[----:B------:R-:W1:Y:S01]  /*46f0*/  LDSM.16.MT88.4 R16, [R229+0x6900] ;  /* 0x00690000e510783b */ /* 0x000e620000004200 */
[----:B------:R-:W-:Y:S01]  /*4700*/  IMAD.MOV.U32 R76, RZ, RZ, R86 ;  /* 0x000000ffff4c7224 */ /* 0x000fe200078e0056 */
[----:B------:R-:W-:Y:S01]  /*4710*/  MOV R77, R85 ;  /* 0x00000055004d7202 */ /* 0x000fe20000000f00 */
[----:B------:R-:W-:Y:S01]  /*4720*/  IMAD.MOV.U32 R29, RZ, RZ, R111 ;  /* 0x000000ffff1d7224 */ /* 0x000fe200078e006f */
[----:B------:R-:W-:-:S03]  /*4730*/  MOV R28, R110 ;  /* 0x0000006e001c7202 */ /* 0x000fc60000000f00 */
[----:B------:R-:W-:Y:S08]  /*4740*/  HMMA.16816.F32 R60, R8, R56, RZ ;  /* 0x00000038083c723c */ /* 0x000ff000000018ff */
[----:B------:R-:W-:Y:S01]  /*4750*/  HMMA.16816.F32 R96, R4, R68, R20 ;  /* 0x000000440460723c */ /* 0x000fe20000001814 */
[----:B------:R-:W2:Y:S06]  /*4760*/  LDSM.16.MT88.4 R20, [R226+0x6900] ;  /* 0x00690000e214783b */ /* 0x000eac0000004200 */
[----:B------:R-:W-:Y:S01]  /*4770*/  IMAD.MOV.U32 R69, RZ, RZ, R88 ;  /* 0x000000ffff457224 */ /* 0x000fe200078e0058 */
[C---:B------:R-:W-:Y:S08]  /*4780*/  HMMA.16816.F32 R56, R8.reuse, R58, RZ ;  /* 0x0000003a0838723c */ /* 0x040ff000000018ff */
[C---:B------:R-:W-:Y:S07]  /*4790*/  HMMA.16816.F32 R52, R8.reuse, R64, RZ ;  /* 0x000000400834723c */ /* 0x040fee00000018ff */
[----:B------:R-:W-:Y:S01]  /*47a0*/  IMAD.MOV.U32 R64, RZ, RZ, R90 ;  /* 0x000000ffff407224 */ /* 0x000fe200078e005a */
[----:B------:R-:W-:Y:S01]  /*47b0*/  HMMA.16816.F32 R44, R8, R72, RZ ;  /* 0x00000048082c723c */ /* 0x000fe200000018ff */
[----:B------:R-:W-:-:S06]  /*47c0*/  MOV R65, R89 ;  /* 0x0000005900417202 */ /* 0x000fcc0000000f00 */
[----:B------:R-:W-:Y:S01]  /*47d0*/  MOV R73, R107 ;  /* 0x0000006b00497202 */ /* 0x000fe20000000f00 */
[----:B------:R-:W-:Y:S01]  /*47e0*/  HMMA.16816.F32 R40, R8, R74, RZ ;  /* 0x0000004a0828723c */ /* 0x000fe200000018ff */
[----:B------:R-:W3:Y:S01]  /*47f0*/  LDSM.16.MT88.4 R8, [R228+0x6900] ;  /* 0x00690000e408783b */ /* 0x000ee20000004200 */
[----:B------:R-:W-:-:S05]  /*4800*/  IMAD.MOV.U32 R72, RZ, RZ, R106 ;  /* 0x000000ffff487224 */ /* 0x000fca00078e006a */
[----:B------:R-:W-:Y:S01]  /*4810*/  IMAD.MOV.U32 R75, RZ, RZ, R105 ;  /* 0x000000ffff4b7224 */ /* 0x000fe200078e0069 */
[----:B------:R-:W-:Y:S01]  /*4820*/  MOV R74, R104 ;  /* 0x00000068004a7202 */ /* 0x000fe20000000f00 */
[C---:B-1----:R-:W-:Y:S08]  /*4830*/  HMMA.16816.F32 R80, R4.reuse, R18, R48 ;  /* 0x000000120450723c */ /* 0x042ff00000001830 */
[C---:B------:R-:W-:Y:S07]  /*4840*/  HMMA.16816.F32 R104, R4.reuse, R78, R24 ;  /* 0x0000004e0468723c */ /* 0x040fee0000001818 */
[----:B------:R-:W-:Y:S01]  /*4850*/  IMAD.MOV.U32 R79, RZ, RZ, R0 ;  /* 0x000000ffff4f7224 */ /* 0x000fe200078e0000 */
[----:B--2---:R-:W-:Y:S01]  /*4860*/  HMMA.16816.F32 R88, R4, R22, R56 ;  /* 0x000000160458723c */ /* 0x004fe20000001838 */
[----:B------:R-:W-:-:S02]  /*4870*/  FFMA.FTZ R0, R124, c[0x0][0x2d0], -R12 ;  /* 0x0000b4007c007a23 */ /* 0x000fc4000001080c */
[----:B------:R-:W-:Y:S02]  /*4880*/  IMAD.MOV.U32 R27, RZ, RZ, R87 ;  /* 0x000000ffff1b7224 */ /* 0x000fe400078e0057 */
[----:B------:R1:W-:Y:S01]  /*4890*/  MUFU.EX2 R24, R0 ;  /* 0x0000000000187308 */ /* 0x0003e20000000800 */
[----:B------:R-:W-:Y:S02]  /*48a0*/  IMAD.MOV.U32 R78, RZ, RZ, R84 ;  /* 0x000000ffff4e7224 */ /* 0x000fe400078e0054 */
[----:B------:R-:W-:Y:S01]  /*48b0*/  IMAD.MOV.U32 R26, RZ, RZ, R109 ;  /* 0x000000ffff1a7224 */ /* 0x000fe200078e006d */
[C---:B------:R-:W-:Y:S01]  /*48c0*/  HMMA.16816.F32 R84, R4.reuse, R16, R52 ;  /* 0x000000100454723c */ /* 0x040fe20000001834 */
[----:B------:R-:W2:Y:S07]  /*48d0*/  LDSM.16.MT88.4 R16, [R226+0x1100] ;  /* 0x00110000e210783b */ /* 0x000eae0000004200 */
[----:B------:R-:W-:Y:S01]  /*48e0*/  HMMA.16816.F32 R108, R4, R20, R60 ;  /* 0x00000014046c723c */ /* 0x000fe2000000183c */
[----:B------:R-:W4:Y:S01]  /*48f0*/  LDSM.16.MT88.4 R20, [R225+0x1100] ;  /* 0x00110000e114783b */ /* 0x000f220000004200 */
[----:B-1----:R-:W-:Y:S01]  /*4900*/  FFMA.FTZ R0, R103, c[0x0][0x2d0], -R12 ;  /* 0x0000b40067007a23 */ /* 0x002fe2000001080c */
[----:B------:R-:W-:-:S03]  /*4910*/  MOV R103, R69 ;  /* 0x0000004500677202 */ /* 0x000fc60000000f00 */
[----:B------:R1:W1:Y:S02]  /*4920*/  MUFU.EX2 R163, R0 ;  /* 0x0000000000a37308 */ /* 0x0002640000000800 */
[C---:B---3--:R-:W-:Y:S08]  /*4930*/  HMMA.16816.F32 R60, R4.reuse, R8, R44 ;  /* 0x00000008043c723c */ /* 0x048ff0000000182c */
[----:B------:R-:W-:Y:S01]  /*4940*/  HMMA.16816.F32 R40, R4, R10, R40 ;  /* 0x0000000a0428723c */ /* 0x000fe20000001828 */
[----:B------:R-:W3:Y:S01]  /*4950*/  LDSM.16.MT88.4 R8, [R229+0x1100] ;  /* 0x00110000e508783b */ /* 0x000ee20000004200 */
[----:B-1----:R-:W-:-:S05]  /*4960*/  FFMA.FTZ R0, R102, c[0x0][0x2d0], -R12 ;  /* 0x0000b40066007a23 */ /* 0x002fca000001080c */
[----:B------:R-:W-:Y:S01]  /*4970*/  F2FP.PACK_AB R4, R163, R24 ;  /* 0x00000018a304723e */ /* 0x000fe200000000ff */
[----:B------:R1:W-:Y:S02]  /*4980*/  MUFU.EX2 R162, R0 ;  /* 0x0000000000a27308 */ /* 0x0003e40000000800 */
[----:B-1----:R-:W-:-:S06]  /*4990*/  FFMA.FTZ R0, R101, c[0x0][0x2d0], -R12 ;  /* 0x0000b40065007a23 */ /* 0x002fcc000001080c */
[----:B------:R1:W1:Y:S02]  /*49a0*/  MUFU.EX2 R101, R0 ;  /* 0x0000000000657308 */ /* 0x0002640000000800 */
[----:B-1----:R-:W-:Y:S01]  /*49b0*/  FFMA.FTZ R0, R127, c[0x0][0x2d0], -R2 ;  /* 0x0000b4007f007a23 */ /* 0x002fe20000010802 */
[----:B------:R-:W-:-:S05]  /*49c0*/  F2FP.PACK_AB R6, R101, R162 ;  /* 0x000000a26506723e */ /* 0x000fca00000000ff */
[----:B------:R1:W-:Y:S02]  /*49d0*/  MUFU.EX2 R102, R0 ;  /* 0x0000000000667308 */ /* 0x0003e40000000800 */
[----:B-1----:R-:W-:Y:S02]  /*49e0*/  FFMA.FTZ R0, R126, c[0x0][0x2d0], -R2 ;  /* 0x0000b4007e007a23 */ /* 0x002fe40000010802 */
[----:B------:R-:W-:-:S04]  /*49f0*/  IMAD.MOV.U32 R126, RZ, RZ, R74 ;  /* 0x000000ffff7e7224 */ /* 0x000fc800078e004a */
[----:B------:R1:W1:Y:S02]  /*4a00*/  MUFU.EX2 R25, R0 ;  /* 0x0000000000197308 */ /* 0x0002640000000800 */
[----:B-1----:R-:W-:Y:S01]  /*4a10*/  FFMA.FTZ R0, R125, c[0x0][0x2d0], -R2 ;  /* 0x0000b4007d007a23 */ /* 0x002fe20000010802 */
[----:B------:R-:W-:Y:S01]  /*4a20*/  F2FP.PACK_AB R5, R25, R102 ;  /* 0x000000661905723e */ /* 0x000fe200000000ff */
[----:B------:R-:W-:-:S04]  /*4a30*/  IMAD.MOV.U32 R125, RZ, RZ, R38 ;  /* 0x000000ffff7d7224 */ /* 0x000fc800078e0026 */
[----:B------:R1:W-:Y:S02]  /*4a40*/  MUFU.EX2 R127, R0 ;  /* 0x00000000007f7308 */ /* 0x0003e40000000800 */
[----:B-1----:R-:W-:-:S06]  /*4a50*/  FFMA.FTZ R0, R128, c[0x0][0x2d0], -R2 ;  /* 0x0000b40080007a23 */ /* 0x002fcc0000010802 */
[----:B------:R-:W1:Y:S02]  /*4a60*/  MUFU.EX2 R124, R0 ;  /* 0x00000000007c7308 */ /* 0x000e640000000800 */
[----:B-1----:R-:W-:Y:S01]  /*4a70*/  F2FP.PACK_AB R7, R124, R127 ;  /* 0x0000007f7c07723e */ /* 0x002fe200000000ff */
[----:B------:R-:W-:-:S04]  /*4a80*/  IMAD.MOV.U32 R0, RZ, RZ, R35 ;  /* 0x000000ffff007224 */ /* 0x000fc800078e0023 */
[----:B------:R-:W-:Y:S02]  /*4a90*/  FFMA.FTZ R0, R0, c[0x0][0x2d0], -R12 ;  /* 0x0000b40000007a23 */ /* 0x000fe4000001080c */
[C---:B--2---:R-:W-:Y:S07]  /*4aa0*/  HMMA.16816.F32 R48, R4.reuse, R18, R172 ;  /* 0x000000120430723c */ /* 0x044fee00000018ac */
[----:B------:R-:W-:Y:S01]  /*4ab0*/  IMAD.MOV.U32 R175, RZ, RZ, R36 ;  /* 0x000000ffffaf7224 */ /* 0x000fe200078e0024 */
[----:B----4-:R-:W-:Y:S01]  /*4ac0*/  HMMA.16816.F32 R76, R4, R20, R76 ;  /* 0x00000014044c723c */ /* 0x010fe2000000184c */
[----:B------:R-:W-:Y:S01]  /*4ad0*/  IMAD.MOV.U32 R173, RZ, RZ, R37 ;  /* 0x000000ffffad7224 */ /* 0x000fe200078e0025 */
[----:B------:R-:W-:-:S02]  /*4ae0*/  MOV R172, R39 ;  /* 0x0000002700ac7202 */ /* 0x000fc40000000f00 */
[----:B------:R-:W-:-:S04]  /*4af0*/  MOV R174, R24 ;  /* 0x0000001800ae7202 */ /* 0x000fc80000000f00 */
[C---:B------:R-:W-:Y:S01]  /*4b00*/  HMMA.16816.F32 R68, R4.reuse, R22, R180 ;  /* 0x000000160444723c */ /* 0x040fe200000018b4 */
[----:B------:R-:W1:Y:S06]  /*4b10*/  LDSM.16.MT88.4 R20, [R228+0x1100] ;  /* 0x00110000e414783b */ /* 0x000e6c0000004200 */
[----:B------:R-:W-:Y:S01]  /*4b20*/  IMAD.MOV.U32 R180, RZ, RZ, R64 ;  /* 0x000000ffffb47224 */ /* 0x000fe200078e0040 */
[----:B------:R-:W-:Y:S01]  /*4b30*/  HMMA.16816.F32 R56, R4, R16, R176 ;  /* 0x000000100438723c */ /* 0x000fe200000018b0 */
[----:B------:R-:W2:Y:S01]  /*4b40*/  LDSM.16.MT88.4 R16, [R225+0x4100] ;  /* 0x00410000e110783b */ /* 0x000ea20000004200 */
[----:B------:R-:W-:Y:S01]  /*4b50*/  MOV R182, R33 ;  /* 0x0000002100b67202 */ /* 0x000fe20000000f00 */
[----:B------:R-:W-:-:S02]  /*4b60*/  IMAD.MOV.U32 R183, RZ, RZ, R34 ;  /* 0x000000ffffb77224 */ /* 0x000fc400078e0022 */
[----:B------:R-:W-:Y:S02]  /*4b70*/  IMAD.MOV.U32 R181, RZ, RZ, R131 ;  /* 0x000000ffffb57224 */ /* 0x000fe400078e0083 */
[----:B------:R-:W-:Y:S01]  /*4b80*/  MOV R177, R28 ;  /* 0x0000001c00b17202 */ /* 0x000fe20000000f00 */
[----:B---3--:R-:W-:Y:S01]  /*4b90*/  HMMA.16816.F32 R36, R4, R8, R164 ;  /* 0x000000080424723c */ /* 0x008fe200000018a4 */
[----:B------:R-:W-:Y:S02]  /*4ba0*/  IMAD.MOV.U32 R176, RZ, RZ, R29 ;  /* 0x000000ffffb07224 */ /* 0x000fe400078e001d */
[----:B------:R-:W-:Y:S02]  /*4bb0*/  IMAD.MOV.U32 R179, RZ, RZ, R26 ;  /* 0x000000ffffb37224 */ /* 0x000fe400078e001a */
[----:B------:R-:W-:Y:S02]  /*4bc0*/  IMAD.MOV.U32 R178, RZ, RZ, R25 ;  /* 0x000000ffffb27224 */ /* 0x000fe400078e0019 */
[----:B------:R-:W-:Y:S01]  /*4bd0*/  IMAD.MOV.U32 R165, RZ, RZ, R30 ;  /* 0x000000ffffa57224 */ /* 0x000fe200078e001e */
[----:B------:R-:W-:Y:S01]  /*4be0*/  MOV R166, R66 ;  /* 0x0000004200a67202 */ /* 0x000fe20000000f00 */
[----:B------:R-:W-:-:S02]  /*4bf0*/  IMAD.MOV.U32 R164, RZ, RZ, R31 ;  /* 0x000000ffffa47224 */ /* 0x000fc400078e001f */
[----:B------:R-:W-:Y:S01]  /*4c00*/  HMMA.16816.F32 R28, R4, R10, R152 ;  /* 0x0000000a041c723c */ /* 0x000fe20000001898 */
[----:B------:R-:W3:Y:S01]  /*4c10*/  LDSM.16.MT88.4 R8, [R226+0x4100] ;  /* 0x00410000e208783b */ /* 0x000ee20000004200 */
[----:B------:R-:W-:-:S05]  /*4c20*/  IMAD.MOV.U32 R167, RZ, RZ, R67 ;  /* 0x000000ffffa77224 */ /* 0x000fca00078e0043 */
[----:B------:R-:W-:Y:S01]  /*4c30*/  IMAD.MOV.U32 R154, RZ, RZ, R75 ;  /* 0x000000ffff9a7224 */ /* 0x000fe200078e004b */
[----:B------:R-:W-:Y:S01]  /*4c40*/  MOV R153, R72 ;  /* 0x0000004800997202 */ /* 0x000fe20000000f00 */
[----:B------:R-:W-:Y:S01]  /*4c50*/  IMAD.MOV.U32 R152, RZ, RZ, R73 ;  /* 0x000000ffff987224 */ /* 0x000fe200078e0049 */
[----:B------:R-:W-:Y:S01]  /*4c60*/  MOV R155, R27 ;  /* 0x0000001b009b7202 */ /* 0x000fe20000000f00 */
[C---:B-1----:R-:W-:Y:S07]  /*4c70*/  HMMA.16816.F32 R72, R4.reuse, R20, R168 ;  /* 0x000000140448723c */ /* 0x042fee00000018a8 */
[----:B------:R-:W-:Y:S01]  /*4c80*/  MOV R168, R65 ;  /* 0x0000004100a87202 */ /* 0x000fe20000000f00 */
[----:B------:R-:W-:Y:S01]  /*4c90*/  IMAD.MOV.U32 R171, RZ, RZ, R32 ;  /* 0x000000ffffab7224 */ /* 0x000fe200078e0020 */
[----:B------:R-:W-:Y:S01]  /*4ca0*/  HMMA.16816.F32 R64, R4, R22, R148 ;  /* 0x000000160440723c */ /* 0x000fe20000001894 */
[----:B------:R-:W1:Y:S01]  /*4cb0*/  LDSM.16.MT88.4 R20, [R229+0x4100] ;  /* 0x00410000e514783b */ /* 0x000e620000004200 */
[----:B------:R-:W-:Y:S01]  /*4cc0*/  IMAD.MOV.U32 R169, RZ, RZ, R130 ;  /* 0x000000ffffa97224 */ /* 0x000fe200078e0082 */
[----:B------:R-:W-:-:S04]  /*4cd0*/  MOV R170, R129 ;  /* 0x0000008100aa7202 */ /* 0x000fc80000000f00 */
[----:B------:R-:W-:Y:S01]  /*4ce0*/  IMAD.MOV.U32 R151, RZ, RZ, R168 ;  /* 0x000000ffff977224 */ /* 0x000fe200078e00a8 */
[C---:B--2---:R-:W-:Y:S01]  /*4cf0*/  HMMA.16816.F32 R52, R4.reuse, R16, R144 ;  /* 0x000000100434723c */ /* 0x044fe20000001890 */
[----:B------:R-:W-:Y:S01]  /*4d00*/  IMAD.MOV.U32 R168, RZ, RZ, R169 ;  /* 0x000000ffffa87224 */ /* 0x000fe200078e00a9 */
[----:B------:R-:W-:Y:S01]  /*4d10*/  MOV R169, R170 ;  /* 0x000000aa00a97202 */ /* 0x000fe20000000f00 */
[----:B------:R-:W-:Y:S02]  /*4d20*/  IMAD.MOV.U32 R170, RZ, RZ, R171 ;  /* 0x000000ffffaa7224 */ /* 0x000fe400078e00ab */
[----:B------:R-:W-:Y:S01]  /*4d30*/  IMAD.MOV.U32 R171, RZ, RZ, R152 ;  /* 0x000000ffffab7224 */ /* 0x000fe200078e0098 */
[----:B------:R-:W-:Y:S01]  /*4d40*/  MOV R152, R153 ;  /* 0x0000009900987202 */ /* 0x000fe20000000f00 */
[----:B------:R-:W-:Y:S01]  /*4d50*/  IMAD.MOV.U32 R153, RZ, RZ, R154 ;  /* 0x000000ffff997224 */ /* 0x000fe200078e009a */
[----:B------:R-:W-:Y:S01]  /*4d60*/  HMMA.16816.F32 R44, R4, R18, R140 ;  /* 0x00000012042c723c */ /* 0x000fe2000000188c */
[----:B------:R-:W2:Y:S01]  /*4d70*/  LDSM.16.MT88.4 R16, [R228+0x4100] ;  /* 0x00410000e410783b */ /* 0x000ea20000004200 */
[----:B------:R-:W-:Y:S01]  /*4d80*/  IMAD.MOV.U32 R154, RZ, RZ, R155 ;  /* 0x000000ffff9a7224 */ /* 0x000fe200078e009b */
[----:B------:R-:W-:Y:S01]  /*4d90*/  MOV R155, R164 ;  /* 0x000000a4009b7202 */ /* 0x000fe20000000f00 */
[----:B------:R-:W-:-:S02]  /*4da0*/  IMAD.MOV.U32 R164, RZ, RZ, R165 ;  /* 0x000000ffffa47224 */ /* 0x000fc400078e00a5 */
[----:B------:R-:W-:Y:S01]  /*4db0*/  IMAD.MOV.U32 R165, RZ, RZ, R172 ;  /* 0x000000ffffa57224 */ /* 0x000fe200078e00ac */
[----:B------:R-:W-:Y:S01]  /*4dc0*/  MOV R172, R173 ;  /* 0x000000ad00ac7202 */ /* 0x000fe20000000f00 */
[C---:B---3--:R-:W-:Y:S01]  /*4dd0*/  HMMA.16816.F32 R32, R4.reuse, R8, R136 ;  /* 0x000000080420723c */ /* 0x048fe20000001888 */
[----:B------:R-:W-:Y:S02]  /*4de0*/  IMAD.MOV.U32 R173, RZ, RZ, R174 ;  /* 0x000000ffffad7224 */ /* 0x000fe400078e00ae */
[----:B------:R-:W-:Y:S01]  /*4df0*/  IMAD.MOV.U32 R174, RZ, RZ, R175 ;  /* 0x000000ffffae7224 */ /* 0x000fe200078e00af */
[----:B------:R-:W-:Y:S01]  /*4e00*/  MOV R175, R176 ;  /* 0x000000b000af7202 */ /* 0x000fe20000000f00 */
[----:B------:R-:W-:Y:S02]  /*4e10*/  IMAD.MOV.U32 R176, RZ, RZ, R177 ;  /* 0x000000ffffb07224 */ /* 0x000fe400078e00b1 */
[----:B------:R-:W-:Y:S01]  /*4e20*/  IMAD.MOV.U32 R177, RZ, RZ, R178 ;  /* 0x000000ffffb17224 */ /* 0x000fe200078e00b2 */
[----:B------:R-:W-:Y:S01]  /*4e30*/  HMMA.16816.F32 R24, R4, R10, R132 ;  /* 0x0000000a0418723c */ /* 0x000fe20000001884 */
[----:B------:R-:W3:Y:S01]  /*4e40*/  LDSM.16.MT88.4 R8, [R225+0x7100] ;  /* 0x00710000e108783b */ /* 0x000ee20000004200 */
[----:B------:R-:W-:Y:S01]  /*4e50*/  MOV R178, R179 ;  /* 0x000000b300b27202 */ /* 0x000fe20000000f00 */
[----:B------:R-:W-:-:S02]  /*4e60*/  IMAD.MOV.U32 R179, RZ, RZ, R103 ;  /* 0x000000ffffb37224 */ /* 0x000fc400078e0067 */
[----:B------:R4:W-:Y:S03]  /*4e70*/  MUFU.EX2 R103, R0 ;  /* 0x0000000000677308 */ /* 0x0009e60000000800 */
[C---:B-1----:R-:W-:Y:S08]  /*4e80*/  HMMA.16816.F32 R144, R4.reuse, R20, R120 ;  /* 0x000000140490723c */ /* 0x042ff00000001878 */
[----:B------:R-:W-:Y:S01]  /*4e90*/  HMMA.16816.F32 R128, R4, R22, R116 ;  /* 0x000000160480723c */ /* 0x000fe20000001874 */
[----:B------:R-:W1:Y:S01]  /*4ea0*/  LDSM.16.MT88.4 R20, [R226+0x7100] ;  /* 0x00710000e214783b */ /* 0x000e620000004200 */
[----:B----4-:R-:W-:-:S04]  /*4eb0*/  FFMA.FTZ R0, R252, c[0x0][0x2d0], -R12 ;  /* 0x0000b400fc007a23 */ /* 0x010fc8000001080c */
[----:B------:R4:W1:Y:S02]  /*4ec0*/  MUFU.EX2 R252, R0 ;  /* 0x0000000000fc7308 */ /* 0x0008640000000800 */
[C---:B--2---:R-:W-:Y:S08]  /*4ed0*/  HMMA.16816.F32 R116, R4.reuse, R16, R112 ;  /* 0x000000100474723c */ /* 0x044ff00000001870 */
[----:B------:R-:W-:Y:S01]  /*4ee0*/  HMMA.16816.F32 R112, R4, R18, R104 ;  /* 0x000000120470723c */ /* 0x000fe20000001868 */
[----:B------:R-:W2:Y:S01]  /*4ef0*/  LDSM.16.MT88.4 R16, [R229+0x7100] ;  /* 0x00710000e510783b */ /* 0x000ea20000004200 */
[----:B----4-:R-:W-:-:S06]  /*4f00*/  FFMA.FTZ R0, R251, c[0x0][0x2d0], -R12 ;  /* 0x0000b400fb007a23 */ /* 0x010fcc000001080c */
[C---:B---3--:R-:W-:Y:S01]  /*4f10*/  HMMA.16816.F32 R96, R4.reuse, R8, R96 ;  /* 0x000000080460723c */ /* 0x048fe20000001860 */
[----:B------:R3:W-:Y:S07]  /*4f20*/  MUFU.EX2 R251, R0 ;  /* 0x0000000000fb7308 */ /* 0x0007ee0000000800 */
[C---:B------:R-:W-:Y:S01]  /*4f30*/  HMMA.16816.F32 R92, R4.reuse, R10, R92 ;  /* 0x0000000a045c723c */ /* 0x040fe2000000185c */
[----:B------:R-:W4:Y:S07]  /*4f40*/  LDSM.16.MT88.4 R8, [R228+0x7100] ;  /* 0x00710000e408783b */ /* 0x000f2e0000004200 */
[----:B-1----:R-:W-:Y:S01]  /*4f50*/  HMMA.16816.F32 R120, R4, R22, R88 ;  /* 0x000000160478723c */ /* 0x002fe20000001858 */
[----:B---3--:R-:W-:-:S07]  /*4f60*/  FFMA.FTZ R0, R250, c[0x0][0x2d0], -R12 ;  /* 0x0000b400fa007a23 */ /* 0x008fce000001080c */
[C---:B------:R-:W-:Y:S01]  /*4f70*/  HMMA.16816.F32 R140, R4.reuse, R20, R108 ;  /* 0x00000014048c723c */ /* 0x040fe2000000186c */
[----:B------:R-:W1:Y:S07]  /*4f80*/  LDSM.16.MT88.4 R20, [R225+0x1900] ;  /* 0x00190000e114783b */ /* 0x000e6e0000004200 */
[C---:B--2---:R-:W-:Y:S08]  /*4f90*/  HMMA.16816.F32 R108, R4.reuse, R16, R84 ;  /* 0x00000010046c723c */ /* 0x044ff00000001854 */
[C---:B------:R-:W-:Y:S01]  /*4fa0*/  HMMA.16816.F32 R104, R4.reuse, R18, R80 ;  /* 0x000000120468723c */ /* 0x040fe20000001850 */
[----:B------:R-:W-:Y:S07]  /*4fb0*/  LDSM.16.MT88.4 R16, [R226+0x1900] ;  /* 0x00190000e210783b */ /* 0x000fee0000004200 */
[C---:B----4-:R-:W-:Y:S01]  /*4fc0*/  HMMA.16816.F32 R88, R4.reuse, R8, R60 ;  /* 0x000000080458723c */ /* 0x050fe2000000183c */
[----:B------:R2:W3:Y:S07]  /*4fd0*/  MUFU.EX2 R60, R0 ;  /* 0x00000000003c7308 */ /* 0x0004ee0000000800 */
[----:B------:R-:W-:Y:S01]  /*4fe0*/  HMMA.16816.F32 R84, R4, R10, R40 ;  /* 0x0000000a0454723c */ /* 0x000fe20000001828 */
[----:B------:R-:W4:Y:S06]  /*4ff0*/  LDSM.16.MT88.4 R8, [R229+0x1900] ;  /* 0x00190000e508783b */ /* 0x000f2c0000004200 */
[----:B------:R-:W-:Y:S01]  /*5000*/  F2FP.PACK_AB R4, R252, R103 ;  /* 0x00000067fc04723e */ /* 0x000fe200000000ff */
[----:B--2---:R-:W-:Y:S01]  /*5010*/  FFMA.FTZ R0, R151, c[0x0][0x2d0], -R2 ;  /* 0x0000b40097007a23 */ /* 0x004fe20000010802 */
[----:B---3--:R-:W-:Y:S01]  /*5020*/  F2FP.PACK_AB R6, R60, R251 ;  /* 0x000000fb3c06723e */ /* 0x008fe200000000ff */
[----:B------:R-:W-:Y:S01]  /*5030*/  IMAD.MOV.U32 R151, RZ, RZ, R168 ;  /* 0x000000ffff977224 */ /* 0x000fe200078e00a8 */
[----:B------:R-:W-:Y:S01]  /*5040*/  MOV R168, R169 ;  /* 0x000000a900a87202 */ /* 0x000fe20000000f00 */
[----:B------:R-:W-:-:S02]  /*5050*/  IMAD.MOV.U32 R169, RZ, RZ, R170 ;  /* 0x000000ffffa97224 */ /* 0x000fc400078e00aa */
[----:B------:R-:W-:Y:S01]  /*5060*/  IMAD.MOV.U32 R170, RZ, RZ, R171 ;  /* 0x000000ffffaa7224 */ /* 0x000fe200078e00ab */
[----:B------:R-:W-:Y:S01]  /*5070*/  MOV R171, R152 ;  /* 0x0000009800ab7202 */ /* 0x000fe20000000f00 */
[----:B------:R-:W-:Y:S01]  /*5080*/  IMAD.MOV.U32 R152, RZ, RZ, R153 ;  /* 0x000000ffff987224 */ /* 0x000fe200078e0099 */
[----:B------:R-:W-:Y:S01]  /*5090*/  MOV R43, R168 ;  /* 0x000000a8002b7202 */ /* 0x000fe20000000f00 */
[----:B------:R-:W-:Y:S01]  /*50a0*/  IMAD.MOV.U32 R153, RZ, RZ, R154 ;  /* 0x000000ffff997224 */ /* 0x000fe200078e009a */
[----:B------:R-:W-:Y:S01]  /*50b0*/  MOV R154, R155 ;  /* 0x0000009b009a7202 */ /* 0x000fe20000000f00 */
[----:B------:R-:W-:Y:S02]  /*50c0*/  IMAD.MOV.U32 R155, RZ, RZ, R164 ;  /* 0x000000ffff9b7224 */ /* 0x000fe400078e00a4 */
[----:B------:R-:W-:Y:S01]  /*50d0*/  IMAD.MOV.U32 R164, RZ, RZ, R165 ;  /* 0x000000ffffa47224 */ /* 0x000fe200078e00a5 */
[----:B------:R-:W-:Y:S01]  /*50e0*/  MOV R150, R154 ;  /* 0x0000009a00967202 */ /* 0x000fe20000000f00 */
[----:B------:R2:W-:Y:S01]  /*50f0*/  MUFU.EX2 R165, R0 ;  /* 0x0000000000a57308 */ /* 0x0005e20000000800 */
[----:B------:R-:W-:-:S02]  /*5100*/  IMAD.MOV.U32 R168, RZ, RZ, R169 ;  /* 0x000000ffffa87224 */ /* 0x000fc400078e00a9 */
[----:B------:R-:W-:Y:S01]  /*5110*/  IMAD.MOV.U32 R169, RZ, RZ, R170 ;  /* 0x000000ffffa97224 */ /* 0x000fe200078e00aa */
[----:B------:R-:W-:Y:S01]  /*5120*/  MOV R170, R171 ;  /* 0x000000ab00aa7202 */ /* 0x000fe20000000f00 */
[----:B------:R-:W-:Y:S02]  /*5130*/  IMAD.MOV.U32 R171, RZ, RZ, R152 ;  /* 0x000000ffffab7224 */ /* 0x000fe400078e0098 */
[----:B------:R-:W-:Y:S01]  /*5140*/  IMAD.MOV.U32 R149, RZ, RZ, R153 ;  /* 0x000000ffff957224 */ /* 0x000fe200078e0099 */
[----:B------:R-:W-:Y:S01]  /*5150*/  MOV R153, R172 ;  /* 0x000000ac00997202 */ /* 0x000fe20000000f00 */
[----:B------:R-:W-:Y:S01]  /*5160*/  IMAD.MOV.U32 R152, RZ, RZ, R164 ;  /* 0x000000ffff987224 */ /* 0x000fe200078e00a4 */
[----:B------:R-:W-:Y:S01]  /*5170*/  MOV R164, R175 ;  /* 0x000000af00a47202 */ /* 0x000fe20000000f00 */
[----:B------:R-:W-:Y:S02]  /*5180*/  IMAD.MOV.U32 R154, RZ, RZ, R173 ;  /* 0x000000ffff9a7224 */ /* 0x000fe400078e00ad */
[----:B------:R-:W-:-:S02]  /*5190*/  IMAD.MOV.U32 R172, RZ, RZ, R176 ;  /* 0x000000ffffac7224 */ /* 0x000fc400078e00b0 */
[----:B------:R-:W-:Y:S02]  /*51a0*/  IMAD.MOV.U32 R173, RZ, RZ, R177 ;  /* 0x000000ffffad7224 */ /* 0x000fe400078e00b1 */
[--C-:B--2---:R-:W-:Y:S02]  /*51b0*/  FFMA.FTZ R0, R167, c[0x0][0x2d0], -R2.reuse ;  /* 0x0000b400a7007a23 */ /* 0x104fe40000010802 */
[----:B------:R-:W-:Y:S02]  /*51c0*/  IMAD.MOV.U32 R175, RZ, RZ, R179 ;  /* 0x000000ffffaf7224 */ /* 0x000fe400078e00b3 */
[----:B------:R2:W3:Y:S02]  /*51d0*/  MUFU.EX2 R167, R0 ;  /* 0x0000000000a77308 */ /* 0x0004e40000000800 */
[----:B--2---:R-:W-:Y:S01]  /*51e0*/  FFMA.FTZ R0, R166, c[0x0][0x2d0], -R2 ;  /* 0x0000b400a6007a23 */ /* 0x004fe20000010802 */
[----:B---3--:R-:W-:-:S05]  /*51f0*/  F2FP.PACK_AB R5, R167, R165 ;  /* 0x000000a5a705723e */ /* 0x008fca00000000ff */
[----:B------:R2:W-:Y:S02]  /*5200*/  MUFU.EX2 R166, R0 ;  /* 0x0000000000a67308 */ /* 0x0005e40000000800 */
[----:B--2---:R-:W-:Y:S02]  /*5210*/  FFMA.FTZ R0, R151, c[0x0][0x2d0], -R2 ;  /* 0x0000b40097007a23 */ /* 0x004fe40000010802 */
[----:B------:R-:W-:-:S04]  /*5220*/  IMAD.MOV.U32 R151, RZ, RZ, R155 ;  /* 0x000000ffff977224 */ /* 0x000fc800078e009b */
[----:B------:R-:W2:Y:S01]  /*5230*/  MUFU.EX2 R250, R0 ;  /* 0x0000000000fa7308 */ /* 0x000ea20000000800 */
[----:B------:R-:W-:Y:S01]  /*5240*/  IMAD.MOV.U32 R155, RZ, RZ, R174 ;  /* 0x000000ffff9b7224 */ /* 0x000fe200078e00ae */
[----:B------:R-:W-:Y:S02]  /*5250*/  MOV R174, R178 ;  /* 0x000000b200ae7202 */ /* 0x000fe40000000f00 */
[----:B--2---:R-:W-:Y:S01]  /*5260*/  F2FP.PACK_AB R7, R250, R166 ;  /* 0x000000a6fa07723e */ /* 0x004fe200000000ff */
[----:B------:R-:W-:Y:S02]  /*5270*/  IMAD.MOV.U32 R0, RZ, RZ, R155 ;  /* 0x000000ffff007224 */ /* 0x000fe400078e009b */
[----:B------:R-:W-:Y:S02]  /*5280*/  IMAD.MOV.U32 R155, RZ, RZ, R181 ;  /* 0x000000ffff9b7224 */ /* 0x000fe400078e00b5 */
[----:B------:R-:W-:Y:S02]  /*5290*/  FFMA.FTZ R0, R0, c[0x0][0x2d0], -R12 ;  /* 0x0000b40000007a23 */ /* 0x000fe4000001080c */
[C---:B-1----:R-:W-:Y:S08]  /*52a0*/  HMMA.16816.F32 R76, R4.reuse, R20, R76 ;  /* 0x00000014044c723c */ /* 0x042ff0000000184c */
[C---:B----4-:R-:W-:Y:S07]  /*52b0*/  HMMA.16816.F32 R136, R4.reuse, R8, R36 ;  /* 0x000000080488723c */ /* 0x050fee0000001824 */
[----:B------:R-:W-:Y:S01]  /*52c0*/  MOV R39, R125 ;  /* 0x0000007d00277202 */ /* 0x000fe20000000f00 */
[----:B------:R-:W-:Y:S01]  /*52d0*/  IMAD.MOV.U32 R36, RZ, RZ, R126 ;  /* 0x000000ffff247224 */ /* 0x000fe200078e007e */
[----:B------:R-:W-:Y:S01]  /*52e0*/  MOV R38, R124 ;  /* 0x0000007c00267202 */ /* 0x000fe20000000f00 */
[----:B------:R-:W-:Y:S01]  /*52f0*/  IMAD.MOV.U32 R37, RZ, RZ, R127 ;  /* 0x000000ffff257224 */ /* 0x000fe200078e007f */
[C---:B------:R-:W-:Y:S05]  /*5300*/  HMMA.16816.F32 R176, R4.reuse, R22, R68 ;  /* 0x0000001604b0723c */ /* 0x040fea0000001844 */
[----:B------:R-:W-:Y:S01]  /*5310*/  IMAD.MOV.U32 R20, RZ, RZ, R76 ;  /* 0x000000ffff147224 */ /* 0x000fe200078e004c */
[----:B------:R-:W-:Y:S01]  /*5320*/  MOV R42, R79 ;  /* 0x0000004f002a7202 */ /* 0x000fe20000000f00 */
[----:B------:R-:W-:Y:S01]  /*5330*/  IMAD.MOV.U32 R70, RZ, RZ, R169 ;  /* 0x000000ffff467224 */ /* 0x000fe200078e00a9 */
[----:B------:R-:W-:Y:S01]  /*5340*/  HMMA.16816.F32 R124, R4, R10, R28 ;  /* 0x0000000a047c723c */ /* 0x000fe2000000181c */
[----:B------:R-:W-:Y:S01]  /*5350*/  MOV R71, R168 ;  /* 0x000000a800477202 */ /* 0x000fe20000000f00 */
[----:B------:R-:W-:Y:S01]  /*5360*/  IMAD.MOV.U32 R69, RZ, RZ, R170 ;  /* 0x000000ffff457224 */ /* 0x000fe200078e00aa */
[----:B------:R-:W-:Y:S01]  /*5370*/  MOV R68, R171 ;  /* 0x000000ab00447202 */ /* 0x000fe20000000f00 */
[----:B------:R-:W1:Y:S01]  /*5380*/  LDSM.16.MT88.4 R8, [R226+0x4900] ;  /* 0x00490000e208783b */ /* 0x000e620000004200 */
[----:B------:R-:W-:-:S02]  /*5390*/  IMAD.MOV.U32 R41, RZ, RZ, R77 ;  /* 0x000000ffff297224 */ /* 0x000fc400078e004d */
[----:B------:R-:W-:Y:S01]  /*53a0*/  MOV R30, R20 ;  /* 0x00000014001e7202 */ /* 0x000fe20000000f00 */
[----:B------:R-:W-:Y:S01]  /*53b0*/  HMMA.16816.F32 R168, R4, R16, R56 ;  /* 0x0000001004a8723c */ /* 0x000fe20000001838 */
[----:B------:R-:W2:Y:S01]  /*53c0*/  LDSM.16.MT88.4 R20, [R228+0x1900] ;  /* 0x00190000e414783b */ /* 0x000ea20000004200 */
[----:B------:R-:W-:Y:S02]  /*53d0*/  IMAD.MOV.U32 R28, RZ, RZ, R182 ;  /* 0x000000ffff1c7224 */ /* 0x000fe400078e00b6 */
[----:B------:R-:W-:Y:S02]  /*53e0*/  IMAD.MOV.U32 R29, RZ, RZ, R183 ;  /* 0x000000ffff1d7224 */ /* 0x000fe400078e00b7 */
[----:B------:R-:W-:Y:S01]  /*53f0*/  IMAD.MOV.U32 R31, RZ, RZ, R60 ;  /* 0x000000ffff1f7224 */ /* 0x000fe200078e003c */
[----:B------:R-:W-:Y:S01]  /*5400*/  MOV R57, R151 ;  /* 0x0000009700397202 */ /* 0x000fe20000000f00 */
[----:B------:R-:W-:Y:S02]  /*5410*/  IMAD.MOV.U32 R59, RZ, RZ, R149 ;  /* 0x000000ffff3b7224 */ /* 0x000fe400078e0095 */
[----:B------:R-:W-:-:S02]  /*5420*/  IMAD.MOV.U32 R58, RZ, RZ, R150 ;  /* 0x000000ffff3a7224 */ /* 0x000fc400078e0096 */
[----:B------:R-:W-:Y:S01]  /*5430*/  HMMA.16816.F32 R148, R4, R18, R48 ;  /* 0x000000120494723c */ /* 0x000fe20000001830 */
[----:B------:R-:W3:Y:S01]  /*5440*/  LDSM.16.MT88.4 R16, [R225+0x4900] ;  /* 0x00490000e110783b */ /* 0x000ee20000004200 */
[----:B------:R-:W-:Y:S01]  /*5450*/  IMAD.MOV.U32 R56, RZ, RZ, R152 ;  /* 0x000000ffff387224 */ /* 0x000fe200078e0098 */
[----:B------:R-:W-:Y:S01]  /*5460*/  MOV R152, R175 ;  /* 0x000000af00987202 */ /* 0x000fe20000000f00 */
[----:B------:R-:W-:-:S03]  /*5470*/  IMAD.MOV.U32 R40, RZ, RZ, R78 ;  /* 0x000000ffff287224 */ /* 0x000fc600078e004e */
[----:B------:R-:W-:Y:S01]  /*5480*/  IMAD.MOV.U32 R51, RZ, RZ, R153 ;  /* 0x000000ffff337224 */ /* 0x000fe200078e0099 */
[----:B------:R-:W-:Y:S01]  /*5490*/  MOV R50, R154 ;  /* 0x0000009a00327202 */ /* 0x000fe20000000f00 */
[----:B------:R-:W-:Y:S01]  /*54a0*/  IMAD.MOV.U32 R153, RZ, RZ, R164 ;  /* 0x000000ffff997224 */ /* 0x000fe200078e00a4 */
[----:B------:R-:W-:Y:S01]  /*54b0*/  MOV R154, R172 ;  /* 0x000000ac009a7202 */ /* 0x000fe20000000f00 */
[----:B------:R-:W-:Y:S02]  /*54c0*/  IMAD.MOV.U32 R164, RZ, RZ, R173 ;  /* 0x000000ffffa47224 */ /* 0x000fe400078e00ad */
[----:B------:R-:W-:Y:S02]  /*54d0*/  IMAD.MOV.U32 R48, RZ, RZ, R174 ;  /* 0x000000ffff307224 */ /* 0x000fe400078e00ae */
[----:B------:R-:W-:Y:S01]  /*54e0*/  IMAD.MOV.U32 R49, RZ, RZ, R180 ;  /* 0x000000ffff317224 */ /* 0x000fe200078e00b4 */
[C---:B-1----:R-:W-:Y:S08]  /*54f0*/  HMMA.16816.F32 R60, R4.reuse, R8, R32 ;  /* 0x00000008043c723c */ /* 0x042ff00000001820 */
[C---:B--2---:R-:W-:Y:S07]  /*5500*/  HMMA.16816.F32 R180, R4.reuse, R20, R72 ;  /* 0x0000001404b4723c */ /* 0x044fee0000001848 */
[----:B------:R-:W-:Y:S01]  /*5510*/  IMAD.MOV.U32 R72, RZ, RZ, R49 ;  /* 0x000000ffff487224 */ /* 0x000fe200078e0031 */
[----:B------:R-:W-:Y:S01]  /*5520*/  HMMA.16816.F32 R172, R4, R22, R64 ;  /* 0x0000001604ac723c */ /* 0x000fe20000001840 */
[----:B------:R-:W1:Y:S01]  /*5530*/  LDSM.16.MT88.4 R20, [R229+0x4900] ;  /* 0x00490000e514783b */ /* 0x000e620000004200 */
[----:B------:R-:W-:Y:S01]  /*5540*/  IMAD.MOV.U32 R73, RZ, RZ, R50 ;  /* 0x000000ffff497224 */ /* 0x000fe200078e0032 */
[----:B------:R-:W-:Y:S01]  /*5550*/  MOV R74, R51 ;  /* 0x00000033004a7202 */ /* 0x000fe20000000f00 */
[----:B------:R-:W-:-:S03]  /*5560*/  IMAD.MOV.U32 R75, RZ, RZ, R56 ;  /* 0x000000ffff4b7224 */ /* 0x000fc600078e0038 */
[----:B------:R-:W-:Y:S01]  /*5570*/  MOV R64, R36 ;  /* 0x0000002400407202 */ /* 0x000fe20000000f00 */
[C---:B---3--:R-:W-:Y:S01]  /*5580*/  HMMA.16816.F32 R132, R4.reuse, R16, R52 ;  /* 0x000000100484723c */ /* 0x048fe20000001834 */
[----:B------:R-:W-:Y:S01]  /*5590*/  IMAD.MOV.U32 R65, RZ, RZ, R37 ;  /* 0x000000ffff417224 */ /* 0x000fe200078e0025 */
[----:B------:R-:W-:Y:S01]  /*55a0*/  MOV R67, R48 ;  /* 0x0000003000437202 */ /* 0x000fe20000000f00 */
[----:B------:R-:W-:Y:S01]  /*55b0*/  IMAD.MOV.U32 R66, RZ, RZ, R38 ;  /* 0x000000ffff427224 */ /* 0x000fe200078e0026 */
[----:B------:R-:W-:Y:S01]  /*55c0*/  MOV R38, R69 ;  /* 0x0000004500267202 */ /* 0x000fe20000000f00 */
[----:B------:R-:W-:Y:S02]  /*55d0*/  IMAD.MOV.U32 R36, RZ, RZ, R70 ;  /* 0x000000ffff247224 */ /* 0x000fe400078e0046 */
[----:B------:R-:W-:Y:S01]  /*55e0*/  IMAD.MOV.U32 R55, RZ, RZ, R31 ;  /* 0x000000ffff377224 */ /* 0x000fe200078e001f */
[----:B------:R-:W-:Y:S01]  /*55f0*/  HMMA.16816.F32 R80, R4, R18, R44 ;  /* 0x000000120450723c */ /* 0x000fe2000000182c */
[----:B------:R-:W2:Y:S01]  /*5600*/  LDSM.16.MT88.4 R16, [R228+0x4900] ;  /* 0x00490000e410783b */ /* 0x000ea20000004200 */
[----:B------:R-:W-:-:S02]  /*5610*/  IMAD.MOV.U32 R31, RZ, RZ, R68 ;  /* 0x000000ffff1f7224 */ /* 0x000fc400078e0044 */
[----:B------:R-:W-:Y:S02]  /*5620*/  IMAD.MOV.U32 R37, RZ, RZ, R71 ;  /* 0x000000ffff257224 */ /* 0x000fe400078e0047 */
[----:B------:R-:W-:Y:S02]  /*5630*/  IMAD.MOV.U32 R54, RZ, RZ, R30 ;  /* 0x000000ffff367224 */ /* 0x000fe400078e001e */
[----:B------:R-:W-:Y:S01]  /*5640*/  HMMA.16816.F32 R32, R4, R10, R24 ;  /* 0x0000000a0420723c */ /* 0x000fe20000001818 */
[----:B------:R-:W3:Y:S01]  /*5650*/  LDSM.16.MT88.4 R8, [R225+0x7900] ;  /* 0x00790000e108783b */ /* 0x000ee20000004200 */
[----:B------:R-:W-:-:S06]  /*5660*/  IMAD.MOV.U32 R30, RZ, RZ, R59 ;  /* 0x000000ffff1e7224 */ /* 0x000fcc00078e003b */
[C---:B-1----:R-:W-:Y:S07]  /*5670*/  HMMA.16816.F32 R76, R4.reuse, R20, R144 ;  /* 0x00000014044c723c */ /* 0x042fee0000001890 */
[----:B------:R-:W-:Y:S01]  /*5680*/  IMAD.MOV.U32 R147, RZ, RZ, R28 ;  /* 0x000000ffff937224 */ /* 0x000fe200078e001c */
[----:B------:R-:W-:Y:S01]  /*5690*/  HMMA.16816.F32 R68, R4, R22, R128 ;  /* 0x000000160444723c */ /* 0x000fe20000001880 */
[----:B------:R-:W1:Y:S01]  /*56a0*/  LDSM.16.MT88.4 R20, [R226+0x7900] ;  /* 0x00790000e214783b */ /* 0x000e620000004200 */
[----:B------:R-:W-:Y:S01]  /*56b0*/  MOV R146, R29 ;  /* 0x0000001d00927202 */ /* 0x000fe20000000f00 */
[----:B------:R-:W-:Y:S01]  /*56c0*/  IMAD.MOV.U32 R28, RZ, RZ, R57 ;  /* 0x000000ffff1c7224 */ /* 0x000fe200078e0039 */
[----:B------:R-:W-:Y:S01]  /*56d0*/  MOV R29, R58 ;  /* 0x0000003a001d7202 */ /* 0x000fe20000000f00 */
[----:B------:R-:W-:-:S02]  /*56e0*/  IMAD.MOV.U32 R144, RZ, RZ, R30 ;  /* 0x000000ffff907224 */ /* 0x000fc400078e001e */
[----:B------:R-:W-:Y:S01]  /*56f0*/  MOV R129, R73 ;  /* 0x0000004900817202 */ /* 0x000fe20000000f00 */
[----:B--2---:R-:W-:Y:S01]  /*5700*/  HMMA.16816.F32 R56, R4, R16, R116 ;  /* 0x000000100438723c */ /* 0x004fe20000001874 */
[----:B------:R-:W-:Y:S01]  /*5710*/  MOV R145, R29 ;  /* 0x0000001d00917202 */ /* 0x000fe20000000f00 */
[----:B------:R-:W-:Y:S01]  /*5720*/  IMAD.MOV.U32 R128, RZ, RZ, R74 ;  /* 0x000000ffff807224 */ /* 0x000fe200078e004a */
[----:B------:R-:W-:Y:S01]  /*5730*/  MOV R130, R55 ;  /* 0x0000003700827202 */ /* 0x000fe20000000f00 */
[----:B------:R-:W-:-:S03]  /*5740*/  IMAD.MOV.U32 R131, RZ, RZ, R64 ;  /* 0x000000ffff837224 */ /* 0x000fc600078e0040 */
[----:B------:R-:W-:Y:S01]  /*5750*/  MOV R117, R43 ;  /* 0x0000002b00757202 */ /* 0x000fe20000000f00 */
[----:B------:R-:W-:Y:S01]  /*5760*/  HMMA.16816.F32 R48, R4, R18, R112 ;  /* 0x000000120430723c */ /* 0x000fe20000001870 */
[----:B------:R-:W-:Y:S01]  /*5770*/  IMAD.MOV.U32 R116, RZ, RZ, R42 ;  /* 0x000000ffff747224 */ /* 0x000fe200078e002a */
[----:B------:R-:W-:Y:S01]  /*5780*/  MOV R119, R75 ;  /* 0x0000004b00777202 */ /* 0x000fe20000000f00 */
[----:B------:R-:W2:Y:S01]  /*5790*/  LDSM.16.MT88.4 R16, [R229+0x7900] ;  /* 0x00790000e510783b */ /* 0x000ea20000004200 */
[----:B------:R-:W-:-:S03]  /*57a0*/  IMAD.MOV.U32 R118, RZ, RZ, R66 ;  /* 0x000000ffff767224 */ /* 0x000fc600078e0042 */
[----:B------:R-:W-:Y:S01]  /*57b0*/  IMAD.MOV.U32 R114, RZ, RZ, R41 ;  /* 0x000000ffff727224 */ /* 0x000fe200078e0029 */
[----:B------:R-:W-:Y:S02]  /*57c0*/  MOV R115, R40 ;  /* 0x0000002800737202 */ /* 0x000fe40000000f00 */
[----:B---3--:R-:W-:Y:S01]  /*57d0*/  HMMA.16816.F32 R40, R4, R8, R96 ;  /* 0x000000080428723c */ /* 0x008fe20000001860 */
[----:B------:R-:W-:Y:S02]  /*57e0*/  MOV R113, R31 ;  /* 0x0000001f00717202 */ /* 0x000fe40000000f00 */
[----:B------:R-:W-:-:S04]  /*57f0*/  MOV R112, R65 ;  /* 0x0000004100707202 */ /* 0x000fc80000000f00 */
[----:B------:R-:W-:Y:S01]  /*5800*/  IMAD.MOV.U32 R98, RZ, RZ, R28 ;  /* 0x000000ffff627224 */ /* 0x000fe200078e001c */
[----:B------:R-:W-:Y:S01]  /*5810*/  MOV R96, R67 ;  /* 0x0000004300607202 */ /* 0x000fe20000000f00 */
[----:B------:R-:W-:Y:S01]  /*5820*/  HMMA.16816.F32 R28, R4, R10, R92 ;  /* 0x0000000a041c723c */ /* 0x000fe2000000185c */
[----:B------:R-:W-:Y:S01]  /*5830*/  IMAD.MOV.U32 R97, RZ, RZ, R72 ;  /* 0x000000ffff617224 */ /* 0x000fe200078e0048 */
[----:B------:R-:W3:Y:S01]  /*5840*/  LDSM.16.MT88.4 R8, [R228+0x7900] ;  /* 0x00790000e408783b */ /* 0x000ee20000004200 */
[----:B------:R-:W-:-:S04]  /*5850*/  IMAD.MOV.U32 R99, RZ, RZ, R54 ;  /* 0x000000ffff637224 */ /* 0x000fc800078e0036 */
[----:B------:R-:W-:Y:S01]  /*5860*/  MOV R93, R37 ;  /* 0x00000025005d7202 */ /* 0x000fe20000000f00 */
[----:B-1----:R-:W-:Y:S01]  /*5870*/  HMMA.16816.F32 R72, R4, R20, R140 ;  /* 0x000000140448723c */ /* 0x002fe2000000188c */
[----:B------:R-:W-:Y:S01]  /*5880*/  MOV R95, R39 ;  /* 0x00000027005f7202 */ /* 0x000fe20000000f00 */
[----:B------:R-:W-:Y:S02]  /*5890*/  IMAD.MOV.U32 R92, RZ, RZ, R36 ;  /* 0x000000ffff5c7224 */ /* 0x000fe400078e0024 */
        /* <DEDUP_REMOVED lines=17> */
[----:B------:R-:W-:Y:S01]  /*59b0*/  IMAD.MOV.U32 R147, RZ, RZ, R185 ;  /* 0x000000ffff937224 */ /* 0x000fe200078e00b9 */
[----:B------:R-:W-:Y:S01]  /*59c0*/  MOV R143, R93 ;  /* 0x0000005d008f7202 */ /* 0x000fe20000000f00 */
[----:B------:R-:W-:Y:S01]  /*59d0*/  HMMA.16816.F32 R64, R4, R22, R120 ;  /* 0x000000160440723c */ /* 0x000fe20000001878 */
[----:B------:R-:W-:Y:S01]  /*59e0*/  MOV R93, R95 ;  /* 0x0000005f005d7202 */ /* 0x000fe20000000f00 */
[----:B------:R4:W5:Y:S01]  /*59f0*/  LDL.LU R185, [R1+0x64] ;  /* 0x0000640001b97983 */ /* 0x0009620000300800 */
[----:B------:R-:W-:-:S05]  /*5a00*/  MOV R95, R97 ;  /* 0x00000061005f7202 */ /* 0x000fca0000000f00 */
[----:B--2---:R-:W-:Y:S01]  /*5a10*/  HMMA.16816.F32 R52, R4, R16, R108 ;  /* 0x000000100434723c */ /* 0x004fe2000000186c */
[----:B-1----:R-:W-:Y:S02]  /*5a20*/  FFMA.FTZ R0, R142, c[0x0][0x2d0], -R12 ;  /* 0x0000b4008e007a23 */ /* 0x002fe4000001080c */
[----:B------:R-:W-:Y:S02]  /*5a30*/  IMAD.MOV.U32 R142, RZ, RZ, R92 ;  /* 0x000000ffff8e7224 */ /* 0x000fe400078e005c */
[----:B------:R-:W-:-:S03]  /*5a40*/  IMAD.MOV.U32 R92, RZ, RZ, R94 ;  /* 0x000000ffff5c7224 */ /* 0x000fc600078e005e */
[C---:B------:R-:W-:Y:S01]  /*5a50*/  HMMA.16816.F32 R44, R4.reuse, R18, R104 ;  /* 0x00000012042c723c */ /* 0x040fe20000001868 */
        /* <DEDUP_REMOVED lines=12> */
[----:B------:R1:W2:Y:S01]  /*5b20*/  MUFU.EX2 R153, R0 ;  /* 0x0000000000997308 */ /* 0x0002a20000000800 */
[----:B------:R-:W-:Y:S01]  /*5b30*/  MOV R92, R94 ;  /* 0x0000005e005c7202 */ /* 0x000fe20000000f00 */
[----:B------:R-:W-:Y:S01]  /*5b40*/  LDSM.16.MT88.4 R16, [R226+0x2100] ;  /* 0x00210000e210783b */ /* 0x000fe20000004200 */
[----:B------:R-:W-:Y:S01]  /*5b50*/  MOV R94, R96 ;  /* 0x00000060005e7202 */ /* 0x000fe20000000f00 */
[----:B---3--:R-:W-:Y:S01]  /*5b60*/  HMMA.16816.F32 R36, R4, R8, R88 ;  /* 0x000000080424723c */ /* 0x008fe20000001858 */
[----:B------:R-:W-:Y:S01]  /*5b70*/  MOV R96, R98 ;  /* 0x0000006200607202 */ /* 0x000fe20000000f00 */
[----:B------:R4:W5:Y:S01]  /*5b80*/  LDL.LU R184, [R1+0x60] ;  /* 0x0000600001b87983 */ /* 0x0009620000300800 */
[----:B------:R-:W-:Y:S01]  /*5b90*/  MOV R98, R146 ;  /* 0x0000009200627202 */ /* 0x000fe20000000f00 */
[----:B------:R-:W-:Y:S01]  /*5ba0*/  IMAD.MOV.U32 R146, RZ, RZ, R147 ;  /* 0x000000ffff927224 */ /* 0x000fe200078e0093 */
[----:B------:R-:W-:-:S03]  /*5bb0*/  MOV R147, R154 ;  /* 0x0000009a00937202 */ /* 0x000fc60000000f00 */
[----:B------:R-:W-:Y:S01]  /*5bc0*/  HMMA.16816.F32 R24, R4, R10, R84 ;  /* 0x0000000a0418723c */ /* 0x000fe20000001854 */
[----:B------:R-:W-:Y:S01]  /*5bd0*/  LDSM.16.MT88.4 R8, [R229+0x2100] ;  /* 0x00210000e508783b */ /* 0x000fe20000004200 */
[--C-:B-1----:R-:W-:Y:S02]  /*5be0*/  FFMA.FTZ R0, R141, c[0x0][0x2d0], -R12.reuse ;  /* 0x0000b4008d007a23 */ /* 0x102fe4000001080c */
[----:B------:R-:W-:Y:S02]  /*5bf0*/  IMAD.MOV.U32 R141, RZ, RZ, R143 ;  /* 0x000000ffff8d7224 */ /* 0x000fe400078e008f */
[----:B------:R1:W-:Y:S01]  /*5c00*/  MUFU.EX2 R154, R0 ;  /* 0x00000000009a7308 */ /* 0x0003e20000000800 */
[----:B------:R-:W-:Y:S02]  /*5c10*/  IMAD.MOV.U32 R143, RZ, RZ, R93 ;  /* 0x000000ffff8f7224 */ /* 0x000fe400078e005d */
[----:B------:R-:W-:Y:S01]  /*5c20*/  IMAD.MOV.U32 R93, RZ, RZ, R95 ;  /* 0x000000ffff5d7224 */ /* 0x000fe200078e005f */
[----:B------:R-:W-:Y:S01]  /*5c30*/  MOV R21, R141 ;  /* 0x0000008d00157202 */ /* 0x000fe20000000f00 */
[----:B------:R-:W-:Y:S01]  /*5c40*/  IMAD.MOV.U32 R95, RZ, RZ, R97 ;  /* 0x000000ffff5f7224 */ /* 0x000fe200078e0061 */
[----:B------:R-:W-:Y:S01]  /*5c50*/  MOV R141, R143 ;  /* 0x0000008f008d7202 */ /* 0x000fe20000000f00 */
[----:B------:R-:W-:Y:S01]  /*5c60*/  IMAD.MOV.U32 R97, RZ, RZ, R99 ;  /* 0x000000ffff617224 */ /* 0x000fe200078e0063 */
[----:B------:R-:W-:Y:S01]  /*5c70*/  MOV R143, R93 ;  /* 0x0000005d008f7202 */ /* 0x000fe20000000f00 */
[----:B-1----:R-:W-:-:S02]  /*5c80*/  FFMA.FTZ R0, R140, c[0x0][0x2d0], -R12 ;  /* 0x0000b4008c007a23 */ /* 0x002fc4000001080c */
[----:B------:R-:W-:Y:S02]  /*5c90*/  IMAD.MOV.U32 R140, RZ, RZ, R142 ;  /* 0x000000ffff8c7224 */ /* 0x000fe400078e008e */
[----:B------:R-:W-:Y:S02]  /*5ca0*/  IMAD.MOV.U32 R142, RZ, RZ, R92 ;  /* 0x000000ffff8e7224 */ /* 0x000fe400078e005c */
[----:B------:R-:W-:Y:S02]  /*5cb0*/  IMAD.MOV.U32 R92, RZ, RZ, R94 ;  /* 0x000000ffff5c7224 */ /* 0x000fe400078e005e */
[----:B------:R-:W-:Y:S02]  /*5cc0*/  IMAD.MOV.U32 R94, RZ, RZ, R96 ;  /* 0x000000ffff5e7224 */ /* 0x000fe400078e0060 */
[----:B------:R-:W-:Y:S01]  /*5cd0*/  IMAD.MOV.U32 R96, RZ, RZ, R98 ;  /* 0x000000ffff607224 */ /* 0x000fe200078e0062 */
[----:B------:R-:W-:Y:S02]  /*5ce0*/  MOV R98, R164 ;  /* 0x000000a400627202 */ /* 0x000fe40000000f00 */
[----:B------:R1:W3:Y:S01]  /*5cf0*/  MUFU.EX2 R164, R0 ;  /* 0x0000000000a47308 */ /* 0x0002e20000000800 */
[----:B------:R-:W-:-:S02]  /*5d00*/  MOV R93, R95 ;  /* 0x0000005f005d7202 */ /* 0x000fc40000000f00 */
[----:B------:R-:W-:Y:S01]  /*5d10*/  MOV R95, R97 ;  /* 0x00000061005f7202 */ /* 0x000fe20000000f00 */
        /* <DEDUP_REMOVED lines=12> */
[----:B------:R1:W-:Y:S02]  /*5de0*/  MUFU.EX2 R101, R0 ;  /* 0x0000000000657308 */ /* 0x0003e40000000800 */
[----:B-1----:R-:W-:Y:S02]  /*5df0*/  FFMA.FTZ R0, R21, c[0x0][0x2d0], -R2 ;  /* 0x0000b40015007a23 */ /* 0x002fe40000010802 */
        /* <DEDUP_REMOVED lines=10> */
[----:B------:R-:W-:-:S02]  /*5ea0*/  IMAD.MOV.U32 R118, RZ, RZ, R103 ;  /* 0x000000ffff767224 */ /* 0x000fc400078e0067 */
[----:B------:R1:W1:Y:S01]  /*5eb0*/  MUFU.EX2 R103, R0 ;  /* 0x0000000000677308 */ /* 0x0002620000000800 */
[----:B------:R-:W-:Y:S01]  /*5ec0*/  MOV R122, R140 ;  /* 0x0000008c007a7202 */ /* 0x000fe20000000f00 */
[----:B------:R-:W-:Y:S01]  /*5ed0*/  IMAD.MOV.U32 R123, RZ, RZ, R141 ;  /* 0x000000ffff7b7224 */ /* 0x000fe200078e008d */
[----:B------:R-:W-:Y:S01]  /*5ee0*/  MOV R140, R142 ;  /* 0x0000008e008c7202 */ /* 0x000fe20000000f00 */
[----:B------:R-:W-:Y:S01]  /*5ef0*/  IMAD.MOV.U32 R141, RZ, RZ, R143 ;  /* 0x000000ffff8d7224 */ /* 0x000fe200078e008f */
[----:B------:R-:W-:Y:S01]  /*5f00*/  MOV R142, R92 ;  /* 0x0000005c008e7202 */ /* 0x000fe20000000f00 */
[----:B-1----:R-:W-:Y:S02]  /*5f10*/  FFMA.FTZ R0, R21, c[0x0][0x2d0], -R2 ;  /* 0x0000b40015007a23 */ /* 0x002fe40000010802 */
[----:B------:R-:W1:Y:S01]  /*5f20*/  LDSM.16.MT88.4 R20, [R225+0x2100] ;  /* 0x00210000e114783b */ /* 0x000e620000004200 */
[----:B------:R-:W-:Y:S01]  /*5f30*/  MOV R92, R94 ;  /* 0x0000005e005c7202 */ /* 0x000fe20000000f00 */
[----:B------:R-:W-:Y:S01]  /*5f40*/  IMAD.MOV.U32 R143, RZ, RZ, R93 ;  /* 0x000000ffff8f7224 */ /* 0x000fe200078e005d */
[----:B------:R-:W-:-:S02]  /*5f50*/  MOV R94, R112 ;  /* 0x00000070005e7202 */ /* 0x000fc40000000f00 */
[----:B------:R-:W-:Y:S02]  /*5f60*/  MOV R112, R152 ;  /* 0x0000009800707202 */ /* 0x000fe40000000f00 */
[----:B------:R2:W-:Y:S02]  /*5f70*/  MUFU.EX2 R152, R0 ;  /* 0x0000000000987308 */ /* 0x0005e40000000800 */
[----:B--2---:R-:W-:Y:S01]  /*5f80*/  FFMA.FTZ R0, R122, c[0x0][0x2d0], -R2 ;  /* 0x0000b4007a007a23 */ /* 0x004fe20000010802 */
[----:B------:R-:W-:Y:S02]  /*5f90*/  MOV R122, R143 ;  /* 0x0000008f007a7202 */ /* 0x000fe40000000f00 */
[----:B------:R-:W-:-:S03]  /*5fa0*/  MOV R143, R155 ;  /* 0x0000009b008f7202 */ /* 0x000fc60000000f00 */
[----:B------:R-:W2:Y:S01]  /*5fb0*/  MUFU.EX2 R155, R0 ;  /* 0x00000000009b7308 */ /* 0x000ea20000000800 */
[----:B------:R-:W-:Y:S01]  /*5fc0*/  MOV R110, R141 ;  /* 0x0000008d006e7202 */ /* 0x000fe20000000f00 */
[----:B------:R-:W-:Y:S01]  /*5fd0*/  IMAD.MOV.U32 R109, RZ, RZ, R140 ;  /* 0x000000ffff6d7224 */ /* 0x000fe200078e008c */
[----:B------:R-:W-:Y:S01]  /*5fe0*/  MOV R108, R123 ;  /* 0x0000007b006c7202 */ /* 0x000fe20000000f00 */
[----:B------:R-:W-:Y:S01]  /*5ff0*/  IMAD.MOV.U32 R111, RZ, RZ, R142 ;  /* 0x000000ffff6f7224 */ /* 0x000fe200078e008e */
[----:B------:R-:W-:Y:S01]  /*6000*/  F2FP.PACK_AB R4, R153, R102 ;  /* 0x000000669904723e */ /* 0x000fe200000000ff */
[----:B------:R-:W-:Y:S01]  /*6010*/  IMAD.MOV.U32 R141, RZ, RZ, R119 ;  /* 0x000000ffff8d7224 */ /* 0x000fe200078e0077 */
[----:B---3--:R-:W-:Y:S02]  /*6020*/  F2FP.PACK_AB R6, R164, R154 ;  /* 0x0000009aa406723e */ /* 0x008fe400000000ff */
[----:B------:R-:W-:Y:S02]  /*6030*/  F2FP.PACK_AB R5, R103, R101 ;  /* 0x000000656705723e */ /* 0x000fe400000000ff */
[----:B------:R-:W-:Y:S01]  /*6040*/  MOV R142, R128 ;  /* 0x00000080008e7202 */ /* 0x000fe20000000f00 */
[----:B------:R-:W-:Y:S01]  /*6050*/  IMAD.MOV.U32 R123, RZ, RZ, R112 ;  /* 0x000000ffff7b7224 */ /* 0x000fe200078e0070 */
[----:B--2---:R-:W-:Y:S01]  /*6060*/  F2FP.PACK_AB R7, R155, R152 ;  /* 0x000000989b07723e */ /* 0x004fe200000000ff */
[----:B------:R-:W-:Y:S01]  /*6070*/  IMAD.MOV.U32 R93, RZ, RZ, R95 ;  /* 0x000000ffff5d7224 */ /* 0x000fe200078e005f */
[----:B------:R-:W-:Y:S01]  /*6080*/  MOV R0, R141 ;  /* 0x0000008d00007202 */ /* 0x000fe20000000f00 */
[----:B------:R-:W-:-:S02]  /*6090*/  IMAD.MOV.U32 R112, RZ, RZ, R160 ;  /* 0x000000ffff707224 */ /* 0x000fc400078e00a0 */
[----:B------:R-:W-:Y:S02]  /*60a0*/  IMAD.MOV.U32 R95, RZ, RZ, R118 ;  /* 0x000000ffff5f7224 */ /* 0x000fe400078e0076 */
[----:B------:R-:W-:Y:S01]  /*60b0*/  IMAD.MOV.U32 R141, RZ, RZ, R142 ;  /* 0x000000ffff8d7224 */ /* 0x000fe200078e008e */
[----:B-1----:R-:W-:Y:S01]  /*60c0*/  HMMA.16816.F32 R104, R4, R20, R108 ;  /* 0x000000140468723c */ /* 0x002fe2000000186c */
[----:B------:R-:W-:Y:S01]  /*60d0*/  MOV R142, R143 ;  /* 0x0000008f008e7202 */ /* 0x000fe20000000f00 */
[----:B------:R-:W-:-:S05]  /*60e0*/  IMAD.MOV.U32 R143, RZ, RZ, R112 ;  /* 0x000000ffff8f7224 */ /* 0x000fca00078e0070 */
[----:B------:R-:W-:Y:S01]  /*60f0*/  MOV R108, R113 ;  /* 0x00000071006c7202 */ /* 0x000fe20000000f00 */
[C---:B------:R-:W-:Y:S01]  /*6100*/  HMMA.16816.F32 R84, R4.reuse, R22, R176 ;  /* 0x000000160454723c */ /* 0x040fe200000018b0 */
[----:B------:R-:W-:Y:S01]  /*6110*/  IMAD.MOV.U32 R111, RZ, RZ, R122 ;  /* 0x000000ffff6f7224 */ /* 0x000fe200078e007a */
[----:B------:R-:W-:Y:S01]  /*6120*/  MOV R110, R123 ;  /* 0x0000007b006e7202 */ /* 0x000fe20000000f00 */
[----:B------:R-:W1:Y:S04]  /*6130*/  LDSM.16.MT88.4 R20, [R228+0x2100] ;  /* 0x00210000e414783b */ /* 0x000e680000004200 */
[----:B------:R-:W-:Y:S01]  /*6140*/  IMAD.MOV.U32 R178, RZ, RZ, R114 ;  /* 0x000000ffffb27224 */ /* 0x000fe200078e0072 */
[----:B------:R-:W-:Y:S01]  /*6150*/  MOV R179, R115 ;  /* 0x0000007300b37202 */ /* 0x000fe20000000f00 */
[C---:B------:R-:W-:Y:S07]  /*6160*/  HMMA.16816.F32 R88, R4.reuse, R18, R148 ;  /* 0x000000120458723c */ /* 0x040fee0000001894 */
[----:B------:R-:W-:Y:S01]  /*6170*/  IMAD.MOV.U32 R151, RZ, RZ, R92 ;  /* 0x000000ffff977224 */ /* 0x000fe200078e005c */
[C---:B------:R-:W-:Y:S01]  /*6180*/  HMMA.16816.F32 R112, R4.reuse, R16, R168 ;  /* 0x000000100470723c */ /* 0x040fe200000018a8 */
[----:B------:R-:W-:Y:S01]  /*6190*/  MOV R150, R93 ;  /* 0x0000005d00967202 */ /* 0x000fe20000000f00 */
[----:B------:R-:W-:Y:S01]  /*61a0*/  IMAD.MOV.U32 R149, RZ, RZ, R94 ;  /* 0x000000ffff957224 */ /* 0x000fe200078e005e */
[----:B------:R-:W-:Y:S01]  /*61b0*/  MOV R148, R95 ;  /* 0x0000005f00947202 */ /* 0x000fe20000000f00 */
[----:B------:R-:W2:Y:S04]  /*61c0*/  LDSM.16.MT88.4 R16, [R225+0x5100] ;  /* 0x00510000e110783b */ /* 0x000ea80000004200 */
[C---:B------:R-:W-:Y:S08]  /*61d0*/  HMMA.16816.F32 R120, R4.reuse, R8, R136 ;  /* 0x000000080478723c */ /* 0x040ff00000001888 */
[----:B------:R-:W-:Y:S01]  /*61e0*/  HMMA.16816.F32 R92, R4, R10, R124 ;  /* 0x0000000a045c723c */ /* 0x000fe2000000187c */
[----:B------:R-:W3:Y:S01]  /*61f0*/  LDSM.16.MT88.4 R8, [R226+0x5100] ;  /* 0x00510000e208783b */ /* 0x000ee20000004200 */
[----:B------:R-:W-:-:S05]  /*6200*/  IMAD.MOV.U32 R118, RZ, RZ, R161 ;  /* 0x000000ffff767224 */ /* 0x000fca00078e00a1 */
        /* <DEDUP_REMOVED lines=16> */
[C---:B-1----:R-:W-:Y:S07]  /*6310*/  HMMA.16816.F32 R128, R4.reuse, R20, R180 ;  /* 0x000000140480723c */ /* 0x042fee00000018b4 */
[----:B------:R-:W-:Y:S01]  /*6320*/  IMAD.MOV.U32 R182, RZ, RZ, R144 ;  /* 0x000000ffffb67224 */ /* 0x000fe200078e0090 */
[----:B--2---:R-:W-:Y:S01]  /*6330*/  HMMA.16816.F32 R136, R4, R16, R132 ;  /* 0x000000100488723c */ /* 0x004fe20000001884 */
[----:B------:R-:W-:-:S06]  /*6340*/  MOV R183, R145 ;  /* 0x0000009100b77202 */ /* 0x000fcc0000000f00 */
[----:B------:R-:W-:Y:S01]  /*6350*/  IMAD.MOV.U32 R134, RZ, RZ, R146 ;  /* 0x000000ffff867224 */ /* 0x000fe200078e0092 */
[----:B------:R-:W-:Y:S01]  /*6360*/  MOV R135, R147 ;  /* 0x0000009300877202 */ /* 0x000fe20000000f00 */
[C---:B---3--:R-:W-:Y:S08]  /*6370*/  HMMA.16816.F32 R32, R4.reuse, R10, R32 ;  /* 0x0000000a0420723c */ /* 0x048ff00000001820 */
[C---:B------:R-:W-:Y:S01]  /*6380*/  HMMA.16816.F32 R144, R4.reuse, R8, R60 ;  /* 0x000000080490723c */ /* 0x040fe2000000183c */
[----:B------:R-:W1:Y:S07]  /*6390*/  LDSM.16.MT88.4 R8, [R225+0x8100] ;  /* 0x00810000e108783b */ /* 0x000e6e0000004200 */
[C---:B------:R-:W-:Y:S01]  /*63a0*/  HMMA.16816.F32 R172, R4.reuse, R22, R172 ;  /* 0x0000001604ac723c */ /* 0x040fe200000018ac */
[----:B------:R-:W2:Y:S07]  /*63b0*/  LDSM.16.MT88.4 R20, [R229+0x5100] ;  /* 0x00510000e514783b */ /* 0x000eae0000004200 */
[C---:B------:R-:W-:Y:S01]  /*63c0*/  HMMA.16816.F32 R80, R4.reuse, R18, R80 ;  /* 0x000000120450723c */ /* 0x040fe20000001850 */
[----:B------:R-:W3:Y:S07]  /*63d0*/  LDSM.16.MT88.4 R16, [R228+0x5100] ;  /* 0x00510000e410783b */ /* 0x000eee0000004200 */
[C---:B-1----:R-:W-:Y:S08]  /*63e0*/  HMMA.16816.F32 R40, R4.reuse, R8, R40 ;  /* 0x000000080428723c */ /* 0x042ff00000001828 */
[C---:B------:R-:W-:Y:S01]  /*63f0*/  HMMA.16816.F32 R28, R4.reuse, R10, R28 ;  /* 0x0000000a041c723c */ /* 0x040fe2000000181c */
[----:B------:R-:W1:Y:S07]  /*6400*/  LDSM.16.MT88.4 R8, [R228+0x8100] ;  /* 0x00810000e408783b */ /* 0x000e6e0000004200 */
[C---:B--2---:R-:W-:Y:S08]  /*6410*/  HMMA.16816.F32 R76, R4.reuse, R20, R76 ;  /* 0x00000014044c723c */ /* 0x044ff0000000184c */
[C---:B------:R-:W-:Y:S01]  /*6420*/  HMMA.16816.F32 R68, R4.reuse, R22, R68 ;  /* 0x000000160444723c */ /* 0x040fe20000001844 */
[----:B------:R-:W2:Y:S07]  /*6430*/  LDSM.16.MT88.4 R20, [R226+0x8100] ;  /* 0x00810000e214783b */ /* 0x000eae0000004200 */
[C---:B---3--:R-:W-:Y:S08]  /*6440*/  HMMA.16816.F32 R60, R4.reuse, R16, R56 ;  /* 0x00000010043c723c */ /* 0x048ff00000001838 */
[----:B------:R-:W-:Y:S01]  /*6450*/  HMMA.16816.F32 R48, R4, R18, R48 ;  /* 0x000000120430723c */ /* 0x000fe20000001830 */
[----:B------:R-:W3:Y:S01]  /*6460*/  LDSM.16.MT88.4 R16, [R229+0x8100] ;  /* 0x00810000e510783b */ /* 0x000ee20000004200 */
[----:B------:R-:W-:-:S06]  /*6470*/  FFMA.FTZ R0, R0, c[0x0][0x2d0], -R12 ;  /* 0x0000b40000007a23 */ /* 0x000fcc000001080c */
[----:B-1----:R-:W-:Y:S01]  /*6480*/  HMMA.16816.F32 R24, R4, R10, R24 ;  /* 0x0000000a0418723c */ /* 0x002fe20000001818 */
[----:B------:R1:W-:Y:S01]  /*6490*/  MUFU.EX2 R11, R0 ;  /* 0x00000000000b7308 */ /* 0x0003e20000000800 */
[----:B------:R-:W-:Y:S01]  /*64a0*/  IMAD.MOV.U32 R180, RZ, RZ, R178 ;  /* 0x000000ffffb47224 */ /* 0x000fe200078e00b2 */
[----:B------:R-:W-:-:S05]  /*64b0*/  MOV R181, R179 ;  /* 0x000000b300b57202 */ /* 0x000fca0000000f00 */
[----:B------:R-:W-:Y:S01]  /*64c0*/  HMMA.16816.F32 R36, R4, R8, R36 ;  /* 0x000000080424723c */ /* 0x000fe20000001824 */
[----:B-1----:R-:W-:-:S04]  /*64d0*/  FFMA.FTZ R0, R134, c[0x0][0x2d0], -R12 ;  /* 0x0000b40086007a23 */ /* 0x002fc8000001080c */
[----:B------:R1:W1:Y:S03]  /*64e0*/  MUFU.EX2 R10, R0 ;  /* 0x00000000000a7308 */ /* 0x0002660000000800 */
[----:B--2---:R-:W-:Y:S01]  /*64f0*/  HMMA.16816.F32 R168, R4, R20, R72 ;  /* 0x0000001404a8723c */ /* 0x004fe20000001848 */
[----:B-1----:R-:W-:-:S07]  /*6500*/  FFMA.FTZ R0, R135, c[0x0][0x2d0], -R12 ;  /* 0x0000b40087007a23 */ /* 0x002fce000001080c */
[----:B------:R-:W-:Y:S01]  /*6510*/  HMMA.16816.F32 R20, R4, R22, R64 ;  /* 0x000000160414723c */ /* 0x000fe20000001840 */
[----:B------:R-:W-:Y:S01]  /*6520*/  IMAD.MOV.U32 R74, RZ, RZ, R183 ;  /* 0x000000ffff4a7224 */ /* 0x000fe200078e00b7 */
[----:B------:R-:W-:Y:S01]  /*6530*/  MOV R57, R116 ;  /* 0x0000007400397202 */ /* 0x000fe20000000f00 */
[----:B------:R1:W-:Y:S01]  /*6540*/  MUFU.EX2 R9, R0 ;  /* 0x0000000000097308 */ /* 0x0003e20000000800 */
[----:B------:R-:W-:-:S04]  /*6550*/  IMAD.MOV.U32 R58, RZ, RZ, R117 ;  /* 0x000000ffff3a7224 */ /* 0x000fc800078e0075 */
[----:B---3--:R-:W-:Y:S01]  /*6560*/  HMMA.16816.F32 R176, R4, R16, R52 ;  /* 0x0000001004b0723c */ /* 0x008fe20000001834 */
[----:B------:R-:W-:-:S07]  /*6570*/  IMAD.MOV.U32 R59, RZ, RZ, R119 ;  /* 0x000000ffff3b7224 */ /* 0x000fce00078e0077 */
[----:B------:R-:W-:Y:S01]  /*6580*/  HMMA.16816.F32 R44, R4, R18, R44 ;  /* 0x00000012042c723c */ /* 0x000fe2000000182c */
[----:B------:R-:W-:Y:S01]  /*6590*/  MOV R73, R124 ;  /* 0x0000007c00497202 */ /* 0x000fe20000000f00 */
[----:B------:R-:W-:Y:S01]  /*65a0*/  IMAD.MOV.U32 R75, RZ, RZ, R125 ;  /* 0x000000ffff4b7224 */ /* 0x000fe200078e007d */
[----:B------:R-:W-:Y:S01]  /*65b0*/  MOV R56, R127 ;  /* 0x0000007f00387202 */ /* 0x000fe20000000f00 */
[----:B-1----:R-:W-:Y:S01]  /*65c0*/  FFMA.FTZ R0, R180, c[0x0][0x2d0], -R12 ;  /* 0x0000b400b4007a23 */ /* 0x002fe2000001080c */
[----:B------:R-:W-:Y:S03]  /*65d0*/  LDSM.16.MT88.4 R132, [R228+0x2900] ;  /* 0x00290000e484783b */ /* 0x000fe60000004200 */
[----:B------:R1:W2:Y:S01]  /*65e0*/  MUFU.EX2 R8, R0 ;  /* 0x0000000000087308 */ /* 0x0002a20000000800 */
[----:B------:R-:W-:Y:S01]  /*65f0*/  MOV R183, R118 ;  /* 0x0000007600b77202 */ /* 0x000fe20000000f00 */
[----:B------:R-:W-:Y:S01]  /*6600*/  IMAD.MOV.U32 R99, RZ, RZ, R163 ;  /* 0x000000ffff637224 */ /* 0x000fe200078e00a3 */
[----:B------:R-:W3:Y:S01]  /*6610*/  LDSM.16.MT88.4 R116, [R226+0x2900] ;  /* 0x00290000e274783b */ /* 0x000ee20000004200 */
[----:B------:R-:W-:-:S02]  /*6620*/  IMAD.MOV.U32 R180, RZ, RZ, R150 ;  /* 0x000000ffffb47224 */ /* 0x000fc400078e0096 */
[----:B------:R-:W-:Y:S01]  /*6630*/  IMAD.MOV.U32 R97, RZ, RZ, R162 ;  /* 0x000000ffff617224 */ /* 0x000fe200078e00a2 */
[----:B------:R-:W-:Y:S01]  /*6640*/  MOV R17, R96 ;  /* 0x0000006000117202 */ /* 0x000fe20000000f00 */
[----:B------:R-:W-:Y:S01]  /*6650*/  LDSM.16.MT88.4 R64, [R228+0x5900] ;  /* 0x00590000e440783b */ /* 0x000fe20000004200 */
[--C-:B-1----:R-:W-:Y:S01]  /*6660*/  FFMA.FTZ R0, R181, c[0x0][0x2d0], -R2.reuse ;  /* 0x0000b400b5007a23 */ /* 0x102fe20000010802 */
[----:B------:R-:W-:Y:S02]  /*6670*/  MOV R19, R98 ;  /* 0x0000006200137202 */ /* 0x000fe40000000f00 */
[----:B------:R4:W5:Y:S01]  /*6680*/  LDL.LU R163, [R1+0x5c] ;  /* 0x00005c0001a37983 */ /* 0x0009620000300800 */
[----:B------:R1:W-:Y:S01]  /*6690*/  MUFU.EX2 R7, R0 ;  /* 0x0000000000077308 */ /* 0x0003e20000000800 */
[----:B------:R-:W-:Y:S01]  /*66a0*/  MOV R181, R149 ;  /* 0x0000009500b57202 */ /* 0x000fe20000000f00 */
[----:B------:R-:W-:Y:S01]  /*66b0*/  IMAD.MOV.U32 R150, RZ, RZ, R109 ;  /* 0x000000ffff967224 */ /* 0x000fe200078e006d */
[----:B------:R-:W-:Y:S01]  /*66c0*/  MOV R149, R110 ;  /* 0x0000006e00957202 */ /* 0x000fe20000000f00 */
[----:B------:R-:W-:Y:S01]  /*66d0*/  IMAD.MOV.U32 R16, RZ, RZ, R97 ;  /* 0x000000ffff107224 */ /* 0x000fe200078e0061 */
[----:B------:R-:W-:Y:S01]  /*66e0*/  F2FP.PACK_AB R96, R10, R11 ;  /* 0x0000000b0a60723e */ /* 0x000fe200000000ff */
[----:B------:R-:W-:Y:S01]  /*66f0*/  IMAD.MOV.U32 R18, RZ, RZ, R99 ;  /* 0x000000ffff127224 */ /* 0x000fe200078e0063 */
[----:B--2---:R-:W-:Y:S01]  /*6700*/  F2FP.PACK_AB R98, R8, R9 ;  /* 0x000000090862723e */ /* 0x004fe200000000ff */
[----:B------:R4:W5:Y:S04]  /*6710*/  LDL.LU R162, [R1+0x58] ;  /* 0x0000580001a27983 */ /* 0x0009680000300800 */
[----:B------:R4:W5:Y:S01]  /*6720*/  LDL.LU R161, [R1+0x54] ;  /* 0x0000540001a17983 */ /* 0x0009620000300800 */
[----:B-1----:R-:W-:-:S03]  /*6730*/  FFMA.FTZ R0, R182, c[0x0][0x2d0], -R2 ;  /* 0x0000b400b6007a23 */ /* 0x002fc60000010802 */
[----:B------:R4:W5:Y:S01]  /*6740*/  LDL.LU R160, [R1+0x50] ;  /* 0x0000500001a07983 */ /* 0x0009620000300800 */
[----:B------:R-:W-:Y:S01]  /*6750*/  IMAD.MOV.U32 R182, RZ, RZ, R148 ;  /* 0x000000ffffb67224 */ /* 0x000fe200078e0094 */
[----:B------:R1:W2:Y:S01]  /*6760*/  MUFU.EX2 R6, R0 ;  /* 0x0000000000067308 */ /* 0x0002a20000000800 */
[----:B------:R-:W-:Y:S01]  /*6770*/  IMAD.MOV.U32 R148, RZ, RZ, R111 ;  /* 0x000000ffff947224 */ /* 0x000fe200078e006f */
[----:B------:R4:W5:Y:S04]  /*6780*/  LDL.LU R159, [R1+0x4c] ;  /* 0x00004c00019f7983 */ /* 0x0009680000300800 */
[----:B------:R4:W5:Y:S04]  /*6790*/  LDL.LU R158, [R1+0x48] ;  /* 0x00004800019e7983 */ /* 0x0009680000300800 */
[----:B------:R4:W5:Y:S04]  /*67a0*/  LDL.LU R157, [R1+0x44] ;  /* 0x00004400019d7983 */ /* 0x0009680000300800 */
[----:B------:R4:W5:Y:S01]  /*67b0*/  LDL.LU R156, [R1+0x40] ;  /* 0x00004000019c7983 */ /* 0x0009620000300800 */
[----:B-1----:R-:W-:-:S02]  /*67c0*/  FFMA.FTZ R0, R126, c[0x0][0x2d0], -R2 ;  /* 0x0000b4007e007a23 */ /* 0x002fc40000010802 */
[----:B------:R-:W-:Y:S01]  /*67d0*/  FFMA.FTZ R2, R151, c[0x0][0x2d0], -R2 ;  /* 0x0000b40097027a23 */ /* 0x000fe20000010802 */
[----:B------:R-:W-:Y:S01]  /*67e0*/  MOV R151, R108 ;  /* 0x0000006c00977202 */ /* 0x000fe20000000f00 */
[----:B------:R-:W1:Y:S04]  /*67f0*/  LDSM.16.MT88.4 R124, [R229+0x2900] ;  /* 0x00290000e57c783b */ /* 0x000e680000004200 */
[----:B------:R-:W1:Y:S01]  /*6800*/  LDSM.16.MT88.4 R108, [R225+0x2900] ;  /* 0x00290000e16c783b */ /* 0x000e620000004200 */
[----:B------:R3:W-:Y:S08]  /*6810*/  MUFU.EX2 R5, R0 ;  /* 0x0000000000057308 */ /* 0x0007f00000000800 */
[----:B------:R-:W4:Y:S01]  /*6820*/  MUFU.EX2 R4, R2 ;  /* 0x0000000200047308 */ /* 0x000f220000000800 */
[----:B--2---:R-:W-:Y:S01]  /*6830*/  F2FP.PACK_AB R97, R6, R7 ;  /* 0x000000070661723e */ /* 0x004fe200000000ff */
[----:B---3--:R-:W-:-:S04]  /*6840*/  FADD.FTZ R0, R74, R73 ;  /* 0x000000494a007221 */ /* 0x008fc80000010000 */
[----:B------:R-:W-:Y:S02]  /*6850*/  FADD.FTZ R0, R75, R0 ;  /* 0x000000004b007221 */ /* 0x000fe40000010000 */
[----:B------:R-:W-:Y:S01]  /*6860*/  LDSM.16.MT88.4 R72, [R225+0x8900] ;  /* 0x00890000e148783b */ /* 0x000fe20000004200 */
[----:B----4-:R-:W-:Y:S01]  /*6870*/  F2FP.PACK_AB R99, R4, R5 ;  /* 0x000000050463723e */ /* 0x010fe200000000ff */
[----:B------:R-:W-:Y:S02]  /*6880*/  FADD.FTZ R2, R15, R14 ;  /* 0x0000000e0f027221 */ /* 0x000fe40000010000 */
[----:B------:R-:W-:Y:S02]  /*6890*/  FADD.FTZ R12, R56, R0 ;  /* 0x00000000380c7221 */ /* 0x000fe40000010000 */
[----:B------:R-:W-:Y:S02]  /*68a0*/  FADD.FTZ R2, R13, R2 ;  /* 0x000000020d027221 */ /* 0x000fe40000010000 */
[----:B------:R-:W-:Y:S01]  /*68b0*/  IMAD.MOV.U32 R0, RZ, RZ, R58 ;  /* 0x000000ffff007224 */ /* 0x000fe200078e003a */
[----:B------:R-:W-:Y:S03]  /*68c0*/  HMMA.16816.F32 R112, R96, R116, R112 ;  /* 0x000000746070723c */ /* 0x000fe60000001870 */
[----:B------:R-:W-:-:S05]  /*68d0*/  FADD.FTZ R0, R0, R2 ;  /* 0x0000000200007221 */ /* 0x000fca0000010000 */
[C---:B------:R-:W-:Y:S07]  /*68e0*/  HMMA.16816.F32 R116, R96.reuse, R118, R88 ;  /* 0x000000766074723c */ /* 0x040fee0000001858 */
[----:B------:R-:W-:Y:S01]  /*68f0*/  MOV R90, R141 ;  /* 0x0000008d005a7202 */ /* 0x000fe20000000f00 */
[----:B------:R-:W-:Y:S01]  /*6900*/  IMAD.MOV.U32 R91, RZ, RZ, R142 ;  /* 0x000000ffff5b7224 */ /* 0x000fe200078e008e */
[----:B-1----:R-:W-:Y:S03]  /*6910*/  HMMA.16816.F32 R120, R96, R124, R120 ;  /* 0x0000007c6078723c */ /* 0x002fe60000001878 */
[----:B------:R-:W-:-:S02]  /*6920*/  FADD.FTZ R2, R90, R12 ;  /* 0x0000000c5a027221 */ /* 0x000fc40000010000 */
[----:B------:R-:W-:-:S03]  /*6930*/  FADD.FTZ R0, R91, R0 ;  /* 0x000000005b007221 */ /* 0x000fc60000010000 */
[C---:B------:R-:W-:Y:S01]  /*6940*/  HMMA.16816.F32 R104, R96.reuse, R108, R104 ;  /* 0x0000006c6068723c */ /* 0x040fe20000001868 */
[----:B------:R-:W-:Y:S01]  /*6950*/  IMAD.MOV.U32 R13, RZ, RZ, R150 ;  /* 0x000000ffff0d7224 */ /* 0x000fe200078e0096 */
[----:B------:R-:W-:Y:S01]  /*6960*/  MOV R15, R151 ;  /* 0x00000097000f7202 */ /* 0x000fe20000000f00 */
[----:B------:R-:W-:Y:S01]  /*6970*/  IMAD.MOV.U32 R14, RZ, RZ, R140 ;  /* 0x000000ffff0e7224 */ /* 0x000fe200078e008c */
[----:B------:R-:W-:Y:S04]  /*6980*/  LDSM.16.MT88.4 R88, [R229+0x8900] ;  /* 0x00890000e558783b */ /* 0x000fe80000004200 */
[C---:B------:R-:W-:Y:S07]  /*6990*/  HMMA.16816.F32 R124, R96.reuse, R126, R92 ;  /* 0x0000007e607c723c */ /* 0x040fee000000185c */
[----:B------:R-:W-:Y:S01]  /*69a0*/  MOV R95, R143 ;  /* 0x0000008f005f7202 */ /* 0x000fe20000000f00 */
[----:B------:R-:W-:Y:S01]  /*69b0*/  HMMA.16816.F32 R108, R96, R110, R84 ;  /* 0x0000006e606c723c */ /* 0x000fe20000001854 */
[----:B------:R-:W-:Y:S06]  /*69c0*/  LDSM.16.MT88.4 R140, [R225+0x5900] ;  /* 0x00590000e18c783b */ /* 0x000fec0000004200 */
[----:B------:R-:W-:Y:S01]  /*69d0*/  MOV R84, R149 ;  /* 0x0000009500547202 */ /* 0x000fe20000000f00 */
[----:B------:R-:W-:-:S04]  /*69e0*/  FADD.FTZ R2, R95, R2 ;  /* 0x000000025f027221 */ /* 0x000fc80000010000 */
[----:B------:R-:W-:Y:S02]  /*69f0*/  FADD.FTZ R0, R84, R0 ;  /* 0x0000000054007221 */ /* 0x000fe40000010000 */
[----:B------:R-:W-:Y:S02]  /*6a00*/  FADD.FTZ R2, R13, R2 ;  /* 0x000000020d027221 */ /* 0x000fe40000010000 */
[----:B------:R-:W-:Y:S02]  /*6a10*/  IMAD.MOV.U32 R85, RZ, RZ, R148 ;  /* 0x000000ffff557224 */ /* 0x000fe400078e0094 */
[----:B------:R-:W-:Y:S01]  /*6a20*/  FADD.FTZ R0, R15, R0 ;  /* 0x000000000f007221 */ /* 0x000fe20000010000 */
[----:B------:R-:W-:Y:S01]  /*6a30*/  MOV R86, R59 ;  /* 0x0000003b00567202 */ /* 0x000fe20000000f00 */
[----:B------:R-:W-:Y:S01]  /*6a40*/  FADD.FTZ R2, R14, R2 ;  /* 0x000000020e027221 */ /* 0x000fe20000010000 */
[----:B------:R-:W-:Y:S01]  /*6a50*/  MOV R87, R57 ;  /* 0x0000003900577202 */ /* 0x000fe20000000f00 */
[----:B------:R-:W-:Y:S01]  /*6a60*/  FADD.FTZ R0, R85, R0 ;  /* 0x0000000055007221 */ /* 0x000fe20000010000 */
[----:B------:R-:W1:Y:S01]  /*6a70*/  LDSM.16.MT88.4 R12, [R228+0x8900] ;  /* 0x00890000e40c783b */ /* 0x000e620000004200 */
[----:B------:R-:W-:-:S02]  /*6a80*/  FADD.FTZ R2, R86, R2 ;  /* 0x0000000256027221 */ /* 0x000fc40000010000 */
[----:B------:R-:W-:Y:S01]  /*6a90*/  FADD.FTZ R0, R87, R0 ;  /* 0x0000000057007221 */ /* 0x000fe20000010000 */
[----:B------:R-:W2:Y:S01]  /*6aa0*/  LDSM.16.MT88.4 R56, [R229+0x5900] ;  /* 0x00590000e538783b */ /* 0x000ea20000004200 */
[----:B------:R-:W-:Y:S02]  /*6ab0*/  FADD.FTZ R2, R18, R2 ;  /* 0x0000000212027221 */ /* 0x000fe40000010000 */
[----:B------:R-:W-:Y:S01]  /*6ac0*/  FADD.FTZ R0, R19, R0 ;  /* 0x0000000013007221 */ /* 0x000fe20000010000 */
[----:B------:R-:W3:Y:S01]  /*6ad0*/  LDSM.16.MT88.4 R148, [R226+0x5900] ;  /* 0x00590000e294783b */ /* 0x000ee20000004200 */
        /* <DEDUP_REMOVED lines=15> */
[----:B------:R-:W-:Y:S01]  /*6bd0*/  FADD.FTZ R0, R103, R0 ;  /* 0x0000000067007221 */ /* 0x000fe20000010000 */
[C---:B-1----:R-:W-:Y:S07]  /*6be0*/  HMMA.16816.F32 R92, R96.reuse, R12, R36 ;  /* 0x0000000c605c723c */ /* 0x042fee0000001824 */
[----:B------:R-:W-:Y:S01]  /*6bf0*/  FADD.FTZ R12, R154, R2 ;  /* 0x000000029a0c7221 */ /* 0x000fe20000010000 */
[----:B------:R-:W-:Y:S01]  /*6c00*/  HMMA.16816.F32 R136, R96, R140, R136 ;  /* 0x0000008c6088723c */ /* 0x000fe20000001888 */
[----:B------:R-:W-:-:S02]  /*6c10*/  FADD.FTZ R2, R152, R0 ;  /* 0x0000000098027221 */ /* 0x000fc40000010000 */
[----:B------:R-:W-:-:S05]  /*6c20*/  FADD.FTZ R0, R164, R12 ;  /* 0x0000000ca4007221 */ /* 0x000fca0000010000 */
[----:B------:R-:W-:Y:S01]  /*6c30*/  HMMA.16816.F32 R140, R96, R142, R80 ;  /* 0x0000008e608c723c */ /* 0x000fe20000001850 */
[----:B------:R-:W1:Y:S01]  /*6c40*/  LDSM.16.MT88.4 R80, [R226+0x8900] ;  /* 0x00890000e250783b */ /* 0x000e620000004200 */
        /* <DEDUP_REMOVED lines=8> */
[----:B------:R-:W-:-:S05]  /*6cd0*/  FADD.FTZ R0, R4, R5 ;  /* 0x0000000504007221 */ /* 0x000fca0000010000 */
[----:B------:R4:W-:Y:S04]  /*6ce0*/  STL [R1+0x4], R0 ;  /* 0x0000040001007387 */ /* 0x0009e80000100800 */
[----:B------:R4:W-:Y:S01]  /*6cf0*/  STL [R1], R2 ;  /* 0x0000000201007387 */ /* 0x0009e20000100800 */
[C---:B--2---:R-:W-:Y:S08]  /*6d00*/  HMMA.16816.F32 R52, R96.reuse, R56, R76 ;  /* 0x000000386034723c */ /* 0x044ff0000000184c */
[C---:B------:R-:W-:Y:S08]  /*6d10*/  HMMA.16816.F32 R56, R96.reuse, R58, R68 ;  /* 0x0000003a6038723c */ /* 0x040ff00000001844 */
[C---:B------:R-:W-:Y:S08]  /*6d20*/  HMMA.16816.F32 R128, R96.reuse, R132, R128 ;  /* 0x000000846080723c */ /* 0x040ff00000001880 */
[C---:B---3--:R-:W-:Y:S08]  /*6d30*/  HMMA.16816.F32 R144, R96.reuse, R148, R144 ;  /* 0x000000946090723c */ /* 0x048ff00000001890 */
[C---:B------:R-:W-:Y:S08]  /*6d40*/  HMMA.16816.F32 R60, R96.reuse, R64, R60 ;  /* 0x00000040603c723c */ /* 0x040ff0000000183c */
[C---:B------:R-:W-:Y:S08]  /*6d50*/  HMMA.16816.F32 R68, R96.reuse, R72, R40 ;  /* 0x000000486044723c */ /* 0x040ff00000001828 */
        /* <DEDUP_REMOVED lines=10> */
[----:B----4-:R-:W2:Y:S01]  /*6e00*/  LDL.LU R183, [R1+0x30] ;  /* 0x0000300001b77983 */ /* 0x010ea20000300800 */
[----:B------:R-:W-:-:S02]  /*6e10*/  IMAD.MOV.U32 R102, RZ, RZ, R3 ;  /* 0x000000ffff667224 */ /* 0x000fc400078e0003 */
[----:B------:R-:W-:Y:S01]  /*6e20*/  IMAD.MOV.U32 R101, RZ, RZ, R100 ;  /* 0x000000ffff657224 */ /* 0x000fe200078e0064 */
[----:B------:R-:W3:Y:S01]  /*6e30*/  LDL.LU.64 R180, [R1+0x28] ;  /* 0x0000280001b47983 */ /* 0x000ee20000300a00 */
[----:B--2---:R-:W-:-:S03]  /*6e40*/  IADD3 R250, R183, -0x2, RZ ;  /* 0xfffffffeb7fa7810 */ /* 0x004fc60007ffe0ff */
[----:B------:R-:W2:Y:S01]  /*6e50*/  LDL.LU.64 R182, [R1+0x38] ;  /* 0x0000380001b67983 */ /* 0x000ea20000300a00 */
[----:B---3--:R-:W-:Y:S02]  /*6e60*/  MOV R3, R181 ;  /* 0x000000b500037202 */ /* 0x008fe40000000f00 */
[----:B--2---:R-:W-:-:S05]  /*6e70*/  MOV R2, R182 ;  /* 0x000000b600027202 */ /* 0x004fca0000000f00 */
[----:B------:R1:W-:Y:S02]  /*6e80*/  STL.64 [R1+0x8], R2 ;  /* 0x0000080201007387 */ /* 0x0003e40000100a00 */
.L_x_25:
[----:B------:R-:W2:Y:S01]  /*6e90*/  LDL.64 R20, [R1+0x8] ;  /* 0x0000080001147983 */ /* 0x000ea20000100a00 */
[----:B------:R-:W-:Y:S04]  /*6ea0*/  DEPBAR.LE SB0, 0x0 ;  /* 0x000080000000791a */ /* 0x000fe80000000000 */
[----:B----4-:R-:W-:Y:S01]  /*6eb0*/  SHF.R.S32.HI R0, RZ, 0x1f, R250 ;  /* 0x0000001fff007819 */ /* 0x010fe200000114fa */
[----:B------:R-:W-:Y:S01]  /*6ec0*/  BAR.SYNC.DEFER_BLOCKING 0x0 ;  /* 0x0000000000007b1d */ /* 0x000fe20000010000 */
[----:B-1----:R-:W-:Y:S01]  /*6ed0*/  IMAD.WIDE.U32 R2, R250, c[0x0][0x208], RZ ;  /* 0x00008200fa027a25 */ /* 0x002fe200078e00ff */
[----:B------:R-:W-:Y:S02]  /*6ee0*/  MOV R44, c[0x0][0x208] ;  /* 0x00008200002c7a02 */ /* 0x000fe40000000f00 */
[----:B------:R-:W-:Y:S01]  /*6ef0*/  MOV R100, 0x6 ;  /* 0x0000000600647802 */ /* 0x000fe20000000f00 */
[----:B------:R-:W-:Y:S01]  /*6f00*/  IMAD R0, R0, c[0x0][0x208], RZ ;  /* 0x0000820000007a24 */ /* 0x000fe200078e02ff */
[----:B------:R-:W-:Y:S02]  /*6f10*/  SHF.L.U32 R44, R44, 0x6, RZ ;  /* 0x000000062c2c7819 */ /* 0x000fe400000006ff */
[----:B------:R-:W-:Y:S01]  /*6f20*/  MOV R37, c[0x0][0x208] ;  /* 0x0000820000257a02 */ /* 0x000fe20000000f00 */
[----:B------:R-:W-:Y:S01]  /*6f30*/  IMAD R0, R250, c[0x0][0x20c], R0 ;  /* 0x00008300fa007a24 */ /* 0x000fe200078e0200 */
[----:B-----5:R-:W-:Y:S02]  /*6f40*/  STL [R1+0x40], R231 ;  /* 0x000040e701007387 */ /* 0x020fe40000100800 */
[----:B------:R-:W-:Y:S02]  /*6f50*/  SHF.L.U64.HI R37, R37, R100, c[0x0][0x20c] ;  /* 0x0000830025257619 */ /* 0x000fe40000010264 */
[----:B------:R-:W-:Y:S01]  /*6f60*/  IADD3 R0, R3, R0, RZ ;  /* 0x0000000003007210 */ /* 0x000fe20007ffe0ff */
[----:B------:R-:W-:Y:S04]  /*6f70*/  STL [R1+0x44], R248 ;  /* 0x000044f801007387 */ /* 0x000fe80000100800 */
        /* <DEDUP_REMOVED lines=19> */
[----:B------:R-:W-:Y:S04]  /*70b0*/  STL [R1+0x50], R245 ;  /* 0x000050f501007387 */ /* 0x000fe80000100800 */
        /* <DEDUP_REMOVED lines=24> */
[----:B--2---:R-:W-:Y:S04]  /*7240*/  IADD3 R2, P2, R2, R44, RZ ;  /* 0x0000002c02027210 */ /* 0x004fe80007f5e0ff */
[----:B------:R-:W-:Y:S02]  /*7250*/  IADD3.X R3, R3, R37, RZ, P2, !PT ;  /* 0x0000002503037210 */ /* 0x000fe400017fe4ff */
[----:B------:R-:W-:Y:S03]  /*7260*/  IADD3 R44, P0, R44, R2, RZ ;  /* 0x000000022c2c7210 */ /* 0x000fe60007f1e0ff */
[----:B------:R2:W-:Y:S01]  /*7270*/  LDGSTS.E.BYPASS.LTC128B.128 [R249+0x1100], [R2.64], !P6 ;  /* 0x0110000002f97fae */ /* 0x0005e2000f101d44 */
[----:B------:R-:W-:Y:S02]  /*7280*/  IADD3.X R45, R37, R3, RZ, P0, !PT ;  /* 0x00000003252d7210 */ /* 0x000fe400007fe4ff */
[C---:B----4-:R-:W-:Y:S01]  /*7290*/  HMMA.16816.F32 R36, R156.reuse, R40, RZ ;  /* 0x000000289c24723c */ /* 0x050fe200000018ff */
[C---:B------:R-:W-:Y:S02]  /*72a0*/  ISETP.GT.AND P0, PT, R250.reuse, RZ, PT ;  /* 0x000000fffa00720c */ /* 0x040fe40003f04270 */
[----:B------:R-:W-:Y:S02]  /*72b0*/  IADD3 R250, R250, -0x1, RZ ;  /* 0xfffffffffafa7810 */ /* 0x000fe40007ffe0ff */
[----:B------:R2:W-:Y:S03]  /*72c0*/  LDGSTS.E.BYPASS.LTC128B.128 [R249+0x4100], [R2.64+0x80], !P5 ;  /* 0x0410008002f97fae */ /* 0x0005e6000e901d44 */
[C---:B------:R-:W-:Y:S05]  /*72d0*/  HMMA.16816.F32 R40, R156.reuse, R42, RZ ;  /* 0x0000002a9c28723c */ /* 0x040fea00000018ff */
        /* <DEDUP_REMOVED lines=231> */
[----:B------:R-:W-:Y:S05]  /*8150*/  FMUL.FTZ R20, R20, c[0x0][0x320] ;  /* 0x0000c80014147a20 */ /* 0x000fea0000410000 */
[----:B------:R-:W1:Y:S01]  /*8160*/  MUFU.TANH R174, R16 ;  /* 0x0000001000ae7308 */ /* 0x000e620000002400 */
[----:B------:R-:W-:Y:S02]  /*8170*/  FMUL.FTZ R21, R21, c[0x0][0x320] ;  /* 0x0000c80015157a20 */ /* 0x000fe40000410000 */
[----:B------:R-:W-:Y:S01]  /*8180*/  FMUL.FTZ R22, R22, c[0x0][0x320] ;  /* 0x0000c80016167a20 */ /* 0x000fe20000410000 */
[----:B--2---:R-:W-:Y:S01]  /*8190*/  FMNMX.FTZ R2, R176, R2, !PT ;  /* 0x00000002b0027209 */ /* 0x004fe20007810000 */
[----:B------:R-:W-:Y:S02]  /*81a0*/  FMUL.FTZ R23, R23, c[0x0][0x320] ;  /* 0x0000c80017177a20 */ /* 0x000fe40000410000 */
[----:B------:R-:W-:Y:S02]  /*81b0*/  FMUL.FTZ R26, R26, c[0x0][0x320] ;  /* 0x0000c8001a1a7a20 */ /* 0x000fe40000410000 */
[----:B------:R-:W-:Y:S01]  /*81c0*/  FMUL.FTZ R27, R27, c[0x0][0x320] ;  /* 0x0000c8001b1b7a20 */ /* 0x000fe20000410000 */
[----:B------:R-:W2:Y:S01]  /*81d0*/  MUFU.TANH R175, R17 ;  /* 0x0000001100af7308 */ /* 0x000ea20000002400 */
[----:B------:R-:W-:Y:S02]  /*81e0*/  FMUL.FTZ R24, R24, c[0x0][0x320] ;  /* 0x0000c80018187a20 */ /* 0x000fe40000410000 */
[----:B------:R-:W-:Y:S01]  /*81f0*/  FMUL.FTZ R25, R25, c[0x0][0x320] ;  /* 0x0000c80019197a20 */ /* 0x000fe20000410000 */
[----:B---3--:R-:W-:Y:S01]  /*8200*/  FMNMX.FTZ R2, R178, R2, !PT ;  /* 0x00000002b2027209 */ /* 0x008fe20007810000 */
[C---:B-1----:R-:W-:Y:S05]  /*8210*/  HMMA.16816.F32 R28, R220.reuse, R8, R28 ;  /* 0x00000008dc1c723c */ /* 0x042fea000000181c */
[----:B------:R-:W1:Y:S03]  /*8220*/  MUFU.TANH R177, R18 ;  /* 0x0000001200b17308 */ /* 0x000e660000002400 */
[C---:B------:R-:W-:Y:S01]  /*8230*/  HMMA.16816.F32 R32, R220.reuse, R10, R32 ;  /* 0x0000000adc20723c */ /* 0x040fe20000001820 */
[----:B------:R-:W3:Y:S01]  /*8240*/  LDSM.16.M88.4 R8, [R227+0x8800] ;  /* 0x00880000e308783b */ /* 0x000ee20000000200 */
[----:B------:R-:W-:Y:S04]  /*8250*/  DEPBAR.LE SB0, 0x0 ;  /* 0x000080000000791a */ /* 0x000fe80000000000 */
[----:B------:R-:W-:Y:S01]  /*8260*/  FMNMX.FTZ R0, R174, R0, !PT ;  /* 0x00000000ae007209 */ /* 0x000fe20007810000 */
[----:B------:R-:W1:Y:S01]  /*8270*/  MUFU.TANH R183, R20 ;  /* 0x0000001400b77308 */ /* 0x000e620000002400 */
[C---:B------:R-:W-:Y:S01]  /*8280*/  HMMA.16816.F32 R36, R220.reuse, R4, R36 ;  /* 0x00000004dc24723c */ /* 0x040fe20000001824 */
[----:B------:R-:W-:Y:S04]  /*8290*/  BAR.SYNC.DEFER_BLOCKING 0x0 ;  /* 0x0000000000007b1d */ /* 0x000fe80000010000 */
[----:B--2---:R-:W-:Y:S03]  /*82a0*/  FMNMX.FTZ R0, R175, R0, !PT ;  /* 0x00000000af007209 */ /* 0x004fe60007810000 */
[C---:B------:R-:W-:Y:S04]  /*82b0*/  HMMA.16816.F32 R40, R220.reuse, R6, R40 ;  /* 0x00000006dc28723c */ /* 0x040fe80000001828 */
[----:B------:R-:W-:Y:S01]  /*82c0*/  FMUL.FTZ R28, R28, c[0x0][0x320] ;  /* 0x0000c8001c1c7a20 */ /* 0x000fe20000410000 */
[----:B-1----:R-:W-:Y:S01]  /*82d0*/  FMNMX.FTZ R2, R177, R2, !PT ;  /* 0x00000002b1027209 */ /* 0x002fe20007810000 */
[----:B------:R-:W-:Y:S02]  /*82e0*/  FMUL.FTZ R29, R29, c[0x0][0x320] ;  /* 0x0000c8001d1d7a20 */ /* 0x000fe40000410000 */
[----:B------:R-:W-:Y:S04]  /*82f0*/  FMUL.FTZ R30, R30, c[0x0][0x320] ;  /* 0x0000c8001e1e7a20 */ /* 0x000fe80000410000 */
[----:B------:R-:W-:Y:S02]  /*8300*/  FMUL.FTZ R31, R31, c[0x0][0x320] ;  /* 0x0000c8001f1f7a20 */ /* 0x000fe40000410000 */
[----:B------:R-:W-:Y:S01]  /*8310*/  @P0 IMAD.WIDE.U32 R6, R250, c[0x0][0x1e0], RZ ;  /* 0x00007800fa060a25 */ /* 0x000fe200078e00ff */
[----:B------:R-:W-:Y:S03]  /*8320*/  FMNMX.FTZ R0, R183, R0, !PT ;  /* 0x00000000b7007209 */ /* 0x000fe60007810000 */
[----:B------:R-:W-:Y:S01]  /*8330*/  FMUL.FTZ R36, R36, c[0x0][0x320] ;  /* 0x0000c80024247a20 */ /* 0x000fe20000410000 */
[----:B------:R-:W-:Y:S01]  /*8340*/  MUFU.TANH R18, R28 ;  /* 0x0000001c00127308 */ /* 0x000fe20000002400 */
[----:B------:R-:W-:Y:S02]  /*8350*/  FMUL.FTZ R37, R37, c[0x0][0x320] ;  /* 0x0000c80025257a20 */ /* 0x000fe40000410000 */
[----:B------:R-:W-:Y:S02]  /*8360*/  FMUL.FTZ R38, R38, c[0x0][0x320] ;  /* 0x0000c80026267a20 */ /* 0x000fe40000410000 */
[----:B------:R-:W-:Y:S01]  /*8370*/  FMUL.FTZ R39, R39, c[0x0][0x320] ;  /* 0x0000c80027277a20 */ /* 0x000fe20000410000 */
[C---:B---3--:R-:W-:Y:S03]  /*8380*/  HMMA.16816.F32 R44, R220.reuse, R8, R44 ;  /* 0x00000008dc2c723c */ /* 0x048fe6000000182c */
        /* <DEDUP_REMOVED lines=18> */
[----:B------:R-:W-:Y:S01]  /*84b0*/  MUFU.TANH R20, R43 ;  /* 0x0000002b00147308 */ /* 0x000fe20000002400 */
[----:B------:R-:W-:Y:S02]  /*84c0*/  FMUL.FTZ R49, R49, c[0x0][0x320] ;  /* 0x0000c80031317a20 */ /* 0x000fe40000410000 */
[----:B------:R-:W-:Y:S01]  /*84d0*/  FMUL.FTZ R50, R50, c[0x0][0x320] ;  /* 0x0000c80032327a20 */ /* 0x000fe20000410000 */
[----:B-1----:R-:W-:Y:S06]  /*84e0*/  FMNMX.FTZ R0, R182, R0, !PT ;  /* 0x00000000b6007209 */ /* 0x002fec0007810000 */
[----:B------:R-:W1:Y:S01]  /*84f0*/  MUFU.TANH R251, R22 ;  /* 0x0000001600fb7308 */ /* 0x000e620000002400 */
[----:B---3--:R-:W-:Y:S09]  /*8500*/  FMNMX.FTZ R2, R179, R2, !PT ;  /* 0x00000002b3027209 */ /* 0x008ff20007810000 */
[----:B------:R-:W3:Y:S10]  /*8510*/  MUFU.TANH R246, R23 ;  /* 0x0000001700f67308 */ /* 0x000ef40000002400 */
[----:B------:R-:W3:Y:S01]  /*8520*/  MUFU.TANH R181, R24 ;  /* 0x0000001800b57308 */ /* 0x000ee20000002400 */
[----:B-1----:R-:W-:Y:S09]  /*8530*/  FMNMX.FTZ R2, R251, R2, !PT ;  /* 0x00000002fb027209 */ /* 0x002ff20007810000 */
[----:B------:R-:W1:Y:S01]  /*8540*/  MUFU.TANH R180, R25 ;  /* 0x0000001900b47308 */ /* 0x000e620000002400 */
[----:B---3--:R-:W-:Y:S04]  /*8550*/  MOV R43, R246 ;  /* 0x000000f6002b7202 */ /* 0x008fe80000000f00 */
[----:B------:R-:W-:Y:S05]  /*8560*/  FMNMX.FTZ R2, R43, R2, !PT ;  /* 0x000000022b027209 */ /* 0x000fea0007810000 */
[----:B------:R-:W3:Y:S01]  /*8570*/  MUFU.TANH R252, R26 ;  /* 0x0000001a00fc7308 */ /* 0x000ee20000002400 */
[----:B------:R-:W-:Y:S09]  /*8580*/  FMNMX.FTZ R0, R181, R0, !PT ;  /* 0x00000000b5007209 */ /* 0x000ff20007810000 */
[----:B------:R-:W3:Y:S01]  /*8590*/  MUFU.TANH R245, R27 ;  /* 0x0000001b00f57308 */ /* 0x000ee20000002400 */
[----:B-1----:R-:W-:Y:S04]  /*85a0*/  FMNMX.FTZ R0, R180, R0, !PT ;  /* 0x00000000b4007209 */ /* 0x002fe80007810000 */
[----:B------:R-:W-:Y:S05]  /*85b0*/  FMNMX.FTZ R0, R18, R0, !PT ;  /* 0x0000000012007209 */ /* 0x000fea0007810000 */
[----:B------:R1:W-:Y:S01]  /*85c0*/  MUFU.TANH R247, R41 ;  /* 0x0000002900f77308 */ /* 0x0003e20000002400 */
[----:B------:R-:W-:Y:S02]  /*85d0*/  FMNMX.FTZ R0, R155, R0, !PT ;  /* 0x000000009b007209 */ /* 0x000fe40007810000 */
[----:B---3--:R-:W-:Y:S07]  /*85e0*/  FMNMX.FTZ R2, R252, R2, !PT ;  /* 0x00000002fc027209 */ /* 0x008fee0007810000 */
        /* <DEDUP_REMOVED lines=8> */
[----:B------:R-:W-:Y:S10]  /*8670*/  MUFU.TANH R159, R49 ;  /* 0x00000031009f7308 */ /* 0x000ff40000002400 */
[----:B------:R-:W3:Y:S01]  /*8680*/  MUFU.TANH R154, R32 ;  /* 0x00000020009a7308 */ /* 0x000ee20000002400 */
[----:B-1----:R-:W-:Y:S04]  /*8690*/  MOV R42, R231 ;  /* 0x000000e7002a7202 */ /* 0x002fe80000000f00 */
[----:B------:R-:W-:Y:S05]  /*86a0*/  FMNMX.FTZ R2, R42, R2, !PT ;  /* 0x000000022a027209 */ /* 0x000fea0007810000 */
[----:B------:R-:W1:Y:S10]  /*86b0*/  MUFU.TANH R100, R33 ;  /* 0x0000002100647308 */ /* 0x000e740000002400 */
[----:B------:R-:W1:Y:S01]  /*86c0*/  MUFU.TANH R244, R34 ;  /* 0x0000002200f47308 */ /* 0x000e620000002400 */
[----:B---3--:R-:W-:Y:S09]  /*86d0*/  FMNMX.FTZ R0, R154, R0, !PT ;  /* 0x000000009a007209 */ /* 0x008ff20007810000 */
[----:B------:R3:W-:Y:S01]  /*86e0*/  MUFU.TANH R19, R40 ;  /* 0x0000002800137308 */ /* 0x0007e20000002400 */
[----:B-1----:R-:W-:Y:S04]  /*86f0*/  MOV R49, R100 ;  /* 0x0000006400317202 */ /* 0x002fe80000000f00 */
[----:B------:R-:W-:Y:S05]  /*8700*/  FMNMX.FTZ R0, R49, R0, !PT ;  /* 0x0000000031007209 */ /* 0x000fea0007810000 */
[----:B------:R-:W1:Y:S10]  /*8710*/  MUFU.TANH R17, R36 ;  /* 0x0000002400117308 */ /* 0x000e740000002400 */
[----:B------:R-:W-:Y:S01]  /*8720*/  MUFU.TANH R16, R37 ;  /* 0x0000002500107308 */ /* 0x000fe20000002400 */
[----:B---3--:R-:W-:Y:S04]  /*8730*/  MOV R40, R244 ;  /* 0x000000f400287202 */ /* 0x008fe80000000f00 */
[----:B------:R-:W-:Y:S05]  /*8740*/  FMNMX.FTZ R2, R40, R2, !PT ;  /* 0x0000000228027209 */ /* 0x000fea0007810000 */
[----:B------:R-:W3:Y:S01]  /*8750*/  MUFU.TANH R24, R35 ;  /* 0x0000002300187308 */ /* 0x000ee20000002400 */
[----:B-1----:R-:W-:Y:S02]  /*8760*/  FMNMX.FTZ R0, R17, R0, !PT ;  /* 0x0000000011007209 */ /* 0x002fe40007810000 */
[----:B----4-:R-:W-:Y:S02]  /*8770*/  @P0 MOV R5, R13 ;  /* 0x0000000d00050202 */ /* 0x010fe40000000f00 */
[----:B------:R-:W-:Y:S05]  /*8780*/  MOV R12, c[0x0][0x1e0] ;  /* 0x00007800000c7a02 */ /* 0x000fea0000000f00 */
[----:B------:R-:W-:Y:S01]  /*8790*/  MUFU.TANH R27, R44 ;  /* 0x0000002c001b7308 */ /* 0x000fe20000002400 */
[----:B------:R-:W-:Y:S09]  /*87a0*/  MOV R13, c[0x0][0x1e4] ;  /* 0x00007900000d7a02 */ /* 0x000ff20000000f00 */
[----:B------:R-:W-:Y:S01]  /*87b0*/  MUFU.TANH R26, R45 ;  /* 0x0000002d001a7308 */ /* 0x000fe20000002400 */
[----:B---3--:R-:W-:Y:S02]  /*87c0*/  FMNMX.FTZ R3, R24, R2, !PT ;  /* 0x0000000218037209 */ /* 0x008fe40007810000 */
[----:B------:R-:W-:Y:S01]  /*87d0*/  FMNMX.FTZ R2, R16, R0, !PT ;  /* 0x0000000010027209 */ /* 0x000fe20007810000 */
[----:B------:R-:W-:Y:S01]  /*87e0*/  FMUL.FTZ R0, R51, c[0x0][0x320] ;  /* 0x0000c80033007a20 */ /* 0x000fe20000410000 */
[----:B------:R-:W-:Y:S05]  /*87f0*/  MOV R51, R155 ;  /* 0x0000009b00337202 */ /* 0x000fea0000000f00 */
[----:B------:R-:W1:Y:S01]  /*8800*/  MUFU.TANH R23, R38 ;  /* 0x0000002600177308 */ /* 0x000e620000002400 */
[----:B------:R-:W-:Y:S09]  /*8810*/  FMNMX.FTZ R2, R19, R2, !PT ;  /* 0x0000000213027209 */ /* 0x000ff20007810000 */
[----:B------:R3:W-:Y:S10]  /*8820*/  MUFU.TANH R152, R0 ;  /* 0x0000000000987308 */ /* 0x0007f40000002400 */
[----:B------:R-:W4:Y:S01]  /*8830*/  MUFU.TANH R22, R39 ;  /* 0x0000002700167308 */ /* 0x000f220000002400 */
[----:B-1----:R-:W-:Y:S09]  /*8840*/  FMNMX.FTZ R3, R23, R3, !PT ;  /* 0x0000000317037209 */ /* 0x002ff20007810000 */
[----:B------:R-:W1:Y:S01]  /*8850*/  MUFU.TANH R244, R46 ;  /* 0x0000002e00f47308 */ /* 0x000e620000002400 */
[----:B---3--:R-:W-:Y:S04]  /*8860*/  FMNMX.FTZ R0, R247, R2, !PT ;  /* 0x00000002f7007209 */ /* 0x008fe80007810000 */
[----:B------:R-:W-:Y:S05]  /*8870*/  FMNMX.FTZ R0, R27, R0, !PT ;  /* 0x000000001b007209 */ /* 0x000fea0007810000 */
[----:B------:R-:W3:Y:S01]  /*8880*/  MUFU.TANH R245, R47 ;  /* 0x0000002f00f57308 */ /* 0x000ee20000002400 */
[----:B------:R-:W-:Y:S02]  /*8890*/  FMNMX.FTZ R0, R26, R0, !PT ;  /* 0x000000001a007209 */ /* 0x000fe40007810000 */
[----:B----4-:R-:W-:Y:S02]  /*88a0*/  FMNMX.FTZ R3, R22, R3, !PT ;  /* 0x0000000316037209 */ /* 0x010fe40007810000 */
[----:B------:R-:W-:Y:S02]  /*88b0*/  FMNMX.FTZ R100, R25, R0, !PT ;  /* 0x0000000019647209 */ /* 0x000fe40007810000 */
[----:B------:R-:W-:Y:S02]  /*88c0*/  FMNMX.FTZ R2, R21, R3, !PT ;  /* 0x0000000315027209 */ /* 0x000fe40007810000 */
[----:B------:R-:W-:Y:S01]  /*88d0*/  FMNMX.FTZ R100, R159, R100, !PT ;  /* 0x000000649f647209 */ /* 0x000fe20007810000 */
[----:B------:R-:W4:Y:S01]  /*88e0*/  MUFU.TANH R103, R50 ;  /* 0x0000003200677308 */ /* 0x000f220000002400 */
[----:B------:R-:W-:Y:S03]  /*88f0*/  FMNMX.FTZ R2, R20, R2, !PT ;  /* 0x0000000214027209 */ /* 0x000fe60007810000 */
[----:B------:R-:W2:Y:S01]  /*8900*/  SHFL.BFLY PT, R3, R100, 0x2, 0x1f ;  /* 0x0c401f0064037f89 */ /* 0x000ea200000e0000 */
[----:B-1----:R-:W-:Y:S04]  /*8910*/  FMNMX.FTZ R2, R244, R2, !PT ;  /* 0x00000002f4027209 */ /* 0x002fe80007810000 */
[----:B---3--:R-:W-:Y:S04]  /*8920*/  FMNMX.FTZ R0, R245, R2, !PT ;  /* 0x00000002f5007209 */ /* 0x008fe80007810000 */
        /* <DEDUP_REMOVED lines=44> */
[----:B----4-:R-:W-:Y:S02]  /*8bf0*/  FMUL.FTZ R32, R2, R132 ;  /* 0x0000008402207220 */ /* 0x010fe40000410000 */
        /* <DEDUP_REMOVED lines=26> */
[C---:B------:R-:W-:Y:S02]  /*8da0*/  FMUL.FTZ R35, R0.reuse, R135 ;  /* 0x0000008700237220 */ /* 0x040fe40000410000 */
[C---:B------:R-:W-:Y:S01]  /*8db0*/  FMUL.FTZ R50, R0.reuse, R150 ;  /* 0x0000009600327220 */ /* 0x040fe20000410000 */
[----:B------:R2:W4:Y:S01]  /*8dc0*/  MUFU.EX2 R154, R9 ;  /* 0x00000009009a7308 */ /* 0x0005220000000800 */
[----:B------:R-:W-:Y:S02]  /*8dd0*/  FMUL.FTZ R51, R0, R151 ;  /* 0x0000009700337220 */ /* 0x000fe40000410000 */
[----:B------:R-:W-:Y:S01]  /*8de0*/  FMUL.FTZ R40, R2, R140 ;  /* 0x0000008c02287220 */ /* 0x000fe20000410000 */
[----:B------:R-:W-:Y:S01]  /*8df0*/  MOV R140, R41 ;  /* 0x00000029008c7202 */ /* 0x000fe20000000f00 */
[----:B-1----:R-:W-:Y:S02]  /*8e00*/  FMUL.FTZ R10, R0, R110 ;  /* 0x0000006e000a7220 */ /* 0x002fe40000410000 */
[----:B------:R-:W-:Y:S02]  /*8e10*/  FMUL.FTZ R41, R2, R141 ;  /* 0x0000008d02297220 */ /* 0x000fe40000410000 */
        /* <DEDUP_REMOVED lines=57> */
[----:B------:R-:W-:Y:S02]  /*91b0*/  FMUL.FTZ R93, R2, R93 ;  /* 0x0000005d025d7220 */ /* 0x000fe40000410000 */
[C---:B------:R-:W-:Y:S02]  /*91c0*/  FMUL.FTZ R94, R0.reuse, R94 ;  /* 0x0000005e005e7220 */ /* 0x040fe40000410000 */
[----:B------:R-:W-:Y:S01]  /*91d0*/  FMUL.FTZ R95, R0, R95 ;  /* 0x0000005f005f7220 */ /* 0x000fe20000410000 */
[----:B------:R-:W-:Y:S01]  /*91e0*/  LDSM.16.MT88.4 R28, [R229+0x100] ;  /* 0x00010000e51c783b */ /* 0x000fe20000004200 */
[C---:B------:R-:W-:Y:S02]  /*91f0*/  FMUL.FTZ R96, R2.reuse, R96 ;  /* 0x0000006002607220 */ /* 0x040fe40000410000 */
[----:B------:R-:W-:Y:S02]  /*9200*/  FMUL.FTZ R97, R2, R97 ;  /* 0x0000006102617220 */ /* 0x000fe40000410000 */
[C---:B------:R-:W-:Y:S02]  /*9210*/  FMUL.FTZ R98, R0.reuse, R98 ;  /* 0x0000006200627220 */ /* 0x040fe40000410000 */
[C---:B------:R-:W-:Y:S01]  /*9220*/  FMUL.FTZ R99, R0.reuse, R99 ;  /* 0x0000006300637220 */ /* 0x040fe20000410000 */
[----:B------:R-:W-:Y:S01]  /*9230*/  LDSM.16.MT88.4 R36, [R228+0x100] ;  /* 0x00010000e424783b */ /* 0x000fe20000004200 */
[C---:B-1----:R-:W-:Y:S01]  /*9240*/  FMUL.FTZ R6, R0.reuse, R106 ;  /* 0x0000006a00067220 */ /* 0x042fe20000410000 */
[----:B------:R-:W-:Y:S01]  /*9250*/  F2FP.PACK_AB R106, R231, R248 ;  /* 0x000000f8e76a723e */ /* 0x000fe200000000ff */
[----:B------:R-:W-:Y:S02]  /*9260*/  FMUL.FTZ R7, R0, R107 ;  /* 0x0000006b00077220 */ /* 0x000fe40000410000 */
[----:B--2---:R-:W-:Y:S01]  /*9270*/  FFMA.FTZ R4, R169, c[0x0][0x2d0], -R101 ;  /* 0x0000b400a9047a23 */ /* 0x004fe20000010865 */
[----:B------:R-:W-:Y:S02]  /*9280*/  MOV R169, R23 ;  /* 0x0000001700a97202 */ /* 0x000fe40000000f00 */
[----:B------:R-:W-:Y:S01]  /*9290*/  LDSM.16.MT88.4 R44, [R225+0x3100] ;  /* 0x00310000e12c783b */ /* 0x000fe20000004200 */
[----:B------:R1:W2:Y:S07]  /*92a0*/  MUFU.EX2 R165, R4 ;  /* 0x0000000400a57308 */ /* 0x0002ae0000000800 */
[----:B------:R-:W4:Y:S08]  /*92b0*/  LDSM.16.MT88.4 R20, [R226+0x100] ;  /* 0x00010000e214783b */ /* 0x000f300000004200 */
[----:B------:R-:W4:Y:S08]  /*92c0*/  LDSM.16.MT88.4 R108, [R226+0x3100] ;  /* 0x00310000e26c783b */ /* 0x000f300000004200 */
[----:B------:R-:W0:Y:S01]  /*92d0*/  LDGDEPBAR ;  /* 0x00000000000079af */ /* 0x000e220000000000 */
[----:B-1----:R-:W-:Y:S01]  /*92e0*/  FMUL.FTZ R4, R2, R104 ;  /* 0x0000006802047220 */ /* 0x002fe20000410000 */
[----:B------:R-:W-:Y:S02]  /*92f0*/  F2FP.PACK_AB R104, R246, R164 ;  /* 0x000000a4f668723e */ /* 0x000fe400000000ff */
[----:B--2---:R-:W-:Y:S07]  /*9300*/  F2FP.PACK_AB R107, R165, R155 ;  /* 0x0000009ba56b723e */ /* 0x004fee00000000ff */
[C---:B---3--:R-:W-:Y:S07]  /*9310*/  HMMA.16816.F32 R4, R104.reuse, R12, R4 ;  /* 0x0000000c6804723c */ /* 0x048fee0000001804 */
        /* <DEDUP_REMOVED lines=8> */
[C---:B------:R-:W-:Y:S01]  /*93a0*/  FMUL.FTZ R15, R0.reuse, R115 ;  /* 0x00000073000f7220 */ /* 0x040fe20000410000 */
[----:B------:R-:W-:Y:S01]  /*93b0*/  MOV R115, R16 ;  /* 0x0000001000737202 */ /* 0x000fe20000000f00 */
[----:B------:R-:W-:Y:S01]  /*93c0*/  FMUL.FTZ R19, R0, R119 ;  /* 0x0000007700137220 */ /* 0x000fe20000410000 */
[----:B------:R-:W-:Y:S01]  /*93d0*/  MOV R125, R113 ;  /* 0x00000071007d7202 */ /* 0x000fe20000000f00 */
[C---:B------:R-:W-:Y:S01]  /*93e0*/  FMUL.FTZ R16, R2.reuse, R116 ;  /* 0x0000007402107220 */ /* 0x040fe20000410000 */
[----:B------:R-:W-:Y:S01]  /*93f0*/  MOV R116, R17 ;  /* 0x0000001100747202 */ /* 0x000fe20000000f00 */
[----:B------:R-:W-:Y:S01]  /*9400*/  FMUL.FTZ R17, R2, R117 ;  /* 0x0000007502117220 */ /* 0x000fe20000410000 */
[C---:B----4-:R-:W-:Y:S03]  /*9410*/  HMMA.16816.F32 R12, R104.reuse, R20, R12 ;  /* 0x00000014680c723c */ /* 0x050fe6000000180c */
[----:B------:R-:W-:Y:S01]  /*9420*/  MOV R117, R18 ;  /* 0x0000001200757202 */ /* 0x000fe20000000f00 */
[----:B------:R-:W-:Y:S01]  /*9430*/  FMUL.FTZ R18, R0, R118 ;  /* 0x0000007600127220 */ /* 0x000fe20000410000 */
[----:B------:R-:W-:Y:S01]  /*9440*/  MOV R127, R42 ;  /* 0x0000002a007f7202 */ /* 0x000fe20000000f00 */
[C---:B------:R-:W-:Y:S01]  /*9450*/  FMUL.FTZ R24, R2.reuse, R124 ;  /* 0x0000007c02187220 */ /* 0x040fe20000410000 */
[----:B------:R-:W-:Y:S01]  /*9460*/  MOV R135, R117 ;  /* 0x0000007500877202 */ /* 0x000fe20000000f00 */
[C---:B------:R-:W-:Y:S01]  /*9470*/  FMUL.FTZ R20, R2.reuse, R120 ;  /* 0x0000007802147220 */ /* 0x040fe20000410000 */
[----:B------:R-:W-:Y:S02]  /*9480*/  MOV R120, R112 ;  /* 0x0000007000787202 */ /* 0x000fe40000000f00 */
[C---:B------:R-:W-:Y:S03]  /*9490*/  HMMA.16816.F32 R16, R104.reuse, R22, R16 ;  /* 0x000000166810723c */ /* 0x040fe60000001810 */
[----:B------:R-:W-:Y:S01]  /*94a0*/  FMUL.FTZ R21, R2, R121 ;  /* 0x0000007902157220 */ /* 0x000fe20000410000 */
[----:B------:R-:W-:Y:S01]  /*94b0*/  MOV R121, R102 ;  /* 0x0000006600797202 */ /* 0x000fe20000000f00 */
[--C-:B------:R-:W-:Y:S01]  /*94c0*/  FFMA.FTZ R102, R172, c[0x0][0x2d0], -R153.reuse ;  /* 0x0000b400ac667a23 */ /* 0x100fe20000010899 */
[----:B------:R-:W-:Y:S01]  /*94d0*/  MOV R124, R116 ;  /* 0x00000074007c7202 */ /* 0x000fe20000000f00 */
[C---:B------:R-:W-:Y:S01]  /*94e0*/  FMUL.FTZ R22, R0.reuse, R122 ;  /* 0x0000007a00167220 */ /* 0x040fe20000410000 */
[----:B------:R-:W-:Y:S01]  /*94f0*/  MOV R122, R114 ;  /* 0x00000072007a7202 */ /* 0x000fe20000000f00 */
[C---:B------:R-:W-:Y:S01]  /*9500*/  FMUL.FTZ R23, R0.reuse, R123 ;  /* 0x0000007b00177220 */ /* 0x040fe20000410000 */
[----:B------:R-:W-:Y:S02]  /*9510*/  LDSM.16.MT88.4 R116, [R228+0x3100] ;  /* 0x00310000e474783b */ /* 0x000fe40000004200 */
[----:B------:R-:W-:Y:S01]  /*9520*/  MOV R123, R115 ;  /* 0x00000073007b7202 */ /* 0x000fe20000000f00 */
[C---:B------:R-:W-:Y:S01]  /*9530*/  FMUL.FTZ R42, R0.reuse, R142 ;  /* 0x0000008e002a7220 */ /* 0x040fe20000410000 */
[----:B------:R-:W-:Y:S01]  /*9540*/  MOV R142, R43 ;  /* 0x0000002b008e7202 */ /* 0x000fe20000000f00 */
[----:B------:R-:W-:Y:S01]  /*9550*/  FMUL.FTZ R43, R0, R143 ;  /* 0x0000008f002b7220 */ /* 0x000fe20000410000 */
[C---:B------:R-:W-:Y:S02]  /*9560*/  HMMA.16816.F32 R20, R104.reuse, R28, R20 ;  /* 0x0000001c6814723c */ /* 0x040fe40000001814 */
[----:B------:R-:W1:Y:S05]  /*9570*/  LDSM.16.MT88.4 R112, [R229+0x3100] ;  /* 0x00310000e570783b */ /* 0x000e6a0000004200 */
[C---:B------:R-:W-:Y:S01]  /*9580*/  FMUL.FTZ R28, R2.reuse, R128 ;  /* 0x00000080021c7220 */ /* 0x040fe20000410000 */
[C---:B------:R-:W-:Y:S04]  /*9590*/  HMMA.16816.F32 R24, R104.reuse, R30, R24 ;  /* 0x0000001e6818723c */ /* 0x040fe80000001818 */
[C---:B------:R-:W-:Y:S01]  /*95a0*/  FMUL.FTZ R29, R2.reuse, R129 ;  /* 0x00000081021d7220 */ /* 0x040fe20000410000 */
[----:B------:R-:W-:Y:S01]  /*95b0*/  MOV R129, R49 ;  /* 0x0000003100817202 */ /* 0x000fe20000000f00 */
[----:B------:R-:W-:Y:S01]  /*95c0*/  FMUL.FTZ R49, R2, R149 ;  /* 0x0000009502317220 */ /* 0x000fe20000410000 */
[----:B------:R-:W-:Y:S01]  /*95d0*/  MOV R128, R48 ;  /* 0x0000003000807202 */ /* 0x000fe20000000f00 */
[C---:B------:R-:W-:Y:S02]  /*95e0*/  FMUL.FTZ R30, R0.reuse, R130 ;  /* 0x00000082001e7220 */ /* 0x040fe40000410000 */
[----:B------:R2:W-:Y:S02]  /*95f0*/  MUFU.EX2 R130, R102 ;  /* 0x0000006600827308 */ /* 0x0005e40000000800 */
[----:B------:R-:W-:Y:S02]  /*9600*/  FMUL.FTZ R31, R0, R131 ;  /* 0x00000083001f7220 */ /* 0x000fe40000410000 */
[C---:B------:R-:W-:Y:S02]  /*9610*/  FMUL.FTZ R48, R2.reuse, R148 ;  /* 0x0000009402307220 */ /* 0x040fe40000410000 */
[----:B------:R-:W-:Y:S03]  /*9620*/  LDSM.16.MT88.4 R148, [R226+0x5900] ;  /* 0x00590000e294783b */ /* 0x000fe60000004200 */
[C---:B------:R-:W-:Y:S07]  /*9630*/  HMMA.16816.F32 R28, R104.reuse, R36, R28 ;  /* 0x00000024681c723c */ /* 0x040fee000000181c */
[C---:B------:R-:W-:Y:S01]  /*9640*/  FMUL.FTZ R37, R2.reuse, R137 ;  /* 0x0000008902257220 */ /* 0x040fe20000410000 */
[C---:B------:R-:W-:Y:S04]  /*9650*/  HMMA.16816.F32 R32, R104.reuse, R38, R32 ;  /* 0x000000266820723c */ /* 0x040fe80000001820 */
[----:B------:R-:W-:Y:S02]  /*9660*/  FMUL.FTZ R36, R2, R136 ;  /* 0x0000008802247220 */ /* 0x000fe40000410000 */
[--C-:B--2---:R-:W-:Y:S02]  /*9670*/  FFMA.FTZ R102, R173, c[0x0][0x2d0], -R153.reuse ;  /* 0x0000b400ad667a23 */ /* 0x104fe40000010899 */
[C---:B------:R-:W-:Y:S02]  /*9680*/  FMUL.FTZ R38, R0.reuse, R138 ;  /* 0x0000008a00267220 */ /* 0x040fe40000410000 */
[----:B------:R2:W-:Y:S02]  /*9690*/  MUFU.EX2 R137, R102 ;  /* 0x0000006600897308 */ /* 0x0005e40000000800 */
[----:B------:R-:W-:Y:S07]  /*96a0*/  FMUL.FTZ R39, R0, R139 ;  /* 0x0000008b00277220 */ /* 0x000fee0000410000 */
[C---:B------:R-:W-:Y:S07]  /*96b0*/  HMMA.16816.F32 R36, R104.reuse, R44, R36 ;  /* 0x0000002c6824723c */ /* 0x040fee0000001824 */
[C---:B------:R-:W-:Y:S01]  /*96c0*/  FMUL.FTZ R45, R2.reuse, R145 ;  /* 0x00000091022d7220 */ /* 0x040fe20000410000 */
[C---:B------:R-:W-:Y:S04]  /*96d0*/  HMMA.16816.F32 R40, R104.reuse, R46, R40 ;  /* 0x0000002e6828723c */ /* 0x040fe80000001828 */
[----:B------:R-:W-:Y:S03]  /*96e0*/  FMUL.FTZ R44, R2, R144 ;  /* 0x00000090022c7220 */ /* 0x000fe60000410000 */
[----:B------:R-:W-:Y:S02]  /*96f0*/  FMUL.FTZ R46, R0, R146 ;  /* 0x00000092002e7220 */ /* 0x000fe40000410000 */
[--C-:B--2---:R-:W-:Y:S03]  /*9700*/  FFMA.FTZ R102, R174, c[0x0][0x2d0], -R153.reuse ;  /* 0x0000b400ae667a23 */ /* 0x104fe60000010899 */
[----:B------:R-:W-:Y:S01]  /*9710*/  FMUL.FTZ R47, R0, R147 ;  /* 0x00000093002f7220 */ /* 0x000fe20000410000 */
[----:B------:R2:W-:Y:S06]  /*9720*/  MUFU.EX2 R145, R102 ;  /* 0x0000006600917308 */ /* 0x0005ec0000000800 */
[C---:B------:R-:W-:Y:S08]  /*9730*/  HMMA.16816.F32 R44, R104.reuse, R108, R44 ;  /* 0x0000006c682c723c */ /* 0x040ff0000000182c */
[C---:B------:R-:W-:Y:S01]  /*9740*/  HMMA.16816.F32 R48, R104.reuse, R110, R48 ;  /* 0x0000006e6830723c */ /* 0x040fe20000001830 */
[----:B------:R-:W3:Y:S07]  /*9750*/  LDSM.16.MT88.4 R108, [R225+0x6100] ;  /* 0x00610000e16c783b */ /* 0x000eee0000004200 */
[C---:B-1----:R-:W-:Y:S04]  /*9760*/  HMMA.16816.F32 R52, R104.reuse, R112, R52 ;  /* 0x000000706834723c */ /* 0x042fe80000001834 */
[----:B--2---:R-:W-:Y:S04]  /*9770*/  FFMA.FTZ R102, R175, c[0x0][0x2d0], -R153 ;  /* 0x0000b400af667a23 */ /* 0x004fe80000010899 */
[C---:B------:R-:W-:Y:S01]  /*9780*/  HMMA.16816.F32 R56, R104.reuse, R114, R56 ;  /* 0x000000726838723c */ /* 0x040fe20000001838 */
[----:B------:R1:W-:Y:S01]  /*9790*/  MUFU.EX2 R139, R102 ;  /* 0x00000066008b7308 */ /* 0x0003e20000000800 */
[----:B------:R-:W2:Y:S06]  /*97a0*/  LDSM.16.MT88.4 R112, [R226+0x6100] ;  /* 0x00610000e270783b */ /* 0x000eac0000004200 */
[C---:B------:R-:W-:Y:S08]  /*97b0*/  HMMA.16816.F32 R60, R104.reuse, R116, R60 ;  /* 0x00000074683c723c */ /* 0x040ff0000000183c */
[C---:B------:R-:W-:Y:S01]  /*97c0*/  HMMA.16816.F32 R64, R104.reuse, R118, R64 ;  /* 0x000000766840723c */ /* 0x040fe20000001840 */
[----:B------:R-:W4:Y:S07]  /*97d0*/  LDSM.16.MT88.4 R116, [R229+0x6100] ;  /* 0x00610000e574783b */ /* 0x000f2e0000004200 */
[C---:B---3--:R-:W-:Y:S04]  /*97e0*/  HMMA.16816.F32 R68, R104.reuse, R108, R68 ;  /* 0x0000006c6844723c */ /* 0x048fe80000001844 */
[--C-:B-1----:R-:W-:Y:S04]  /*97f0*/  FFMA.FTZ R102, R176, c[0x0][0x2d0], -R101.reuse ;  /* 0x0000b400b0667a23 */ /* 0x102fe80000010865 */
[----:B------:R1:W-:Y:S01]  /*9800*/  MUFU.EX2 R132, R102 ;  /* 0x0000006600847308 */ /* 0x0003e20000000800 */
[C---:B------:R-:W-:Y:S01]  /*9810*/  HMMA.16816.F32 R72, R104.reuse, R110, R72 ;  /* 0x0000006e6848723c */ /* 0x040fe20000001848 */
[----:B------:R-:W3:Y:S07]  /*9820*/  LDSM.16.MT88.4 R108, [R228+0x6100] ;  /* 0x00610000e46c783b */ /* 0x000eee0000004200 */
[C---:B--2---:R-:W-:Y:S08]  /*9830*/  HMMA.16816.F32 R76, R104.reuse, R112, R76 ;  /* 0x00000070684c723c */ /* 0x044ff0000000184c */
[C---:B------:R-:W-:Y:S01]  /*9840*/  HMMA.16816.F32 R80, R104.reuse, R114, R80 ;  /* 0x000000726850723c */ /* 0x040fe20000001850 */
[----:B------:R-:W2:Y:S03]  /*9850*/  LDSM.16.MT88.4 R112, [R225+0x900] ;  /* 0x00090000e170783b */ /* 0x000ea60000004200 */
[--C-:B-1----:R-:W-:Y:S04]  /*9860*/  FFMA.FTZ R102, R178, c[0x0][0x2d0], -R101.reuse ;  /* 0x0000b400b2667a23 */ /* 0x102fe80000010865 */
[C---:B----4-:R-:W-:Y:S01]  /*9870*/  HMMA.16816.F32 R84, R104.reuse, R116, R84 ;  /* 0x000000746854723c */ /* 0x050fe20000001854 */
[----:B------:R1:W4:Y:S07]  /*9880*/  MUFU.EX2 R136, R102 ;  /* 0x0000006600887308 */ /* 0x00032e0000000800 */
[C---:B------:R-:W-:Y:S01]  /*9890*/  HMMA.16816.F32 R88, R104.reuse, R118, R88 ;  /* 0x000000766858723c */ /* 0x040fe20000001858 */
[----:B------:R-:W2:Y:S07]  /*98a0*/  LDSM.16.MT88.4 R116, [R226+0x900] ;  /* 0x00090000e274783b */ /* 0x000eae0000004200 */
[C---:B---3--:R-:W-:Y:S08]  /*98b0*/  HMMA.16816.F32 R92, R104.reuse, R108, R92 ;  /* 0x0000006c685c723c */ /* 0x048ff0000000185c */
[----:B------:R-:W-:Y:S01]  /*98c0*/  HMMA.16816.F32 R96, R104, R110, R96 ;  /* 0x0000006e6860723c */ /* 0x000fe20000001860 */
[----:B------:R-:W3:Y:S03]  /*98d0*/  LDSM.16.MT88.4 R108, [R229+0x900] ;  /* 0x00090000e56c783b */ /* 0x000ee60000004200 */
[--C-:B-1----:R-:W-:Y:S03]  /*98e0*/  FFMA.FTZ R102, R177, c[0x0][0x2d0], -R101.reuse ;  /* 0x0000b400b1667a23 */ /* 0x102fe60000010865 */
[----:B----4-:R-:W-:Y:S01]  /*98f0*/  F2FP.PACK_AB R105, R136, R132 ;  /* 0x000000848869723e */ /* 0x010fe200000000ff */
[----:B------:R1:W-:Y:S01]  /*9900*/  MUFU.EX2 R144, R102 ;  /* 0x0000006600907308 */ /* 0x0003e20000000800 */
[----:B------:R-:W-:Y:S03]  /*9910*/  F2FP.PACK_AB R104, R137, R130 ;  /* 0x000000828968723e */ /* 0x000fe600000000ff */
[----:B------:R-:W-:Y:S01]  /*9920*/  F2FP.PACK_AB R106, R139, R145 ;  /* 0x000000918b6a723e */ /* 0x000fe200000000ff */
[----:B-1----:R-:W-:Y:S05]  /*9930*/  FFMA.FTZ R102, R179, c[0x0][0x2d0], -R101 ;  /* 0x0000b400b3667a23 */ /* 0x002fea0000010865 */
[----:B------:R1:W4:Y:S02]  /*9940*/  MUFU.EX2 R138, R102 ;  /* 0x00000066008a7308 */ /* 0x0003240000000800 */
[--C-:B-1----:R-:W-:Y:S01]  /*9950*/  FFMA.FTZ R102, R183, c[0x0][0x2d0], -R153.reuse ;  /* 0x0000b400b7667a23 */ /* 0x102fe20000010899 */
[----:B----4-:R-:W-:Y:S07]  /*9960*/  F2FP.PACK_AB R107, R138, R144 ;  /* 0x000000908a6b723e */ /* 0x010fee00000000ff */
[----:B------:R1:W-:Y:S01]  /*9970*/  MUFU.EX2 R141, R102 ;  /* 0x00000066008d7308 */ /* 0x0003e20000000800 */
[C---:B--2---:R-:W-:Y:S08]  /*9980*/  HMMA.16816.F32 R4, R104.reuse, R112, R4 ;  /* 0x000000706804723c */ /* 0x044ff00000001804 */
[C---:B------:R-:W-:Y:S01]  /*9990*/  HMMA.16816.F32 R8, R104.reuse, R114, R8 ;  /* 0x000000726808723c */ /* 0x040fe20000001808 */
[----:B------:R-:W2:Y:S07]  /*99a0*/  LDSM.16.MT88.4 R112, [R228+0x900] ;  /* 0x00090000e470783b */ /* 0x000eae0000004200 */
[C---:B------:R-:W-:Y:S04]  /*99b0*/  HMMA.16816.F32 R12, R104.reuse, R116, R12 ;  /* 0x00000074680c723c */ /* 0x040fe8000000180c */
[--C-:B-1----:R-:W-:Y:S04]  /*99c0*/  FFMA.FTZ R102, R182, c[0x0][0x2d0], -R153.reuse ;  /* 0x0000b400b6667a23 */ /* 0x102fe80000010899 */
[C---:B------:R-:W-:Y:S01]  /*99d0*/  HMMA.16816.F32 R16, R104.reuse, R118, R16 ;  /* 0x000000766810723c */ /* 0x040fe20000001810 */
[----:B------:R1:W4:Y:S01]  /*99e0*/  MUFU.EX2 R147, R102 ;  /* 0x0000006600937308 */ /* 0x0003220000000800 */
[----:B------:R-:W4:Y:S06]  /*99f0*/  LDSM.16.MT88.4 R116, [R225+0x3900] ;  /* 0x00390000e174783b */ /* 0x000f2c0000004200 */
[C---:B---3--:R-:W-:Y:S08]  /*9a00*/  HMMA.16816.F32 R20, R104.reuse, R108, R20 ;  /* 0x0000006c6814723c */ /* 0x048ff00000001814 */
[C---:B------:R-:W-:Y:S01]  /*9a10*/  HMMA.16816.F32 R24, R104.reuse, R110, R24 ;  /* 0x0000006e6818723c */ /* 0x040fe20000001818 */
[----:B------:R-:W3:Y:S07]  /*9a20*/  LDSM.16.MT88.4 R108, [R226+0x3900] ;  /* 0x00390000e26c783b */ /* 0x000eee0000004200 */
[C---:B--2---:R-:W-:Y:S04]  /*9a30*/  HMMA.16816.F32 R28, R104.reuse, R112, R28 ;  /* 0x00000070681c723c */ /* 0x044fe8000000181c */
[--C-:B-1----:R-:W-:Y:S04]  /*9a40*/  FFMA.FTZ R102, R181, c[0x0][0x2d0], -R153.reuse ;  /* 0x0000b400b5667a23 */ /* 0x102fe80000010899 */
[----:B------:R1:W-:Y:S01]  /*9a50*/  MUFU.EX2 R146, R102 ;  /* 0x0000006600927308 */ /* 0x0003e20000000800 */
[C---:B------:R-:W-:Y:S01]  /*9a60*/  HMMA.16816.F32 R32, R104.reuse, R114, R32 ;  /* 0x000000726820723c */ /* 0x040fe20000001820 */
[----:B------:R-:W2:Y:S07]  /*9a70*/  LDSM.16.MT88.4 R112, [R229+0x3900] ;  /* 0x00390000e570783b */ /* 0x000eae0000004200 */
[C---:B----4-:R-:W-:Y:S08]  /*9a80*/  HMMA.16816.F32 R36, R104.reuse, R116, R36 ;  /* 0x000000746824723c */ /* 0x050ff00000001824 */
[C---:B------:R-:W-:Y:S01]  /*9a90*/  HMMA.16816.F32 R40, R104.reuse, R118, R40 ;  /* 0x000000766828723c */ /* 0x040fe20000001828 */
[----:B------:R-:W4:Y:S03]  /*9aa0*/  LDSM.16.MT88.4 R116, [R228+0x3900] ;  /* 0x00390000e474783b */ /* 0x000f260000004200 */
[----:B-1----:R-:W-:Y:S04]  /*9ab0*/  FFMA.FTZ R102, R180, c[0x0][0x2d0], -R153 ;  /* 0x0000b400b4667a23 */ /* 0x002fe80000010899 */
[C---:B---3--:R-:W-:Y:S01]  /*9ac0*/  HMMA.16816.F32 R44, R104.reuse, R108, R44 ;  /* 0x0000006c682c723c */ /* 0x048fe2000000182c */
[----:B------:R1:W3:Y:S07]  /*9ad0*/  MUFU.EX2 R131, R102 ;  /* 0x0000006600837308 */ /* 0x0002ee0000000800 */
[C---:B------:R-:W-:Y:S01]  /*9ae0*/  HMMA.16816.F32 R48, R104.reuse, R110, R48 ;  /* 0x0000006e6830723c */ /* 0x040fe20000001830 */
[----:B------:R-:W3:Y:S07]  /*9af0*/  LDSM.16.MT88.4 R108, [R225+0x6900] ;  /* 0x00690000e16c783b */ /* 0x000eee0000004200 */
[C---:B--2---:R-:W-:Y:S08]  /*9b00*/  HMMA.16816.F32 R52, R104.reuse, R112, R52 ;  /* 0x000000706834723c */ /* 0x044ff00000001834 */
[C---:B------:R-:W-:Y:S01]  /*9b10*/  HMMA.16816.F32 R56, R104.reuse, R114, R56 ;  /* 0x000000726838723c */ /* 0x040fe20000001838 */
[----:B------:R-:W2:Y:S03]  /*9b20*/  LDSM.16.MT88.4 R112, [R226+0x6900] ;  /* 0x00690000e270783b */ /* 0x000ea60000004200 */
[--C-:B-1----:R-:W-:Y:S04]  /*9b30*/  FFMA.FTZ R102, R251, c[0x0][0x2d0], -R101.reuse ;  /* 0x0000b400fb667a23 */ /* 0x102fe80000010865 */
[----:B------:R1:W-:Y:S01]  /*9b40*/  MUFU.EX2 R181, R102 ;  /* 0x0000006600b57308 */ /* 0x0003e20000000800 */
[C---:B----4-:R-:W-:Y:S08]  /*9b50*/  HMMA.16816.F32 R60, R104.reuse, R116, R60 ;  /* 0x00000074683c723c */ /* 0x050ff0000000183c */
[C---:B------:R-:W-:Y:S01]  /*9b60*/  HMMA.16816.F32 R64, R104.reuse, R118, R64 ;  /* 0x000000766840723c */ /* 0x040fe20000001840 */
[----:B------:R-:W4:Y:S07]  /*9b70*/  LDSM.16.MT88.4 R116, [R229+0x6900] ;  /* 0x00690000e574783b */ /* 0x000f2e0000004200 */
[C---:B---3--:R-:W-:Y:S04]  /*9b80*/  HMMA.16816.F32 R68, R104.reuse, R108, R68 ;  /* 0x0000006c6844723c */ /* 0x048fe80000001844 */
[--C-:B-1----:R-:W-:Y:S04]  /*9b90*/  FFMA.FTZ R102, R142, c[0x0][0x2d0], -R101.reuse ;  /* 0x0000b4008e667a23 */ /* 0x102fe80000010865 */
[C---:B------:R-:W-:Y:S01]  /*9ba0*/  HMMA.16816.F32 R72, R104.reuse, R110, R72 ;  /* 0x0000006e6848723c */ /* 0x040fe20000001848 */
[----:B------:R-:W1:Y:S01]  /*9bb0*/  LDSM.16.MT88.4 R108, [R228+0x6900] ;  /* 0x00690000e46c783b */ /* 0x000e620000004200 */
[----:B------:R3:W1:Y:S06]  /*9bc0*/  MUFU.EX2 R180, R102 ;  /* 0x0000006600b47308 */ /* 0x00066c0000000800 */
[C---:B--2---:R-:W-:Y:S08]  /*9bd0*/  HMMA.16816.F32 R76, R104.reuse, R112, R76 ;  /* 0x00000070684c723c */ /* 0x044ff0000000184c */
[C---:B------:R-:W-:Y:S01]  /*9be0*/  HMMA.16816.F32 R80, R104.reuse, R114, R80 ;  /* 0x000000726850723c */ /* 0x040fe20000001850 */
[----:B------:R-:W2:Y:S07]  /*9bf0*/  LDSM.16.MT88.4 R112, [R225+0x1100] ;  /* 0x00110000e170783b */ /* 0x000eae0000004200 */
[C---:B----4-:R-:W-:Y:S04]  /*9c00*/  HMMA.16816.F32 R84, R104.reuse, R116, R84 ;  /* 0x000000746854723c */ /* 0x050fe80000001854 */
[--C-:B---3--:R-:W-:Y:S04]  /*9c10*/  FFMA.FTZ R102, R252, c[0x0][0x2d0], -R101.reuse ;  /* 0x0000b400fc667a23 */ /* 0x108fe80000010865 */
        /* <DEDUP_REMOVED lines=33> */
[--C-:B--2---:R-:W-:Y:S04]  /*9e30*/  FFMA.FTZ R102, R129, c[0x0][0x2d0], -R153.reuse ;  /* 0x0000b40081667a23 */ /* 0x104fe80000010899 */
[C---:B-1----:R-:W-:Y:S01]  /*9e40*/  HMMA.16816.F32 R44, R104.reuse, R108, R44 ;  /* 0x0000006c682c723c */ /* 0x042fe2000000182c */
[----:B------:R1:W2:Y:S03]  /*9e50*/  MUFU.EX2 R135, R102 ;  /* 0x0000006600877308 */ /* 0x0002a60000000800 */
[--C-:B------:R-:W-:Y:S02]  /*9e60*/  FFMA.FTZ R129, R171, c[0x0][0x2d0], -R153.reuse ;  /* 0x0000b400ab817a23 */ /* 0x100fe40000010899 */
[----:B------:R-:W-:Y:S02]  /*9e70*/  FFMA.FTZ R171, R170, c[0x0][0x2d0], -R153 ;  /* 0x0000b400aaab7a23 */ /* 0x000fe40000010899 */
[C---:B------:R-:W-:Y:S01]  /*9e80*/  HMMA.16816.F32 R48, R104.reuse, R110, R48 ;  /* 0x0000006e6830723c */ /* 0x040fe20000001830 */
[----:B------:R-:W2:Y:S02]  /*9e90*/  LDSM.16.MT88.4 R108, [R225+0x7100] ;  /* 0x00710000e16c783b */ /* 0x000ea40000004200 */
[----:B------:R4:W-:Y:S05]  /*9ea0*/  MUFU.EX2 R176, R129 ;  /* 0x0000008100b07308 */ /* 0x0009ea0000000800 */
[C---:B---3--:R-:W-:Y:S05]  /*9eb0*/  HMMA.16816.F32 R52, R104.reuse, R112, R52 ;  /* 0x000000706834723c */ /* 0x048fea0000001834 */
[----:B------:R-:W-:Y:S03]  /*9ec0*/  MUFU.EX2 R171, R171 ;  /* 0x000000ab00ab7308 */ /* 0x000fe60000000800 */
[C---:B------:R-:W-:Y:S01]  /*9ed0*/  HMMA.16816.F32 R56, R104.reuse, R114, R56 ;  /* 0x000000726838723c */ /* 0x040fe20000001838 */
[----:B------:R-:W3:Y:S03]  /*9ee0*/  LDSM.16.MT88.4 R112, [R226+0x7100] ;  /* 0x00710000e270783b */ /* 0x000ee60000004200 */
[--C-:B-1----:R-:W-:Y:S04]  /*9ef0*/  FFMA.FTZ R102, R128, c[0x0][0x2d0], -R101.reuse ;  /* 0x0000b40080667a23 */ /* 0x102fe80000010865 */
[----:B------:R1:W-:Y:S01]  /*9f00*/  MUFU.EX2 R175, R102 ;  /* 0x0000006600af7308 */ /* 0x0003e20000000800 */
[C---:B----4-:R-:W-:Y:S03]  /*9f10*/  HMMA.16816.F32 R60, R104.reuse, R116, R60 ;  /* 0x00000074683c723c */ /* 0x050fe6000000183c */
[----:B------:R-:W-:Y:S05]  /*9f20*/  MOV R129, R141 ;  /* 0x0000008d00817202 */ /* 0x000fea0000000f00 */
[C---:B------:R-:W-:Y:S01]  /*9f30*/  HMMA.16816.F32 R64, R104.reuse, R118, R64 ;  /* 0x000000766840723c */ /* 0x040fe20000001840 */
[----:B------:R-:W4:Y:S07]  /*9f40*/  LDSM.16.MT88.4 R116, [R229+0x7100] ;  /* 0x00710000e574783b */ /* 0x000f2e0000004200 */
[C---:B--2---:R-:W-:Y:S04]  /*9f50*/  HMMA.16816.F32 R68, R104.reuse, R108, R68 ;  /* 0x0000006c6844723c */ /* 0x044fe80000001844 */
[--C-:B-1----:R-:W-:Y:S04]  /*9f60*/  FFMA.FTZ R102, R127, c[0x0][0x2d0], -R101.reuse ;  /* 0x0000b4007f667a23 */ /* 0x102fe80000010865 */
[C---:B------:R-:W-:Y:S01]  /*9f70*/  HMMA.16816.F32 R72, R104.reuse, R110, R72 ;  /* 0x0000006e6848723c */ /* 0x040fe20000001848 */
[----:B------:R-:W1:Y:S01]  /*9f80*/  LDSM.16.MT88.4 R108, [R228+0x7100] ;  /* 0x00710000e46c783b */ /* 0x000e620000004200 */
[----:B------:R2:W1:Y:S06]  /*9f90*/  MUFU.EX2 R174, R102 ;  /* 0x0000006600ae7308 */ /* 0x00046c0000000800 */
[C---:B---3--:R-:W-:Y:S08]  /*9fa0*/  HMMA.16816.F32 R76, R104.reuse, R112, R76 ;  /* 0x00000070684c723c */ /* 0x048ff0000000184c */
        /* <DEDUP_REMOVED lines=10> */
[----:B--2---:R-:W-:Y:S03]  /*a050*/  FFMA.FTZ R102, R125, c[0x0][0x2d0], -R101 ;  /* 0x0000b4007d667a23 */ /* 0x004fe60000010865 */
[----:B------:R-:W-:Y:S02]  /*a060*/  F2FP.PACK_AB R104, R133, R140 ;  /* 0x0000008c8568723e */ /* 0x000fe400000000ff */
[----:B------:R-:W2:Y:S01]  /*a070*/  LDL.LU R125, [R1] ;  /* 0x00000000017d7983 */ /* 0x000ea20000300800 */
[----:B------:R3:W3:Y:S02]  /*a080*/  MUFU.EX2 R172, R102 ;  /* 0x0000006600ac7308 */ /* 0x0006e40000000800 */
[----:B------:R-:W-:Y:S02]  /*a090*/  F2FP.PACK_AB R106, R135, R134 ;  /* 0x00000086876a723e */ /* 0x000fe400000000ff */
[----:B------:R-:W-:Y:S01]  /*a0a0*/  F2FP.PACK_AB R105, R174, R175 ;  /* 0x000000afae69723e */ /* 0x000fe200000000ff */
[--C-:B---3--:R-:W-:Y:S01]  /*a0b0*/  FFMA.FTZ R102, R124, c[0x0][0x2d0], -R153.reuse ;  /* 0x0000b4007c667a23 */ /* 0x108fe20000010899 */
[----:B------:R-:W-:Y:S01]  /*a0c0*/  F2FP.PACK_AB R107, R172, R173 ;  /* 0x000000adac6b723e */ /* 0x000fe200000000ff */
[----:B------:R-:W3:Y:S03]  /*a0d0*/  LDL.LU R124, [R1+0x4] ;  /* 0x00000400017c7983 */ /* 0x000ee60000300800 */
[----:B------:R1:W-:Y:S03]  /*a0e0*/  MUFU.EX2 R251, R102 ;  /* 0x0000006600fb7308 */ /* 0x0003e60000000800 */
        /* <DEDUP_REMOVED lines=58> */
[C---:B------:R-:W-:Y:S02]  /*a490*/  HMMA.16816.F32 R4, R104.reuse, R112, R4 ;  /* 0x000000706804723c */ /* 0x040fe40000001804 */
[----:B------:R4:W5:Y:S05]  /*a4a0*/  LDL.LU R159, [R1+0x58] ;  /* 0x00005800019f7983 */ /* 0x00096a0000300800 */
[----:B------:R-:W1:Y:S01]  /*a4b0*/  MUFU.EX2 R170, R153 ;  /* 0x0000009900aa7308 */ /* 0x000e620000000800 */
        /* <DEDUP_REMOVED lines=13> */
[----:B------:R-:W-:Y:S01]  /*a590*/  F2FP.PACK_AB R154, R170, R171 ;  /* 0x000000abaa9a723e */ /* 0x000fe200000000ff */
        /* <DEDUP_REMOVED lines=142> */
.L_x_24:
[----:B----4-:R-:W2:Y:S04]  /*ae80*/  LDL.LU R2, [R1] ;  /* 0x0000000001027983 */ /* 0x010ea80000300800 */
[----:B------:R-:W3:Y:S01]  /*ae90*/  LDL.LU R4, [R1+0x4] ;  /* 0x0000040001047983 */ /* 0x000ee20000300800 */
[----:B------:R-:W-:-:S02]  /*aea0*/  MOV R41, 0xff800000 ;  /* 0xff80000000297802 */ /* 0x000fc40000000f00 */
[----:B------:R-:W-:Y:S02]  /*aeb0*/  MOV R42, 0xff800000 ;  /* 0xff800000002a7802 */ /* 0x000fe40000000f00 */
[----:B------:R-:W-:Y:S01]  /*aec0*/  PLOP3.LUT P2, PT, PT, PT, PT, 0x8, 0x0 ;  /* 0x000000000000781c */ /* 0x000fe20003f4e170 */
[----:B--2---:R-:W1:Y:S04]  /*aed0*/  SHFL.BFLY PT, R6, R2, 0x2, 0x1f ;  /* 0x0c401f0002067f89 */ /* 0x004e6800000e0000 */
[----:B---3--:R-:W2:Y:S01]  /*aee0*/  SHFL.BFLY PT, R0, R4, 0x2, 0x1f ;  /* 0x0c401f0004007f89 */ /* 0x008ea200000e0000 */
[----:B-1----:R-:W-:Y:S02]  /*aef0*/  FADD.FTZ R6, R6, R2 ;  /* 0x0000000206067221 */ /* 0x002fe40000010000 */
[----:B--2---:R-:W-:-:S03]  /*af00*/  FADD.FTZ R0, R0, R4 ;  /* 0x0000000400007221 */ /* 0x004fc60000010000 */
[----:B------:R-:W1:Y:S04]  /*af10*/  SHFL.BFLY PT, R2, R6, 0x1, 0x1f ;  /* 0x0c201f0006027f89 */ /* 0x000e6800000e0000 */
[----:B------:R-:W2:Y:S01]  /*af20*/  SHFL.BFLY PT, R7, R0, 0x1, 0x1f ;  /* 0x0c201f0000077f89 */ /* 0x000ea200000e0000 */
[----:B-1----:R-:W-:Y:S01]  /*af30*/  FADD.FTZ R6, R6, R2 ;  /* 0x0000000206067221 */ /* 0x002fe20000010000 */
[----:B------:R-:W-:Y:S01]  /*af40*/  MOV R2, RZ ;  /* 0x000000ff00027202 */ /* 0x000fe20000000f00 */
[----:B--2---:R-:W-:-:S03]  /*af50*/  FADD.FTZ R7, R7, R0 ;  /* 0x0000000007077221 */ /* 0x004fc60000010000 */
[----:B------:R-:W-:Y:S02]  /*af60*/  FSETP.NE.FTZ.AND P1, PT, R6, RZ, PT ;  /* 0x000000ff0600720b */ /* 0x000fe40003f35000 */
[----:B------:R-:W-:Y:S02]  /*af70*/  MOV R0, RZ ;  /* 0x000000ff00007202 */ /* 0x000fe40000000f00 */
[----:B------:R-:W-:-:S09]  /*af80*/  FSETP.NE.FTZ.AND P0, PT, R7, RZ, PT ;  /* 0x000000ff0700720b */ /* 0x000fd20003f15000 */
[----:B------:R-:W1:Y:S01]  /*af90*/  @P1 MUFU.RCP R2, R6 ;  /* 0x0000000600021308 */ /* 0x000e620000001000 */
[----:B------:R-:W-:-:S05]  /*afa0*/  @P1 MOV R4, 0x3f317218 ;  /* 0x3f31721800041802 */ /* 0x000fca0000000f00 */
[----:B------:R-:W-:Y:S02]  /*afb0*/  @P1 FMUL.FTZ R5, R4, c[0x0][0x2d0] ;  /* 0x0000b40004051a20 */ /* 0x000fe40000410000 */
[----:B------:R-:W-:Y:S08]  /*afc0*/  @P0 MUFU.RCP R0, R7 ;  /* 0x0000000700000308 */ /* 0x000ff00000001000 */
[----:B------:R-:W2:Y:S01]  /*afd0*/  @P1 MUFU.LG2 R6, R6 ;  /* 0x0000000600061308 */ /* 0x000ea20000000c00 */
[----:B-1----:R-:W-:-:S02]  /*afe0*/  FMUL.FTZ R104, R2, R104 ;  /* 0x0000006802687220 */ /* 0x002fc40000410000 */
[C---:B------:R-:W-:Y:S02]  /*aff0*/  FMUL.FTZ R8, R2.reuse, R105 ;  /* 0x0000006902087220 */ /* 0x040fe40000410000 */
[C---:B------:R-:W-:Y:S02]  /*b000*/  FMUL.FTZ R108, R2.reuse, R108 ;  /* 0x0000006c026c7220 */ /* 0x040fe40000410000 */
[C---:B------:R-:W-:Y:S01]  /*b010*/  FMUL.FTZ R109, R2.reuse, R109 ;  /* 0x0000006d026d7220 */ /* 0x040fe20000410000 */
[----:B------:R-:W1:Y:S01]  /*b020*/  @P0 MUFU.LG2 R7, R7 ;  /* 0x0000000700070308 */ /* 0x000e620000000c00 */
        /* <DEDUP_REMOVED lines=43> */
[----:B------:R-:W-:Y:S01]  /*b2e0*/  FMUL.FTZ R14, R2, R97 ;  /* 0x00000061020e7220 */ /* 0x000fe20000410000 */
[----:B------:R-:W-:Y:S01]  /*b2f0*/  @P0 MOV R2, 0x3f317218 ;  /* 0x3f31721800020802 */ /* 0x000fe20000000f00 */
[----:B--2---:R-:W-:-:S02]  /*b300*/  @P1 FMUL.FTZ R6, R6, 0.69314718246459960938 ;  /* 0x3f31721806061820 */ /* 0x004fc40000410000 */
[----:B-1----:R-:W-:Y:S02]  /*b310*/  @P0 FMUL.FTZ R4, R7, 0.69314718246459960938 ;  /* 0x3f31721807040820 */ /* 0x002fe40000410000 */
[----:B------:R-:W-:Y:S02]  /*b320*/  @P0 FMUL.FTZ R2, R2, c[0x0][0x2d0] ;  /* 0x0000b40002020a20 */ /* 0x000fe40000410000 */
        /* <DEDUP_REMOVED lines=47> */
[----:B------:R-:W-:Y:S02]  /*b620*/  FMUL.FTZ R99, R0, R99 ;  /* 0x0000006300637220 */ /* 0x000fe40000410000 */
[----:B------:R-:W-:Y:S02]  /*b630*/  @P1 FFMA.FTZ R41, R5, R100, R6 ;  /* 0x0000006405291223 */ /* 0x000fe40000010006 */
[----:B------:R-:W-:Y:S02]  /*b640*/  @P0 FFMA.FTZ R42, R2, R3, R4 ;  /* 0x00000003022a0223 */ /* 0x000fe40000010004 */
.L_x_22:
[----:B-1----:R-:W-:Y:S05]  /*b650*/  @P2 BRA `(.L_x_26) ;  /* 0x000016b000002947 */ /* 0x002fea0003800000 */
[----:B------:R-:W2:Y:S01]  /*b660*/  LDL R45, [R1+0x20] ;  /* 0x00002000012d7983 */ /* 0x000ea20000100800 */
[----:B------:R-:W-:Y:S02]  /*b670*/  F2FP.PACK_AB R8, R8, R104 ;  /* 0x000000680808723e */ /* 0x000fe400000000ff */
[----:B------:R-:W-:Y:S01]  /*b680*/  F2FP.PACK_AB R5, R107, R106 ;  /* 0x0000006a6b05723e */ /* 0x000fe200000000ff */
[----:B------:R-:W1:Y:S01]  /*b690*/  S2R R44, SR_TID.X ;  /* 0x00000000002c7919 */ /* 0x000e620000002100 */
[----:B------:R-:W-:-:S02]  /*b6a0*/  F2FP.PACK_AB R6, R109, R108 ;  /* 0x0000006c6d06723e */ /* 0x000fc400000000ff */
[----:B------:R-:W-:Y:S02]  /*b6b0*/  F2FP.PACK_AB R110, R111, R110 ;  /* 0x0000006e6f6e723e */ /* 0x000fe400000000ff */
[----:B------:R-:W-:Y:S02]  /*b6c0*/  F2FP.PACK_AB R38, R38, R112 ;  /* 0x000000702626723e */ /* 0x000fe400000000ff */
[----:B------:R-:W-:Y:S02]  /*b6d0*/  F2FP.PACK_AB R114, R115, R114 ;  /* 0x000000727372723e */ /* 0x000fe400000000ff */
[----:B------:R-:W-:Y:S02]  /*b6e0*/  F2FP.PACK_AB R7, R117, R116 ;  /* 0x000000747507723e */ /* 0x000fe400000000ff */
[----:B------:R-:W-:Y:S02]  /*b6f0*/  F2FP.PACK_AB R118, R119, R118 ;  /* 0x000000767776723e */ /* 0x000fe400000000ff */
[----:B------:R-:W-:-:S02]  /*b700*/  F2FP.PACK_AB R37, R37, R120 ;  /* 0x000000782525723e */ /* 0x000fc400000000ff */
[----:B------:R-:W-:Y:S02]  /*b710*/  F2FP.PACK_AB R122, R123, R122 ;  /* 0x0000007a7b7a723e */ /* 0x000fe400000000ff */
[----:B------:R-:W-:Y:S02]  /*b720*/  F2FP.PACK_AB R36, R36, R124 ;  /* 0x0000007c2424723e */ /* 0x000fe400000000ff */
[----:B------:R-:W-:Y:S02]  /*b730*/  F2FP.PACK_AB R126, R127, R126 ;  /* 0x0000007e7f7e723e */ /* 0x000fe400000000ff */
[----:B------:R-:W-:Y:S02]  /*b740*/  F2FP.PACK_AB R35, R35, R128 ;  /* 0x000000802323723e */ /* 0x000fe400000000ff */
[----:B------:R-:W-:Y:S02]  /*b750*/  F2FP.PACK_AB R130, R131, R130 ;  /* 0x000000828382723e */ /* 0x000fe400000000ff */
[----:B-1----:R-:W-:-:S02]  /*b760*/  SHF.R.S32.HI R43, RZ, 0x1f, R44 ;  /* 0x0000001fff2b7819 */ /* 0x002fc4000001142c */
[----:B------:R-:W-:Y:S02]  /*b770*/  F2FP.PACK_AB R34, R34, R132 ;  /* 0x000000842222723e */ /* 0x000fe400000000ff */
[CC--:B------:R-:W-:Y:S02]  /*b780*/  LEA.HI R2, R43.reuse, R44.reuse, RZ, 0x2 ;  /* 0x0000002c2b027211 */ /* 0x0c0fe400078f10ff */
[----:B------:R-:W-:Y:S02]  /*b790*/  LEA.HI R40, R43, R44, RZ, 0x5 ;  /* 0x0000002c2b287211 */ /* 0x000fe400078f28ff */
[--C-:B------:R-:W-:Y:S02]  /*b7a0*/  SHF.R.S32.HI R4, RZ, 0x2, R2.reuse ;  /* 0x00000002ff047819 */ /* 0x100fe40000011402 */
[----:B------:R-:W-:Y:S02]  /*b7b0*/  SHF.R.S32.HI R0, RZ, 0x1f, R2 ;  /* 0x0000001fff007819 */ /* 0x000fe40000011402 */
[----:B------:R-:W-:-:S02]  /*b7c0*/  SHF.R.S32.HI R39, RZ, 0x5, R40 ;  /* 0x00000005ff277819 */ /* 0x000fc40000011428 */
[----:B------:R-:W-:Y:S02]  /*b7d0*/  LEA.HI R0, R0, R4, RZ, 0x3 ;  /* 0x0000000400007211 */ /* 0x000fe400078f18ff */
[----:B------:R-:W-:Y:S02]  /*b7e0*/  F2FP.PACK_AB R134, R135, R134 ;  /* 0x000000868786723e */ /* 0x000fe400000000ff */
[----:B------:R-:W-:Y:S02]  /*b7f0*/  LOP3.LUT R0, R0, 0xfffffff8, RZ, 0xc0, !PT ;  /* 0xfffffff800007812 */ /* 0x000fe400078ec0ff */
[----:B------:R-:W-:Y:S02]  /*b800*/  F2FP.PACK_AB R33, R33, R136 ;  /* 0x000000882121723e */ /* 0x000fe400000000ff */
[----:B------:R-:W-:Y:S01]  /*b810*/  F2FP.PACK_AB R138, R139, R138 ;  /* 0x0000008a8b8a723e */ /* 0x000fe200000000ff */
[----:B------:R-:W-:Y:S01]  /*b820*/  IMAD.IADD R4, R4, 0x1, -R0 ;  /* 0x0000000104047824 */ /* 0x000fe200078e0a00 */
[----:B------:R-:W-:-:S02]  /*b830*/  LOP3.LUT R0, R2, 0xfffffffc, RZ, 0xc0, !PT ;  /* 0xfffffffc02007812 */ /* 0x000fc400078ec0ff */
[----:B------:R-:W-:Y:S01]  /*b840*/  F2FP.PACK_AB R32, R32, R140 ;  /* 0x0000008c2020723e */ /* 0x000fe200000000ff */
[C---:B------:R-:W-:Y:S01]  /*b850*/  IMAD.SHL.U32 R2, R4.reuse, 0x40, RZ ;  /* 0x0000004004027824 */ /* 0x040fe200078e00ff */
[----:B------:R-:W-:Y:S01]  /*b860*/  LOP3.LUT R3, R4, 0x1, RZ, 0xc0, !PT ;  /* 0x0000000104037812 */ /* 0x000fe200078ec0ff */
[----:B------:R-:W-:Y:S01]  /*b870*/  IMAD.IADD R26, R44, 0x1, -R0 ;  /* 0x000000012c1a7824 */ /* 0x000fe200078e0a00 */
[----:B------:R-:W-:Y:S02]  /*b880*/  F2FP.PACK_AB R142, R143, R142 ;  /* 0x0000008e8f8e723e */ /* 0x000fe400000000ff */
[----:B------:R-:W-:Y:S01]  /*b890*/  LOP3.LUT R0, R2, 0x1c0, RZ, 0xc0, !PT ;  /* 0x000001c002007812 */ /* 0x000fe200078ec0ff */
[----:B------:R-:W-:Y:S01]  /*b8a0*/  IMAD R2, R39, 0x200, R26 ;  /* 0x0000020027027824 */ /* 0x000fe200078e021a */
[----:B------:R-:W-:Y:S02]  /*b8b0*/  ISETP.NE.U32.AND P0, PT, R3, 0x1, PT ;  /* 0x000000010300780c */ /* 0x000fe40003f05070 */
[----:B------:R-:W-:-:S02]  /*b8c0*/  LEA.HI R0, R0, R0, RZ, 0x1d ;  /* 0x0000000000007211 */ /* 0x000fc400078fe8ff */
[----:B------:R-:W-:Y:S01]  /*b8d0*/  R2P PR, R4, 0x6 ;  /* 0x0000000604007804 */ /* 0x000fe20000000000 */
[----:B------:R-:W-:Y:S01]  /*b8e0*/  IMAD.MOV.U32 R4, RZ, RZ, 0x20 ;  /* 0x00000020ff047424 */ /* 0x000fe200078e00ff */
[----:B------:R-:W-:Y:S01]  /*b8f0*/  F2FP.PACK_AB R31, R31, R144 ;  /* 0x000000901f1f723e */ /* 0x000fe200000000ff */
[----:B------:R-:W-:Y:S01]  /*b900*/  IMAD.U32 R0, R2, 0x2, R0 ;  /* 0x0000000202007824 */ /* 0x000fe200078e0000 */
[----:B------:R-:W-:Y:S02]  /*b910*/  F2FP.PACK_AB R146, R147, R146 ;  /* 0x000000929392723e */ /* 0x000fe400000000ff */
[----:B------:R-:W-:Y:S01]  /*b920*/  SEL R4, R4, 0xffffffe0, !P1 ;  /* 0xffffffe004047807 */ /* 0x000fe20004800000 */
[----:B------:R-:W-:Y:S01]  /*b930*/  IMAD.SHL.U32 R0, R0, 0x2, RZ ;  /* 0x0000000200007824 */ /* 0x000fe200078e00ff */
[----:B------:R-:W-:Y:S01]  /*b940*/  BAR.SYNC.DEFER_BLOCKING 0x1, 0x100 ;  /* 0x0044000000007b1d */ /* 0x000fe20000010000 */
[----:B------:R-:W-:Y:S02]  /*b950*/  F2FP.PACK_AB R30, R30, R148 ;  /* 0x000000941e1e723e */ /* 0x000fe400000000ff */
[----:B------:R-:W-:-:S02]  /*b960*/  F2FP.PACK_AB R150, R151, R150 ;  /* 0x000000969796723e */ /* 0x000fc400000000ff */
[C---:B------:R-:W-:Y:S02]  /*b970*/  IADD3 R3, R0.reuse, 0x80, RZ ;  /* 0x0000008000037810 */ /* 0x040fe40007ffe0ff */
[C---:B------:R-:W-:Y:S02]  /*b980*/  IADD3 R2, R0.reuse, 0x70, RZ ;  /* 0x0000007000027810 */ /* 0x040fe40007ffe0ff */
[----:B------:R-:W-:Y:S01]  /*b990*/  @P0 IADD3 R2, R3, 0x10, RZ ;  /* 0x0000001003020810 */ /* 0x000fe20007ffe0ff */
[----:B------:R-:W-:Y:S01]  /*b9a0*/  IMAD.IADD R3, R0, 0x1, R4 ;  /* 0x0000000100037824 */ /* 0x000fe200078e0204 */
[----:B------:R-:W-:Y:S02]  /*b9b0*/  F2FP.PACK_AB R29, R29, R52 ;  /* 0x000000341d1d723e */ /* 0x000fe400000000ff */
[----:B------:R-:W-:Y:S02]  /*b9c0*/  F2FP.PACK_AB R54, R55, R54 ;  /* 0x000000363736723e */ /* 0x000fe400000000ff */
[----:B------:R-:W-:-:S02]  /*b9d0*/  F2FP.PACK_AB R28, R28, R56 ;  /* 0x000000381c1c723e */ /* 0x000fc400000000ff */
[----:B------:R-:W-:Y:S02]  /*b9e0*/  F2FP.PACK_AB R58, R59, R58 ;  /* 0x0000003a3b3a723e */ /* 0x000fe400000000ff */
[----:B------:R-:W-:Y:S02]  /*b9f0*/  F2FP.PACK_AB R27, R27, R60 ;  /* 0x0000003c1b1b723e */ /* 0x000fe400000000ff */
[----:B------:R-:W-:Y:S02]  /*ba00*/  F2FP.PACK_AB R62, R63, R62 ;  /* 0x0000003e3f3e723e */ /* 0x000fe400000000ff */
[----:B------:R-:W-:Y:S01]  /*ba10*/  F2FP.PACK_AB R25, R25, R64 ;  /* 0x000000401919723e */ /* 0x000fe200000000ff */
[----:B------:R1:W-:Y:S01]  /*ba20*/  STS [R0+0x80], R8 ;  /* 0x0000800800007388 */ /* 0x0003e20000000800 */
[----:B------:R-:W-:Y:S02]  /*ba30*/  F2FP.PACK_AB R67, R67, R66 ;  /* 0x000000424343723e */ /* 0x000fe400000000ff */
[----:B------:R-:W-:Y:S01]  /*ba40*/  F2FP.PACK_AB R24, R24, R68 ;  /* 0x000000441818723e */ /* 0x000fe200000000ff */
[----:B------:R-:W-:Y:S01]  /*ba50*/  STS [R0+0x480], R5 ;  /* 0x0004800500007388 */ /* 0x000fe20000000800 */
[----:B------:R-:W-:-:S02]  /*ba60*/  F2FP.PACK_AB R23, R23, R70 ;  /* 0x000000461717723e */ /* 0x000fc400000000ff */
[----:B------:R-:W-:Y:S01]  /*ba70*/  F2FP.PACK_AB R22, R22, R72 ;  /* 0x000000481616723e */ /* 0x000fe200000000ff */
[----:B------:R3:W-:Y:S01]  /*ba80*/  STS [R2], R6 ;  /* 0x0000000602007388 */ /* 0x0007e20000000800 */
[----:B------:R-:W-:Y:S02]  /*ba90*/  F2FP.PACK_AB R21, R21, R74 ;  /* 0x0000004a1515723e */ /* 0x000fe400000000ff */
[----:B------:R-:W-:Y:S01]  /*baa0*/  F2FP.PACK_AB R20, R20, R76 ;  /* 0x0000004c1414723e */ /* 0x000fe200000000ff */
[----:B------:R-:W-:Y:S01]  /*bab0*/  STS [R2+0x400], R110 ;  /* 0x0004006e02007388 */ /* 0x000fe20000000800 */
        /* <DEDUP_REMOVED lines=8> */
[----:B-1----:R-:W-:Y:S01]  /*bb40*/  IMAD.MOV.U32 R8, RZ, RZ, 0x40 ;  /* 0x00000040ff087424 */ /* 0x002fe200078e00ff */
[----:B------:R-:W-:Y:S02]  /*bb50*/  F2FP.PACK_AB R11, R11, R90 ;  /* 0x0000005a0b0b723e */ /* 0x000fe400000000ff */
[----:B------:R-:W-:Y:S02]  /*bb60*/  F2FP.PACK_AB R9, R9, R92 ;  /* 0x0000005c0909723e */ /* 0x000fe400000000ff */
[----:B------:R-:W-:-:S02]  /*bb70*/  F2FP.PACK_AB R15, R15, R94 ;  /* 0x0000005e0f0f723e */ /* 0x000fc400000000ff */
[----:B------:R-:W-:Y:S02]  /*bb80*/  F2FP.PACK_AB R14, R14, R96 ;  /* 0x000000600e0e723e */ /* 0x000fe400000000ff */
[----:B---3--:R-:W-:Y:S01]  /*bb90*/  SEL R6, R8, 0xffffffc0, !P2 ;  /* 0xffffffc008067807 */ /* 0x008fe20005000000 */
[----:B------:R-:W-:Y:S01]  /*bba0*/  IMAD.IADD R8, R4, 0x1, R2 ;  /* 0x0000000104087824 */ /* 0x000fe200078e0202 */
[----:B------:R-:W-:Y:S02]  /*bbb0*/  F2FP.PACK_AB R10, R99, R98 ;  /* 0x00000062630a723e */ /* 0x000fe400000000ff */
[----:B------:R-:W-:Y:S01]  /*bbc0*/  ISETP.NE.U32.AND P0, PT, RZ, c[0x0][0x500], PT ;  /* 0x00014000ff007a0c */ /* 0x000fe20003f05070 */
[----:B------:R-:W-:Y:S01]  /*bbd0*/  IMAD.IADD R5, R0, 0x1, R6 ;  /* 0x0000000100057824 */ /* 0x000fe200078e0206 */
[----:B------:R1:W-:Y:S01]  /*bbe0*/  STS [R8], R7 ;  /* 0x0000000708007388 */ /* 0x0003e20000000800 */
[----:B------:R-:W-:Y:S01]  /*bbf0*/  IMAD.IADD R4, R6, 0x1, R3 ;  /* 0x0000000106047824 */ /* 0x000fe200078e0203 */
[----:B------:R-:W-:-:S02]  /*bc00*/  ISETP.NE.AND.EX P0, PT, RZ, c[0x0][0x504], PT, P0 ;  /* 0x00014100ff007a0c */ /* 0x000fc40003f05300 */
[----:B------:R-:W-:Y:S01]  /*bc10*/  STS [R8+0x400], R118 ;  /* 0x0004007608007388 */ /* 0x000fe20000000800 */
[----:B------:R-:W-:-:S03]  /*bc20*/  ISETP.NE.U32.AND P1, PT, RZ, c[0x0][0x508], PT ;  /* 0x00014200ff007a0c */ /* 0x000fc60003f25070 */
[----:B------:R-:W-:Y:S01]  /*bc30*/  STS [R5+0x80], R37 ;  /* 0x0000802505007388 */ /* 0x000fe20000000800 */
[----:B------:R-:W-:-:S03]  /*bc40*/  ISETP.NE.AND.EX P1, PT, RZ, c[0x0][0x50c], PT, P1 ;  /* 0x00014300ff007a0c */ /* 0x000fc60003f25310 */
[----:B------:R-:W-:Y:S01]  /*bc50*/  STS [R5+0x480], R122 ;  /* 0x0004807a05007388 */ /* 0x000fe20000000800 */
[----:B-1----:R-:W-:Y:S02]  /*bc60*/  IMAD.IADD R7, R6, 0x1, R2 ;  /* 0x0000000106077824 */ /* 0x002fe400078e0202 */
[----:B------:R-:W-:-:S03]  /*bc70*/  IMAD.IADD R6, R8, 0x1, R6 ;  /* 0x0000000108067824 */ /* 0x000fc600078e0206 */
[----:B------:R-:W-:Y:S04]  /*bc80*/  STS [R7], R36 ;  /* 0x0000002407007388 */ /* 0x000fe80000000800 */
[----:B------:R-:W-:Y:S04]  /*bc90*/  STS [R7+0x400], R126 ;  /* 0x0004007e07007388 */ /* 0x000fe80000000800 */
[----:B------:R-:W-:Y:S04]  /*bca0*/  STS [R4+0x80], R35 ;  /* 0x0000802304007388 */ /* 0x000fe80000000800 */
[----:B------:R-:W-:Y:S04]  /*bcb0*/  STS [R4+0x480], R130 ;  /* 0x0004808204007388 */ /* 0x000fe80000000800 */
[----:B------:R-:W-:Y:S04]  /*bcc0*/  STS [R6], R34 ;  /* 0x0000002206007388 */ /* 0x000fe80000000800 */
        /* <DEDUP_REMOVED lines=20> */
[----:B------:R1:W-:Y:S04]  /*be10*/  STS [R2+0x8400], R21 ;  /* 0x0084001502007388 */ /* 0x0003e80000000800 */
[----:B------:R-:W-:Y:S04]  /*be20*/  STS [R3+0x8080], R20 ;  /* 0x0080801403007388 */ /* 0x000fe80000000800 */
[----:B------:R-:W-:Y:S04]  /*be30*/  STS [R3+0x8480], R19 ;  /* 0x0084801303007388 */ /* 0x000fe80000000800 */
[----:B------:R-:W-:Y:S04]  /*be40*/  STS [R8+0x8000], R18 ;  /* 0x0080001208007388 */ /* 0x000fe80000000800 */
[----:B------:R-:W-:Y:S04]  /*be50*/  STS [R8+0x8400], R17 ;  /* 0x0084001108007388 */ /* 0x000fe80000000800 */
[----:B------:R-:W-:Y:S04]  /*be60*/  STS [R5+0x8080], R16 ;  /* 0x0080801005007388 */ /* 0x000fe80000000800 */
[----:B------:R-:W-:Y:S01]  /*be70*/  STS [R5+0x8480], R13 ;  /* 0x0084800d05007388 */ /* 0x000fe20000000800 */
[----:B-1----:R-:W-:-:S03]  /*be80*/  IMAD.MOV.U32 R2, RZ, RZ, 0x4 ;  /* 0x00000004ff027424 */ /* 0x002fc600078e00ff */
[----:B------:R-:W-:Y:S04]  /*be90*/  STS [R7+0x8000], R12 ;  /* 0x0080000c07007388 */ /* 0x000fe80000000800 */
[----:B------:R-:W-:Y:S04]  /*bea0*/  STS [R7+0x8400], R11 ;  /* 0x0084000b07007388 */ /* 0x000fe80000000800 */
[----:B------:R2:W-:Y:S04]  /*beb0*/  STS [R4+0x8080], R9 ;  /* 0x0080800904007388 */ /* 0x0005e80000000800 */
[----:B------:R1:W-:Y:S04]  /*bec0*/  STS [R4+0x8480], R15 ;  /* 0x0084800f04007388 */ /* 0x0003e80000000800 */
[----:B------:R1:W-:Y:S04]  /*bed0*/  STS [R6+0x8000], R14 ;  /* 0x0080000e06007388 */ /* 0x0003e80000000800 */
[----:B------:R1:W-:Y:S01]  /*bee0*/  STS [R6+0x8400], R10 ;  /* 0x0084000a06007388 */ /* 0x0003e20000000800 */
[----:B--2---:R-:W-:-:S03]  /*bef0*/  IMAD.WIDE R8, R45, R2, c[0x0][0x500] ;  /* 0x000140002d087625 */ /* 0x004fc600078e0202 */
[----:B------:R-:W-:Y:S06]  /*bf00*/  BAR.SYNC.DEFER_BLOCKING 0x1, 0x100 ;  /* 0x0044000000007b1d */ /* 0x000fec0000010000 */
[----:B------:R-:W2:Y:S01]  /*bf10*/  @P0 LDG.E R0, [R8.64] ;  /* 0x0000000408000981 */ /* 0x000ea2000c1e1900 */
[----:B------:R-:W-:Y:S02]  /*bf20*/  IMAD.MOV.U32 R24, RZ, RZ, c[0x0][0x388] ;  /* 0x0000e200ff187624 */ /* 0x000fe400078e00ff */
[----:B------:R-:W-:-:S05]  /*bf30*/  @P1 IMAD.WIDE R2, R45, R2, c[0x0][0x508] ;  /* 0x000142002d021625 */ /* 0x000fca00078e0202 */
[----:B------:R3:W5:Y:S02]  /*bf40*/  @P1 LDG.E R24, [R2.64] ;  /* 0x0000000402181981 */ /* 0x000764000c1e1900 */
[----:B---3--:R-:W-:Y:S02]  /*bf50*/  CS2R R2, SRZ ;  /* 0x0000000000027805 */ /* 0x008fe4000001ff00 */
[--C-:B--2---:R-:W-:Y:S01]  /*bf60*/  @P0 SHF.R.S32.HI R3, RZ, 0x1f, R0.reuse ;  /* 0x0000001fff030819 */ /* 0x104fe20000011400 */
[----:B------:R-:W-:Y:S01]  /*bf70*/  @P0 IMAD.MOV.U32 R2, RZ, RZ, R0 ;  /* 0x000000ffff020224 */ /* 0x000fe200078e0000 */
[----:B------:R-:W-:Y:S05]  /*bf80*/  @P1 BRA `(.L_x_27) ;  /* 0x0000004000001947 */ /* 0x000fea0003800000 */
[----:B-1----:R-:W-:Y:S05]  /*bf90*/  @!P0 BRA `(.L_x_27) ;  /* 0x0000003000008947 */ /* 0x002fea0003800000 */
[----:B------:R-:W2:Y:S04]  /*bfa0*/  LDG.E R4, [R8.64] ;  /* 0x0000000408047981 */ /* 0x000ea8000c1e1900 */
[----:B------:R-:W2:Y:S02]  /*bfb0*/  LDG.E R0, [R8.64+0x4] ;  /* 0x0000040408007981 */ /* 0x000ea4000c1e1900 */
[----:B--2--5:R-:W-:-:S02]  /*bfc0*/  IADD3 R24, -R4, R0, RZ ;  /* 0x0000000004187210 */ /* 0x024fc40007ffe1ff */
.L_x_27:
[----:B-1----:R-:W-:Y:S01]  /*bfd0*/  LOP3.LUT R0, R40, 0xffffffe0, RZ, 0xc0, !PT ;  /* 0xffffffe028007812 */ /* 0x002fe200078ec0ff */
[----:B------:R-:W1:Y:S01]  /*bfe0*/  S2R R20, SR_CTAID.X ;  /* 0x0000000000147919 */ /* 0x000e620000002500 */
[----:B------:R-:W-:Y:S01]  /*bff0*/  SHF.R.S32.HI R4, RZ, 0x1f, R39 ;  /* 0x0000001fff047819 */ /* 0x000fe20000011427 */
[----:B------:R-:W-:Y:S01]  /*c000*/  IMAD.MOV.U32 R7, RZ, RZ, c[0x0][0x4e8] ;  /* 0x00013a00ff077624 */ /* 0x000fe200078e00ff */
[----:B------:R-:W-:Y:S01]  /*c010*/  LEA.HI R16, R43, R44, RZ, 0x3 ;  /* 0x0000002c2b107211 */ /* 0x000fe200078f18ff */
[----:B------:R-:W-:Y:S01]  /*c020*/  IMAD.IADD R0, R44, 0x1, -R0 ;  /* 0x000000012c007824 */ /* 0x000fe200078e0a00 */
[----:B------:R-:W2:Y:S01]  /*c030*/  S2R R11, SR_CTAID.Y ;  /* 0x00000000000b7919 */ /* 0x000ea20000002600 */
[----:B------:R-:W-:Y:S01]  /*c040*/  LEA.HI R4, R4, R39, RZ, 0x3 ;  /* 0x0000002704047211 */ /* 0x000fe200078f18ff */
[----:B-----5:R-:W-:Y:S01]  /*c050*/  IMAD R24, R24, c[0x0][0x4e8], RZ ;  /* 0x00013a0018187a24 */ /* 0x020fe200078e02ff */
[----:B------:R-:W-:Y:S01]  /*c060*/  ISETP.NE.AND P1, PT, R7, 0x1, PT ;  /* 0x000000010700780c */ /* 0x000fe20003f25270 */
[----:B------:R-:W-:Y:S01]  /*c070*/  BSSY B0, `(.L_x_28) ;  /* 0x0000081000007945 */ /* 0x000fe20003800000 */
[----:B------:R-:W-:-:S02]  /*c080*/  SHF.R.S32.HI R6, RZ, 0x1f, R0 ;  /* 0x0000001fff067819 */ /* 0x000fc40000011400 */
[----:B------:R-:W-:Y:S02]  /*c090*/  LOP3.LUT R5, R4, 0xffffff8, RZ, 0xc0, !PT ;  /* 0x0ffffff804057812 */ /* 0x000fe400078ec0ff */
[----:B------:R-:W-:Y:S02]  /*c0a0*/  LEA.HI R4, R26, R26, RZ, 0x1 ;  /* 0x0000001a1a047211 */ /* 0x000fe400078f08ff */
[----:B------:R-:W-:Y:S02]  /*c0b0*/  LEA.HI R6, R6, R0, RZ, 0x2 ;  /* 0x0000000006067211 */ /* 0x000fe400078f10ff */
[----:B------:R-:W-:Y:S02]  /*c0c0*/  IADD3 R7, R39, -R5, RZ ;  /* 0x8000000527077210 */ /* 0x000fe40007ffe0ff */
[----:B------:R-:W-:Y:S02]  /*c0d0*/  LOP3.LUT R4, R4, 0x1ffffffe, RZ, 0xc0, !PT ;  /* 0x1ffffffe04047812 */ /* 0x000fe400078ec0ff */
[----:B------:R-:W-:Y:S01]  /*c0e0*/  SHF.R.S32.HI R5, RZ, 0x2, R6 ;  /* 0x00000002ff057819 */ /* 0x000fe20000011406 */
[----:B------:R-:W-:Y:S01]  /*c0f0*/  IMAD R6, R3, c[0x0][0x3a0], RZ ;  /* 0x0000e80003067a24 */ /* 0x000fe200078e02ff */
[----:B------:R-:W-:Y:S01]  /*c100*/  LOP3.LUT P2, RZ, R0, 0x3, RZ, 0xc0, !PT ;  /* 0x0000000300ff7812 */ /* 0x000fe2000784c0ff */
[----:B------:R-:W-:Y:S01]  /*c110*/  IMAD.IADD R0, R26, 0x1, -R4 ;  /* 0x000000011a007824 */ /* 0x000fe200078e0a04 */
[----:B------:R-:W-:Y:S01]  /*c120*/  LOP3.LUT R4, R16, 0xfffffff8, RZ, 0xc0, !PT ;  /* 0xfffffff810047812 */ /* 0x000fe200078ec0ff */
[----:B------:R-:W-:Y:S01]  /*c130*/  IMAD R17, R7, 0x10, R5 ;  /* 0x0000001007117824 */ /* 0x000fe200078e0205 */
[----:B------:R-:W-:Y:S01]  /*c140*/  SEL R14, R45, RZ, !P0 ;  /* 0x000000ff2d0e7207 */ /* 0x000fe20004000000 */
[----:B------:R-:W-:Y:S01]  /*c150*/  IMAD R6, R2, c[0x0][0x3a4], R6 ;  /* 0x0000e90002067a24 */ /* 0x000fe200078e0206 */
[----:B------:R-:W-:Y:S01]  /*c160*/  IADD3 R15, -R4, R44, RZ ;  /* 0x0000002c040f7210 */ /* 0x000fe20007ffe1ff */
[----:B------:R-:W-:Y:S01]  /*c170*/  IMAD R0, R0, 0x8, R17 ;  /* 0x0000000800007824 */ /* 0x000fe200078e0211 */
[----:B--2---:R-:W-:Y:S01]  /*c180*/  SHF.R.S32.HI R10, RZ, 0x1f, R11 ;  /* 0x0000001fff0a7819 */ /* 0x004fe2000001140b */
[----:B------:R-:W-:Y:S01]  /*c190*/  IMAD.WIDE.U32 R4, R2, c[0x0][0x3a0], RZ ;  /* 0x0000e80002047a25 */ /* 0x000fe200078e00ff */
[----:B------:R-:W-:-:S02]  /*c1a0*/  SHF.R.S32.HI R16, RZ, 0x3, R16 ;  /* 0x00000003ff107819 */ /* 0x000fc40000011410 */
[----:B------:R-:W-:Y:S01]  /*c1b0*/  LEA.HI R19, R43, R44, RZ, 0x6 ;  /* 0x0000002c2b137211 */ /* 0x000fe200078f30ff */
[----:B-1----:R-:W-:Y:S01]  /*c1c0*/  IMAD R7, R20, 0x80, R0 ;  /* 0x0000008014077824 */ /* 0x002fe200078e0200 */
[----:B------:R-:W-:Y:S01]  /*c1d0*/  LEA R13, R15, R16, 0x5 ;  /* 0x000000100f0d7211 */ /* 0x000fe200078e28ff */
[----:B------:R-:W-:Y:S01]  /*c1e0*/  IMAD.WIDE.U32 R8, R11, c[0x0][0x490], R2 ;  /* 0x000124000b087a25 */ /* 0x000fe200078e0002 */
[----:B------:R-:W-:-:S03]  /*c1f0*/  IADD3 R3, R5, R6, RZ ;  /* 0x0000000605037210 */ /* 0x000fc60007ffe0ff */
[----:B------:R-:W-:-:S04]  /*c200*/  @P1 IMAD.HI.U32 R6, R7, c[0x0][0x4ec], RZ ;  /* 0x00013b0007061a27 */ /* 0x000fc800078e00ff */
[C---:B------:R-:W-:Y:S02]  /*c210*/  IMAD R5, R10.reuse, c[0x0][0x490], RZ ;  /* 0x000124000a057a24 */ /* 0x040fe400078e02ff */
[----:B------:R-:W-:Y:S01]  /*c220*/  IMAD.MOV.U32 R0, RZ, RZ, R7 ;  /* 0x000000ffff007224 */ /* 0x000fe200078e0007 */
[----:B------:R-:W-:Y:S01]  /*c230*/  @P1 SHF.R.U32.HI R0, RZ, c[0x0][0x4f0], R6 ;  /* 0x00013c00ff001a19 */ /* 0x000fe20000011606 */
[----:B------:R-:W-:Y:S02]  /*c240*/  IMAD R5, R11, c[0x0][0x494], R5 ;  /* 0x000125000b057a24 */ /* 0x000fe400078e0205 */
[----:B------:R-:W-:Y:S01]  /*c250*/  IMAD.MOV.U32 R2, RZ, RZ, R4 ;  /* 0x000000ffff027224 */ /* 0x000fe200078e0004 */
[----:B------:R-:W-:Y:S01]  /*c260*/  SHF.R.S32.HI R4, RZ, 0x1f, R45 ;  /* 0x0000001fff047819 */ /* 0x000fe2000001142d */
[----:B------:R-:W-:Y:S01]  /*c270*/  IMAD R10, R10, c[0x0][0x3e8], RZ ;  /* 0x0000fa000a0a7a24 */ /* 0x000fe200078e02ff */
[----:B------:R-:W-:Y:S01]  /*c280*/  IADD3 R5, R9, R5, RZ ;  /* 0x0000000509057210 */ /* 0x000fe20007ffe0ff */
[----:B------:R-:W-:Y:S01]  /*c290*/  IMAD.MOV R6, RZ, RZ, -R0 ;  /* 0x000000ffff067224 */ /* 0x000fe200078e0a00 */
[----:B------:R-:W-:Y:S01]  /*c2a0*/  SEL R12, R4, RZ, !P0 ;  /* 0x000000ff040c7207 */ /* 0x000fe20004000000 */
[----:B------:R-:W-:Y:S01]  /*c2b0*/  IMAD.MOV.U32 R4, RZ, RZ, R8 ;  /* 0x000000ffff047224 */ /* 0x000fe200078e0008 */
[----:B------:R-:W-:Y:S01]  /*c2c0*/  SHF.R.S32.HI R9, RZ, 0x1f, R0 ;  /* 0x0000001fff097819 */ /* 0x000fe20000011400 */
[----:B------:R-:W-:-:S02]  /*c2d0*/  IMAD R10, R11, c[0x0][0x3ec], R10 ;  /* 0x0000fb000b0a7a24 */ /* 0x000fc400078e020a */
[----:B------:R-:W-:-:S04]  /*c2e0*/  IMAD.WIDE.U32 R2, R11, c[0x0][0x3e8], R2 ;  /* 0x0000fa000b027a25 */ /* 0x000fc800078e0002 */
[----:B------:R-:W-:Y:S01]  /*c2f0*/  IMAD R8, R6, c[0x0][0x4e8], R7 ;  /* 0x00013a0006087a24 */ /* 0x000fe200078e0207 */
[----:B------:R-:W-:Y:S01]  /*c300*/  IADD3 R3, R3, R10, RZ ;  /* 0x0000000a03037210 */ /* 0x000fe20007ffe0ff */
[----:B------:R-:W-:Y:S02]  /*c310*/  IMAD R6, R12, c[0x0][0x498], RZ ;  /* 0x000126000c067a24 */ /* 0x000fe400078e02ff */
[----:B------:R-:W-:Y:S01]  /*c320*/  IMAD.WIDE.U32 R4, R14, c[0x0][0x498], R4 ;  /* 0x000126000e047a25 */ /* 0x000fe200078e0004 */
[----:B------:R-:W-:-:S03]  /*c330*/  SHF.R.S32.HI R10, RZ, 0x1f, R8 ;  /* 0x0000001fff0a7819 */ /* 0x000fc60000011408 */
[----:B------:R-:W-:Y:S01]  /*c340*/  IMAD R6, R14, c[0x0][0x49c], R6 ;  /* 0x000127000e067a24 */ /* 0x000fe200078e0206 */
[----:B------:R-:W-:Y:S01]  /*c350*/  IADD3 R4, P0, R0, R4, RZ ;  /* 0x0000000400047210 */ /* 0x000fe20007f1e0ff */
[----:B------:R-:W-:Y:S02]  /*c360*/  IMAD R10, R10, c[0x0][0x488], RZ ;  /* 0x000122000a0a7a24 */ /* 0x000fe400078e02ff */
[----:B------:R-:W-:Y:S01]  /*c370*/  IMAD R13, R20, 0x80, R13 ;  /* 0x00000080140d7824 */ /* 0x000fe200078e020d */
[----:B------:R-:W-:Y:S01]  /*c380*/  IADD3.X R5, R9, R5, R6, P0, !PT ;  /* 0x0000000509057210 */ /* 0x000fe200007fe406 */
[----:B------:R-:W-:Y:S02]  /*c390*/  IMAD.SHL.U32 R18, R16, 0x40, RZ ;  /* 0x0000004010127824 */ /* 0x000fe400078e00ff */
[C---:B------:R-:W-:Y:S02]  /*c3a0*/  IMAD R10, R8.reuse, c[0x0][0x48c], R10 ;  /* 0x00012300080a7a24 */ /* 0x040fe400078e020a */
[----:B------:R-:W-:Y:S01]  /*c3b0*/  IMAD.WIDE.U32 R4, R8, c[0x0][0x488], R4 ;  /* 0x0001220008047a25 */ /* 0x000fe200078e0004 */
[----:B------:R-:W-:-:S03]  /*c3c0*/  LOP3.LUT R0, R18, 0x1c0, RZ, 0xc0, !PT ;  /* 0x000001c012007812 */ /* 0x000fc600078ec0ff */
[----:B------:R-:W-:Y:S01]  /*c3d0*/  @P1 IMAD.HI.U32 R11, R13, c[0x0][0x4ec], RZ ;  /* 0x00013b000d0b1a27 */ /* 0x000fe200078e00ff */
[----:B------:R-:W-:Y:S02]  /*c3e0*/  LEA R9, P0, R4, c[0x0][0x450], 0x2 ;  /* 0x0001140004097a11 */ /* 0x000fe400078010ff */
[----:B------:R-:W-:Y:S01]  /*c3f0*/  IADD3 R10, R5, R10, RZ ;  /* 0x0000000a050a7210 */ /* 0x000fe20007ffe0ff */
[----:B------:R-:W-:Y:S02]  /*c400*/  IMAD.SHL.U32 R6, R15, 0x8, RZ ;  /* 0x000000080f067824 */ /* 0x000fe400078e00ff */
[----:B------:R-:W-:Y:S01]  /*c410*/  IMAD R8, R12, c[0x0][0x3f0], RZ ;  /* 0x0000fc000c087a24 */ /* 0x000fe200078e02ff */
[----:B------:R-:W-:Y:S01]  /*c420*/  LEA.HI.X R4, R4, c[0x0][0x454], R10, 0x2, P0 ;  /* 0x0001150004047a11 */ /* 0x000fe200000f140a */
[----:B------:R-:W-:Y:S01]  /*c430*/  IMAD.MOV.U32 R7, RZ, RZ, R13 ;  /* 0x000000ffff077224 */ /* 0x000fe200078e000d */
[----:B------:R-:W-:Y:S01]  /*c440*/  @P1 SHF.R.U32.HI R7, RZ, c[0x0][0x4f0], R11 ;  /* 0x00013c00ff071a19 */ /* 0x000fe2000001160b */
[C---:B------:R-:W-:Y:S01]  /*c450*/  IMAD R8, R14.reuse, c[0x0][0x3f4], R8 ;  /* 0x0000fd000e087a24 */ /* 0x040fe200078e0208 */
[----:B------:R-:W-:Y:S01]  /*c460*/  SHF.R.U32.HI R11, RZ, 0x3, R0 ;  /* 0x00000003ff0b7819 */ /* 0x000fe20000011600 */
[----:B------:R-:W-:Y:S01]  /*c470*/  IMAD.WIDE.U32 R2, R14, c[0x0][0x3f0], R2 ;  /* 0x0000fc000e027a25 */ /* 0x000fe200078e0002 */
[----:B------:R-:W-:Y:S01]  /*c480*/  LOP3.LUT R0, R0, 0x38, R6, 0xf8, !PT ;  /* 0x0000003800007812 */ /* 0x000fe200078ef806 */
[----:B------:R-:W-:Y:S01]  /*c490*/  SHFL.IDX PT, R10, R9, RZ, 0x1c1f ;  /* 0x001c1fff090a7589 */ /* 0x000fe200000e0000 */
[--C-:B------:R-:W-:Y:S01]  /*c4a0*/  SHF.R.S32.HI R5, RZ, 0x1f, R7.reuse ;  /* 0x0000001fff057819 */ /* 0x100fe20000011407 */
[----:B------:R-:W-:Y:S01]  /*c4b0*/  IMAD.IADD R3, R3, 0x1, R8 ;  /* 0x0000000103037824 */ /* 0x000fe200078e0208 */
[----:B------:R-:W-:Y:S01]  /*c4c0*/  LOP3.LUT R14, R0, R11, RZ, 0x3c, !PT ;  /* 0x0000000b000e7212 */ /* 0x000fe200078e3cff */
[----:B------:R-:W-:Y:S01]  /*c4d0*/  IMAD.MOV R0, RZ, RZ, -R7 ;  /* 0x000000ffff007224 */ /* 0x000fe200078e0a07 */
[----:B------:R-:W1:Y:S01]  /*c4e0*/  SHFL.IDX PT, R11, R4, RZ, 0x1c1f ;  /* 0x001c1fff040b7589 */ /* 0x000e6200000e0000 */
[----:B------:R-:W-:-:S02]  /*c4f0*/  IMAD R5, R5, c[0x0][0x3e0], RZ ;  /* 0x0000f80005057a24 */ /* 0x000fc400078e02ff */
[C---:B------:R-:W-:Y:S01]  /*c500*/  IMAD.WIDE.U32 R2, R7.reuse, c[0x0][0x3e0], R2 ;  /* 0x0000f80007027a25 */ /* 0x040fe200078e0002 */
[----:B------:R-:W-:Y:S03]  /*c510*/  SHFL.IDX PT, R8, R9, 0x1, 0x1c1f ;  /* 0x003c1f0009087f89 */ /* 0x000fe600000e0000 */
[----:B------:R-:W-:Y:S01]  /*c520*/  IMAD R12, R7, c[0x0][0x3e4], R5 ;  /* 0x0000f900070c7a24 */ /* 0x000fe200078e0205 */
[----:B------:R2:W3:Y:S01]  /*c530*/  SHFL.IDX PT, R9, R4, 0x1, 0x1c1f ;  /* 0x003c1f0004097f89 */ /* 0x0004e200000e0000 */
[----:B------:R-:W-:Y:S02]  /*c540*/  IMAD.SHL.U32 R5, R19, 0x8, RZ ;  /* 0x0000000813057824 */ /* 0x000fe400078e00ff */
[----:B------:R-:W-:-:S03]  /*c550*/  IMAD.IADD R3, R3, 0x1, R12 ;  /* 0x0000000103037824 */ /* 0x000fc600078e020c */
[----:B------:R-:W-:Y:S01]  /*c560*/  LOP3.LUT R7, R14, 0x7ffffe00, R5, 0xf8, !PT ;  /* 0x7ffffe000e077812 */ /* 0x000fe200078ef805 */
[----:B--2---:R-:W-:Y:S01]  /*c570*/  IMAD R4, R0, c[0x0][0x4e8], R13 ;  /* 0x00013a0000047a24 */ /* 0x004fe200078e020d */
[----:B------:R-:W-:-:S03]  /*c580*/  LEA R0, R20, R17, 0x7 ;  /* 0x0000001114007211 */ /* 0x000fc600078e38ff */
[----:B------:R-:W-:Y:S01]  /*c590*/  IMAD.WIDE.U32 R2, R4, c[0x0][0x3d8], R2 ;  /* 0x0000f60004027a25 */ /* 0x000fe200078e0002 */
[C---:B------:R-:W-:Y:S02]  /*c5a0*/  IADD3 R13, R0.reuse, 0x8, RZ ;  /* 0x00000008000d7810 */ /* 0x040fe40007ffe0ff */
[-C--:B------:R-:W-:Y:S02]  /*c5b0*/  ISETP.GE.OR P0, PT, R0, R24.reuse, P2 ;  /* 0x000000180000720c */ /* 0x080fe40001706670 */
[----:B------:R-:W-:Y:S02]  /*c5c0*/  SHF.R.S32.HI R0, RZ, 0x1f, R4 ;  /* 0x0000001fff007819 */ /* 0x000fe40000011404 */
[----:B------:R-:W-:-:S03]  /*c5d0*/  ISETP.GE.OR P2, PT, R13, R24, P2 ;  /* 0x000000180d00720c */ /* 0x000fc60001746670 */
[----:B------:R-:W-:-:S04]  /*c5e0*/  IMAD R0, R0, c[0x0][0x3d8], RZ ;  /* 0x0000f60000007a24 */ /* 0x000fc800078e02ff */
[----:B------:R-:W-:Y:S01]  /*c5f0*/  IMAD R5, R4, c[0x0][0x3dc], R0 ;  /* 0x0000f70004057a24 */ /* 0x000fe200078e0200 */
[----:B------:R-:W-:Y:S01]  /*c600*/  SHF.L.U32 R0, R7, 0x1, RZ ;  /* 0x0000000107007819 */ /* 0x000fe200000006ff */
[----:B-1----:R1:W-:Y:S01]  /*c610*/  @!P0 ST.E [R10.64], R41 ;  /* 0x000000290a008985 */ /* 0x0023e2000c101904 */
[----:B------:R-:W-:Y:S01]  /*c620*/  LEA R25, P0, R2, c[0x0][0x380], 0x1 ;  /* 0x0000e00002197a11 */ /* 0x000fe200078008ff */
[----:B------:R-:W-:Y:S02]  /*c630*/  IMAD.IADD R3, R3, 0x1, R5 ;  /* 0x0000000103037824 */ /* 0x000fe400078e0205 */
[----:B---3--:R2:W-:Y:S04]  /*c640*/  @!P2 ST.E [R8.64], R42 ;  /* 0x0000002a0800a985 */ /* 0x0085e8000c101904 */
[----:B------:R2:W3:Y:S04]  /*c650*/  LDS.128 R36, [R0+0x1080] ;  /* 0x0010800000247984 */ /* 0x0004e80000000c00 */
[----:B------:R2:W4:Y:S04]  /*c660*/  LDS.128 R48, [R0+0x2080] ;  /* 0x0020800000307984 */ /* 0x0005280000000c00 */
[----:B------:R2:W2:Y:S04]  /*c670*/  LDS.128 R56, [R0+0x3080] ;  /* 0x0030800000387984 */ /* 0x0004a80000000c00 */
[----:B------:R2:W2:Y:S04]  /*c680*/  LDS.128 R32, [R0+0x5080] ;  /* 0x0050800000207984 */ /* 0x0004a80000000c00 */
[----:B------:R2:W2:Y:S01]  /*c690*/  LDS.128 R44, [R0+0x6080] ;  /* 0x00608000002c7984 */ /* 0x0004a20000000c00 */
[----:B-1----:R-:W-:-:S03]  /*c6a0*/  LEA R10, R20, R16, 0x7 ;  /* 0x00000010140a7211 */ /* 0x002fc600078e38ff */
[----:B------:R1:W1:Y:S01]  /*c6b0*/  LDS.128 R52, [R0+0x7080] ;  /* 0x0070800000347984 */ /* 0x0002620000000c00 */
[----:B------:R-:W-:Y:S02]  /*c6c0*/  LEA.HI.X R11, R2, c[0x0][0x384], R3, 0x1, P0 ;  /* 0x0000e100020b7a11 */ /* 0x000fe400000f0c03 */
[----:B------:R-:W-:Y:S01]  /*c6d0*/  ISETP.GE.AND P0, PT, R10, R24, PT ;  /* 0x000000180a00720c */ /* 0x000fe20003f06270 */
[----:B------:R1:W1:Y:S04]  /*c6e0*/  LDS.128 R28, [R0+0x9080] ;  /* 0x00908000001c7984 */ /* 0x0002680000000c00 */
[----:B------:R1:W1:Y:S04]  /*c6f0*/  LDS.128 R40, [R0+0xa080] ;  /* 0x00a0800000287984 */ /* 0x0002680000000c00 */
[----:B------:R1:W1:Y:S04]  /*c700*/  LDS.128 R60, [R0+0xb080] ;  /* 0x00b08000003c7984 */ /* 0x0002680000000c00 */
[----:B------:R1:W1:Y:S04]  /*c710*/  SHFL.IDX PT, R2, R25, RZ, 0x181f ;  /* 0x00181fff19027589 */ /* 0x00026800000e0000 */
[----:B------:R1:W1:Y:S01]  /*c720*/  SHFL.IDX PT, R3, R11, RZ, 0x181f ;  /* 0x00181fff0b037589 */ /* 0x00026200000e0000 */
[----:B------:R-:W-:Y:S05]  /*c730*/  @P0 BRA `(.L_x_29) ;  /* 0x0000014000000947 */ /* 0x000fea0003800000 */
[----:B---3--:R-:W3:Y:S01]  /*c740*/  LDS.128 R20, [R0+0x80] ;  /* 0x0000800000147984 */ /* 0x008ee20000000c00 */
[----:B------:R-:W-:-:S02]  /*c750*/  IADD3 R5, R6, 0x40, RZ ;  /* 0x0000004006057810 */ /* 0x000fc40007ffe0ff */
[C---:B------:R-:W-:Y:S01]  /*c760*/  IADD3 R7, R6.reuse, 0x80, RZ ;  /* 0x0000008006077810 */ /* 0x040fe20007ffe0ff */
[----:B------:R-:W5:Y:S01]  /*c770*/  LDS.128 R16, [R0+0x4080] ;  /* 0x0040800000107984 */ /* 0x000f620000000c00 */
[----:B------:R-:W-:Y:S02]  /*c780*/  ISETP.GE.AND P1, PT, R5, c[0x0][0x3c8], PT ;  /* 0x0000f20005007a0c */ /* 0x000fe40003f26270 */
[----:B------:R-:W-:Y:S01]  /*c790*/  ISETP.GE.AND P0, PT, R7, c[0x0][0x3c8], PT ;  /* 0x0000f20007007a0c */ /* 0x000fe20003f06270 */
[----:B------:R4:W2:Y:S01]  /*c7a0*/  LDS.128 R12, [R0+0x8080] ;  /* 0x00808000000c7984 */ /* 0x0008a20000000c00 */
[----:B------:R-:W-:-:S09]  /*c7b0*/  ISETP.GE.AND P2, PT, R6, c[0x0][0x3c8], PT ;  /* 0x0000f20006007a0c */ /* 0x000fd20003f46270 */
[----:B------:R-:W-:-:S04]  /*c7c0*/  @!P1 SHF.R.S32.HI R4, RZ, 0x1f, R5 ;  /* 0x0000001fff049819 */ /* 0x000fc80000011405 */
[----:B------:R-:W-:Y:S01]  /*c7d0*/  @!P1 LEA.HI R4, R4, R5, RZ, 0x3 ;  /* 0x0000000504049211 */ /* 0x000fe200078f18ff */
[----:B-12---:R-:W-:-:S03]  /*c7e0*/  @!P2 IMAD.WIDE R8, R6, 0x2, R2 ;  /* 0x000000020608a825 */ /* 0x006fc600078e0202 */
[----:B------:R-:W-:Y:S02]  /*c7f0*/  @!P1 LOP3.LUT R4, R4, 0xfffffff8, RZ, 0xc0, !PT ;  /* 0xfffffff804049812 */ /* 0x000fe400078ec0ff */
[----:B----4-:R-:W-:-:S03]  /*c800*/  @!P0 SHF.R.S32.HI R0, RZ, 0x1f, R7 ;  /* 0x0000001fff008819 */ /* 0x010fc60000011407 */
[----:B------:R-:W-:Y:S01]  /*c810*/  @!P1 IMAD.WIDE R4, R4, 0x2, R2 ;  /* 0x0000000204049825 */ /* 0x000fe200078e0202 */
[----:B------:R-:W-:-:S04]  /*c820*/  @!P0 LEA.HI R0, R0, R7, RZ, 0x3 ;  /* 0x0000000700008211 */ /* 0x000fc800078f18ff */
[----:B------:R-:W-:Y:S01]  /*c830*/  @!P0 LOP3.LUT R0, R0, 0xfffffff8, RZ, 0xc0, !PT ;  /* 0xfffffff800008812 */ /* 0x000fe200078ec0ff */
[----:B---3--:R1:W-:Y:S04]  /*c840*/  @!P2 ST.E.128 [R8.64], R20 ;  /* 0x000000140800a985 */ /* 0x0083e8000c101d04 */
[----:B------:R-:W-:Y:S01]  /*c850*/  @!P0 IMAD.WIDE R2, R0, 0x2, R2 ;  /* 0x0000000200028825 */ /* 0x000fe200078e0202 */
[----:B-----5:R1:W-:Y:S04]  /*c860*/  @!P1 ST.E.128 [R4.64], R16 ;  /* 0x0000001004009985 */ /* 0x0203e8000c101d04 */
[----:B------:R1:W-:Y:S02]  /*c870*/  @!P0 ST.E.128 [R2.64], R12 ;  /* 0x0000000c02008985 */ /* 0x0003e4000c101d04 */
.L_x_29:
[----:B---3--:R-:W-:Y:S05]  /*c880*/  BSYNC B0 ;  /* 0x0000000000007941 */ /* 0x008fea0003800000 */
.L_x_28:
[----:B-12---:R-:W-:Y:S01]  /*c890*/  IADD3 R0, R10, 0x20, RZ ;  /* 0x000000200a007810 */ /* 0x006fe20007ffe0ff */
[----:B------:R1:W2:Y:S01]  /*c8a0*/  SHFL.IDX PT, R3, R11, 0x1, 0x181f ;  /* 0x00381f000b037f89 */ /* 0x0002a200000e0000 */
[----:B------:R-:W-:Y:S02]  /*c8b0*/  BSSY B0, `(.L_x_30) ;  /* 0x0000015000007945 */ /* 0x000fe40003800000 */
[----:B------:R-:W-:Y:S01]  /*c8c0*/  ISETP.GE.AND P0, PT, R0, R24, PT ;  /* 0x000000180000720c */ /* 0x000fe20003f06270 */
[----:B------:R1:W3:-:S12]  /*c8d0*/  SHFL.IDX PT, R2, R25, 0x1, 0x181f ;  /* 0x00381f0019027f89 */ /* 0x0002d800000e0000 */
[----:B------:R-:W-:Y:S05]  /*c8e0*/  @P0 BRA `(.L_x_31) ;  /* 0x0000011000000947 */ /* 0x000fea0003800000 */
[C---:B------:R-:W-:Y:S02]  /*c8f0*/  IADD3 R5, R6.reuse, 0x40, RZ ;  /* 0x0000004006057810 */ /* 0x040fe40007ffe0ff */
[C---:B------:R-:W-:Y:S02]  /*c900*/  IADD3 R7, R6.reuse, 0x80, RZ ;  /* 0x0000008006077810 */ /* 0x040fe40007ffe0ff */
[----:B------:R-:W-:Y:S02]  /*c910*/  ISETP.GE.AND P1, PT, R5, c[0x0][0x3c8], PT ;  /* 0x0000f20005007a0c */ /* 0x000fe40003f26270 */
[----:B------:R-:W-:Y:S02]  /*c920*/  ISETP.GE.AND P0, PT, R7, c[0x0][0x3c8], PT ;  /* 0x0000f20007007a0c */ /* 0x000fe40003f06270 */
[----:B------:R-:W-:-:S09]  /*c930*/  ISETP.GE.AND P2, PT, R6, c[0x0][0x3c8], PT ;  /* 0x0000f20006007a0c */ /* 0x000fd20003f46270 */
[----:B------:R-:W-:Y:S02]  /*c940*/  @!P1 SHF.R.S32.HI R4, RZ, 0x1f, R5 ;  /* 0x0000001fff049819 */ /* 0x000fe40000011405 */
[----:B------:R-:W-:Y:S02]  /*c950*/  @!P0 SHF.R.S32.HI R0, RZ, 0x1f, R7 ;  /* 0x0000001fff008819 */ /* 0x000fe40000011407 */
[----:B------:R-:W-:Y:S01]  /*c960*/  @!P1 LEA.HI R4, R4, R5, RZ, 0x3 ;  /* 0x0000000504049211 */ /* 0x000fe200078f18ff */
[--C-:B--23--:R-:W-:Y:S01]  /*c970*/  @!P2 IMAD.WIDE R8, R6, 0x2, R2.reuse ;  /* 0x000000020608a825 */ /* 0x10cfe200078e0202 */
        /* <DEDUP_REMOVED lines=8> */
.L_x_31:
[----:B------:R-:W-:Y:S05]  /*ca00*/  BSYNC B0 ;  /* 0x0000000000007941 */ /* 0x000fea0003800000 */
.L_x_30:
[----:B------:R-:W-:Y:S01]  /*ca10*/  IADD3 R0, R10, 0x40, RZ ;  /* 0x000000400a007810 */ /* 0x000fe20007ffe0ff */
[----:B--2---:R2:W1:Y:S01]  /*ca20*/  SHFL.IDX PT, R3, R11, 0x2, 0x181f ;  /* 0x00581f000b037f89 */ /* 0x00446200000e0000 */
[----:B------:R-:W-:Y:S02]  /*ca30*/  BSSY B0, `(.L_x_32) ;  /* 0x0000015000007945 */ /* 0x000fe40003800000 */
[----:B------:R-:W-:Y:S01]  /*ca40*/  ISETP.GE.AND P0, PT, R0, R24, PT ;  /* 0x000000180000720c */ /* 0x000fe20003f06270 */
[----:B---3--:R2:W3:-:S12]  /*ca50*/  SHFL.IDX PT, R2, R25, 0x2, 0x181f ;  /* 0x00581f0019027f89 */ /* 0x0084d800000e0000 */
        /* <DEDUP_REMOVED lines=9> */
[--C-:B-1-3--:R-:W-:Y:S01]  /*caf0*/  @!P2 IMAD.WIDE R8, R6, 0x2, R2.reuse ;  /* 0x000000020608a825 */ /* 0x10afe200078e0202 */
[----:B------:R-:W-:Y:S02]  /*cb00*/  @!P0 LEA.HI R0, R0, R7, RZ, 0x3 ;  /* 0x0000000700008211 */ /* 0x000fe400078f18ff */
[----:B------:R-:W-:Y:S02]  /*cb10*/  @!P1 LOP3.LUT R4, R4, 0xfffffff8, RZ, 0xc0, !PT ;  /* 0xfffffff804049812 */ /* 0x000fe400078ec0ff */
[----:B------:R-:W-:Y:S01]  /*cb20*/  @!P0 LOP3.LUT R0, R0, 0xfffffff8, RZ, 0xc0, !PT ;  /* 0xfffffff800008812 */ /* 0x000fe200078ec0ff */
[----:B----4-:R1:W-:Y:S02]  /*cb30*/  @!P2 ST.E.128 [R8.64], R48 ;  /* 0x000000300800a985 */ /* 0x0103e4000c101d04 */
[----:B------:R-:W-:-:S04]  /*cb40*/  @!P1 IMAD.WIDE R4, R4, 0x2, R2 ;  /* 0x0000000204049825 */ /* 0x000fc800078e0202 */
[----:B------:R-:W-:Y:S01]  /*cb50*/  @!P0 IMAD.WIDE R2, R0, 0x2, R2 ;  /* 0x0000000200028825 */ /* 0x000fe200078e0202 */
[----:B------:R1:W-:Y:S04]  /*cb60*/  @!P1 ST.E.128 [R4.64], R44 ;  /* 0x0000002c04009985 */ /* 0x0003e8000c101d04 */
[----:B------:R1:W-:Y:S02]  /*cb70*/  @!P0 ST.E.128 [R2.64], R40 ;  /* 0x0000002802008985 */ /* 0x0003e4000c101d04 */
.L_x_33:
[----:B------:R-:W-:Y:S05]  /*cb80*/  BSYNC B0 ;  /* 0x0000000000007941 */ /* 0x000fea0003800000 */
.L_x_32:
[----:B------:R-:W-:Y:S01]  /*cb90*/  IADD3 R0, R10, 0x60, RZ ;  /* 0x000000600a007810 */ /* 0x000fe20007ffe0ff */
[----:B-1----:R1:W2:Y:S03]  /*cba0*/  SHFL.IDX PT, R3, R11, 0x3, 0x181f ;  /* 0x00781f000b037f89 */ /* 0x0022a600000e0000 */
[----:B------:R-:W-:Y:S01]  /*cbb0*/  ISETP.GE.AND P0, PT, R0, R24, PT ;  /* 0x000000180000720c */ /* 0x000fe20003f06270 */
[----:B---3--:R1:W3:-:S12]  /*cbc0*/  SHFL.IDX PT, R2, R25, 0x3, 0x181f ;  /* 0x00781f0019027f89 */ /* 0x0082d800000e0000 */
[----:B------:R-:W-:Y:S05]  /*cbd0*/  @P0 EXIT ;  /* 0x000000000000094d */ /* 0x000fea0003800000 */
[C---:B------:R-:W-:Y:S02]  /*cbe0*/  IADD3 R4, R6.reuse, 0x40, RZ ;  /* 0x0000004006047810 */ /* 0x040fe40007ffe0ff */
[----:B------:R-:W-:Y:S02]  /*cbf0*/  ISETP.GE.AND P1, PT, R6, c[0x0][0x3c8], PT ;  /* 0x0000f20006007a0c */ /* 0x000fe40003f26270 */
[----:B------:R-:W-:-:S11]  /*cc00*/  ISETP.GE.AND P0, PT, R4, c[0x0][0x3c8], PT ;  /* 0x0000f20004007a0c */ /* 0x000fd60003f06270 */
[----:B--23--:R-:W-:Y:S02]  /*cc10*/  @!P1 IMAD.WIDE R8, R6, 0x2, R2 ;  /* 0x0000000206089825 */ /* 0x00cfe400078e0202 */
[----:B------:R-:W-:-:S03]  /*cc20*/  @!P0 SHF.R.S32.HI R0, RZ, 0x1f, R4 ;  /* 0x0000001fff008819 */ /* 0x000fc60000011404 */
[----:B------:R2:W-:Y:S01]  /*cc30*/  @!P1 ST.E.128 [R8.64], R56 ;  /* 0x0000003808009985 */ /* 0x0005e2000c101d04 */
[----:B------:R-:W-:-:S04]  /*cc40*/  @!P0 LEA.HI R0, R0, R4, RZ, 0x3 ;  /* 0x0000000400008211 */ /* 0x000fc800078f18ff */
[----:B------:R-:W-:-:S05]  /*cc50*/  @!P0 LOP3.LUT R0, R0, 0xfffffff8, RZ, 0xc0, !PT ;  /* 0xfffffff800008812 */ /* 0x000fca00078ec0ff */
[----:B------:R-:W-:Y:S01]  /*cc60*/  @!P0 IMAD.WIDE R4, R0, 0x2, R2 ;  /* 0x0000000200048825 */ /* 0x000fe200078e0202 */
[----:B------:R-:W-:-:S04]  /*cc70*/  IADD3 R0, R6, 0x80, RZ ;  /* 0x0000008006007810 */ /* 0x000fc80007ffe0ff */
[----:B------:R2:W-:Y:S01]  /*cc80*/  @!P0 ST.E.128 [R4.64], R52 ;  /* 0x0000003404008985 */ /* 0x0005e2000c101d04 */
[----:B------:R-:W-:-:S13]  /*cc90*/  ISETP.GE.AND P0, PT, R0, c[0x0][0x3c8], PT ;  /* 0x0000f20000007a0c */ /* 0x000fda0003f06270 */
[----:B------:R-:W-:Y:S05]  /*cca0*/  @P0 EXIT ;  /* 0x000000000000094d */ /* 0x000fea0003800000 */
[----:B--2---:R-:W-:-:S04]  /*ccb0*/  SHF.R.S32.HI R4, RZ, 0x1f, R0 ;  /* 0x0000001fff047819 */ /* 0x004fc80000011400 */
[----:B------:R-:W-:-:S04]  /*ccc0*/  LEA.HI R0, R4, R0, RZ, 0x3 ;  /* 0x0000000004007211 */ /* 0x000fc800078f18ff */
[----:B------:R-:W-:-:S05]  /*ccd0*/  LOP3.LUT R0, R0, 0xfffffff8, RZ, 0xc0, !PT ;  /* 0xfffffff800007812 */ /* 0x000fca00078ec0ff */
[----:B------:R-:W-:-:S05]  /*cce0*/  IMAD.WIDE R2, R0, 0x2, R2 ;  /* 0x0000000200027825 */ /* 0x000fca00078e0202 */
[----:B------:R-:W-:Y:S01]  /*ccf0*/  ST.E.128 [R2.64], R60 ;  /* 0x0000003c02007985 */ /* 0x000fe2000c101d04 */
[----:B------:R-:W-:Y:S05]  /*cd00*/  EXIT ;  /* 0x000000000000794d */ /* 0x000fea0003800000 */
.L_x_26:
[----:B------:R-:W2:Y:S01]  /*cd10*/  LDL R8, [R1+0x20] ;  /* 0x0000200001087983 */ /* 0x000ea20000100800 */
[----:B------:R-:W-:Y:S01]  /*cd20*/  ISETP.NE.U32.AND P0, PT, RZ, c[0x0][0x508], PT ;  /* 0x00014200ff007a0c */ /* 0x000fe20003f05070 */
[----:B------:R-:W-:Y:S01]  /*cd30*/  IMAD.MOV.U32 R2, RZ, RZ, 0x4 ;  /* 0x00000004ff027424 */ /* 0x000fe200078e00ff */
[----:B------:R-:W-:Y:S02]  /*cd40*/  ISETP.NE.U32.AND P1, PT, RZ, c[0x0][0x500], PT ;  /* 0x00014000ff007a0c */ /* 0x000fe40003f25070 */
[----:B------:R-:W-:Y:S02]  /*cd50*/  ISETP.NE.AND.EX P0, PT, RZ, c[0x0][0x50c], PT, P0 ;  /* 0x00014300ff007a0c */ /* 0x000fe40003f05300 */
[----:B------:R-:W-:Y:S01]  /*cd60*/  ISETP.NE.AND.EX P1, PT, RZ, c[0x0][0x504], PT, P1 ;  /* 0x00014100ff007a0c */ /* 0x000fe20003f25310 */
[----:B------:R-:W-:Y:S02]  /*cd70*/  IMAD.MOV.U32 R13, RZ, RZ, c[0x0][0x388] ;  /* 0x0000e200ff0d7624 */ /* 0x000fe400078e00ff */
[----:B--2---:R-:W-:-:S08]  /*cd80*/  IMAD.WIDE R6, R8, R2, c[0x0][0x500] ;  /* 0x0001400008067625 */ /* 0x004fd000078e0202 */
[----:B------:R-:W-:Y:S02]  /*cd90*/  @P0 IMAD.WIDE R2, R8, R2, c[0x0][0x508] ;  /* 0x0001420008020625 */ /* 0x000fe400078e0202 */
[----:B------:R-:W2:Y:S04]  /*cda0*/  @P1 LDG.E R0, [R6.64] ;  /* 0x0000000406001981 */ /* 0x000ea8000c1e1900 */
[----:B------:R1:W5:Y:S01]  /*cdb0*/  @P0 LDG.E R13, [R2.64] ;  /* 0x00000004020d0981 */ /* 0x000362000c1e1900 */
[----:B------:R-:W-:Y:S02]  /*cdc0*/  CS2R R4, SRZ ;  /* 0x0000000000047805 */ /* 0x000fe4000001ff00 */
[--C-:B--2---:R-:W-:Y:S01]  /*cdd0*/  @P1 SHF.R.S32.HI R5, RZ, 0x1f, R0.reuse ;  /* 0x0000001fff051819 */ /* 0x104fe20000011400 */
[----:B------:R-:W-:Y:S01]  /*cde0*/  @P1 IMAD.MOV.U32 R4, RZ, RZ, R0 ;  /* 0x000000ffff041224 */ /* 0x000fe200078e0000 */
[----:B------:R-:W-:Y:S05]  /*cdf0*/  @P0 BRA `(.L_x_34) ;  /* 0x0000004000000947 */ /* 0x000fea0003800000 */
[----:B-1----:R-:W-:Y:S05]  /*ce00*/  @!P1 BRA `(.L_x_34) ;  /* 0x0000003000009947 */ /* 0x002fea0003800000 */
[----:B------:R1:W2:Y:S04]  /*ce10*/  LDG.E R0, [R6.64] ;  /* 0x0000000406007981 */ /* 0x0002a8000c1e1900 */
[----:B-1----:R-:W2:Y:S02]  /*ce20*/  LDG.E R6, [R6.64+0x4] ;  /* 0x0000040406067981 */ /* 0x002ea4000c1e1900 */
[----:B--2--5:R-:W-:-:S02]  /*ce30*/  IADD3 R13, -R0, R6, RZ ;  /* 0x00000006000d7210 */ /* 0x024fc40007ffe1ff */
.L_x_34:
[----:B-1----:R-:W1:Y:S01]  /*ce40*/  S2R R11, SR_TID.X ;  /* 0x00000000000b7919 */ /* 0x002e620000002100 */
[----:B------:R-:W-:Y:S01]  /*ce50*/  SHF.R.S32.HI R0, RZ, 0x1f, R8 ;  /* 0x0000001fff007819 */ /* 0x000fe20000011408 */
[----:B------:R-:W-:Y:S01]  /*ce60*/  BSSY B0, `(.L_x_35) ;  /* 0x0000028000007945 */ /* 0x000fe20003800000 */
[----:B------:R-:W-:-:S02]  /*ce70*/  SEL R10, R8, RZ, !P1 ;  /* 0x000000ff080a7207 */ /* 0x000fc40004800000 */
[----:B------:R-:W-:Y:S02]  /*ce80*/  SEL R12, R0, RZ, !P1 ;  /* 0x000000ff000c7207 */ /* 0x000fe40004800000 */
[----:B-1----:R-:W-:-:S13]  /*ce90*/  ISETP.GE.AND P0, PT, R11, 0x80, PT ;  /* 0x000000800b00780c */ /* 0x002fda0003f06270 */
[----:B------:R-:W-:Y:S05]  /*cea0*/  @P0 BRA `(.L_x_36) ;  /* 0x0000023000000947 */ /* 0x000fea0003800000 */
[----:B------:R-:W1:Y:S01]  /*ceb0*/  S2R R9, SR_CTAID.X ;  /* 0x0000000000097919 */ /* 0x000e620000002500 */
[----:B-----5:R-:W-:Y:S01]  /*cec0*/  IMAD R0, R13, c[0x0][0x4e8], RZ ;  /* 0x00013a000d007a24 */ /* 0x020fe200078e02ff */
[----:B-1----:R-:W-:-:S04]  /*ced0*/  LEA R9, R9, R11, 0x7 ;  /* 0x0000000b09097211 */ /* 0x002fc800078e38ff */
[----:B------:R-:W-:-:S13]  /*cee0*/  ISETP.GE.AND P0, PT, R9, R0, PT ;  /* 0x000000000900720c */ /* 0x000fda0003f06270 */
[----:B------:R-:W-:Y:S05]  /*cef0*/  @P0 BRA `(.L_x_36) ;  /* 0x000001e000000947 */ /* 0x000fea0003800000 */
[----:B------:R-:W1:Y:S01]  /*cf00*/  S2R R8, SR_CTAID.Y ;  /* 0x0000000000087919 */ /* 0x000e620000002600 */
[----:B------:R-:W-:Y:S01]  /*cf10*/  MOV R0, c[0x0][0x4e8] ;  /* 0x00013a0000007a02 */ /* 0x000fe20000000f00 */
[----:B------:R-:W-:Y:S01]  /*cf20*/  IMAD.MOV.U32 R3, RZ, RZ, R5 ;  /* 0x000000ffff037224 */ /* 0x000fe200078e0005 */
[----:B------:R-:W-:Y:S02]  /*cf30*/  MOV R2, R4 ;  /* 0x0000000400027202 */ /* 0x000fe40000000f00 */
[----:B------:R-:W-:-:S13]  /*cf40*/  ISETP.NE.AND P0, PT, R0, 0x1, PT ;  /* 0x000000010000780c */ /* 0x000fda0003f05270 */
[----:B------:R-:W-:Y:S01]  /*cf50*/  @P0 IMAD.HI.U32 R7, R9, c[0x0][0x4ec], RZ ;  /* 0x00013b0009070a27 */ /* 0x000fe200078e00ff */
[----:B-1----:R-:W-:-:S03]  /*cf60*/  SHF.R.S32.HI R0, RZ, 0x1f, R8 ;  /* 0x0000001fff007819 */ /* 0x002fc60000011408 */
[----:B------:R-:W-:-:S04]  /*cf70*/  IMAD.WIDE.U32 R2, R8, c[0x0][0x490], R2 ;  /* 0x0001240008027a25 */ /* 0x000fc800078e0002 */
[----:B------:R-:W-:Y:S02]  /*cf80*/  IMAD R6, R0, c[0x0][0x490], RZ ;  /* 0x0001240000067a24 */ /* 0x000fe400078e02ff */
[----:B------:R-:W-:Y:S01]  /*cf90*/  IMAD.MOV.U32 R0, RZ, RZ, R9 ;  /* 0x000000ffff007224 */ /* 0x000fe200078e0009 */
[----:B------:R-:W-:Y:S01]  /*cfa0*/  @P0 SHF.R.U32.HI R0, RZ, c[0x0][0x4f0], R7 ;  /* 0x00013c00ff000a19 */ /* 0x000fe20000011607 */
[----:B------:R-:W-:Y:S02]  /*cfb0*/  IMAD R6, R8, c[0x0][0x494], R6 ;  /* 0x0001250008067a24 */ /* 0x000fe400078e0206 */
[----:B------:R-:W-:Y:S01]  /*cfc0*/  IMAD R8, R12, c[0x0][0x498], RZ ;  /* 0x000126000c087a24 */ /* 0x000fe200078e02ff */
[----:B------:R-:W-:Y:S01]  /*cfd0*/  IADD3 R7, -R0, RZ, RZ ;  /* 0x000000ff00077210 */ /* 0x000fe20007ffe1ff */
[----:B------:R-:W-:Y:S02]  /*cfe0*/  IMAD.IADD R3, R6, 0x1, R3 ;  /* 0x0000000106037824 */ /* 0x000fe400078e0203 */
[----:B------:R-:W-:-:S02]  /*cff0*/  IMAD R8, R10, c[0x0][0x49c], R8 ;  /* 0x000127000a087a24 */ /* 0x000fc400078e0208 */
[----:B------:R-:W-:Y:S01]  /*d000*/  IMAD R6, R7, c[0x0][0x4e8], R9 ;  /* 0x00013a0007067a24 */ /* 0x000fe200078e0209 */
[----:B------:R-:W-:Y:S01]  /*d010*/  SHF.R.S32.HI R9, RZ, 0x1f, R0 ;  /* 0x0000001fff097819 */ /* 0x000fe20000011400 */
[----:B------:R-:W-:-:S03]  /*d020*/  IMAD.WIDE.U32 R2, R10, c[0x0][0x498], R2 ;  /* 0x000126000a027a25 */ /* 0x000fc600078e0002 */
[----:B------:R-:W-:Y:S02]  /*d030*/  SHF.R.S32.HI R7, RZ, 0x1f, R6 ;  /* 0x0000001fff077819 */ /* 0x000fe40000011406 */
[----:B------:R-:W-:-:S03]  /*d040*/  IADD3 R2, P0, R0, R2, RZ ;  /* 0x0000000200027210 */ /* 0x000fc60007f1e0ff */
[----:B------:R-:W-:Y:S01]  /*d050*/  IMAD R0, R7, c[0x0][0x488], RZ ;  /* 0x0001220007007a24 */ /* 0x000fe200078e02ff */
[----:B------:R-:W-:-:S03]  /*d060*/  IADD3.X R3, R9, R3, R8, P0, !PT ;  /* 0x0000000309037210 */ /* 0x000fc600007fe408 */
[C---:B------:R-:W-:Y:S02]  /*d070*/  IMAD R0, R6.reuse, c[0x0][0x48c], R0 ;  /* 0x0001230006007a24 */ /* 0x040fe400078e0200 */
[----:B------:R-:W-:-:S05]  /*d080*/  IMAD.WIDE.U32 R2, R6, c[0x0][0x488], R2 ;  /* 0x0001220006027a25 */ /* 0x000fca00078e0002 */
[----:B------:R-:W-:Y:S02]  /*d090*/  IADD3 R0, R3, R0, RZ ;  /* 0x0000000003007210 */ /* 0x000fe40007ffe0ff */
[----:B------:R-:W-:-:S04]  /*d0a0*/  LEA R6, P0, R2, c[0x0][0x450], 0x2 ;  /* 0x0001140002067a11 */ /* 0x000fc800078010ff */
[----:B------:R-:W-:Y:S02]  /*d0b0*/  LEA.HI.X R7, R2, c[0x0][0x454], R0, 0x2, P0 ;  /* 0x0001150002077a11 */ /* 0x000fe400000f1400 */
[----:B------:R-:W-:-:S05]  /*d0c0*/  MOV R0, 0xff800000 ;  /* 0xff80000000007802 */ /* 0x000fca0000000f00 */
[----:B------:R1:W-:Y:S02]  /*d0d0*/  STG.E [R6.64], R0 ;  /* 0x0000000006007986 */ /* 0x0003e4000c101904 */
.L_x_36:
[----:B------:R-:W-:Y:S05]  /*d0e0*/  BSYNC B0 ;  /* 0x0000000000007941 */ /* 0x000fea0003800000 */
.L_x_35:
[----:B-1----:R-:W1:Y:S01]  /*d0f0*/  S2R R6, SR_CTAID.Y ;  /* 0x0000000000067919 */ /* 0x002e620000002600 */
[----:B------:R-:W-:Y:S01]  /*d100*/  IMAD R0, R5, c[0x0][0x3a0], RZ ;  /* 0x0000e80005007a24 */ /* 0x000fe200078e02ff */
[----:B------:R-:W-:Y:S01]  /*d110*/  SHF.R.S32.HI R5, RZ, 0x1f, R11 ;  /* 0x0000001fff057819 */ /* 0x000fe2000001140b */
[C---:B------:R-:W-:Y:S01]  /*d120*/  IMAD.WIDE.U32 R2, R4.reuse, c[0x0][0x3a0], RZ ;  /* 0x0000e80004027a25 */ /* 0x040fe200078e00ff */
[----:B------:R-:W2:Y:S01]  /*d130*/  S2R R9, SR_CTAID.X ;  /* 0x0000000000097919 */ /* 0x000ea20000002500 */
[----:B------:R-:W-:Y:S01]  /*d140*/  MOV R8, c[0x0][0x4e8] ;  /* 0x00013a0000087a02 */ /* 0x000fe20000000f00 */
[----:B------:R-:W-:Y:S01]  /*d150*/  BSSY B0, `(.L_x_37) ;  /* 0x000003c000007945 */ /* 0x000fe20003800000 */
[----:B------:R-:W-:Y:S01]  /*d160*/  LEA.HI R5, R5, R11, RZ, 0x3 ;  /* 0x0000000b05057211 */ /* 0x000fe200078f18ff */
[----:B------:R-:W-:Y:S01]  /*d170*/  IMAD R0, R4, c[0x0][0x3a4], R0 ;  /* 0x0000e90004007a24 */ /* 0x000fe200078e0200 */
[----:B------:R-:W-:Y:S01]  /*d180*/  ISETP.NE.AND P0, PT, R8, 0x1, PT ;  /* 0x000000010800780c */ /* 0x000fe20003f05270 */
[----:B-----5:R-:W-:Y:S01]  /*d190*/  IMAD R13, R13, c[0x0][0x4e8], RZ ;  /* 0x00013a000d0d7a24 */ /* 0x020fe200078e02ff */
[----:B------:R-:W-:-:S02]  /*d1a0*/  LOP3.LUT R4, R5, 0xfffffff8, RZ, 0xc0, !PT ;  /* 0xfffffff805047812 */ /* 0x000fc400078ec0ff */
[----:B------:R-:W-:-:S03]  /*d1b0*/  IADD3 R3, R3, R0, RZ ;  /* 0x0000000003037210 */ /* 0x000fc60007ffe0ff */
[----:B------:R-:W-:Y:S01]  /*d1c0*/  IMAD.IADD R8, R11, 0x1, -R4 ;  /* 0x000000010b087824 */ /* 0x000fe200078e0a04 */
[----:B------:R-:W-:-:S04]  /*d1d0*/  SHF.R.S32.HI R11, RZ, 0x3, R5 ;  /* 0x00000003ff0b7819 */ /* 0x000fc80000011405 */
[-C--:B------:R-:W-:Y:S02]  /*d1e0*/  LEA R4, R8, R11.reuse, 0x5 ;  /* 0x0000000b08047211 */ /* 0x080fe400078e28ff */
[----:B-1----:R-:W-:Y:S01]  /*d1f0*/  SHF.R.S32.HI R7, RZ, 0x1f, R6 ;  /* 0x0000001fff077819 */ /* 0x002fe20000011406 */
[----:B------:R-:W-:Y:S01]  /*d200*/  IMAD.WIDE.U32 R2, R6, c[0x0][0x3e8], R2 ;  /* 0x0000fa0006027a25 */ /* 0x000fe200078e0002 */
[----:B--2---:R-:W-:-:S03]  /*d210*/  LEA R11, R9, R11, 0x7 ;  /* 0x0000000b090b7211 */ /* 0x004fc600078e38ff */
[----:B------:R-:W-:Y:S02]  /*d220*/  IMAD R0, R7, c[0x0][0x3e8], RZ ;  /* 0x0000fa0007007a24 */ /* 0x000fe400078e02ff */
[----:B------:R-:W-:Y:S02]  /*d230*/  IMAD R4, R9, 0x80, R4 ;  /* 0x0000008009047824 */ /* 0x000fe400078e0204 */
[----:B------:R-:W-:Y:S02]  /*d240*/  IMAD R0, R6, c[0x0][0x3ec], R0 ;  /* 0x0000fb0006007a24 */ /* 0x000fe400078e0200 */
[----:B------:R-:W-:-:S03]  /*d250*/  @P0 IMAD.HI.U32 R5, R4, c[0x0][0x4ec], RZ ;  /* 0x00013b0004050a27 */ /* 0x000fc600078e00ff */
[----:B------:R-:W-:Y:S01]  /*d260*/  IADD3 R3, R0, R3, RZ ;  /* 0x0000000300037210 */ /* 0x000fe20007ffe0ff */
[----:B------:R-:W-:Y:S01]  /*d270*/  IMAD R6, R12, c[0x0][0x3f0], RZ ;  /* 0x0000fc000c067a24 */ /* 0x000fe200078e02ff */
[----:B------:R-:W-:Y:S02]  /*d280*/  MOV R0, R4 ;  /* 0x0000000400007202 */ /* 0x000fe40000000f00 */
[----:B------:R-:W-:Y:S01]  /*d290*/  @P0 SHF.R.U32.HI R0, RZ, c[0x0][0x4f0], R5 ;  /* 0x00013c00ff000a19 */ /* 0x000fe20000011605 */
[C---:B------:R-:W-:Y:S02]  /*d2a0*/  IMAD R7, R10.reuse, c[0x0][0x3f4], R6 ;  /* 0x0000fd000a077a24 */ /* 0x040fe400078e0206 */
[----:B------:R-:W-:Y:S01]  /*d2b0*/  IMAD.WIDE.U32 R2, R10, c[0x0][0x3f0], R2 ;  /* 0x0000fc000a027a25 */ /* 0x000fe200078e0002 */
[----:B------:R-:W-:-:S03]  /*d2c0*/  SHF.R.S32.HI R6, RZ, 0x1f, R0 ;  /* 0x0000001fff067819 */ /* 0x000fc60000011400 */
[----:B------:R-:W-:Y:S01]  /*d2d0*/  IMAD.MOV R5, RZ, RZ, -R0 ;  /* 0x000000ffff057224 */ /* 0x000fe200078e0a00 */
[----:B------:R-:W-:Y:S01]  /*d2e0*/  IADD3 R3, R3, R7, RZ ;  /* 0x0000000703037210 */ /* 0x000fe20007ffe0ff */
[----:B------:R-:W-:Y:S02]  /*d2f0*/  IMAD R6, R6, c[0x0][0x3e0], RZ ;  /* 0x0000f80006067a24 */ /* 0x000fe400078e02ff */
[----:B------:R-:W-:Y:S02]  /*d300*/  IMAD R5, R5, c[0x0][0x4e8], R4 ;  /* 0x00013a0005057a24 */ /* 0x000fe400078e0204 */
[----:B------:R-:W-:-:S03]  /*d310*/  IMAD.WIDE.U32 R2, R0, c[0x0][0x3e0], R2 ;  /* 0x0000f80000027a25 */ /* 0x000fc600078e0002 */
[----:B------:R-:W-:Y:S01]  /*d320*/  SHF.R.S32.HI R4, RZ, 0x1f, R5 ;  /* 0x0000001fff047819 */ /* 0x000fe20000011405 */
[----:B------:R-:W-:-:S05]  /*d330*/  IMAD R0, R0, c[0x0][0x3e4], R6 ;  /* 0x0000f90000007a24 */ /* 0x000fca00078e0206 */
[----:B------:R-:W-:Y:S01]  /*d340*/  IADD3 R3, R3, R0, RZ ;  /* 0x0000000003037210 */ /* 0x000fe20007ffe0ff */
[----:B------:R-:W-:-:S04]  /*d350*/  IMAD R0, R4, c[0x0][0x3d8], RZ ;  /* 0x0000f60004007a24 */ /* 0x000fc800078e02ff */
[C---:B------:R-:W-:Y:S02]  /*d360*/  IMAD R0, R5.reuse, c[0x0][0x3dc], R0 ;  /* 0x0000f70005007a24 */ /* 0x040fe400078e0200 */
[----:B------:R-:W-:-:S04]  /*d370*/  IMAD.WIDE.U32 R2, R5, c[0x0][0x3d8], R2 ;  /* 0x0000f60005027a25 */ /* 0x000fc800078e0002 */
[----:B------:R-:W-:Y:S01]  /*d380*/  IMAD.IADD R0, R3, 0x1, R0 ;  /* 0x0000000103007824 */ /* 0x000fe200078e0200 */
[----:B------:R-:W-:-:S04]  /*d390*/  LEA R14, P0, R2, c[0x0][0x380], 0x1 ;  /* 0x0000e000020e7a11 */ /* 0x000fc800078008ff */
[----:B------:R-:W-:Y:S02]  /*d3a0*/  LEA.HI.X R12, R2, c[0x0][0x384], R0, 0x1, P0 ;  /* 0x0000e100020c7a11 */ /* 0x000fe400000f0c00 */
[----:B------:R-:W-:Y:S01]  /*d3b0*/  ISETP.GE.AND P0, PT, R11, R13, PT ;  /* 0x0000000d0b00720c */ /* 0x000fe20003f06270 */
[----:B------:R1:W2:Y:S01]  /*d3c0*/  SHFL.IDX PT, R2, R14, RZ, 0x181f ;  /* 0x00181fff0e027589 */ /* 0x0002a200000e0000 */
[----:B------:R-:W-:-:S03]  /*d3d0*/  SHF.L.U32 R0, R8, 0x3, RZ ;  /* 0x0000000308007819 */ /* 0x000fc600000006ff */
[----:B------:R1:W3:Y:S01]  /*d3e0*/  SHFL.IDX PT, R3, R12, RZ, 0x181f ;  /* 0x00181fff0c037589 */ /* 0x0002e200000e0000 */
[C---:B------:R-:W-:Y:S02]  /*d3f0*/  IADD3 R9, R0.reuse, 0x40, RZ ;  /* 0x0000004000097810 */ /* 0x040fe40007ffe0ff */
[----:B------:R-:W-:-:S05]  /*d400*/  IADD3 R10, R0, 0x80, RZ ;  /* 0x00000080000a7810 */ /* 0x000fca0007ffe0ff */
[----:B------:R-:W-:Y:S05]  /*d410*/  @P0 BRA `(.L_x_38) ;  /* 0x000000f000000947 */ /* 0x000fea0003800000 */
        /* <DEDUP_REMOVED lines=10> */
[----:B------:R2:W-:Y:S02]  /*d4c0*/  @!P2 ST.E.128 [R6.64], RZ ;  /* 0x000000ff0600a985 */ /* 0x0005e4000c101d04 */
[----:B------:R-:W-:-:S04]  /*d4d0*/  @!P1 IMAD.WIDE R4, R5, 0x2, R2 ;  /* 0x0000000205049825 */ /* 0x000fc800078e0202 */
[----:B------:R-:W-:Y:S01]  /*d4e0*/  @!P0 IMAD.WIDE R2, R8, 0x2, R2 ;  /* 0x0000000208028825 */ /* 0x000fe200078e0202 */
[----:B------:R2:W-:Y:S04]  /*d4f0*/  @!P1 ST.E.128 [R4.64], RZ ;  /* 0x000000ff04009985 */ /* 0x0005e8000c101d04 */
[----:B------:R2:W-:Y:S02]  /*d500*/  @!P0 ST.E.128 [R2.64], RZ ;  /* 0x000000ff02008985 */ /* 0x0005e4000c101d04 */
.L_x_38:
[----:B------:R-:W-:Y:S05]  /*d510*/  BSYNC B0 ;  /* 0x0000000000007941 */ /* 0x000fea0003800000 */
.L_x_37:
[----:B--2---:R-:W-:Y:S01]  /*d520*/  IADD3 R4, R11, 0x20, RZ ;  /* 0x000000200b047810 */ /* 0x004fe20007ffe0ff */
[----:B---3--:R2:W3:Y:S01]  /*d530*/  SHFL.IDX PT, R3, R12, 0x1, 0x181f ;  /* 0x00381f000c037f89 */ /* 0x0084e200000e0000 */
[----:B------:R-:W-:Y:S02]  /*d540*/  BSSY B0, `(.L_x_39) ;  /* 0x0000013000007945 */ /* 0x000fe40003800000 */
[----:B------:R-:W-:Y:S01]  /*d550*/  ISETP.GE.AND P0, PT, R4, R13, PT ;  /* 0x0000000d0400720c */ /* 0x000fe20003f06270 */
[----:B------:R2:W4:-:S12]  /*d560*/  SHFL.IDX PT, R2, R14, 0x1, 0x181f ;  /* 0x00381f000e027f89 */ /* 0x00051800000e0000 */
[----:B------:R-:W-:Y:S05]  /*d570*/  @P0 BRA `(.L_x_40) ;  /* 0x000000f000000947 */ /* 0x000fea0003800000 */
[----:B------:R-:W-:Y:S02]  /*d580*/  ISETP.GE.AND P1, PT, R9, c[0x0][0x3c8], PT ;  /* 0x0000f20009007a0c */ /* 0x000fe40003f26270 */
[----:B------:R-:W-:Y:S02]  /*d590*/  ISETP.GE.AND P0, PT, R10, c[0x0][0x3c8], PT ;  /* 0x0000f2000a007a0c */ /* 0x000fe40003f06270 */
[----:B------:R-:W-:-:S09]  /*d5a0*/  ISETP.GE.AND P2, PT, R0, c[0x0][0x3c8], PT ;  /* 0x0000f20000007a0c */ /* 0x000fd20003f46270 */
[----:B------:R-:W-:Y:S02]  /*d5b0*/  @!P1 SHF.R.S32.HI R5, RZ, 0x1f, R9 ;  /* 0x0000001fff059819 */ /* 0x000fe40000011409 */
[----:B------:R-:W-:Y:S02]  /*d5c0*/  @!P0 SHF.R.S32.HI R4, RZ, 0x1f, R10 ;  /* 0x0000001fff048819 */ /* 0x000fe4000001140a */
[----:B------:R-:W-:Y:S01]  /*d5d0*/  @!P1 LEA.HI R5, R5, R9, RZ, 0x3 ;  /* 0x0000000905059211 */ /* 0x000fe200078f18ff */
[--C-:B---34-:R-:W-:Y:S01]  /*d5e0*/  @!P2 IMAD.WIDE R6, R0, 0x2, R2.reuse ;  /* 0x000000020006a825 */ /* 0x118fe200078e0202 */
        /* <DEDUP_REMOVED lines=8> */
.L_x_40:
[----:B------:R-:W-:Y:S05]  /*d670*/  BSYNC B0 ;  /* 0x0000000000007941 */ /* 0x000fea0003800000 */
.L_x_39:
[----:B---3--:R-:W-:Y:S01]  /*d680*/  IADD3 R4, R11, 0x40, RZ ;  /* 0x000000400b047810 */ /* 0x008fe20007ffe0ff */
[----:B------:R3:W1:Y:S01]  /*d690*/  SHFL.IDX PT, R3, R12, 0x2, 0x181f ;  /* 0x00581f000c037f89 */ /* 0x00066200000e0000 */
[----:B------:R-:W-:Y:S02]  /*d6a0*/  BSSY B0, `(.L_x_41) ;  /* 0x0000013000007945 */ /* 0x000fe40003800000 */
[----:B------:R-:W-:Y:S01]  /*d6b0*/  ISETP.GE.AND P0, PT, R4, R13, PT ;  /* 0x0000000d0400720c */ /* 0x000fe20003f06270 */
[----:B----4-:R3:W4:-:S12]  /*d6c0*/  SHFL.IDX PT, R2, R14, 0x2, 0x181f ;  /* 0x00581f000e027f89 */ /* 0x01071800000e0000 */
[----:B------:R-:W-:Y:S05]  /*d6d0*/  @P0 BRA `(.L_x_42) ;  /* 0x000000f000000947 */ /* 0x000fea0003800000 */
[----:B------:R-:W-:Y:S02]  /*d6e0*/  ISETP.GE.AND P1, PT, R9, c[0x0][0x3c8], PT ;  /* 0x0000f20009007a0c */ /* 0x000fe40003f26270 */
        /* <DEDUP_REMOVED lines=14> */
.L_x_42:
[----:B------:R-:W-:Y:S05]  /*d7d0*/  BSYNC B0 ;  /* 0x0000000000007941 */ /* 0x000fea0003800000 */
.L_x_41:
[----:B-1----:R-:W-:Y:S01]  /*d7e0*/  IADD3 R4, R11, 0x60, RZ ;  /* 0x000000600b047810 */ /* 0x002fe20007ffe0ff */
[----:B------:R1:W2:Y:S03]  /*d7f0*/  SHFL.IDX PT, R3, R12, 0x3, 0x181f ;  /* 0x00781f000c037f89 */ /* 0x0002a600000e0000 */
[----:B------:R-:W-:Y:S01]  /*d800*/  ISETP.GE.AND P0, PT, R4, R13, PT ;  /* 0x0000000d0400720c */ /* 0x000fe20003f06270 */
[----:B----4-:R1:W4:-:S12]  /*d810*/  SHFL.IDX PT, R2, R14, 0x3, 0x181f ;  /* 0x00781f000e027f89 */ /* 0x01031800000e0000 */
[----:B------:R-:W-:Y:S05]  /*d820*/  @P0 EXIT ;  /* 0x000000000000094d */ /* 0x000fea0003800000 */
[----:B------:R-:W-:Y:S02]  /*d830*/  ISETP.GE.AND P0, PT, R9, c[0x0][0x3c8], PT ;  /* 0x0000f20009007a0c */ /* 0x000fe40003f06270 */
[----:B------:R-:W-:-:S11]  /*d840*/  ISETP.GE.AND P1, PT, R0, c[0x0][0x3c8], PT ;  /* 0x0000f20000007a0c */ /* 0x000fd60003f26270 */
[----:B------:R-:W-:Y:S02]  /*d850*/  @!P0 SHF.R.S32.HI R4, RZ, 0x1f, R9 ;  /* 0x0000001fff048819 */ /* 0x000fe40000011409 */
[----:B--2-4-:R-:W-:Y:S02]  /*d860*/  @!P1 IMAD.WIDE R6, R0, 0x2, R2 ;  /* 0x0000000200069825 */ /* 0x014fe400078e0202 */
[----:B------:R-:W-:-:S03]  /*d870*/  @!P0 LEA.HI R4, R4, R9, RZ, 0x3 ;  /* 0x0000000904048211 */ /* 0x000fc600078f18ff */
[----:B------:R2:W-:Y:S01]  /*d880*/  @!P1 ST.E.128 [R6.64], RZ ;  /* 0x000000ff06009985 */ /* 0x0005e2000c101d04 */
[----:B------:R-:W-:-:S05]  /*d890*/  @!P0 LOP3.LUT R4, R4, 0xfffffff8, RZ, 0xc0, !PT ;  /* 0xfffffff804048812 */ /* 0x000fca00078ec0ff */
[----:B------:R-:W-:-:S05]  /*d8a0*/  @!P0 IMAD.WIDE R4, R4, 0x2, R2 ;  /* 0x0000000204048825 */ /* 0x000fca00078e0202 */
[----:B------:R2:W-:Y:S01]  /*d8b0*/  @!P0 ST.E.128 [R4.64], RZ ;  /* 0x000000ff04008985 */ /* 0x0005e2000c101d04 */
[----:B------:R-:W-:-:S13]  /*d8c0*/  ISETP.GE.AND P0, PT, R10, c[0x0][0x3c8], PT ;  /* 0x0000f2000a007a0c */ /* 0x000fda0003f06270 */
[----:B------:R-:W-:Y:S05]  /*d8d0*/  @P0 EXIT ;  /* 0x000000000000094d */ /* 0x000fea0003800000 */
[----:B------:R-:W-:-:S04]  /*d8e0*/  SHF.R.S32.HI R0, RZ, 0x1f, R10 ;  /* 0x0000001fff007819 */ /* 0x000fc8000001140a */
[----:B------:R-:W-:-:S04]  /*d8f0*/  LEA.HI R0, R0, R10, RZ, 0x3 ;  /* 0x0000000a00007211 */ /* 0x000fc800078f18ff */
[----:B------:R-:W-:-:S05]  /*d900*/  LOP3.LUT R0, R0, 0xfffffff8, RZ, 0xc0, !PT ;  /* 0xfffffff800007812 */ /* 0x000fca00078ec0ff */
[----:B------:R-:W-:-:S05]  /*d910*/  IMAD.WIDE R2, R0, 0x2, R2 ;  /* 0x0000000200027825 */ /* 0x000fca00078e0202 */
[----:B------:R-:W-:Y:S01]  /*d920*/  ST.E.128 [R2.64], RZ ;  /* 0x000000ff02007985 */ /* 0x000fe2000c101d04 */
[----:B------:R-:W-:Y:S05]  /*d930*/  EXIT ;  /* 0x000000000000794d */ /* 0x000fea0003800000 */
.L_x_43:
        /* <DEDUP_REMOVED lines=12> */
.L_x_1284:


//--------------------- .text._ZN7cutlass13device_kernelIN5flash19enable_sm80_to_sm89INS1_16FlashAttnFwdSm80INS1_25CollectiveMainloopFwdSm80ILi8ELi1ELb0EN4cute5tupleIJNS5_1CILi128EEENS7_ILi64EEENS7_ILi192EEEEEELi192ENS_6half_tEfNS_4arch4Sm80ELb0ELb0ELb1ELb1ELb0ELb1ELb1ELb0EEENS1_21CollectiveEpilogueFwdINS6_IJS8_SA_S9_EEENS6_IJNS7_ILi1EEESI_SI_EEESC_SE_Li256ELb1ELb1ELb0ELb0EEENS1_19SingleTileSchedulerILb1ELb0ELb1ELi128EEEEEEEEEvNT_6ParamsE --------------------------
	.section	.text._ZN7cutlass13device_kernelIN5flash19enable_sm80_to_sm89INS1_16FlashAttnFwdSm80INS1_25CollectiveMainloopFwdSm80ILi8ELi1ELb0EN4cute5tupleIJNS5_1CILi128EEENS7_ILi64EEENS7_ILi192EEEEEELi192ENS_6half_tEfNS_4arch4Sm80ELb0ELb0ELb1ELb1ELb0ELb1ELb1ELb0EEENS1_21CollectiveEpilogueFwdINS6_IJS8_SA_S9_EEENS6_IJNS7_ILi1EEESI_SI_EEESC_SE_Li256ELb1ELb1ELb0ELb0EEENS1_19SingleTileSchedulerILb1ELb0ELb1ELi128EEEEEEEEEvNT_6ParamsE,"ax",@progbits
	.sectioninfo	@"SHI_REGISTERS=250"
	.align	128
.text._ZN7cutlass13device_kernelIN5flash19enable_sm80_to_sm89INS1_16FlashAttnFwdSm80INS1_25CollectiveMainloopFwdSm80ILi8ELi1ELb0EN4cute5tupleIJNS5_1CILi128EEENS7_ILi64EEENS7_ILi192EEEEEELi192ENS_6half_tEfNS_4arch4Sm80ELb0ELb0ELb1ELb1ELb0ELb1ELb1ELb0EEENS1_21CollectiveEpilogueFwdINS6_IJS8_SA_S9_EEENS6_IJNS7_ILi1EEESI_SI_EEESC_SE_Li256ELb1ELb1ELb0ELb0EEENS1_19SingleTileSchedulerILb1ELb0ELb1ELi128EEEEEEEEEvNT_6ParamsE:
        .type           _ZN7cutlass13device_kernelIN5flash19enable_sm80_to_sm89INS1_16FlashAttnFwdSm80INS1_25CollectiveMainloopFwdSm80ILi8ELi1ELb0EN4cute5tupleIJNS5_1CILi128EEENS7_ILi64EEENS7_ILi192EEEEEELi192ENS_6half_tEfNS_4arch4Sm80ELb0ELb0ELb1ELb1ELb0ELb1ELb1ELb0EEENS1_21CollectiveEpilogueFwdINS6_IJS8_SA_S9_EEENS6_IJNS7_ILi1EEESI_SI_EEESC_SE_Li256ELb1ELb1ELb0ELb0EEENS1_19SingleTileSchedulerILb1ELb0ELb1ELi128EEEEEEEEEvNT_6ParamsE,@function
        .size           _ZN7cutlass13device_kernelIN5flash19enable_sm80_to_sm89INS1_16FlashAttnFwdSm80INS1_25CollectiveMainloopFwdSm80ILi8ELi1ELb0EN4cute5tupleIJNS5_1CILi128EEENS7_ILi64EEENS7_ILi192EEEEEELi192ENS_6half_tEfNS_4arch4Sm80ELb0ELb0ELb1ELb1ELb0ELb1ELb1ELb0EEENS1_21CollectiveEpilogueFwdINS6_IJS8_SA_S9_EEENS6_IJNS7_ILi1EEESI_SI_EEESC_SE_Li256ELb1ELb1ELb0ELb0EEENS1_19SingleTileSchedulerILb1ELb0ELb1ELi128EEEEEEEEEvNT_6ParamsE,(.L_x_1285 - _ZN7cutlass13device_kernelIN5flash19enable_sm80_to_sm89INS1_16FlashAttnFwdSm80INS1_25CollectiveMainloopFwdSm80ILi8ELi1ELb0EN4cute5tupleIJNS5_1CILi128EEENS7_ILi64EEENS7_ILi192EEEEEELi192ENS_6half_tEfNS_4arch4Sm80ELb0ELb0ELb1ELb1ELb0ELb1ELb1ELb0EEENS1_21CollectiveEpilogueFwdINS6_IJS8_SA_S9_EEENS6_IJNS7_ILi1EEESI_SI_EEESC_SE_Li256ELb1ELb1ELb0ELb0EEENS1_19SingleTileSchedulerILb1ELb0ELb1ELi128EEEEEEEEEvNT_6ParamsE)
        .other          _ZN7cutlass13device_kernelIN5flash19enable_sm80_to_sm89INS1_16FlashAttnFwdSm80INS1_25CollectiveMainloopFwdSm80ILi8ELi1ELb0EN4cute5tupleIJNS5_1CILi128EEENS7_ILi64EEENS7_ILi192EEEEEELi192ENS_6half_tEfNS_4arch4Sm80ELb0ELb0ELb1ELb1ELb0ELb1ELb1ELb0EEENS1_21CollectiveEpilogueFwdINS6_IJS8_SA_S9_EEENS6_IJNS7_ILi1EEESI_SI_EEESC_SE_Li256ELb1ELb1ELb0ELb0EEENS1_19SingleTileSchedulerILb1ELb0ELb1ELi128EEEEEEEEEvNT_6ParamsE,@"STO_CUDA_ENTRY STV_DEFAULT"
_ZN7cutlass13device_kernelIN5flash19enable_sm80_to_sm89INS1_16FlashAttnFwdSm80INS1_25CollectiveMainloopFwdSm80ILi8ELi1ELb0EN4cute5tupleIJNS5_1CILi128EEENS7_ILi64EEENS7_ILi192EEEEEELi192ENS_6half_tEfNS_4arch4Sm80ELb0ELb0ELb1ELb1ELb0ELb1ELb1ELb0EEENS1_21CollectiveEpilogueFwdINS6_IJS8_SA_S9_EEENS6_IJNS7_ILi1EEESI_SI_EEESC_SE_Li256ELb1ELb1ELb0ELb0EEENS1_19SingleTileSchedulerILb1ELb0ELb1ELi128EEEEEEEEEvNT_6ParamsE:
[----:B------:R-:W-:Y:S02]  /*0000*/  MOV R1, c[0x0][0x28] ;  /* 0x00000a0000017a02 */ /* 0x000fe40000000f00 */
[----:B------:R-:W1:Y:S01]  /*0010*/  S2R R79, SR_TID.X ;  /* 0x00000000004f7919 */ /* 0x000e620000002100 */
[----:B------:R-:W-:Y:S01]  /*0020*/  MOV R5, 0x4 ;  /* 0x0000000400057802 */ /* 0x000fe20000000f00 */
[----:B------:R-:W-:Y:S02]  /*0030*/  ULDC.64 UR6, c[0x0][0x118] ;  /* 0x0000460000067ab9 */ /* 0x000fe40000000a00 */
        /* <DEDUP_REMOVED lines=12> */
.L_x_45:
        /* <DEDUP_REMOVED lines=8> */
.L_x_47:
[----:B------:R-:W-:-:S05]  /*0180*/  MOV R3, c[0x0][0x54c] ;  /* 0x0001530000037a02 */ /* 0x000fca0000000f00 */
.L_x_46:
[----:B-----5:R-:W-:Y:S01]  /*0190*/  IMAD R3, R3, c[0x0][0x548], RZ ;  /* 0x0001520003037a24 */ /* 0x020fe200078e02ff */
[----:B------:R-:W-:-:S04]  /*01a0*/  SHF.L.U32 R0, R80, 0x7, RZ ;  /* 0x0000000750007819 */ /* 0x000fc800000006ff */
[----:B------:R-:W-:-:S04]  /*01b0*/  ISETP.GE.AND P0, PT, R0, R3, PT ;  /* 0x000000030000720c */ /* 0x000fc80003f06270 */
[----:B------:R-:W-:Y:S01]  /*01c0*/  SEL R208, R208, 0xffffffff, !P0 ;  /* 0xffffffffd0d07807 */ /* 0x000fe20004000000 */
[----:B------:R-:W-:Y:S05]  /*01d0*/  BRA `(.L_x_48) ;  /* 0x0000012000007947 */ /* 0x000fea0003800000 */
.L_x_44:
[----:B---3--:R-:W-:-:S04]  /*01e0*/  ISETP.NE.U32.AND P0, PT, RZ, c[0x0][0x568], PT ;  /* 0x00015a00ff007a0c */ /* 0x008fc80003f05070 */
[----:B------:R-:W-:-:S13]  /*01f0*/  ISETP.NE.AND.EX P0, PT, RZ, c[0x0][0x56c], PT, P0 ;  /* 0x00015b00ff007a0c */ /* 0x000fda0003f05300 */
[----:B------:R-:W-:Y:S05]  /*0200*/  @!P0 BRA `(.L_x_49) ;  /* 0x0000002000008947 */ /* 0x000fea0003800000 */
[----:B------:R1:W5:Y:S01]  /*0210*/  LDG.E R3, [R2.64] ;  /* 0x0000000602037981 */ /* 0x000362000c1e1900 */
[----:B------:R-:W-:Y:S05]  /*0220*/  BRA `(.L_x_50) ;  /* 0x0000009000007947 */ /* 0x000fea0003800000 */
.L_x_49:
        /* <DEDUP_REMOVED lines=8> */
.L_x_51:
[----:B------:R-:W-:-:S05]  /*02b0*/  MOV R3, c[0x0][0x54c] ;  /* 0x0001530000037a02 */ /* 0x000fca0000000f00 */
.L_x_50:
[----:B-----5:R-:W-:Y:S01]  /*02c0*/  IMAD R3, R3, c[0x0][0x548], RZ ;  /* 0x0001520003037a24 */ /* 0x020fe200078e02ff */
[----:B------:R-:W-:-:S04]  /*02d0*/  SHF.L.U32 R0, R80, 0x7, RZ ;  /* 0x0000000750007819 */ /* 0x000fc800000006ff */
[----:B------:R-:W-:-:S04]  /*02e0*/  ISETP.GE.AND P0, PT, R0, R3, PT ;  /* 0x000000030000720c */ /* 0x000fc80003f06270 */
[----:B------:R-:W-:-:S04]  /*02f0*/  SEL R208, R208, 0xffffffff, !P0 ;  /* 0xffffffffd0d07807 */ /* 0x000fc80004000000 */
.L_x_48:
[----:B------:R-:W-:-:S13]  /*0300*/  ISETP.GE.AND P0, PT, R208, RZ, PT ;  /* 0x000000ffd000720c */ /* 0x000fda0003f06270 */
        /* <DEDUP_REMOVED lines=8> */
[----:B------:R-:W-:Y:S01]  /*0390*/  IMAD.MOV.U32 R98, RZ, RZ, RZ ;  /* 0x000000ffff627224 */ /* 0x000fe200078e00ff */
[----:B------:R-:W-:Y:S01]  /*03a0*/  ISETP.NE.U32.AND P1, PT, RZ, c[0x0][0x348], PT ;  /* 0x0000d200ff007a0c */ /* 0x000fe20003f25070 */
[----:B------:R-:W-:Y:S01]  /*03b0*/  IMAD.WIDE R10, R208, R5, c[0x0][0x348] ;  /* 0x0000d200d00a7625 */ /* 0x000fe200078e0205 */
[----:B------:R-:W-:-:S02]  /*03c0*/  ISETP.NE.U32.AND P6, PT, RZ, c[0x0][0x350], PT ;  /* 0x0000d400ff007a0c */ /* 0x000fc40003fc5070 */
[----:B------:R-:W-:Y:S01]  /*03d0*/  ISETP.NE.U32.AND P3, PT, RZ, c[0x0][0x358], PT ;  /* 0x0000d600ff007a0c */ /* 0x000fe20003f65070 */
[CC--:B------:R-:W-:Y:S01]  /*03e0*/  IMAD.WIDE R8, R208.reuse, R5.reuse, c[0x0][0x350] ;  /* 0x0000d400d0087625 */ /* 0x0c0fe200078e0205 */
[----:B------:R-:W-:Y:S02]  /*03f0*/  ISETP.NE.AND.EX P1, PT, RZ, c[0x0][0x34c], PT, P1 ;  /* 0x0000d300ff007a0c */ /* 0x000fe40003f25310 */
[----:B------:R-:W-:Y:S01]  /*0400*/  ISETP.NE.AND.EX P6, PT, RZ, c[0x0][0x354], PT, P6 ;  /* 0x0000d500ff007a0c */ /* 0x000fe20003fc5360 */
[----:B------:R-:W-:Y:S01]  /*0410*/  @P2 IMAD.WIDE R12, R208, R5, c[0x0][0x370] ;  /* 0x0000dc00d00c2625 */ /* 0x000fe200078e0205 */
[----:B------:R-:W-:-:S03]  /*0420*/  ISETP.NE.AND.EX P3, PT, RZ, c[0x0][0x35c], PT, P3 ;  /* 0x0000d700ff007a0c */ /* 0x000fc60003f65330 */
[CC--:B-1----:R-:W-:Y:S01]  /*0430*/  @P0 IMAD.WIDE R2, R208.reuse, R5.reuse, c[0x0][0x360] ;  /* 0x0000d800d0020625 */ /* 0x0c2fe200078e0205 */
[----:B------:R1:W5:Y:S03]  /*0440*/  @P2 LDG.E R141, [R12.64] ;  /* 0x000000060c8d2981 */ /* 0x000366000c1e1900 */
[----:B------:R-:W-:Y:S01]  /*0450*/  IMAD.WIDE R6, R208, R5, c[0x0][0x358] ;  /* 0x0000d600d0067625 */ /* 0x000fe200078e0205 */
[----:B------:R1:W5:Y:S04]  /*0460*/  @P0 LDG.E R83, [R2.64] ;  /* 0x0000000602530981 */ /* 0x000368000c1e1900 */
[----:B------:R1:W5:Y:S04]  /*0470*/  @P1 LDG.E R142, [R10.64] ;  /* 0x000000060a8e1981 */ /* 0x000368000c1e1900 */
[----:B------:R1:W5:Y:S04]  /*0480*/  @P6 LDG.E R140, [R8.64] ;  /* 0x00000006088c6981 */ /* 0x000368000c1e1900 */
[----:B------:R1:W5:Y:S04]  /*0490*/  @P3 LDG.E R98, [R6.64] ;  /* 0x0000000606623981 */ /* 0x000368000c1e1900 */
[----:B------:R-:W2:Y:S01]  /*04a0*/  S2R R207, SR_CTAID.Y ;  /* 0x0000000000cf7919 */ /* 0x000ea20000002600 */
[----:B------:R-:W-:-:S02]  /*04b0*/  IMAD.MOV.U32 R0, RZ, RZ, c[0x0][0x1d0] ;  /* 0x00007400ff007624 */ /* 0x000fc400078e00ff */
[----:B------:R-:W-:Y:S01]  /*04c0*/  IMAD.MOV.U32 R144, RZ, RZ, c[0x0][0x228] ;  /* 0x00008a00ff907624 */ /* 0x000fe200078e00ff */
[----:B--2---:R-:W-:Y:S01]  /*04d0*/  SHF.R.S32.HI R82, RZ, 0x1f, R207 ;  /* 0x0000001fff527819 */ /* 0x004fe200000114cf */
[----:B------:R-:W-:Y:S05]  /*04e0*/  @P0 BRA `(.L_x_52) ;  /* 0x0000004000000947 */ /* 0x000fea0003800000 */
[----:B-1----:R-:W-:Y:S05]  /*04f0*/  @!P1 BRA `(.L_x_52) ;  /* 0x0000003000009947 */ /* 0x002fea0003800000 */
[----:B-----5:R-:W2:Y:S04]  /*0500*/  LDG.E R83, [R10.64] ;  /* 0x000000060a537981 */ /* 0x020ea8000c1e1900 */
[----:B------:R-:W2:Y:S02]  /*0510*/  LDG.E R2, [R10.64+0x4] ;  /* 0x000004060a027981 */ /* 0x000ea4000c1e1900 */
[----:B--2---:R-:W-:Y:S02]  /*0520*/  IADD3 R83, -R83, R2, RZ ;  /* 0x0000000253537210 */ /* 0x004fe40007ffe1ff */
.L_x_52:
[----:B-1----:R-:W-:-:S04]  /*0530*/  ISETP.NE.U32.AND P0, PT, RZ, c[0x0][0x368], PT ;  /* 0x0000da00ff007a0c */ /* 0x002fc80003f05070 */
[----:B------:R-:W-:-:S13]  /*0540*/  ISETP.NE.AND.EX P0, PT, RZ, c[0x0][0x36c], PT, P0 ;  /* 0x0000db00ff007a0c */ /* 0x000fda0003f05300 */
[----:B------:R-:W-:Y:S05]  /*0550*/  @!P0 BRA `(.L_x_53) ;  /* 0x0000003000008947 */ /* 0x000fea0003800000 */
[----:B------:R-:W-:-:S05]  /*0560*/  IMAD.WIDE R2, R208, R5, c[0x0][0x368] ;  /* 0x0000da00d0027625 */ /* 0x000fca00078e0205 */
[----:B------:R1:W5:Y:S01]  /*0570*/  LDG.E R0, [R2.64] ;  /* 0x0000000602007981 */ /* 0x000362000c1e1900 */
[----:B------:R-:W-:Y:S05]  /*0580*/  BRA `(.L_x_54) ;  /* 0x0000004000007947 */ /* 0x000fea0003800000 */
.L_x_53:
[----:B------:R-:W-:Y:S05]  /*0590*/  @!P6 BRA `(.L_x_54) ;  /* 0x000000300000e947 */ /* 0x000fea0003800000 */
[----:B------:R-:W2:Y:S04]  /*05a0*/  LDG.E R0, [R8.64] ;  /* 0x0000000608007981 */ /* 0x000ea8000c1e1900 */
[----:B------:R-:W2:Y:S02]  /*05b0*/  LDG.E R3, [R8.64+0x4] ;  /* 0x0000040608037981 */ /* 0x000ea4000c1e1900 */
[----:B--2---:R-:W-:Y:S02]  /*05c0*/  IADD3 R0, -R0, R3, RZ ;  /* 0x0000000300007210 */ /* 0x004fe40007ffe1ff */
.L_x_54:
[----:B-1----:R-:W2:Y:S04]  /*05d0*/  @P3 LDG.E R2, [R6.64] ;  /* 0x0000000606023981 */ /* 0x002ea8000c1e1900 */
[----:B------:R-:W2:Y:S01]  /*05e0*/  @P3 LDG.E R9, [R6.64+0x4] ;  /* 0x0000040606093981 */ /* 0x000ea2000c1e1900 */
[----:B-----5:R-:W-:Y:S01]  /*05f0*/  IMAD.IADD R3, R0, 0x1, -R141 ;  /* 0x0000000100037824 */ /* 0x020fe200078e0a8d */
[----:B------:R-:W-:Y:S01]  /*0600*/  ISETP.NE.U32.AND P0, PT, RZ, c[0x0][0x378], PT ;  /* 0x0000de00ff007a0c */ /* 0x000fe20003f05070 */
[----:B------:R-:W-:-:S03]  /*0610*/  IMAD.MOV.U32 R81, RZ, RZ, R0 ;  /* 0x000000ffff517224 */ /* 0x000fc600078e0000 */
[----:B------:R-:W-:-:S13]  /*0620*/  ISETP.NE.AND.EX P0, PT, RZ, c[0x0][0x37c], PT, P0 ;  /* 0x0000df00ff007a0c */ /* 0x000fda0003f05300 */
[----:B------:R-:W-:-:S05]  /*0630*/  @P0 IMAD.WIDE R10, R208, R5, c[0x0][0x378] ;  /* 0x0000de00d00a0625 */ /* 0x000fca00078e0205 */
[----:B------:R1:W5:Y:S01]  /*0640*/  @P0 LDG.E R81, [R10.64] ;  /* 0x000000060a510981 */ /* 0x000362000c1e1900 */
[----:B--2---:R-:W-:-:S04]  /*0650*/  @P3 IMAD.IADD R144, R9, 0x1, -R2 ;  /* 0x0000000109903824 */ /* 0x004fc800078e0a02 */
[----:B------:R-:W-:-:S05]  /*0660*/  IMAD.IADD R78, R3, 0x1, R144 ;  /* 0x00000001034e7824 */ /* 0x000fca00078e0290 */
[----:B------:R-:W-:-:S04]  /*0670*/  IADD3 R2, R78, 0x3f, RZ ;  /* 0x0000003f4e027810 */ /* 0x000fc80007ffe0ff */
[----:B------:R-:W-:-:S04]  /*0680*/  SHF.R.S32.HI R133, RZ, 0x1f, R2 ;  /* 0x0000001fff857819 */ /* 0x000fc80000011402 */
[----:B------:R-:W-:Y:S01]  /*0690*/  LEA.HI R133, R133, R2, RZ, 0x6 ;  /* 0x0000000285857211 */ /* 0x000fe200078f30ff */
[----:B------:R-:W-:-:S03]  /*06a0*/  IMAD.MOV R2, RZ, RZ, -R3 ;  /* 0x000000ffff027224 */ /* 0x000fc600078e0a03 */
[----:B------:R-:W-:Y:S02]  /*06b0*/  LOP3.LUT R4, R133, 0xffffffc0, RZ, 0xc0, !PT ;  /* 0xffffffc085047812 */ /* 0x000fe400078ec0ff */
[----:B------:R-:W-:-:S03]  /*06c0*/  IMNMX R2, RZ, R2, !PT ;  /* 0x00000002ff027217 */ /* 0x000fc60007800200 */
[----:B------:R-:W-:Y:S01]  /*06d0*/  IMAD.IADD R3, R4, 0x1, -R3 ;  /* 0x0000000104037824 */ /* 0x000fe200078e0a03 */
[----:B------:R-:W-:-:S04]  /*06e0*/  SHF.R.U32.HI R100, RZ, 0x6, R2 ;  /* 0x00000006ff647819 */ /* 0x000fc80000011602 */
[----:B------:R-:W-:-:S04]  /*06f0*/  IMNMX R3, R3, R144, PT ;  /* 0x0000009003037217 */ /* 0x000fc80003800200 */
[----:B------:R-:W-:-:S13]  /*0700*/  ISETP.GT.AND P0, PT, R3, R2, PT ;  /* 0x000000020300720c */ /* 0x000fda0003f04270 */
[----:B------:R-:W-:Y:S01]  /*0710*/  @P0 IADD3 R7, R3, 0x3f, RZ ;  /* 0x0000003f03070810 */ /* 0x000fe20007ffe0ff */
[----:B------:R-:W-:-:S03]  /*0720*/  IMAD.MOV.U32 R3, RZ, RZ, R100 ;  /* 0x000000ffff037224 */ /* 0x000fc600078e0064 */
[----:B------:R-:W-:-:S04]  /*0730*/  @P0 SHF.R.S32.HI R2, RZ, 0x1f, R7 ;  /* 0x0000001fff020819 */ /* 0x000fc80000011407 */
[----:B------:R-:W-:-:S04]  /*0740*/  @P0 LEA.HI R2, R2, R7, RZ, 0x6 ;  /* 0x0000000702020211 */ /* 0x000fc800078f30ff */
[----:B------:R-:W-:-:S04]  /*0750*/  @P0 SHF.R.S32.HI R3, RZ, 0x6, R2 ;  /* 0x00000006ff030819 */ /* 0x000fc80000011402 */
[----:B------:R-:W-:-:S13]  /*0760*/  ISETP.GT.AND P0, PT, R3, R100, PT ;  /* 0x000000640300720c */ /* 0x000fda0003f04270 */
[----:B------:R-:W-:Y:S05]  /*0770*/  @!P0 BRA `(.L_x_55) ;  /* 0x0000518000008947 */ /* 0x000fea0003800000 */
[----:B-1----:R-:W-:-:S04]  /*0780*/  ISETP.NE.U32.AND P2, PT, RZ, c[0x0][0x340], PT ;  /* 0x0000d000ff007a0c */ /* 0x002fc80003f45070 */
[----:B------:R-:W-:-:S13]  /*0790*/  ISETP.NE.AND.EX P2, PT, RZ, c[0x0][0x344], PT, P2 ;  /* 0x0000d100ff007a0c */ /* 0x000fda0003f45320 */
[----:B------:R-:W-:-:S06]  /*07a0*/  @P2 IMAD.WIDE R10, R208, R5, c[0x0][0x340] ;  /* 0x0000d000d00a2625 */ /* 0x000fcc00078e0205 */
[----:B------:R-:W2:Y:S01]  /*07b0*/  @P2 LDG.E R10, [R10.64] ;  /* 0x000000060a0a2981 */ /* 0x000ea2000c1e1900 */
[----:B------:R-:W-:Y:S01]  /*07c0*/  SHF.R.S32.HI R8, RZ, 0x1f, R79 ;  /* 0x0000001fff087819 */ /* 0x000fe2000001144f */
[----:B------:R-:W-:Y:S01]  /*07d0*/  IMAD.IADD R0, R140, 0x1, R0 ;  /* 0x000000018c007824 */ /* 0x000fe200078e0200 */
[----:B------:R-:W-:Y:S01]  /*07e0*/  SHF.R.S32.HI R2, RZ, 0x1f, R98 ;  /* 0x0000001fff027819 */ /* 0x000fe20000011462 */
[----:B------:R-:W-:Y:S01]  /*07f0*/  IMAD R158, R82, c[0x0][0x240], RZ ;  /* 0x00009000529e7a24 */ /* 0x000fe200078e02ff */
[-C--:B------:R-:W-:Y:S01]  /*0800*/  LEA.HI R17, R8, R79.reuse, RZ, 0x3 ;  /* 0x0000004f08117211 */ /* 0x080fe200078f18ff */
[----:B------:R-:W-:Y:S01]  /*0810*/  IMAD.MOV.U32 R9, RZ, RZ, c[0x0][0x238] ;  /* 0x00008e00ff097624 */ /* 0x000fe200078e00ff */
[----:B------:R-:W-:Y:S01]  /*0820*/  IADD3 R135, R3, -0x1, RZ ;  /* 0xffffffff03877810 */ /* 0x000fe20007ffe0ff */
[----:B------:R-:W-:Y:S01]  /*0830*/  IMAD R158, R207, c[0x0][0x244], R158 ;  /* 0x00009100cf9e7a24 */ /* 0x000fe200078e029e */
[----:B------:R-:W-:Y:S01]  /*0840*/  LOP3.LUT R32, R17, 0x1ffffff8, RZ, 0xc0, !PT ;  /* 0x1ffffff811207812 */ /* 0x000fe200078ec0ff */
[----:B------:R-:W-:Y:S01]  /*0850*/  IMAD.MOV.U32 R108, RZ, RZ, 0x6 ;  /* 0x00000006ff6c7424 */ /* 0x000fe200078e00ff */
[----:B------:R-:W-:Y:S01]  /*0860*/  SHF.R.S32.HI R17, RZ, 0x3, R17 ;  /* 0x00000003ff117819 */ /* 0x000fe20000011411 */
[----:B------:R-:W-:Y:S01]  /*0870*/  IMAD.SHL.U32 R103, R9, 0x40, RZ ;  /* 0x0000004009677824 */ /* 0x000fe200078e00ff */
[----:B------:R-:W-:Y:S01]  /*0880*/  SEL R156, R208, RZ, !P3 ;  /* 0x000000ffd09c7207 */ /* 0x000fe20005800000 */
[----:B------:R-:W-:Y:S01]  /*0890*/  IMAD.IADD R32, R79, 0x1, -R32 ;  /* 0x000000014f207824 */ /* 0x000fe200078e0a20 */
[C---:B------:R-:W-:Y:S01]  /*08a0*/  IADD3 R98, P0, R17.reuse, R98, RZ ;  /* 0x0000006211627210 */ /* 0x040fe20007f1e0ff */
[----:B------:R-:W-:Y:S01]  /*08b0*/  IMAD.IADD R96, R144, 0x1, -R17 ;  /* 0x0000000190607824 */ /* 0x000fe200078e0a11 */
[----:B------:R-:W-:Y:S01]  /*08c0*/  LEA.HI R20, R8, R79, RZ, 0x2 ;  /* 0x0000004f08147211 */ /* 0x000fe200078f10ff */
[----:B------:R-:W-:Y:S01]  /*08d0*/  IMAD.SHL.U32 R32, R32, 0x8, RZ ;  /* 0x0000000820207824 */ /* 0x000fe200078e00ff */
[C---:B------:R-:W-:Y:S01]  /*08e0*/  LEA.HI.X.SX32 R97, R17.reuse, R2, 0x1, P0 ;  /* 0x0000000211617211 */ /* 0x040fe200000f0eff */
[----:B------:R-:W-:Y:S01]  /*08f0*/  IMAD.SHL.U32 R17, R17, 0x40, RZ ;  /* 0x0000004011117824 */ /* 0x000fe200078e00ff */
[----:B------:R-:W-:Y:S01]  /*0900*/  SHF.L.U64.HI R102, R9, R108, c[0x0][0x23c] ;  /* 0x00008f0009667619 */ /* 0x000fe2000001026c */
[----:B------:R-:W-:Y:S01]  /*0910*/  IMAD R2, R135, -0x40, R96 ;  /* 0xffffffc087027824 */ /* 0x000fe200078e0260 */
[----:B------:R-:W-:Y:S01]  /*0920*/  SHF.R.S32.HI R33, RZ, 0x1f, R32 ;  /* 0x0000001fff217819 */ /* 0x000fe20000011420 */
[----:B------:R-:W-:Y:S01]  /*0930*/  IMAD R3, R97, c[0x0][0x238], RZ ;  /* 0x00008e0061037a24 */ /* 0x000fe200078e02ff */
[----:B------:R-:W-:Y:S01]  /*0940*/  LOP3.LUT R17, R17, 0x1c0, RZ, 0xc0, !PT ;  /* 0x000001c011117812 */ /* 0x000fe200078ec0ff */
[----:B------:R-:W-:Y:S01]  /*0950*/  IMAD R4, R102, R135, RZ ;  /* 0x0000008766047224 */ /* 0x000fe200078e02ff */
[----:B------:R-:W-:Y:S01]  /*0960*/  LOP3.LUT R18, R20, 0xfffffffc, RZ, 0xc0, !PT ;  /* 0xfffffffc14127812 */ /* 0x000fe200078ec0ff */
[C---:B------:R-:W-:Y:S01]  /*0970*/  IMAD R12, R98.reuse, c[0x0][0x23c], R3 ;  /* 0x00008f00620c7a24 */ /* 0x040fe200078e0203 */
[----:B------:R-:W-:Y:S01]  /*0980*/  SHF.R.S32.HI R3, RZ, 0x1f, R0 ;  /* 0x0000001fff037819 */ /* 0x000fe20000011400 */
[----:B------:R-:W-:Y:S01]  /*0990*/  IMAD.WIDE.U32 R6, R98, c[0x0][0x238], R32 ;  /* 0x00008e0062067a25 */ /* 0x000fe200078e0020 */
[C---:B------:R-:W-:Y:S01]  /*09a0*/  ISETP.GE.AND P1, PT, R2.reuse, 0x1, PT ;  /* 0x000000010200780c */ /* 0x040fe20003f26270 */
[----:B------:R-:W-:Y:S01]  /*09b0*/  ULDC.U8 UR4, c[0x0][0x298] ;  /* 0x0000a60000047ab9 */ /* 0x000fe20000000000 */
[----:B------:R-:W-:Y:S01]  /*09c0*/  ISETP.GT.AND P0, PT, R2, 0x20, PT ;  /* 0x000000200200780c */ /* 0x000fe20003f04270 */
[----:B------:R-:W-:Y:S01]  /*09d0*/  IMAD.IADD R13, R7, 0x1, R12 ;  /* 0x00000001070d7824 */ /* 0x000fe200078e020c */
[----:B------:R-:W-:Y:S01]  /*09e0*/  SHF.R.S32.HI R5, RZ, 0x1f, R135 ;  /* 0x0000001fff057819 */ /* 0x000fe20000011487 */
[----:B------:R-:W-:Y:S01]  /*09f0*/  IMAD R7, R3, c[0x0][0x1e0], RZ ;  /* 0x0000780003077a24 */ /* 0x000fe200078e02ff */
[----:B------:R-:W-:Y:S01]  /*0a00*/  LOP3.LUT R2, R17, 0x38, R32, 0xf8, !PT ;  /* 0x0000003811027812 */ /* 0x000fe200078ef820 */
[----:B------:R-:W-:Y:S01]  /*0a10*/  IMAD.MOV.U32 R12, RZ, RZ, R6 ;  /* 0x000000ffff0c7224 */ /* 0x000fe200078e0006 */
[----:B------:R-:W-:Y:S01]  /*0a20*/  SHF.R.U32.HI R17, RZ, 0x3, R17 ;  /* 0x00000003ff117819 */ /* 0x000fe20000011611 */
[----:B------:R-:W-:Y:S01]  /*0a30*/  IMAD R34, R0, c[0x0][0x1e4], R7 ;  /* 0x0000790000227a24 */ /* 0x000fe200078e0207 */
[----:B------:R-:W-:Y:S01]  /*0a40*/  SHF.R.S32.HI R7, RZ, 0x1f, R208 ;  /* 0x0000001fff077819 */ /* 0x000fe200000114d0 */
[----:B------:R-:W-:Y:S01]  /*0a50*/  IMAD.WIDE.U32 R12, R207, c[0x0][0x240], R12 ;  /* 0x00009000cf0c7a25 */ /* 0x000fe200078e000c */
[----:B------:R-:W-:-:S02]  /*0a60*/  LOP3.LUT R17, R2, R17, RZ, 0x3c, !PT ;  /* 0x0000001102117212 */ /* 0x000fc400078e3cff */
[----:B------:R-:W-:Y:S01]  /*0a70*/  SEL R95, R7, RZ, !P3 ;  /* 0x000000ff075f7207 */ /* 0x000fe20005800000 */
[----:B------:R-:W-:Y:S01]  /*0a80*/  IMAD.IADD R159, R13, 0x1, R158 ;  /* 0x000000010d9f7824 */ /* 0x000fe200078e029e */
[----:B------:R-:W-:Y:S01]  /*0a90*/  IADD3 R2, R32, 0x80, RZ ;  /* 0x0000008020027810 */ /* 0x000fe20007ffe0ff */
[----:B------:R-:W-:Y:S01]  /*0aa0*/  IMAD.MOV.U32 R158, RZ, RZ, R12 ;  /* 0x000000ffff9e7224 */ /* 0x000fe200078e000c */
[----:B------:R-:W-:Y:S01]  /*0ab0*/  SHF.R.S32.HI R139, RZ, 0x2, R20 ;  /* 0x00000002ff8b7819 */ /* 0x000fe20000011414 */
[----:B------:R-:W-:Y:S01]  /*0ac0*/  IMAD R165, R95, c[0x0][0x248], RZ ;  /* 0x000092005fa57a24 */ /* 0x000fe200078e02ff */
[----:B------:R-:W-:Y:S01]  /*0ad0*/  ISETP.GE.AND P3, PT, R2, c[0x0][0x1d4], PT ;  /* 0x0000750002007a0c */ /* 0x000fe20003f66270 */
[----:B------:R-:W-:Y:S01]  /*0ae0*/  IMAD.WIDE.U32 R158, R156, c[0x0][0x248], R158 ;  /* 0x000092009c9e7a25 */ /* 0x000fe200078e009e */
[----:B------:R-:W-:Y:S02]  /*0af0*/  SHF.R.S32.HI R20, RZ, 0x1f, R20 ;  /* 0x0000001fff147819 */ /* 0x000fe40000011414 */
[----:B------:R-:W-:Y:S01]  /*0b00*/  ISETP.GE.AND P5, PT, R32, c[0x0][0x1d4], PT ;  /* 0x0000750020007a0c */ /* 0x000fe20003fa6270 */
[----:B------:R-:W-:Y:S01]  /*0b10*/  IMAD R165, R156, c[0x0][0x24c], R165 ;  /* 0x000093009ca57a24 */ /* 0x000fe200078e02a5 */
[----:B------:R-:W-:Y:S01]  /*0b20*/  LEA.HI R20, R20, R139, RZ, 0x3 ;  /* 0x0000008b14147211 */ /* 0x000fe200078f18ff */
[----:B------:R-:W-:Y:S01]  /*0b30*/  IMAD.MOV.U32 R101, RZ, RZ, c[0x0][0x27c] ;  /* 0x00009f00ff657624 */ /* 0x000fe200078e00ff */
[----:B------:R-:W-:Y:S01]  /*0b40*/  LEA.HI R134, R8, R79, RZ, 0x6 ;  /* 0x0000004f08867211 */ /* 0x000fe200078f30ff */
[----:B------:R-:W-:Y:S01]  /*0b50*/  IMAD.IADD R165, R159, 0x1, R165 ;  /* 0x000000019fa57824 */ /* 0x000fe200078e02a5 */
[----:B------:R-:W-:Y:S01]  /*0b60*/  LOP3.LUT R20, R20, 0xfffffff8, RZ, 0xc0, !PT ;  /* 0xfffffff814147812 */ /* 0x000fe200078ec0ff */
[----:B------:R-:W-:-:S02]  /*0b70*/  IMAD.IADD R18, R79, 0x1, -R18 ;  /* 0x000000014f127824 */ /* 0x000fc400078e0a12 */
[----:B------:R-:W-:Y:S02]  /*0b80*/  IMAD.MOV.U32 R164, RZ, RZ, R158 ;  /* 0x000000ffffa47224 */ /* 0x000fe400078e009e */
[----:B------:R-:W-:Y:S01]  /*0b90*/  IMAD R5, R5, R103, R4 ;  /* 0x0000006705057224 */ /* 0x000fe200078e0204 */
[----:B------:R-:W-:Y:S01]  /*0ba0*/  IADD3 R4, R32, 0x40, RZ ;  /* 0x0000004020047810 */ /* 0x000fe20007ffe0ff */
[----:B------:R-:W-:-:S03]  /*0bb0*/  IMAD.WIDE.U32 R14, R0, c[0x0][0x1e0], RZ ;  /* 0x00007800000e7a25 */ /* 0x000fc600078e00ff */
[----:B------:R-:W-:Y:S01]  /*0bc0*/  ISETP.GE.AND P4, PT, R4, c[0x0][0x1d4], PT ;  /* 0x0000750004007a0c */ /* 0x000fe20003f86270 */
[----:B------:R-:W-:-:S04]  /*0bd0*/  IMAD.WIDE.U32 R28, R135, R103, R164 ;  /* 0x00000067871c7225 */ /* 0x000fc800078e00a4 */
[----:B------:R-:W-:Y:S02]  /*0be0*/  IMAD.SHL.U32 R16, R18, 0x4, RZ ;  /* 0x0000000412107824 */ /* 0x000fe400078e00ff */
[----:B------:R-:W-:Y:S02]  /*0bf0*/  IMAD.IADD R35, R15, 0x1, R34 ;  /* 0x000000010f237824 */ /* 0x000fe400078e0222 */
[----:B------:R-:W-:Y:S01]  /*0c00*/  IMAD.IADD R22, R29, 0x1, R5 ;  /* 0x000000011d167824 */ /* 0x000fe200078e0205 */
[----:B------:R-:W-:Y:S01]  /*0c10*/  IADD3 R15, R16, 0x20, RZ ;  /* 0x00000020100f7810 */ /* 0x000fe20007ffe0ff */
[----:B------:R-:W-:Y:S02]  /*0c20*/  IMAD.SHL.U32 R18, R18, 0x8, RZ ;  /* 0x0000000812127824 */ /* 0x000fe400078e00ff */
[----:B------:R-:W-:Y:S01]  /*0c30*/  IMAD.MOV.U32 R34, RZ, RZ, R14 ;  /* 0x000000ffff227224 */ /* 0x000fe200078e000e */
[C---:B------:R-:W-:Y:S01]  /*0c40*/  IADD3 R14, R16.reuse, 0x40, RZ ;  /* 0x00000040100e7810 */ /* 0x040fe20007ffe0ff */
[----:B------:R-:W-:Y:S01]  /*0c50*/  IMAD.IADD R13, R16, 0x1, R15 ;  /* 0x00000001100d7824 */ /* 0x000fe200078e020f */
[----:B------:R-:W-:Y:S01]  /*0c60*/  SHF.R.S32.HI R19, RZ, 0x1f, R18 ;  /* 0x0000001fff137819 */ /* 0x000fe20000011412 */
[----:B------:R-:W-:Y:S01]  /*0c70*/  IMAD R24, R82, c[0x0][0x260], RZ ;  /* 0x0000980052187a24 */ /* 0x000fe200078e02ff */
[----:B------:R-:W-:Y:S01]  /*0c80*/  IADD3 R138, R18, 0x60, RZ ;  /* 0x00000060128a7810 */ /* 0x000fe20007ffe0ff */
[----:B------:R-:W-:Y:S01]  /*0c90*/  IMAD.IADD R12, R16, 0x1, R14 ;  /* 0x00000001100c7824 */ /* 0x000fe200078e020e */
[C---:B------:R-:W-:Y:S01]  /*0ca0*/  IADD3 R137, R18.reuse, 0x80, RZ ;  /* 0x0000008012897810 */ /* 0x040fe20007ffe0ff */
[----:B------:R-:W-:Y:S01]  /*0cb0*/  IMAD.IADD R113, R139, 0x1, -R20 ;  /* 0x000000018b717824 */ /* 0x000fe200078e0a14 */
[----:B------:R-:W-:Y:S01]  /*0cc0*/  IADD3 R136, R18, 0xa0, RZ ;  /* 0x000000a012887810 */ /* 0x000fe20007ffe0ff */
[----:B------:R-:W-:-:S02]  /*0cd0*/  IMAD R27, R207, c[0x0][0x264], R24 ;  /* 0x00009900cf1b7a24 */ /* 0x000fc400078e0218 */
[----:B------:R-:W-:-:S04]  /*0ce0*/  IMAD.WIDE.U32 R32, R207, c[0x0][0x260], R32 ;  /* 0x00009800cf207a25 */ /* 0x000fc800078e0020 */
[----:B------:R-:W-:Y:S02]  /*0cf0*/  IMAD R95, R95, c[0x0][0x268], RZ ;  /* 0x00009a005f5f7a24 */ /* 0x000fe400078e02ff */
[----:B------:R-:W-:Y:S02]  /*0d00*/  IMAD.IADD R27, R33, 0x1, R27 ;  /* 0x00000001211b7824 */ /* 0x000fe400078e021b */
[----:B------:R-:W-:Y:S02]  /*0d10*/  IMAD R95, R156, c[0x0][0x26c], R95 ;  /* 0x00009b009c5f7a24 */ /* 0x000fe400078e025f */
[----:B------:R-:W-:Y:S02]  /*0d20*/  IMAD.SHL.U32 R134, R134, 0x8, RZ ;  /* 0x0000000886867824 */ /* 0x000fe400078e00ff */
[----:B------:R-:W-:Y:S02]  /*0d30*/  IMAD.SHL.U32 R112, R9, 0x20, RZ ;  /* 0x0000002009707824 */ /* 0x000fe400078e00ff */
[----:B------:R-:W-:Y:S01]  /*0d40*/  IMAD R160, R82, c[0x0][0x1e8], RZ ;  /* 0x00007a0052a07a24 */ /* 0x000fe200078e02ff */
[----:B------:R-:W-:Y:S01]  /*0d50*/  LOP3.LUT R134, R17, 0xfffffe00, R134, 0xf8, !PT ;  /* 0xfffffe0011867812 */ /* 0x000fe200078ef886 */
[----:B------:R-:W-:Y:S01]  /*0d60*/  IMAD.WIDE.U32 R34, R207, c[0x0][0x1e8], R34 ;  /* 0x00007a00cf227a25 */ /* 0x000fe200078e0022 */
[----:B------:R-:W-:-:S03]  /*0d70*/  SHF.R.S32.HI R17, RZ, 0x1f, R16 ;  /* 0x0000001fff117819 */ /* 0x000fc60000011410 */
[----:B------:R-:W-:Y:S02]  /*0d80*/  IMAD.SHL.U32 R134, R134, 0x2, RZ ;  /* 0x0000000286867824 */ /* 0x000fe400078e00ff */
[----:B------:R-:W-:Y:S02]  /*0d90*/  IMAD R160, R207, c[0x0][0x1ec], R160 ;  /* 0x00007b00cfa07a24 */ /* 0x000fe400078e02a0 */
[----:B------:R-:W-:-:S04]  /*0da0*/  IMAD.WIDE.U32 R152, R139, c[0x0][0x280], R16 ;  /* 0x0000a0008b987a25 */ /* 0x000fc800078e0010 */
[----:B------:R-:W-:Y:S02]  /*0db0*/  IMAD.IADD R161, R35, 0x1, R160 ;  /* 0x0000000123a17824 */ /* 0x000fe400078e02a0 */
[----:B------:R-:W-:Y:S02]  /*0dc0*/  IMAD.MOV.U32 R160, RZ, RZ, R34 ;  /* 0x000000ffffa07224 */ /* 0x000fe400078e0022 */
[----:B------:R-:W-:-:S04]  /*0dd0*/  IMAD.WIDE.U32 R150, R139, c[0x0][0x290], R16 ;  /* 0x0000a4008b967a25 */ /* 0x000fc800078e0010 */
[----:B------:R-:W-:-:S04]  /*0de0*/  IMAD.WIDE.U32 R36, R139, c[0x0][0x280], R18 ;  /* 0x0000a0008b247a25 */ /* 0x000fc800078e0012 */
[----:B------:R-:W-:-:S04]  /*0df0*/  IMAD.WIDE.U32 R34, R139, c[0x0][0x290], R18 ;  /* 0x0000a4008b227a25 */ /* 0x000fc800078e0012 */
[----:B------:R-:W-:-:S04]  /*0e00*/  IMAD.WIDE.U32 R162, R139, c[0x0][0x1e0], RZ ;  /* 0x000078008ba27a25 */ /* 0x000fc800078e00ff */
[----:B------:R-:W-:Y:S02]  /*0e10*/  IMAD.MOV.U32 R105, RZ, RZ, c[0x0][0x1e0] ;  /* 0x00007800ff697624 */ /* 0x000fe400078e00ff */
[----:B------:R-:W-:Y:S02]  /*0e20*/  IMAD.MOV.U32 R107, RZ, RZ, c[0x0][0x280] ;  /* 0x0000a000ff6b7624 */ /* 0x000fe400078e00ff */
[----:B------:R-:W-:Y:S01]  /*0e30*/  IMAD.MOV.U32 R109, RZ, RZ, c[0x0][0x290] ;  /* 0x0000a400ff6d7624 */ /* 0x000fe200078e00ff */
[CC--:B------:R-:W-:Y:S01]  /*0e40*/  SHF.L.U64.HI R104, R105.reuse, R108.reuse, c[0x0][0x1e4] ;  /* 0x0000790069687619 */ /* 0x0c0fe2000001026c */
[----:B------:R-:W-:Y:S01]  /*0e50*/  IMAD.SHL.U32 R105, R105, 0x40, RZ ;  /* 0x0000004069697824 */ /* 0x000fe200078e00ff */
[CC--:B------:R-:W-:Y:S01]  /*0e60*/  SHF.L.U64.HI R106, R107.reuse, R108.reuse, c[0x0][0x284] ;  /* 0x0000a1006b6a7619 */ /* 0x0c0fe2000001026c */
[----:B------:R-:W-:Y:S01]  /*0e70*/  IMAD.SHL.U32 R107, R107, 0x40, RZ ;  /* 0x000000406b6b7824 */ /* 0x000fe200078e00ff */
[C---:B------:R-:W-:Y:S01]  /*0e80*/  SHF.L.U64.HI R108, R109.reuse, R108, c[0x0][0x294] ;  /* 0x0000a5006d6c7619 */ /* 0x040fe2000001026c */
[----:B------:R-:W-:Y:S01]  /*0e90*/  IMAD.SHL.U32 R109, R109, 0x40, RZ ;  /* 0x000000406d6d7824 */ /* 0x000fe200078e00ff */
[----:B--2---:R-:W-:Y:S01]  /*0ea0*/  @P2 SHF.R.S32.HI R11, RZ, 0x1f, R10 ;  /* 0x0000001fff0b2819 */ /* 0x004fe2000001140a */
[----:B------:R-:W-:-:S02]  /*0eb0*/  @!P2 IMAD.MOV.U32 R10, RZ, RZ, R208 ;  /* 0x000000ffff0aa224 */ /* 0x000fc400078e00d0 */
[----:B------:R-:W-:Y:S01]  /*0ec0*/  @!P2 IMAD.MOV.U32 R11, RZ, RZ, R7 ;  /* 0x000000ffff0ba224 */ /* 0x000fe200078e0007 */
[----:B------:R-:W-:Y:S02]  /*0ed0*/  ISETP.GE.AND P2, PT, R101, 0x1, PT ;  /* 0x000000016500780c */ /* 0x000fe40003f46270 */
[----:B------:R-:W-:Y:S02]  /*0ee0*/  SEL R154, R10, RZ, !P6 ;  /* 0x000000ff0a9a7207 */ /* 0x000fe40007000000 */
[----:B------:R-:W-:Y:S01]  /*0ef0*/  SEL R4, R11, RZ, !P6 ;  /* 0x000000ff0b047207 */ /* 0x000fe20007000000 */
[----:B------:R-:W-:Y:S01]  /*0f00*/  IMAD.SHL.U32 R11, R101, 0x2, RZ ;  /* 0x00000002650b7824 */ /* 0x000fe200078e00ff */
[----:B------:R-:W-:Y:S01]  /*0f10*/  P2R R2, PR, RZ, 0x4 ;  /* 0x00000004ff027803 */ /* 0x000fe20000000000 */
[----:B------:R-:W-:Y:S01]  /*0f20*/  IMAD.WIDE.U32 R160, R154, c[0x0][0x1f0], R160 ;  /* 0x00007c009aa07a25 */ /* 0x000fe200078e00a0 */
[----:B------:R-:W-:Y:S02]  /*0f30*/  @P1 LEA R30, P2, R28, c[0x0][0x220], 0x1 ;  /* 0x000088001c1e1a11 */ /* 0x000fe400078408ff */
[C---:B------:R-:W-:Y:S01]  /*0f40*/  IADD3 R10, -R11.reuse, c[0x0][0x1d4], RZ ;  /* 0x000075000b0a7a10 */ /* 0x040fe20007ffe1ff */
[----:B------:R-:W-:Y:S01]  /*0f50*/  IMAD R99, R4, c[0x0][0x1f0], RZ ;  /* 0x00007c0004637a24 */ /* 0x000fe200078e02ff */
[----:B------:R-:W-:Y:S01]  /*0f60*/  @P1 LEA.HI.X R31, R28, c[0x0][0x224], R22, 0x1, P2 ;  /* 0x000089001c1f1a11 */ /* 0x000fe200010f0c16 */
[----:B------:R-:W-:Y:S01]  /*0f70*/  IMAD R91, R4, c[0x0][0x218], RZ ;  /* 0x00008600045b7a24 */ /* 0x000fe200078e02ff */
[----:B------:R-:W-:Y:S01]  /*0f80*/  ISETP.GE.AND P2, PT, R18, c[0x0][0x27c], PT ;  /* 0x00009f0012007a0c */ /* 0x000fe20003f46270 */
[C---:B------:R-:W-:Y:S01]  /*0f90*/  IMAD R99, R154.reuse, c[0x0][0x1f4], R99 ;  /* 0x00007d009a637a24 */ /* 0x040fe200078e0263 */
[----:B------:R-:W-:Y:S01]  /*0fa0*/  SHF.R.S32.HI R2, RZ, 0x1f, R139 ;  /* 0x0000001fff027819 */ /* 0x000fe2000001148b */
[----:B------:R-:W-:Y:S01]  /*0fb0*/  @!PT LDS RZ, [RZ] ;  /* 0x00000000fffff984 */ /* 0x000fe20000000800 */
[----:B------:R-:W-:Y:S01]  /*0fc0*/  @!PT LDS RZ, [RZ] ;  /* 0x00000000fffff984 */ /* 0x000fe20000000800 */
[----:B------:R-:W-:Y:S01]  /*0fd0*/  @!PT LDS RZ, [RZ] ;  /* 0x00000000fffff984 */ /* 0x000fe20000000800 */
[----:B------:R1:W-:Y:S01]  /*0fe0*/  @P1 LDGSTS.E.BYPASS.LTC128B.128 [R134+0x6100], [R30.64], !P5 ;  /* 0x061000001e861fae */ /* 0x0003e2000e901d46 */
[----:B------:R-:W-:Y:S01]  /*0ff0*/  SEL R7, RZ, c[0x0][0x27c], !P2 ;  /* 0x00009f00ff077a07 */ /* 0x000fe20005000000 */
[----:B------:R-:W-:Y:S01]  /*1000*/  IMAD R91, R154, c[0x0][0x21c], R91 ;  /* 0x000087009a5b7a24 */ /* 0x000fe200078e025b */
[-C--:B------:R-:W-:Y:S01]  /*1010*/  SEL R26, R11, R10.reuse, !P2 ;  /* 0x0000000a0b1a7207 */ /* 0x080fe20005000000 */
[----:B------:R1:W-:Y:S01]  /*1020*/  @P1 LDGSTS.E.BYPASS.LTC128B.128 [R134+0x8100], [R30.64+0x80], !P4 ;  /* 0x081000801e861fae */ /* 0x0003e2000e101d46 */
[----:B------:R-:W-:Y:S01]  /*1030*/  ISETP.GE.AND P2, PT, R13, c[0x0][0x27c], PT ;  /* 0x00009f000d007a0c */ /* 0x000fe20003f46270 */
[----:B------:R-:W-:Y:S01]  /*1040*/  IMAD.IADD R24, R18, 0x1, R7 ;  /* 0x0000000112187824 */ /* 0x000fe200078e0207 */
[----:B------:R-:W-:Y:S01]  /*1050*/  SHF.R.S32.HI R129, RZ, 0x1f, R26 ;  /* 0x0000001fff817819 */ /* 0x000fe2000001141a */
[----:B------:R1:W-:Y:S01]  /*1060*/  @P1 LDGSTS.E.BYPASS.LTC128B.128 [R134+0xa100], [R30.64+0x100], !P3 ;  /* 0x0a1001001e861fae */ /* 0x0003e2000d901d46 */
[----:B------:R-:W-:Y:S01]  /*1070*/  SEL R6, RZ, c[0x0][0x27c], !P2 ;  /* 0x00009f00ff067a07 */ /* 0x000fe20005000000 */
[C---:B------:R-:W-:Y:S01]  /*1080*/  IMAD R148, R2.reuse, c[0x0][0x280], RZ ;  /* 0x0000a00002947a24 */ /* 0x040fe200078e02ff */
[-C--:B------:R-:W-:Y:S01]  /*1090*/  SEL R5, R11, R10.reuse, !P2 ;  /* 0x0000000a0b057207 */ /* 0x080fe20005000000 */
[----:B------:R-:W-:Y:S01]  /*10a0*/  IMAD R146, R2, c[0x0][0x290], RZ ;  /* 0x0000a40002927a24 */ /* 0x000fe200078e02ff */
[----:B------:R-:W-:Y:S01]  /*10b0*/  ISETP.GE.AND P2, PT, R12, c[0x0][0x27c], PT ;  /* 0x00009f000c007a0c */ /* 0x000fe20003f46270 */
[----:B------:R-:W-:Y:S01]  /*10c0*/  IMAD.IADD R6, R6, 0x1, R13 ;  /* 0x0000000106067824 */ /* 0x000fe200078e020d */
[----:B------:R-:W-:Y:S01]  /*10d0*/  SHF.R.S32.HI R123, RZ, 0x1f, R24 ;  /* 0x0000001fff7b7819 */ /* 0x000fe20000011418 */
[----:B------:R-:W-:Y:S01]  /*10e0*/  IMAD R148, R139, c[0x0][0x284], R148 ;  /* 0x0000a1008b947a24 */ /* 0x000fe200078e0294 */
[----:B------:R-:W-:Y:S01]  /*10f0*/  SEL R10, R11, R10, !P2 ;  /* 0x0000000a0b0a7207 */ /* 0x000fe20005000000 */
[----:B------:R-:W-:Y:S01]  /*1100*/  IMAD R146, R139, c[0x0][0x294], R146 ;  /* 0x0000a5008b927a24 */ /* 0x000fe200078e0292 */
[----:B------:R-:W-:Y:S01]  /*1110*/  SHF.R.S32.HI R119, RZ, 0x1f, R6 ;  /* 0x0000001fff777819 */ /* 0x000fe20000011406 */
[----:B------:R-:W-:Y:S01]  /*1120*/  IMAD.IADD R153, R153, 0x1, R148 ;  /* 0x0000000199997824 */ /* 0x000fe200078e0294 */
[----:B------:R-:W-:Y:S01]  /*1130*/  SEL R7, RZ, c[0x0][0x27c], !P2 ;  /* 0x00009f00ff077a07 */ /* 0x000fe20005000000 */
[----:B------:R-:W-:Y:S01]  /*1140*/  IMAD.IADD R151, R151, 0x1, R146 ;  /* 0x0000000197977824 */ /* 0x000fe200078e0292 */
[C---:B------:R-:W-:Y:S01]  /*1150*/  LOP3.LUT P2, RZ, R113.reuse, 0x4, RZ, 0xc0, !PT ;  /* 0x0000000471ff7812 */ /* 0x040fe2000784c0ff */
[----:B------:R-:W-:Y:S01]  /*1160*/  IMAD.SHL.U32 R113, R113, 0x40, RZ ;  /* 0x0000004071717824 */ /* 0x000fe200078e00ff */
[CC--:B------:R-:W-:Y:S01]  /*1170*/  LEA.HI R131, R119.reuse, R6.reuse, RZ, 0x3 ;  /* 0x0000000677837211 */ /* 0x0c0fe200078f18ff */
[----:B------:R-:W-:Y:S01]  /*1180*/  IMAD.IADD R149, R148, 0x1, R37 ;  /* 0x0000000194957824 */ /* 0x000fe200078e0225 */
[----:B------:R-:W-:Y:S01]  /*1190*/  LEA.HI R119, R119, R6, RZ, 0x6 ;  /* 0x0000000677777211 */ /* 0x000fe200078f30ff */
[----:B------:R-:W-:Y:S01]  /*11a0*/  IMAD.IADD R6, R7, 0x1, R12 ;  /* 0x0000000107067824 */ /* 0x000fe200078e020c */
[----:B------:R-:W-:Y:S01]  /*11b0*/  LEA.HI R129, R129, R26, RZ, 0x4 ;  /* 0x0000001a81817211 */ /* 0x000fe200078f20ff */
[----:B------:R-:W-:Y:S01]  /*11c0*/  IMAD.MOV.U32 R26, RZ, RZ, R32 ;  /* 0x000000ffff1a7224 */ /* 0x000fe200078e0020 */
[----:B------:R-:W-:Y:S01]  /*11d0*/  SHF.R.S32.HI R126, RZ, 0x1f, R5 ;  /* 0x0000001fff7e7819 */ /* 0x000fe20000011405 */
[----:B------:R-:W-:Y:S01]  /*11e0*/  IMAD.SHL.U32 R119, R119, 0x40, RZ ;  /* 0x0000004077777824 */ /* 0x000fe200078e00ff */
[----:B------:R-:W-:Y:S01]  /*11f0*/  LEA.HI R132, R123, R24, RZ, 0x3 ;  /* 0x000000187b847211 */ /* 0x000fe200078f18ff */
[----:B------:R-:W-:Y:S01]  /*1200*/  IMAD.WIDE.U32 R156, R156, c[0x0][0x268], R26 ;  /* 0x00009a009c9c7a25 */ /* 0x000fe200078e001a */
[----:B------:R-:W-:-:S02]  /*1210*/  LOP3.LUT R113, R113, 0x1c0, RZ, 0xc0, !PT ;  /* 0x000001c071717812 */ /* 0x000fc400078ec0ff */
[----:B------:R-:W-:Y:S01]  /*1220*/  LEA.HI R126, R126, R5, RZ, 0x4 ;  /* 0x000000057e7e7211 */ /* 0x000fe200078f20ff */
[----:B------:R-:W-:Y:S01]  /*1230*/  IMAD.WIDE.U32 R32, R207, c[0x0][0x210], R18 ;  /* 0x00008400cf207a25 */ /* 0x000fe200078e0012 */
[----:B------:R-:W-:Y:S02]  /*1240*/  LEA.HI R5, R8, R79, RZ, 0x5 ;  /* 0x0000004f08057211 */ /* 0x000fe400078f28ff */
[----:B------:R-:W-:Y:S01]  /*1250*/  SHF.R.S32.HI R115, RZ, 0x1f, R6 ;  /* 0x0000001fff737819 */ /* 0x000fe20000011406 */
[----:B------:R-:W-:Y:S01]  /*1260*/  IMAD.IADD R147, R146, 0x1, R35 ;  /* 0x0000000192937824 */ /* 0x000fe200078e0223 */
[----:B------:R-:W-:Y:S01]  /*1270*/  SHF.R.U32.HI R26, RZ, 0x3, R113 ;  /* 0x00000003ff1a7819 */ /* 0x000fe20000011671 */
[----:B------:R-:W-:Y:S01]  /*1280*/  IMAD.SHL.U32 R5, R5, 0x10, RZ ;  /* 0x0000001005057824 */ /* 0x000fe200078e00ff */
[----:B------:R-:W-:Y:S01]  /*1290*/  LOP3.LUT R7, R113, 0x38, R132, 0xf8, !PT ;  /* 0x0000003871077812 */ /* 0x000fe200078ef884 */
[----:B------:R-:W-:Y:S01]  /*12a0*/  IMAD.MOV.U32 R148, RZ, RZ, R36 ;  /* 0x000000ffff947224 */ /* 0x000fe200078e0024 */
[----:B------:R-:W-:Y:S01]  /*12b0*/  LEA.HI R130, R115, R6, RZ, 0x3 ;  /* 0x0000000673827211 */ /* 0x000fe200078f18ff */
[----:B------:R-:W-:Y:S01]  /*12c0*/  IMAD.MOV.U32 R146, RZ, RZ, R34 ;  /* 0x000000ffff927224 */ /* 0x000fe200078e0022 */
[----:B------:R-:W-:Y:S01]  /*12d0*/  LOP3.LUT R8, R7, R26, RZ, 0x3c, !PT ;  /* 0x0000001a07087212 */ /* 0x000fe200078e3cff */
[----:B------:R-:W-:Y:S01]  /*12e0*/  IMAD.IADD R99, R161, 0x1, R99 ;  /* 0x00000001a1637824 */ /* 0x000fe200078e0263 */
[----:B------:R-:W-:Y:S01]  /*12f0*/  LEA.HI R115, R115, R6, RZ, 0x6 ;  /* 0x0000000673737211 */ /* 0x000fe200078f30ff */
[----:B-----5:R-:W-:Y:S01]  /*1300*/  IMAD.WIDE.U32 R150, R81, c[0x0][0x290], R150 ;  /* 0x0000a40051967a25 */ /* 0x020fe200078e0096 */
[----:B------:R-:W-:-:S02]  /*1310*/  LOP3.LUT R7, R113, 0x38, R131, 0xf8, !PT ;  /* 0x0000003871077812 */ /* 0x000fc400078ef883 */
[----:B------:R-:W-:Y:S01]  /*1320*/  LEA.HI R123, R123, R24, RZ, 0x6 ;  /* 0x000000187b7b7211 */ /* 0x000fe200078f30ff */
[----:B------:R-:W-:Y:S01]  /*1330*/  IMAD.SHL.U32 R115, R115, 0x40, RZ ;  /* 0x0000004073737824 */ /* 0x000fe200078e00ff */
[----:B------:R-:W-:Y:S01]  /*1340*/  LOP3.LUT R5, R5, 0xfffffe00, RZ, 0xc0, !PT ;  /* 0xfffffe0005057812 */ /* 0x000fe200078ec0ff */
[----:B------:R-:W-:Y:S01]  /*1350*/  IMAD R24, R82, c[0x0][0x210], RZ ;  /* 0x0000840052187a24 */ /* 0x000fe200078e02ff */
[----:B------:R-:W-:Y:S01]  /*1360*/  LOP3.LUT R119, R119, 0x7ffff000, RZ, 0xc0, !PT ;  /* 0x7ffff00077777812 */ /* 0x000fe200078ec0ff */
[----:B------:R-:W-:Y:S01]  /*1370*/  IMAD.SHL.U32 R123, R123, 0x40, RZ ;  /* 0x000000407b7b7824 */ /* 0x000fe200078e00ff */
[----:B------:R-:W-:Y:S01]  /*1380*/  LOP3.LUT R6, R7, R26, RZ, 0x3c, !PT ;  /* 0x0000001a07067212 */ /* 0x000fe200078e3cff */
[----:B------:R-:W-:Y:S01]  /*1390*/  IMAD R24, R207, c[0x0][0x214], R24 ;  /* 0x00008500cf187a24 */ /* 0x000fe200078e0218 */
[----:B------:R-:W-:Y:S01]  /*13a0*/  LOP3.LUT R7, R113, 0x38, R130, 0xf8, !PT ;  /* 0x0000003871077812 */ /* 0x000fe200078ef882 */
[----:B------:R-:W-:Y:S01]  /*13b0*/  IMAD.WIDE.U32 R152, R81, c[0x0][0x280], R152 ;  /* 0x0000a00051987a25 */ /* 0x000fe200078e0098 */
[----:B------:R-:W-:-:S02]  /*13c0*/  SHF.R.S32.HI R129, RZ, 0x4, R129 ;  /* 0x00000004ff817819 */ /* 0x000fc40000011481 */
[----:B------:R-:W-:Y:S01]  /*13d0*/  IADD3 R119, R6, R119, R5 ;  /* 0x0000007706777210 */ /* 0x000fe20007ffe005 */
[----:B------:R-:W-:Y:S01]  /*13e0*/  IMAD.IADD R25, R33, 0x1, R24 ;  /* 0x0000000121197824 */ /* 0x000fe200078e0218 */
[----:B------:R-:W-:Y:S01]  /*13f0*/  LOP3.LUT R115, R115, 0x7ffff000, RZ, 0xc0, !PT ;  /* 0x7ffff00073737812 */ /* 0x000fe200078ec0ff */
[----:B------:R-:W-:Y:S01]  /*1400*/  IMAD.MOV.U32 R24, RZ, RZ, R32 ;  /* 0x000000ffff187224 */ /* 0x000fe200078e0020 */
[----:B------:R-:W-:Y:S01]  /*1410*/  LOP3.LUT R6, R7, R26, RZ, 0x3c, !PT ;  /* 0x0000001a07067212 */ /* 0x000fe200078e3cff */
[----:B------:R-:W-:Y:S01]  /*1420*/  IMAD.WIDE.U32 R148, R81, c[0x0][0x280], R148 ;  /* 0x0000a00051947a25 */ /* 0x000fe200078e0094 */
[----:B------:R-:W-:Y:S02]  /*1430*/  LEA.HI.SX32 R129, R132, R129, 0x1d ;  /* 0x0000008184817211 */ /* 0x000fe400078feaff */
[----:B------:R-:W-:Y:S01]  /*1440*/  LOP3.LUT R123, R123, 0x7ffff000, RZ, 0xc0, !PT ;  /* 0x7ffff0007b7b7812 */ /* 0x000fe200078ec0ff */
[----:B------:R-:W-:Y:S01]  /*1450*/  IMAD.WIDE.U32 R154, R154, c[0x0][0x218], R24 ;  /* 0x000086009a9a7a25 */ /* 0x000fe200078e0018 */
[----:B------:R-:W-:-:S02]  /*1460*/  IADD3 R115, R6, R115, R5 ;  /* 0x0000007306737210 */ /* 0x000fc40007ffe005 */
[----:B------:R-:W-:Y:S01]  /*1470*/  SHF.R.S32.HI R6, RZ, 0x1f, R129 ;  /* 0x0000001fff067819 */ /* 0x000fe20000011481 */
[----:B------:R-:W-:Y:S01]  /*1480*/  IMAD.WIDE.U32 R146, R81, c[0x0][0x290], R146 ;  /* 0x0000a40051927a25 */ /* 0x000fe200078e0092 */
[----:B------:R-:W-:Y:S02]  /*1490*/  IADD3 R123, R8, R123, R5 ;  /* 0x0000007b087b7210 */ /* 0x000fe40007ffe005 */
[----:B------:R-:W-:Y:S01]  /*14a0*/  LEA.HI R7, R6, R129, RZ, 0x3 ;  /* 0x0000008106077211 */ /* 0x000fe200078f18ff */
[----:B------:R-:W-:Y:S01]  /*14b0*/  IMAD.MOV.U32 R8, RZ, RZ, 0x5 ;  /* 0x00000005ff087424 */ /* 0x000fe200078e00ff */
[----:B------:R-:W-:Y:S01]  /*14c0*/  SHF.R.S32.HI R125, RZ, 0x1f, R10 ;  /* 0x0000001fff7d7819 */ /* 0x000fe2000001140a */
[----:B------:R-:W-:Y:S01]  /*14d0*/  IMAD.SHL.U32 R129, R129, 0x8, RZ ;  /* 0x0000000881817824 */ /* 0x000fe200078e00ff */
[----:B------:R-:W-:Y:S01]  /*14e0*/  SHF.R.S32.HI R126, RZ, 0x4, R126 ;  /* 0x00000004ff7e7819 */ /* 0x000fe2000001147e */
[----:B------:R-:W-:Y:S01]  /*14f0*/  IMAD.SHL.U32 R7, R7, 0x200, RZ ;  /* 0x0000020007077824 */ /* 0x000fe200078e00ff */
[----:B------:R-:W-:Y:S01]  /*1500*/  SHF.L.U64.HI R111, R9, R8, c[0x0][0x23c] ;  /* 0x00008f00096f7619 */ /* 0x000fe20000010208 */
[----:B------:R-:W-:Y:S01]  /*1510*/  IMAD.IADD R95, R157, 0x1, R95 ;  /* 0x000000019d5f7824 */ /* 0x000fe200078e025f */
[----:B------:R-:W-:Y:S01]  /*1520*/  @P0 IADD3 R8, P1, R112, R28, RZ ;  /* 0x0000001c70080210 */ /* 0x000fe20007f3e0ff */
[----:B------:R-:W-:Y:S01]  /*1530*/  IMAD.IADD R91, R155, 0x1, R91 ;  /* 0x000000019b5b7824 */ /* 0x000fe200078e025b */
[----:B------:R-:W-:Y:S01]  /*1540*/  LEA.HI R125, R125, R10, RZ, 0x4 ;  /* 0x0000000a7d7d7211 */ /* 0x000fe200078f20ff */
[----:B------:R-:W-:Y:S01]  /*1550*/  IMAD.SHL.U32 R123, R123, 0x2, RZ ;  /* 0x000000027b7b7824 */ /* 0x000fe200078e00ff */
[----:B------:R-:W-:Y:S01]  /*1560*/  LOP3.LUT R121, R7, 0x7ffff000, RZ, 0xc0, !PT ;  /* 0x7ffff00007797812 */ /* 0x000fe200078ec0ff */
[----:B------:R-:W-:Y:S01]  /*1570*/  @P0 IMAD.X R7, R111, 0x1, R22, P1 ;  /* 0x000000016f070824 */ /* 0x000fe200008e0616 */
[C---:B------:R-:W-:Y:S01]  /*1580*/  @P0 LEA R22, P1, R8.reuse, c[0x0][0x220], 0x1 ;  /* 0x0000880008160a11 */ /* 0x040fe200078208ff */
[----:B------:R-:W-:Y:S01]  /*1590*/  IMAD.SHL.U32 R119, R119, 0x2, RZ ;  /* 0x0000000277777824 */ /* 0x000fe200078e00ff */
[----:B------:R-:W-:Y:S01]  /*15a0*/  SHF.R.S32.HI R125, RZ, 0x4, R125 ;  /* 0x00000004ff7d7819 */ /* 0x000fe2000001147d */
[----:B------:R-:W-:Y:S01]  /*15b0*/  IMAD.SHL.U32 R115, R115, 0x2, RZ ;  /* 0x0000000273737824 */ /* 0x000fe200078e00ff */
[----:B------:R-:W-:-:S02]  /*15c0*/  @P0 LEA.HI.X R23, R8, c[0x0][0x224], R7, 0x1, P1 ;  /* 0x0000890008170a11 */ /* 0x000fc400008f0c07 */
[----:B------:R-:W-:Y:S02]  /*15d0*/  LEA.HI.SX32 R126, R131, R126, 0x1d ;  /* 0x0000007e837e7211 */ /* 0x000fe400078feaff */
[----:B------:R-:W-:Y:S01]  /*15e0*/  LEA.HI.SX32 R125, R130, R125, 0x1d ;  /* 0x0000007d827d7211 */ /* 0x000fe200078feaff */
[----:B------:R1:W-:Y:S01]  /*15f0*/  @P0 LDGSTS.E.BYPASS.LTC128B.128 [R134+0x7100], [R22.64], !P5 ;  /* 0x0710000016860fae */ /* 0x0003e2000e901d46 */
[----:B------:R-:W-:Y:S02]  /*1600*/  SHF.R.S32.HI R117, RZ, 0x1f, R126 ;  /* 0x0000001fff757819 */ /* 0x000fe4000001147e */
[----:B------:R-:W-:Y:S01]  /*1610*/  SHF.R.S32.HI R6, RZ, 0x1f, R125 ;  /* 0x0000001fff067819 */ /* 0x000fe2000001147d */
[----:B------:R1:W-:Y:S01]  /*1620*/  @P0 LDGSTS.E.BYPASS.LTC128B.128 [R134+0x9100], [R22.64+0x80], !P4 ;  /* 0x0910008016860fae */ /* 0x0003e2000e101d46 */
[----:B------:R-:W-:Y:S01]  /*1630*/  LEA.HI R117, R117, R126, RZ, 0x3 ;  /* 0x0000007e75757211 */ /* 0x000fe200078f18ff */
[----:B------:R-:W-:Y:S01]  /*1640*/  IMAD.SHL.U32 R126, R126, 0x8, RZ ;  /* 0x000000087e7e7824 */ /* 0x000fe200078e00ff */
[----:B------:R-:W-:Y:S01]  /*1650*/  LEA.HI R6, R6, R125, RZ, 0x3 ;  /* 0x0000007d06067211 */ /* 0x000fe200078f18ff */
[----:B------:R1:W-:Y:S01]  /*1660*/  @P0 LDGSTS.E.BYPASS.LTC128B.128 [R134+0xb100], [R22.64+0x100], !P3 ;  /* 0x0b10010016860fae */ /* 0x0003e2000d901d46 */
[----:B------:R-:W-:Y:S01]  /*1670*/  IADD3 R93, P0, R0, R139, RZ ;  /* 0x0000008b005d7210 */ /* 0x000fe20007f1e0ff */
[----:B------:R-:W-:Y:S01]  /*1680*/  IMAD.SHL.U32 R125, R125, 0x8, RZ ;  /* 0x000000087d7d7824 */ /* 0x000fe200078e00ff */
[----:B------:R-:W-:Y:S01]  /*1690*/  SHF.R.S32.HI R0, RZ, 0x1f, R81 ;  /* 0x0000001fff007819 */ /* 0x000fe20000011451 */
[----:B------:R-:W0:Y:S01]  /*16a0*/  LDGDEPBAR ;  /* 0x00000000000079af */ /* 0x000e220000000000 */
[----:B------:R-:W-:Y:S01]  /*16b0*/  LOP3.LUT R128, R113, 0x18, R18, 0xf8, !PT ;  /* 0x0000001871807812 */ /* 0x000fe200078ef812 */
[----:B------:R-:W-:Y:S01]  /*16c0*/  IMAD.X R92, R3, 0x1, R2, P0 ;  /* 0x00000001035c7824 */ /* 0x000fe200000e0602 */
[C---:B------:R-:W-:Y:S01]  /*16d0*/  LOP3.LUT R21, R113.reuse, 0x38, R129, 0xf8, !PT ;  /* 0x0000003871157812 */ /* 0x040fe200078ef881 */
[----:B------:R-:W-:Y:S01]  /*16e0*/  IMAD R2, R2, c[0x0][0x1e0], RZ ;  /* 0x0000780002027a24 */ /* 0x000fe200078e02ff */
[----:B------:R-:W-:Y:S01]  /*16f0*/  LOP3.LUT R11, R113, 0x38, R126, 0xf8, !PT ;  /* 0x00000038710b7812 */ /* 0x000fe200078ef87e */
[----:B------:R-:W-:Y:S01]  /*1700*/  IMAD.SHL.U32 R117, R117, 0x200, RZ ;  /* 0x0000020075757824 */ /* 0x000fe200078e00ff */
[----:B------:R-:W-:Y:S01]  /*1710*/  LOP3.LUT R113, R113, 0x38, R125, 0xf8, !PT ;  /* 0x0000003871717812 */ /* 0x000fe200078ef87d */
[----:B------:R-:W-:Y:S01]  /*1720*/  IMAD.SHL.U32 R6, R6, 0x200, RZ ;  /* 0x0000020006067824 */ /* 0x000fe200078e00ff */
[----:B------:R-:W-:Y:S01]  /*1730*/  LOP3.LUT R128, R5, R128, R26, 0xf6, !PT ;  /* 0x0000008005807212 */ /* 0x000fe200078ef61a */
[----:B------:R-:W-:Y:S01]  /*1740*/  IMAD R3, R139, c[0x0][0x1e4], R2 ;  /* 0x000079008b037a24 */ /* 0x000fe200078e0202 */
[-C--:B------:R-:W-:Y:S01]  /*1750*/  LOP3.LUT R20, R21, R26.reuse, RZ, 0x3c, !PT ;  /* 0x0000001a15147212 */ /* 0x080fe200078e3cff */
[C---:B------:R-:W-:Y:S01]  /*1760*/  IMAD R2, R0.reuse, c[0x0][0x280], RZ ;  /* 0x0000a00000027a24 */ /* 0x040fe200078e02ff */
[-C--:B------:R-:W-:Y:S01]  /*1770*/  LOP3.LUT R10, R11, R26.reuse, RZ, 0x3c, !PT ;  /* 0x0000001a0b0a7212 */ /* 0x080fe200078e3cff */
[----:B------:R-:W-:Y:S01]  /*1780*/  IMAD R0, R0, c[0x0][0x290], RZ ;  /* 0x0000a40000007a24 */ /* 0x000fe200078e02ff */
[----:B------:R-:W-:Y:S01]  /*1790*/  LOP3.LUT R113, R113, R26, RZ, 0x3c, !PT ;  /* 0x0000001a71717212 */ /* 0x000fe200078e3cff */
[----:B------:R-:W-:Y:S01]  /*17a0*/  IMAD.IADD R110, R163, 0x1, R3 ;  /* 0x00000001a36e7824 */ /* 0x000fe200078e0203 */
[----:B------:R-:W-:Y:S01]  /*17b0*/  LOP3.LUT R117, R117, 0x7ffff000, RZ, 0xc0, !PT ;  /* 0x7ffff00075757812 */ /* 0x000fe200078ec0ff */
[C---:B------:R-:W-:Y:S01]  /*17c0*/  IMAD R87, R81.reuse, c[0x0][0x294], R0 ;  /* 0x0000a50051577a24 */ /* 0x040fe200078e0200 */
[----:B------:R-:W-:Y:S01]  /*17d0*/  LOP3.LUT R6, R6, 0x7ffff000, RZ, 0xc0, !PT ;  /* 0x7ffff00006067812 */ /* 0x000fe200078ec0ff */
[----:B------:R-:W-:Y:S01]  /*17e0*/  IMAD R3, R81, c[0x0][0x284], R2 ;  /* 0x0000a10051037a24 */ /* 0x000fe200078e0202 */
[----:B------:R-:W-:Y:S01]  /*17f0*/  IADD3 R121, R20, R121, R5 ;  /* 0x0000007914797210 */ /* 0x000fe20007ffe005 */
[----:B------:R-:W-:Y:S01]  /*1800*/  IMAD.IADD R89, R151, 0x1, R87 ;  /* 0x0000000197597824 */ /* 0x000fe200078e0257 */
[----:B------:R-:W-:Y:S01]  /*1810*/  IADD3 R117, R10, R117, R5 ;  /* 0x000000750a757210 */ /* 0x000fe20007ffe005 */
[----:B------:R-:W-:Y:S01]  /*1820*/  IMAD.IADD R90, R153, 0x1, R3 ;  /* 0x00000001995a7824 */ /* 0x000fe200078e0203 */
[----:B------:R-:W-:Y:S01]  /*1830*/  IADD3 R113, R113, R6, R5 ;  /* 0x0000000671717210 */ /* 0x000fe20007ffe005 */
[----:B------:R-:W-:Y:S01]  /*1840*/  IMAD.IADD R88, R3, 0x1, R149 ;  /* 0x0000000103587824 */ /* 0x000fe200078e0295 */
[----:B------:R-:W-:Y:S01]  /*1850*/  LEA R128, R128, 0x100, 0x1 ;  /* 0x0000010080807811 */ /* 0x000fe200078e08ff */
[----:B------:R-:W-:Y:S01]  /*1860*/  IMAD.IADD R87, R87, 0x1, R147 ;  /* 0x0000000157577824 */ /* 0x000fe200078e0293 */
[----:B------:R-:W-:Y:S01]  /*1870*/  IADD3 R86, P1, P0, R160, R162, R18 ;  /* 0x000000a2a0567210 */ /* 0x000fe2000783e012 */
[----:B------:R-:W-:Y:S01]  /*1880*/  IMAD.SHL.U32 R121, R121, 0x2, RZ ;  /* 0x0000000279797824 */ /* 0x000fe200078e00ff */
[----:B------:R-:W-:Y:S01]  /*1890*/  LOP3.LUT R132, R132, 0xfffffff8, RZ, 0xc0, !PT ;  /* 0xfffffff884847812 */ /* 0x000fe200078ec0ff */
[----:B------:R-:W-:Y:S01]  /*18a0*/  IMAD.SHL.U32 R117, R117, 0x2, RZ ;  /* 0x0000000275757824 */ /* 0x000fe200078e00ff */
[----:B------:R-:W-:Y:S01]  /*18b0*/  LOP3.LUT R131, R131, 0xfffffff8, RZ, 0xc0, !PT ;  /* 0xfffffff883837812 */ /* 0x000fe200078ec0ff */
[----:B------:R-:W-:Y:S01]  /*18c0*/  IMAD.SHL.U32 R113, R113, 0x2, RZ ;  /* 0x0000000271717824 */ /* 0x000fe200078e00ff */
[----:B------:R-:W-:-:S02]  /*18d0*/  LOP3.LUT R130, R130, 0xfffffff8, RZ, 0xc0, !PT ;  /* 0xfffffff882827812 */ /* 0x000fc400078ec0ff */
[----:B------:R-:W-:Y:S02]  /*18e0*/  IADD3 R127, R128, 0x40, RZ ;  /* 0x00000040807f7810 */ /* 0x000fe40007ffe0ff */
[----:B------:R-:W-:Y:S02]  /*18f0*/  IADD3.X R85, R99, R110, R19, P1, P0 ;  /* 0x0000006e63557210 */ /* 0x000fe40000fe0413 */
[----:B------:R-:W-:Y:S02]  /*1900*/  ISETP.NE.AND P6, PT, RZ, UR4, PT ;  /* 0x00000004ff007c0c */ /* 0x000fe4000bfc5270 */
[C---:B------:R-:W-:Y:S02]  /*1910*/  IADD3 R11, R16.reuse, 0x30, RZ ;  /* 0x00000030100b7810 */ /* 0x040fe40007ffe0ff */
[C---:B------:R-:W-:Y:S02]  /*1920*/  IADD3 R10, R16.reuse, 0x50, RZ ;  /* 0x00000050100a7810 */ /* 0x040fe40007ffe0ff */
[----:B------:R-:W-:-:S02]  /*1930*/  IADD3 R9, R16, 0x10, RZ ;  /* 0x0000001010097810 */ /* 0x000fc40007ffe0ff */
[----:B------:R-:W-:Y:S02]  /*1940*/  SHF.R.S32.HI R124, RZ, 0x1f, R132 ;  /* 0x0000001fff7c7819 */ /* 0x000fe40000011484 */
[----:B------:R-:W-:Y:S02]  /*1950*/  @P2 IADD3 R127, R128, -0x40, RZ ;  /* 0xffffffc0807f2810 */ /* 0x000fe40007ffe0ff */
[----:B------:R-:W-:Y:S02]  /*1960*/  SHF.R.S32.HI R118, RZ, 0x1f, R129 ;  /* 0x0000001fff767819 */ /* 0x000fe40000011481 */
[----:B------:R-:W-:Y:S02]  /*1970*/  SHF.R.S32.HI R122, RZ, 0x1f, R131 ;  /* 0x0000001fff7a7819 */ /* 0x000fe40000011483 */
[----:B------:R-:W-:Y:S02]  /*1980*/  SHF.R.S32.HI R120, RZ, 0x1f, R130 ;  /* 0x0000001fff787819 */ /* 0x000fe40000011482 */
[----:B------:R-:W-:-:S02]  /*1990*/  SHF.R.S32.HI R116, RZ, 0x1f, R126 ;  /* 0x0000001fff747819 */ /* 0x000fc4000001147e */
[----:B------:R-:W-:Y:S01]  /*19a0*/  SHF.R.S32.HI R114, RZ, 0x1f, R125 ;  /* 0x0000001fff727819 */ /* 0x000fe2000001147d */
[----:B-1----:R-:W-:Y:S06]  /*19b0*/  BAR.SYNC.DEFER_BLOCKING 0x0 ;  /* 0x0000000000007b1d */ /* 0x002fec0000010000 */
.L_x_80:
[-C--:B------:R-:W-:Y:S01]  /*19c0*/  IMAD R5, R104, R135.reuse, RZ ;  /* 0x0000008768057224 */ /* 0x080fe200078e02ff */
[----:B------:R-:W-:Y:S01]  /*19d0*/  SHF.R.S32.HI R84, RZ, 0x1f, R135 ;  /* 0x0000001fff547819 */ /* 0x000fe20000011487 */
[----:B------:R-:W-:Y:S01]  /*19e0*/  IMAD.WIDE.U32 R24, R105, R135, RZ ;  /* 0x0000008769187225 */ /* 0x000fe200078e00ff */
[----:B------:R-:W-:Y:S04]  /*19f0*/  DEPBAR.LE SB0, 0x0 ;  /* 0x000080000000791a */ /* 0x000fe80000000000 */
[----:B------:R-:W-:Y:S01]  /*1a00*/  BAR.SYNC.DEFER_BLOCKING 0x0 ;  /* 0x0000000000007b1d */ /* 0x000fe20000010000 */
[----:B------:R-:W-:Y:S01]  /*1a10*/  ISETP.GE.AND P2, PT, R101, 0x1, PT ;  /* 0x000000016500780c */ /* 0x000fe20003f46270 */
[----:B------:R-:W-:Y:S01]  /*1a20*/  IMAD R5, R84, R105, R5 ;  /* 0x0000006954057224 */ /* 0x000fe200078e0205 */
[----:B-1----:R-:W-:Y:S03]  /*1a30*/  IADD3 R3, P1, R86, R24, RZ ;  /* 0x0000001856037210 */ /* 0x002fe60007f3e0ff */
[----:B------:R-:W-:Y:S01]  /*1a40*/  IMAD.IADD R94, R25, 0x1, R5 ;  /* 0x00000001195e7824 */ /* 0x000fe200078e0205 */
[C---:B------:R-:W-:Y:S03]  /*1a50*/  LEA R64, P0, R3.reuse, c[0x0][0x1c8], 0x1 ;  /* 0x0000720003407a11 */ /* 0x040fe600078008ff */
[----:B------:R-:W-:Y:S05]  /*1a60*/  IMAD.X R0, R94, 0x1, R85, P1 ;  /* 0x000000015e007824 */ /* 0x000fea00008e0655 */
[----:B------:R-:W-:Y:S01]  /*1a70*/  LEA.HI.X R65, R3, c[0x0][0x1cc], R0, 0x1, P0 ;  /* 0x0000730003417a11 */ /* 0x000fe200000f0c00 */
[----:B------:R-:W-:Y:S01]  /*1a80*/  BSSY B1, `(.L_x_56) ;  /* 0x0000383000017945 */ /* 0x000fe20003800000 */
[----:B------:R-:W-:-:S05]  /*1a90*/  @!P2 BRA `(.L_x_57) ;  /* 0x000036a00000a947 */ /* 0x000fca0003800000 */
[-C--:B------:R-:W-:Y:S02]  /*1aa0*/  IMAD R3, R106, R135.reuse, RZ ;  /* 0x000000876a037224 */ /* 0x080fe400078e02ff */
[-C--:B------:R-:W-:Y:S02]  /*1ab0*/  IMAD R21, R108, R135.reuse, RZ ;  /* 0x000000876c157224 */ /* 0x080fe400078e02ff */
[----:B------:R-:W-:Y:S02]  /*1ac0*/  IMAD R2, R135, -0x40, R144 ;  /* 0xffffffc087027824 */ /* 0x000fe400078e0290 */
[-C--:B------:R-:W-:Y:S03]  /*1ad0*/  IMAD.WIDE.U32 R6, R107, R135.reuse, RZ ;  /* 0x000000876b067225 */ /* 0x080fe600078e00ff */
[----:B------:R-:W-:Y:S01]  /*1ae0*/  IMNMX R2, R2, 0x40, PT ;  /* 0x0000004002027817 */ /* 0x000fe20003800200 */
[----:B------:R-:W-:Y:S04]  /*1af0*/  IMAD.WIDE.U32 R4, R109, R135, RZ ;  /* 0x000000876d047225 */ /* 0x000fe800078e00ff */
[C---:B------:R-:W-:Y:S02]  /*1b00*/  IMAD R3, R84.reuse, R107, R3 ;  /* 0x0000006b54037224 */ /* 0x040fe400078e0203 */
[----:B------:R-:W-:Y:S03]  /*1b10*/  IMAD R21, R84, R109, R21 ;  /* 0x0000006d54157224 */ /* 0x000fe600078e0215 */
[----:B------:R-:W-:Y:S02]  /*1b20*/  IADD3 R3, R7, R3, RZ ;  /* 0x0000000307037210 */ /* 0x000fe40007ffe0ff */
[----:B------:R-:W-:Y:S01]  /*1b30*/  IADD3 R0, R5, R21, RZ ;  /* 0x0000001505007210 */ /* 0x000fe20007ffe0ff */
[----:B------:R-:W-:-:S05]  /*1b40*/  @!P6 BRA `(.L_x_58) ;  /* 0x00001b200000e947 */ /* 0x000fca0003800000 */
[----:B------:R-:W-:Y:S01]  /*1b50*/  ISETP.GE.AND P1, PT, R139, R2, PT ;  /* 0x000000028b00720c */ /* 0x000fe20003f26270 */
[----:B------:R-:W-:Y:S01]  /*1b60*/  BSSY B0, `(.L_x_59) ;  /* 0x000003a000007945 */ /* 0x000fe20003800000 */
[----:B------:R-:W-:Y:S01]  /*1b70*/  CS2R R50, SRZ ;  /* 0x0000000000327805 */ /* 0x000fe2000001ff00 */
        /* <DEDUP_REMOVED lines=11> */
[----:B------:R-:W-:-:S05]  /*1c30*/  @P1 BRA `(.L_x_60) ;  /* 0x000002c000001947 */ /* 0x000fca0003800000 */
[----:B------:R-:W-:Y:S01]  /*1c40*/  IADD3 R6, P0, R152, R6, RZ ;  /* 0x0000000698067210 */ /* 0x000fe20007f1e0ff */
[----:B------:R-:W-:Y:S01]  /*1c50*/  CS2R R62, SRZ ;  /* 0x00000000003e7805 */ /* 0x000fe2000001ff00 */
[----:B------:R-:W-:Y:S01]  /*1c60*/  CS2R R34, SRZ ;  /* 0x0000000000227805 */ /* 0x000fe2000001ff00 */
[----:B------:R-:W-:Y:S01]  /*1c70*/  CS2R R60, SRZ ;  /* 0x00000000003c7805 */ /* 0x000fe2000001ff00 */
[----:B------:R-:W-:Y:S01]  /*1c80*/  CS2R R38, SRZ ;  /* 0x0000000000267805 */ /* 0x000fe2000001ff00 */
[----:B------:R-:W-:Y:S01]  /*1c90*/  IMAD.X R3, R3, 0x1, R90, P0 ;  /* 0x0000000103037824 */ /* 0x000fe200000e065a */
[----:B------:R-:W-:Y:S01]  /*1ca0*/  IADD3 R4, P0, R150, R4, RZ ;  /* 0x0000000496047210 */ /* 0x000fe20007f1e0ff */
[----:B------:R-:W-:Y:S01]  /*1cb0*/  CS2R R58, SRZ ;  /* 0x00000000003a7805 */ /* 0x000fe2000001ff00 */
[----:B------:R-:W-:Y:S01]  /*1cc0*/  CS2R R32, SRZ ;  /* 0x0000000000207805 */ /* 0x000fe2000001ff00 */
[----:B------:R-:W-:Y:S01]  /*1cd0*/  CS2R R54, SRZ ;  /* 0x0000000000367805 */ /* 0x000fe2000001ff00 */
[----:B------:R-:W-:Y:S01]  /*1ce0*/  CS2R R28, SRZ ;  /* 0x00000000001c7805 */ /* 0x000fe2000001ff00 */
[----:B------:R-:W-:Y:S01]  /*1cf0*/  IMAD.X R5, R0, 0x1, R89, P0 ;  /* 0x0000000100057824 */ /* 0x000fe200000e0659 */
[C---:B------:R-:W-:Y:S01]  /*1d00*/  LEA R20, P0, R6.reuse, c[0x0][0x270], 0x1 ;  /* 0x00009c0006147a11 */ /* 0x040fe200078008ff */
[----:B------:R-:W-:Y:S01]  /*1d10*/  CS2R R52, SRZ ;  /* 0x0000000000347805 */ /* 0x000fe2000001ff00 */
[----:B------:R-:W-:Y:S01]  /*1d20*/  CS2R R26, SRZ ;  /* 0x00000000001a7805 */ /* 0x000fe2000001ff00 */
[----:B------:R-:W-:Y:S01]  /*1d30*/  CS2R R50, SRZ ;  /* 0x0000000000327805 */ /* 0x000fe2000001ff00 */
[----:B------:R-:W-:Y:S01]  /*1d40*/  LEA.HI.X R21, R6, c[0x0][0x274], R3, 0x1, P0 ;  /* 0x00009d0006157a11 */ /* 0x000fe200000f0c03 */
[----:B------:R-:W-:Y:S01]  /*1d50*/  CS2R R24, SRZ ;  /* 0x0000000000187805 */ /* 0x000fe2000001ff00 */
[C---:B------:R-:W-:Y:S04]  /*1d60*/  LEA R2, P0, R4.reuse, c[0x0][0x288], 0x1 ;  /* 0x0000a20004027a11 */ /* 0x040fe800078008ff */
[----:B------:R-:W-:Y:S02]  /*1d70*/  LEA.HI.X R3, R4, c[0x0][0x28c], R5, 0x1, P0 ;  /* 0x0000a30004037a11 */ /* 0x000fe400000f0c05 */
[----:B------:R-:W-:Y:S11]  /*1d80*/  ISETP.GE.AND P0, PT, R16, c[0x0][0x27c], PT ;  /* 0x00009f0010007a0c */ /* 0x000ff60003f06270 */
[----:B------:R-:W-:Y:S02]  /*1d90*/  @!UPT UIADD3 URZ, URZ, URZ, URZ ;  /* 0x0000003f3f3ff290 */ /* 0x000fe4000fffe03f */
[----:B------:R1:W5:Y:S04]  /*1da0*/  @!P0 LDG.E.64 R62, [R20.64] ;  /* 0x00000006143e8981 */ /* 0x000368000c1e1b00 */
[----:B------:R1:W5:Y:S01]  /*1db0*/  @!P0 LDG.E.64 R34, [R2.64] ;  /* 0x0000000602228981 */ /* 0x000362000c1e1b00 */
[----:B------:R-:W-:Y:S11]  /*1dc0*/  ISETP.GE.AND P0, PT, R9, c[0x0][0x27c], PT ;  /* 0x00009f0009007a0c */ /* 0x000ff60003f06270 */
[----:B------:R-:W-:Y:S02]  /*1dd0*/  @!UPT UIADD3 URZ, URZ, URZ, URZ ;  /* 0x0000003f3f3ff290 */ /* 0x000fe4000fffe03f */
[----:B------:R1:W5:Y:S04]  /*1de0*/  @!P0 LDG.E.64 R60, [R20.64+0x20] ;  /* 0x00002006143c8981 */ /* 0x000368000c1e1b00 */
[----:B------:R1:W5:Y:S01]  /*1df0*/  @!P0 LDG.E.64 R38, [R2.64+0x20] ;  /* 0x0000200602268981 */ /* 0x000362000c1e1b00 */
        /* <DEDUP_REMOVED lines=15> */
[----:B------:R1:W5:Y:S02]  /*1ef0*/  @!P0 LDG.E.64 R24, [R2.64+0xa0] ;  /* 0x0000a00602188981 */ /* 0x000364000c1e1b00 */
.L_x_60:
[----:B------:R-:W-:Y:S05]  /*1f00*/  BSYNC B0 ;  /* 0x0000000000007941 */ /* 0x000fea0003800000 */
.L_x_59:
[----:B------:R-:W-:-:S05]  /*1f10*/  @P1 BRA `(.L_x_61) ;  /* 0x0000339000001947 */ /* 0x000fca0003800000 */
[----:B------:R-:W-:Y:S01]  /*1f20*/  ISETP.GE.AND P0, PT, R18, c[0x0][0x1d4], PT ;  /* 0x0000750012007a0c */ /* 0x000fe20003f06270 */
[----:B-1---5:R-:W-:Y:S01]  /*1f30*/  IMAD.MOV.U32 R21, RZ, RZ, R52 ;  /* 0x000000ffff157224 */ /* 0x022fe200078e0034 */
[----:B------:R-:W-:Y:S01]  /*1f40*/  MOV R20, R53 ;  /* 0x0000003500147202 */ /* 0x000fe20000000f00 */
[----:B------:R-:W-:Y:S01]  /*1f50*/  IMAD.MOV.U32 R2, RZ, RZ, R24 ;  /* 0x000000ffff027224 */ /* 0x000fe200078e0018 */
[----:B------:R-:W-:Y:S01]  /*1f60*/  MOV R4, R26 ;  /* 0x0000001a00047202 */ /* 0x000fe20000000f00 */
[----:B------:R-:W-:Y:S01]  /*1f70*/  IMAD.MOV.U32 R0, RZ, RZ, R25 ;  /* 0x000000ffff007224 */ /* 0x000fe200078e0019 */
[----:B------:R-:W-:Y:S01]  /*1f80*/  PRMT R48, R20, 0x5410, R21 ;  /* 0x0000541014307816 */ /* 0x000fe20000000015 */
        /* <DEDUP_REMOVED lines=9> */
[----:B------:R-:W-:Y:S01]  /*2020*/  PRMT R56, R20, 0x5410, R21 ;  /* 0x0000541014387816 */ /* 0x000fe20000000015 */
[----:B------:R-:W-:Y:S01]  /*2030*/  IMAD.MOV.U32 R23, RZ, RZ, R54 ;  /* 0x000000ffff177224 */ /* 0x000fe200078e0036 */
[----:B------:R-:W-:Y:S01]  /*2040*/  PRMT R6, R3, 0x5410, R4 ;  /* 0x0000541003067816 */ /* 0x000fe20000000004 */
[----:B------:R-:W-:Y:S01]  /*2050*/  IMAD.MOV.U32 R22, RZ, RZ, R55 ;  /* 0x000000ffff167224 */ /* 0x000fe200078e0037 */
[----:B------:R-:W-:Y:S01]  /*2060*/  PRMT R7, R0, 0x5410, R2 ;  /* 0x0000541000077816 */ /* 0x000fe20000000002 */
[----:B------:R-:W-:Y:S01]  /*2070*/  IMAD.MOV.U32 R21, RZ, RZ, R60 ;  /* 0x000000ffff157224 */ /* 0x000fe200078e003c */
[----:B------:R-:W-:Y:S01]  /*2080*/  MOV R20, R61 ;  /* 0x0000003d00147202 */ /* 0x000fe20000000f00 */
[----:B------:R-:W-:Y:S01]  /*2090*/  IMAD.MOV.U32 R4, RZ, RZ, R32 ;  /* 0x000000ffff047224 */ /* 0x000fe200078e0020 */
[----:B------:R-:W-:Y:S01]  /*20a0*/  MOV R2, R38 ;  /* 0x0000002600027202 */ /* 0x000fe20000000f00 */
[----:B------:R-:W-:Y:S01]  /*20b0*/  IMAD.MOV.U32 R3, RZ, RZ, R33 ;  /* 0x000000ffff037224 */ /* 0x000fe200078e0021 */
[----:B------:R-:W-:Y:S01]  /*20c0*/  PRMT R49, R22, 0x5410, R23 ;  /* 0x0000541016317816 */ /* 0x000fe20000000017 */
[----:B------:R-:W-:Y:S01]  /*20d0*/  IMAD.MOV.U32 R0, RZ, RZ, R39 ;  /* 0x000000ffff007224 */ /* 0x000fe200078e0027 */
[----:B------:R-:W-:Y:S01]  /*20e0*/  PRMT R57, R20, 0x5410, R21 ;  /* 0x0000541014397816 */ /* 0x000fe20000000015 */
[----:B------:R-:W-:Y:S01]  /*20f0*/  BSSY B0, `(.L_x_62) ;  /* 0x000003b000007945 */ /* 0x000fe20003800000 */
[----:B------:R-:W-:Y:S02]  /*2100*/  PRMT R8, R3, 0x5410, R4 ;  /* 0x0000541003087816 */ /* 0x000fe40000000004 */
[----:B------:R-:W-:Y:S01]  /*2110*/  PRMT R30, R0, 0x5410, R2 ;  /* 0x00005410001e7816 */ /* 0x000fe20000000002 */
[----:B------:R-:W-:-:S05]  /*2120*/  @P0 BRA `(.L_x_63) ;  /* 0x0000037000000947 */ /* 0x000fca0003800000 */
[----:B------:R-:W-:Y:S01]  /*2130*/  ISETP.GE.AND P0, PT, R16, c[0x0][0x27c], PT ;  /* 0x00009f0010007a0c */ /* 0x000fe20003f06270 */
[----:B------:R-:W1:Y:S01]  /*2140*/  LDS.128 R20, [R128+0x6000] ;  /* 0x0060000080147984 */ /* 0x000e620000000c00 */
[----:B------:R-:W-:Y:S02]  /*2150*/  MOV R40, R34 ;  /* 0x0000002200287202 */ /* 0x000fe40000000f00 */
[----:B------:R-:W-:Y:S02]  /*2160*/  MOV R42, R62 ;  /* 0x0000003e002a7202 */ /* 0x000fe40000000f00 */
[----:B------:R-:W-:Y:S02]  /*2170*/  MOV R37, R35 ;  /* 0x0000002300257202 */ /* 0x000fe40000000f00 */
[----:B------:R-:W-:Y:S05]  /*2180*/  MOV R45, R63 ;  /* 0x0000003f002d7202 */ /* 0x000fea0000000f00 */
[--C-:B------:R-:W-:Y:S01]  /*2190*/  @!P0 SHF.R.U64 R36, R34, 0x10, R35.reuse ;  /* 0x0000001022248819 */ /* 0x100fe20000001223 */
[----:B------:R-:W-:Y:S01]  /*21a0*/  @!P0 HADD2.F32 R40, -RZ, R40.H0_H0 ;  /* 0x20000028ff288230 */ /* 0x000fe20000004100 */
[----:B------:R-:W-:Y:S01]  /*21b0*/  @!P0 SHF.R.U32.HI R34, RZ, 0x10, R35 ;  /* 0x00000010ff228819 */ /* 0x000fe20000011623 */
[----:B------:R-:W-:Y:S01]  /*21c0*/  @!P0 HADD2.F32 R42, -RZ, R42.H0_H0 ;  /* 0x2000002aff2a8230 */ /* 0x000fe20000004100 */
[--C-:B------:R-:W-:Y:S01]  /*21d0*/  @!P0 SHF.R.U64 R44, R62, 0x10, R63.reuse ;  /* 0x000000103e2c8819 */ /* 0x100fe2000000123f */
[----:B------:R-:W-:Y:S01]  /*21e0*/  @!P0 HADD2.F32 R36, -RZ, R36.H0_H0 ;  /* 0x20000024ff248230 */ /* 0x000fe20000004100 */
[----:B------:R-:W-:Y:S01]  /*21f0*/  @!P0 SHF.R.U32.HI R46, RZ, 0x10, R63 ;  /* 0x00000010ff2e8819 */ /* 0x000fe2000001163f */
[----:B------:R-:W-:Y:S02]  /*2200*/  @!P0 HADD2.F32 R34, -RZ, R34.H0_H0 ;  /* 0x20000022ff228230 */ /* 0x000fe40000004100 */
[----:B------:R-:W-:Y:S02]  /*2210*/  @!P0 HADD2.F32 R44, -RZ, R44.H0_H0 ;  /* 0x2000002cff2c8230 */ /* 0x000fe40000004100 */
[----:B------:R-:W-:Y:S01]  /*2220*/  @!P0 HADD2.F32 R46, -RZ, R46.H0_H0 ;  /* 0x2000002eff2e8230 */ /* 0x000fe20000004100 */
[----:B-1----:R-:W-:Y:S01]  /*2230*/  @!P0 IMAD.MOV.U32 R35, RZ, RZ, R21 ;  /* 0x000000ffff238224 */ /* 0x002fe200078e0015 */
[----:B------:R-:W-:Y:S04]  /*2240*/  @!P0 MOV R31, R20 ;  /* 0x00000014001f8202 */ /* 0x000fe80000000f00 */
[----:B------:R-:W-:Y:S02]  /*2250*/  @!P0 HADD2.F32 R43, -RZ, R35.H1_H1 ;  /* 0x30000023ff2b8230 */ /* 0x000fe40000004100 */
[--C-:B------:R-:W-:Y:S02]  /*2260*/  @!P0 HADD2.F32 R41, -RZ, R31.reuse.H1_H1 ;  /* 0x3000001fff298230 */ /* 0x100fe40000004100 */
[----:B------:R-:W-:Y:S01]  /*2270*/  @!P0 HADD2.F32 R31, -RZ, R31.H0_H0 ;  /* 0x2000001fff1f8230 */ /* 0x000fe20000004100 */
[----:B------:R-:W-:Y:S02]  /*2280*/  @!P0 FMUL.FTZ R69, R43, R36 ;  /* 0x000000242b458220 */ /* 0x000fe40000410000 */
[-C--:B------:R-:W-:Y:S02]  /*2290*/  @!P0 FMUL.FTZ R67, R41, R40.reuse ;  /* 0x0000002829438220 */ /* 0x080fe40000410000 */
[C---:B------:R-:W-:Y:S02]  /*22a0*/  @!P0 FMUL.FTZ R0, R31.reuse, R40 ;  /* 0x000000281f008220 */ /* 0x040fe40000410000 */
[-C--:B------:R-:W-:Y:S01]  /*22b0*/  @!P0 FFMA.FTZ R67, R31, R42.reuse, -R67 ;  /* 0x0000002a1f438223 */ /* 0x080fe20000010843 */
[----:B------:R-:W-:Y:S01]  /*22c0*/  @!P0 HADD2.F32 R31, -RZ, R35.H0_H0 ;  /* 0x20000023ff1f8230 */ /* 0x000fe20000004100 */
[----:B------:R-:W-:Y:S01]  /*22d0*/  @!P0 FFMA.FTZ R0, R41, R42, R0 ;  /* 0x0000002a29008223 */ /* 0x000fe20000010000 */
[----:B------:R-:W-:Y:S01]  /*22e0*/  @!P0 MOV R35, R22 ;  /* 0x0000001600238202 */ /* 0x000fe20000000f00 */
[----:B------:R-:W-:Y:S02]  /*22f0*/  @!P0 HADD2.F32 R42, -RZ, R45.H0_H0 ;  /* 0x2000002dff2a8230 */ /* 0x000fe40000004100 */
[C---:B------:R-:W-:Y:S01]  /*2300*/  @!P0 FMUL.FTZ R2, R31.reuse, R36 ;  /* 0x000000241f028220 */ /* 0x040fe20000410000 */
[----:B------:R-:W-:Y:S01]  /*2310*/  @!P0 F2FP.PACK_AB R67, R0, R67 ;  /* 0x000000430043823e */ /* 0x000fe200000000ff */
[-C--:B------:R-:W-:Y:S01]  /*2320*/  @!P0 FFMA.FTZ R69, R31, R44.reuse, -R69 ;  /* 0x0000002c1f458223 */ /* 0x080fe20000010845 */
[----:B------:R-:W-:Y:S01]  /*2330*/  @!P0 MOV R31, R23 ;  /* 0x00000017001f8202 */ /* 0x000fe20000000f00 */
[----:B------:R-:W-:Y:S01]  /*2340*/  @!P0 FFMA.FTZ R2, R43, R44, R2 ;  /* 0x0000002c2b028223 */ /* 0x000fe20000010002 */
[--C-:B------:R-:W-:Y:S01]  /*2350*/  @!P0 HADD2.F32 R41, -RZ, R35.reuse.H1_H1 ;  /* 0x30000023ff298230 */ /* 0x100fe20000004100 */
[----:B------:R-:W-:Y:S01]  /*2360*/  @!P0 IMAD.MOV.U32 R20, RZ, RZ, R67 ;  /* 0x000000ffff148224 */ /* 0x000fe200078e0043 */
[----:B------:R-:W-:Y:S02]  /*2370*/  @!P0 HADD2.F32 R35, -RZ, R35.H0_H0 ;  /* 0x20000023ff238230 */ /* 0x000fe40000004100 */
[----:B------:R-:W-:Y:S01]  /*2380*/  @!P0 HADD2.F32 R36, -RZ, R37.H0_H0 ;  /* 0x20000025ff248230 */ /* 0x000fe20000004100 */
[----:B------:R-:W-:Y:S01]  /*2390*/  @!P0 F2FP.PACK_AB R70, R2, R69 ;  /* 0x000000450246823e */ /* 0x000fe200000000ff */
[--C-:B------:R-:W-:Y:S02]  /*23a0*/  @!P0 HADD2.F32 R45, -RZ, R31.reuse.H1_H1 ;  /* 0x3000001fff2d8230 */ /* 0x100fe40000004100 */
[----:B------:R-:W-:Y:S01]  /*23b0*/  @!P0 HADD2.F32 R31, -RZ, R31.H0_H0 ;  /* 0x2000001fff1f8230 */ /* 0x000fe20000004100 */
[----:B------:R-:W-:Y:S01]  /*23c0*/  @!P0 FMUL.FTZ R3, R35, R36 ;  /* 0x0000002423038220 */ /* 0x000fe20000410000 */
[----:B------:R-:W-:Y:S01]  /*23d0*/  @!P0 MOV R21, R70 ;  /* 0x0000004600158202 */ /* 0x000fe20000000f00 */
[----:B------:R-:W-:Y:S02]  /*23e0*/  @!P0 FMUL.FTZ R66, R41, R36 ;  /* 0x0000002429428220 */ /* 0x000fe40000410000 */
[-C--:B------:R-:W-:Y:S02]  /*23f0*/  @!P0 FMUL.FTZ R68, R45, R34.reuse ;  /* 0x000000222d448220 */ /* 0x080fe40000410000 */
[----:B------:R-:W-:Y:S02]  /*2400*/  @!P0 FMUL.FTZ R4, R31, R34 ;  /* 0x000000221f048220 */ /* 0x000fe40000410000 */
[-C--:B------:R-:W-:Y:S02]  /*2410*/  @!P0 FFMA.FTZ R3, R41, R42.reuse, R3 ;  /* 0x0000002a29038223 */ /* 0x080fe40000010003 */
[----:B------:R-:W-:Y:S02]  /*2420*/  @!P0 FFMA.FTZ R66, R35, R42, -R66 ;  /* 0x0000002a23428223 */ /* 0x000fe40000010842 */
[-C--:B------:R-:W-:Y:S02]  /*2430*/  @!P0 FFMA.FTZ R68, R31, R46.reuse, -R68 ;  /* 0x0000002e1f448223 */ /* 0x080fe40000010844 */
[----:B------:R-:W-:Y:S01]  /*2440*/  @!P0 FFMA.FTZ R4, R45, R46, R4 ;  /* 0x0000002e2d048223 */ /* 0x000fe20000010004 */
[----:B------:R-:W-:Y:S04]  /*2450*/  @!P0 F2FP.PACK_AB R66, R3, R66 ;  /* 0x000000420342823e */ /* 0x000fe800000000ff */
[----:B------:R-:W-:Y:S02]  /*2460*/  @!P0 F2FP.PACK_AB R69, R4, R68 ;  /* 0x000000440445823e */ /* 0x000fe400000000ff */
[----:B------:R-:W-:Y:S02]  /*2470*/  @!P0 MOV R22, R66 ;  /* 0x0000004200168202 */ /* 0x000fe40000000f00 */
[----:B------:R-:W-:Y:S05]  /*2480*/  @!P0 MOV R23, R69 ;  /* 0x0000004500178202 */ /* 0x000fea0000000f00 */
[----:B------:R1:W-:Y:S02]  /*2490*/  STG.E.128 [R64.64], R20 ;  /* 0x0000001440007986 */ /* 0x0003e4000c101d06 */
.L_x_63:
[----:B------:R-:W-:Y:S05]  /*24a0*/  BSYNC B0 ;  /* 0x0000000000007941 */ /* 0x000fea0003800000 */
.L_x_62:
[----:B------:R-:W-:Y:S01]  /*24b0*/  ISETP.GE.AND P0, PT, R13, c[0x0][0x1d4], PT ;  /* 0x000075000d007a0c */ /* 0x000fe20003f06270 */
[----:B------:R-:W-:Y:S01]  /*24c0*/  @!UPT UIADD3 URZ, URZ, URZ, URZ ;  /* 0x0000003f3f3ff290 */ /* 0x000fe2000fffe03f */
[----:B------:R-:W-:Y:S11]  /*24d0*/  BSSY B0, `(.L_x_64) ;  /* 0x0000036000007945 */ /* 0x000ff60003800000 */
[----:B------:R-:W-:-:S05]  /*24e0*/  @P0 BRA `(.L_x_65) ;  /* 0x0000034000000947 */ /* 0x000fca0003800000 */
[----:B------:R-:W-:Y:S01]  /*24f0*/  ISETP.GE.AND P0, PT, R9, c[0x0][0x27c], PT ;  /* 0x00009f0009007a0c */ /* 0x000fe20003f06270 */
[----:B-1----:R-:W1:Y:S11]  /*2500*/  LDS.128 R20, [R127+0x6000] ;  /* 0x006000007f147984 */ /* 0x002e760000000c00 */
[----:B------:R-:W-:Y:S01]  /*2510*/  @!UPT UIADD3 URZ, URZ, URZ, URZ ;  /* 0x0000003f3f3ff290 */ /* 0x000fe2000fffe03f */
[--C-:B------:R-:W-:Y:S01]  /*2520*/  @!P0 HADD2.F32 R36, -RZ, R30.reuse.H1_H1 ;  /* 0x3000001eff248230 */ /* 0x100fe20000004100 */
[----:B------:R-:W-:Y:S01]  /*2530*/  @!P0 SHF.R.U64 R31, R38, 0x10, R39 ;  /* 0x00000010261f8819 */ /* 0x000fe20000001227 */
[----:B------:R-:W-:Y:S01]  /*2540*/  @!P0 HADD2.F32 R40, -RZ, R57.H1_H1 ;  /* 0x30000039ff288230 */ /* 0x000fe20000004100 */
[----:B------:R-:W-:Y:S01]  /*2550*/  @!P0 SHF.R.U64 R43, R60, 0x10, R61 ;  /* 0x000000103c2b8819 */ /* 0x000fe2000000123d */
[----:B------:R-:W-:Y:S01]  /*2560*/  @!P0 HADD2.F32 R30, -RZ, R30.H0_H0 ;  /* 0x2000001eff1e8230 */ /* 0x000fe20000004100 */
[----:B------:R-:W-:Y:S01]  /*2570*/  @!P0 SHF.R.U32.HI R38, RZ, 0x10, R39 ;  /* 0x00000010ff268819 */ /* 0x000fe20000011627 */
[----:B------:R-:W-:Y:S01]  /*2580*/  @!P0 HADD2.F32 R31, -RZ, R31.H0_H0 ;  /* 0x2000001fff1f8230 */ /* 0x000fe20000004100 */
[----:B------:R-:W-:Y:S01]  /*2590*/  @!P0 SHF.R.U32.HI R46, RZ, 0x10, R61 ;  /* 0x00000010ff2e8819 */ /* 0x000fe2000001163d */
[----:B------:R-:W-:Y:S02]  /*25a0*/  @!P0 HADD2.F32 R43, -RZ, R43.H0_H0 ;  /* 0x2000002bff2b8230 */ /* 0x000fe40000004100 */
[----:B------:R-:W-:Y:S02]  /*25b0*/  @!P0 HADD2.F32 R38, -RZ, R38.H0_H0 ;  /* 0x20000026ff268230 */ /* 0x000fe40000004100 */
[----:B------:R-:W-:Y:S02]  /*25c0*/  @!P0 HADD2.F32 R44, -RZ, R57.H0_H0 ;  /* 0x20000039ff2c8230 */ /* 0x000fe40000004100 */
[----:B------:R-:W-:Y:S01]  /*25d0*/  @!P0 HADD2.F32 R46, -RZ, R46.H0_H0 ;  /* 0x2000002eff2e8230 */ /* 0x000fe20000004100 */
[----:B-1----:R-:W-:Y:S02]  /*25e0*/  @!P0 MOV R34, R20 ;  /* 0x0000001400228202 */ /* 0x002fe40000000f00 */
[----:B------:R-:W-:Y:S03]  /*25f0*/  @!P0 MOV R35, R21 ;  /* 0x0000001500238202 */ /* 0x000fe60000000f00 */
[--C-:B------:R-:W-:Y:S02]  /*2600*/  @!P0 HADD2.F32 R41, -RZ, R34.reuse.H1_H1 ;  /* 0x30000022ff298230 */ /* 0x100fe40000004100 */
[----:B------:R-:W-:Y:S01]  /*2610*/  @!P0 HADD2.F32 R37, -RZ, R34.H0_H0 ;  /* 0x20000022ff258230 */ /* 0x000fe20000004100 */
[----:B------:R-:W-:Y:S01]  /*2620*/  @!P0 MOV R34, R22 ;  /* 0x0000001600228202 */ /* 0x000fe20000000f00 */
[--C-:B------:R-:W-:Y:S01]  /*2630*/  @!P0 HADD2.F32 R42, -RZ, R35.reuse.H1_H1 ;  /* 0x30000023ff2a8230 */ /* 0x100fe20000004100 */
[-C--:B------:R-:W-:Y:S02]  /*2640*/  @!P0 FMUL.FTZ R45, R41, R36.reuse ;  /* 0x00000024292d8220 */ /* 0x080fe40000410000 */
[C---:B------:R-:W-:Y:S01]  /*2650*/  @!P0 FMUL.FTZ R0, R37.reuse, R36 ;  /* 0x0000002425008220 */ /* 0x040fe20000410000 */
[----:B------:R-:W-:Y:S01]  /*2660*/  @!P0 HADD2.F32 R36, -RZ, R35.H0_H0 ;  /* 0x20000023ff248230 */ /* 0x000fe20000004100 */
[-C--:B------:R-:W-:Y:S01]  /*2670*/  @!P0 FMUL.FTZ R63, R42, R31.reuse ;  /* 0x0000001f2a3f8220 */ /* 0x080fe20000410000 */
[--C-:B------:R-:W-:Y:S01]  /*2680*/  @!P0 HADD2.F32 R35, -RZ, R34.reuse.H0_H0 ;  /* 0x20000022ff238230 */ /* 0x100fe20000004100 */
[-C--:B------:R-:W-:Y:S02]  /*2690*/  @!P0 FFMA.FTZ R45, R37, R40.reuse, -R45 ;  /* 0x00000028252d8223 */ /* 0x080fe4000001082d */
[----:B------:R-:W-:Y:S01]  /*26a0*/  @!P0 FMUL.FTZ R2, R36, R31 ;  /* 0x0000001f24028220 */ /* 0x000fe20000410000 */
[----:B------:R-:W-:Y:S01]  /*26b0*/  @!P0 MOV R31, R23 ;  /* 0x00000017001f8202 */ /* 0x000fe20000000f00 */
[----:B------:R-:W-:Y:S01]  /*26c0*/  @!P0 FFMA.FTZ R0, R41, R40, R0 ;  /* 0x0000002829008223 */ /* 0x000fe20000010000 */
[----:B------:R-:W-:Y:S01]  /*26d0*/  @!P0 HADD2.F32 R40, -RZ, R34.H1_H1 ;  /* 0x30000022ff288230 */ /* 0x000fe20000004100 */
[-C--:B------:R-:W-:Y:S02]  /*26e0*/  @!P0 FMUL.FTZ R3, R35, R30.reuse ;  /* 0x0000001e23038220 */ /* 0x080fe40000410000 */
[----:B------:R-:W-:Y:S01]  /*26f0*/  @!P0 FFMA.FTZ R2, R42, R43, R2 ;  /* 0x0000002b2a028223 */ /* 0x000fe20000010002 */
[----:B------:R-:W-:Y:S01]  /*2700*/  @!P0 F2FP.PACK_AB R45, R0, R45 ;  /* 0x0000002d002d823e */ /* 0x000fe200000000ff */
[C---:B------:R-:W-:Y:S01]  /*2710*/  @!P0 FMUL.FTZ R62, R40.reuse, R30 ;  /* 0x0000001e283e8220 */ /* 0x040fe20000410000 */
[--C-:B------:R-:W-:Y:S01]  /*2720*/  @!P0 HADD2.F32 R41, -RZ, R31.reuse.H1_H1 ;  /* 0x3000001fff298230 */ /* 0x100fe20000004100 */
[----:B------:R-:W-:Y:S01]  /*2730*/  @!P0 FFMA.FTZ R3, R40, R44, R3 ;  /* 0x0000002c28038223 */ /* 0x000fe20000010003 */
[----:B------:R-:W-:Y:S01]  /*2740*/  @!P0 MOV R20, R45 ;  /* 0x0000002d00148202 */ /* 0x000fe20000000f00 */
[----:B------:R-:W-:Y:S01]  /*2750*/  @!P0 HADD2.F32 R31, -RZ, R31.H0_H0 ;  /* 0x2000001fff1f8230 */ /* 0x000fe20000004100 */
[----:B------:R-:W-:Y:S02]  /*2760*/  @!P0 FFMA.FTZ R63, R36, R43, -R63 ;  /* 0x0000002b243f8223 */ /* 0x000fe4000001083f */
[-C--:B------:R-:W-:Y:S02]  /*2770*/  @!P0 FMUL.FTZ R66, R41, R38.reuse ;  /* 0x0000002629428220 */ /* 0x080fe40000410000 */
[----:B------:R-:W-:Y:S01]  /*2780*/  @!P0 FMUL.FTZ R4, R31, R38 ;  /* 0x000000261f048220 */ /* 0x000fe20000410000 */
[----:B------:R-:W-:Y:S01]  /*2790*/  @!P0 F2FP.PACK_AB R68, R2, R63 ;  /* 0x0000003f0244823e */ /* 0x000fe200000000ff */
[----:B------:R-:W-:Y:S02]  /*27a0*/  @!P0 FFMA.FTZ R62, R35, R44, -R62 ;  /* 0x0000002c233e8223 */ /* 0x000fe4000001083e */
[----:B------:R-:W-:Y:S01]  /*27b0*/  @!P0 FFMA.FTZ R66, R31, R46, -R66 ;  /* 0x0000002e1f428223 */ /* 0x000fe20000010842 */
[----:B------:R-:W-:Y:S01]  /*27c0*/  @!P0 MOV R21, R68 ;  /* 0x0000004400158202 */ /* 0x000fe20000000f00 */
[----:B------:R-:W-:Y:S01]  /*27d0*/  @!P0 FFMA.FTZ R4, R41, R46, R4 ;  /* 0x0000002e29048223 */ /* 0x000fe20000010004 */
[----:B------:R-:W-:Y:S04]  /*27e0*/  @!P0 F2FP.PACK_AB R62, R3, R62 ;  /* 0x0000003e033e823e */ /* 0x000fe800000000ff */
[----:B------:R-:W-:Y:S02]  /*27f0*/  @!P0 F2FP.PACK_AB R63, R4, R66 ;  /* 0x00000042043f823e */ /* 0x000fe400000000ff */
[----:B------:R-:W-:Y:S02]  /*2800*/  @!P0 MOV R22, R62 ;  /* 0x0000003e00168202 */ /* 0x000fe40000000f00 */
[----:B------:R-:W-:Y:S05]  /*2810*/  @!P0 MOV R23, R63 ;  /* 0x0000003f00178202 */ /* 0x000fea0000000f00 */
[----:B------:R1:W-:Y:S02]  /*2820*/  STG.E.128 [R64.64+0x40], R20 ;  /* 0x0000401440007986 */ /* 0x0003e4000c101d06 */
.L_x_65:
[----:B------:R-:W-:Y:S05]  /*2830*/  BSYNC B0 ;  /* 0x0000000000007941 */ /* 0x000fea0003800000 */
.L_x_64:
[----:B------:R-:W-:Y:S01]  /*2840*/  ISETP.GE.AND P0, PT, R12, c[0x0][0x1d4], PT ;  /* 0x000075000c007a0c */ /* 0x000fe20003f06270 */
[----:B------:R-:W-:Y:S01]  /*2850*/  @!UPT UIADD3 URZ, URZ, URZ, URZ ;  /* 0x0000003f3f3ff290 */ /* 0x000fe2000fffe03f */
[----:B------:R-:W-:Y:S11]  /*2860*/  BSSY B0, `(.L_x_66) ;  /* 0x0000036000007945 */ /* 0x000ff60003800000 */
[----:B------:R-:W-:-:S05]  /*2870*/  @P0 BRA `(.L_x_67) ;  /* 0x0000034000000947 */ /* 0x000fca0003800000 */
[----:B------:R-:W-:Y:S01]  /*2880*/  ISETP.GE.AND P0, PT, R15, c[0x0][0x27c], PT ;  /* 0x00009f000f007a0c */ /* 0x000fe20003f06270 */
[----:B-1----:R-:W1:Y:S11]  /*2890*/  LDS.128 R20, [R128+0x8000] ;  /* 0x0080000080147984 */ /* 0x002e760000000c00 */
[----:B------:R-:W-:Y:S01]  /*28a0*/  @!UPT UIADD3 URZ, URZ, URZ, URZ ;  /* 0x0000003f3f3ff290 */ /* 0x000fe2000fffe03f */
[----:B------:R-:W-:Y:S01]  /*28b0*/  @!P0 HADD2.F32 R34, -RZ, R8.H1_H1 ;  /* 0x30000008ff228230 */ /* 0x000fe20000004100 */
[--C-:B------:R-:W-:Y:S01]  /*28c0*/  @!P0 SHF.R.U64 R30, R32, 0x10, R33.reuse ;  /* 0x00000010201e8819 */ /* 0x100fe20000001221 */
[----:B------:R-:W-:Y:S01]  /*28d0*/  @!P0 HADD2.F32 R36, -RZ, R56.H1_H1 ;  /* 0x30000038ff248230 */ /* 0x000fe20000004100 */
        /* <DEDUP_REMOVED lines=8> */
[----:B-1----:R-:W-:Y:S02]  /*2960*/  @!P0 MOV R31, R20 ;  /* 0x00000014001f8202 */ /* 0x002fe40000000f00 */
[----:B------:R-:W-:Y:S03]  /*2970*/  @!P0 MOV R33, R21 ;  /* 0x0000001500218202 */ /* 0x000fe60000000f00 */
[--C-:B------:R-:W-:Y:S02]  /*2980*/  @!P0 HADD2.F32 R35, -RZ, R31.reuse.H1_H1 ;  /* 0x3000001fff238230 */ /* 0x100fe40000004100 */
[----:B------:R-:W-:Y:S02]  /*2990*/  @!P0 HADD2.F32 R31, -RZ, R31.H0_H0 ;  /* 0x2000001fff1f8230 */ /* 0x000fe40000004100 */
[--C-:B------:R-:W-:Y:S01]  /*29a0*/  @!P0 HADD2.F32 R37, -RZ, R33.reuse.H1_H1 ;  /* 0x30000021ff258230 */ /* 0x100fe20000004100 */
[-C--:B------:R-:W-:Y:S01]  /*29b0*/  @!P0 FMUL.FTZ R41, R35, R34.reuse ;  /* 0x0000002223298220 */ /* 0x080fe20000410000 */
[----:B------:R-:W-:Y:S01]  /*29c0*/  @!P0 HADD2.F32 R33, -RZ, R33.H0_H0 ;  /* 0x20000021ff218230 */ /* 0x000fe20000004100 */
[C---:B------:R-:W-:Y:S02]  /*29d0*/  @!P0 FMUL.FTZ R0, R31.reuse, R34 ;  /* 0x000000221f008220 */ /* 0x040fe40000410000 */
[----:B------:R-:W-:Y:S01]  /*29e0*/  @!P0 FFMA.FTZ R41, R31, R36, -R41 ;  /* 0x000000241f298223 */ /* 0x000fe20000010829 */
[----:B------:R-:W-:Y:S01]  /*29f0*/  @!P0 MOV R31, R22 ;  /* 0x00000016001f8202 */ /* 0x000fe20000000f00 */
[-C--:B------:R-:W-:Y:S02]  /*2a00*/  @!P0 FMUL.FTZ R43, R37, R30.reuse ;  /* 0x0000001e252b8220 */ /* 0x080fe40000410000 */
[C---:B------:R-:W-:Y:S01]  /*2a10*/  @!P0 FMUL.FTZ R2, R33.reuse, R30 ;  /* 0x0000001e21028220 */ /* 0x040fe20000410000 */
[----:B------:R-:W-:Y:S01]  /*2a20*/  @!P0 MOV R30, R23 ;  /* 0x00000017001e8202 */ /* 0x000fe20000000f00 */
[----:B------:R-:W-:Y:S01]  /*2a30*/  @!P0 FFMA.FTZ R43, R33, R38, -R43 ;  /* 0x00000026212b8223 */ /* 0x000fe2000001082b */
[--C-:B------:R-:W-:Y:S01]  /*2a40*/  @!P0 HADD2.F32 R33, -RZ, R31.reuse.H0_H0 ;  /* 0x2000001fff218230 */ /* 0x100fe20000004100 */
[----:B------:R-:W-:Y:S01]  /*2a50*/  @!P0 FFMA.FTZ R0, R35, R36, R0 ;  /* 0x0000002423008223 */ /* 0x000fe20000010000 */
[----:B------:R-:W-:Y:S01]  /*2a60*/  @!P0 HADD2.F32 R35, -RZ, R31.H1_H1 ;  /* 0x3000001fff238230 */ /* 0x000fe20000004100 */
[----:B------:R-:W-:Y:S01]  /*2a70*/  @!P0 FFMA.FTZ R2, R37, R38, R2 ;  /* 0x0000002625028223 */ /* 0x000fe20000010002 */
[--C-:B------:R-:W-:Y:S01]  /*2a80*/  @!P0 HADD2.F32 R39, -RZ, R30.reuse.H1_H1 ;  /* 0x3000001eff278230 */ /* 0x100fe20000004100 */
[-C--:B------:R-:W-:Y:S01]  /*2a90*/  @!P0 FMUL.FTZ R3, R33, R8.reuse ;  /* 0x0000000821038220 */ /* 0x080fe20000410000 */
[----:B------:R-:W-:Y:S01]  /*2aa0*/  @!P0 F2FP.PACK_AB R41, R0, R41 ;  /* 0x000000290029823e */ /* 0x000fe200000000ff */
[----:B------:R-:W-:Y:S01]  /*2ab0*/  @!P0 HADD2.F32 R31, -RZ, R30.H0_H0 ;  /* 0x2000001eff1f8230 */ /* 0x000fe20000004100 */
[----:B------:R-:W-:Y:S01]  /*2ac0*/  @!P0 F2FP.PACK_AB R46, R2, R43 ;  /* 0x0000002b022e823e */ /* 0x000fe200000000ff */
[----:B------:R-:W-:Y:S01]  /*2ad0*/  @!P0 FMUL.FTZ R42, R35, R8 ;  /* 0x00000008232a8220 */ /* 0x000fe20000410000 */
[----:B------:R-:W-:Y:S01]  /*2ae0*/  @!P0 MOV R20, R41 ;  /* 0x0000002900148202 */ /* 0x000fe20000000f00 */
[----:B------:R-:W-:Y:S01]  /*2af0*/  @!P0 FMUL.FTZ R44, R39, R32 ;  /* 0x00000020272c8220 */ /* 0x000fe20000410000 */
[----:B------:R-:W-:Y:S01]  /*2b00*/  @!P0 MOV R21, R46 ;  /* 0x0000002e00158202 */ /* 0x000fe20000000f00 */
[C---:B------:R-:W-:Y:S01]  /*2b10*/  @!P0 FMUL.FTZ R4, R31.reuse, R32 ;  /* 0x000000201f048220 */ /* 0x040fe20000410000 */
[----:B------:R-:W-:Y:S01]  /*2b20*/  @!P0 HADD2.F32 R36, -RZ, R56.H0_H0 ;  /* 0x20000038ff248230 */ /* 0x000fe20000004100 */
[----:B------:R-:W-:Y:S04]  /*2b30*/  @!P0 FFMA.FTZ R44, R31, R40, -R44 ;  /* 0x000000281f2c8223 */ /* 0x000fe8000001082c */
[-C--:B------:R-:W-:Y:S02]  /*2b40*/  @!P0 FFMA.FTZ R3, R35, R36.reuse, R3 ;  /* 0x0000002423038223 */ /* 0x080fe40000010003 */
[----:B------:R-:W-:Y:S02]  /*2b50*/  @!P0 FFMA.FTZ R42, R33, R36, -R42 ;  /* 0x00000024212a8223 */ /* 0x000fe4000001082a */
[----:B------:R-:W-:Y:S03]  /*2b60*/  @!P0 FFMA.FTZ R4, R39, R40, R4 ;  /* 0x0000002827048223 */ /* 0x000fe60000010004 */
[----:B------:R-:W-:Y:S02]  /*2b70*/  @!P0 F2FP.PACK_AB R42, R3, R42 ;  /* 0x0000002a032a823e */ /* 0x000fe400000000ff */
[----:B------:R-:W-:Y:S02]  /*2b80*/  @!P0 F2FP.PACK_AB R43, R4, R44 ;  /* 0x0000002c042b823e */ /* 0x000fe400000000ff */
[----:B------:R-:W-:Y:S02]  /*2b90*/  @!P0 MOV R22, R42 ;  /* 0x0000002a00168202 */ /* 0x000fe40000000f00 */
[----:B------:R-:W-:Y:S05]  /*2ba0*/  @!P0 MOV R23, R43 ;  /* 0x0000002b00178202 */ /* 0x000fea0000000f00 */
[----:B------:R1:W-:Y:S02]  /*2bb0*/  STG.E.128 [R64.64+0x80], R20 ;  /* 0x0000801440007986 */ /* 0x0003e4000c101d06 */
.L_x_67:
[----:B------:R-:W-:Y:S05]  /*2bc0*/  BSYNC B0 ;  /* 0x0000000000007941 */ /* 0x000fea0003800000 */
.L_x_66:
        /* <DEDUP_REMOVED lines=23> */
[-C--:B------:R-:W-:Y:S02]  /*2d40*/  @!P0 FMUL.FTZ R39, R32, R31.reuse ;  /* 0x0000001f20278220 */ /* 0x080fe40000410000 */
[C---:B------:R-:W-:Y:S01]  /*2d50*/  @!P0 FMUL.FTZ R0, R30.reuse, R31 ;  /* 0x0000001f1e008220 */ /* 0x040fe20000410000 */
[----:B------:R-:W-:Y:S01]  /*2d60*/  @!P0 HADD2.F32 R31, -RZ, R29.H0_H0 ;  /* 0x2000001dff1f8230 */ /* 0x000fe20000004100 */
[----:B------:R-:W-:Y:S01]  /*2d70*/  @!P0 FMUL.FTZ R41, R35, R8 ;  /* 0x0000000823298220 */ /* 0x000fe20000410000 */
[----:B------:R-:W-:Y:S01]  /*2d80*/  @!P0 MOV R29, R22 ;  /* 0x00000016001d8202 */ /* 0x000fe20000000f00 */
[----:B------:R-:W-:Y:S02]  /*2d90*/  @!P0 FFMA.FTZ R39, R30, R33, -R39 ;  /* 0x000000211e278223 */ /* 0x000fe40000010827 */
[----:B------:R-:W-:Y:S01]  /*2da0*/  @!P0 FMUL.FTZ R2, R31, R8 ;  /* 0x000000081f028220 */ /* 0x000fe20000410000 */
[----:B------:R-:W-:Y:S01]  /*2db0*/  @!P0 MOV R8, R23 ;  /* 0x0000001700088202 */ /* 0x000fe20000000f00 */
[----:B------:R-:W-:Y:S01]  /*2dc0*/  @!P0 FFMA.FTZ R0, R32, R33, R0 ;  /* 0x0000002120008223 */ /* 0x000fe20000010000 */
[--C-:B------:R-:W-:Y:S01]  /*2dd0*/  @!P0 HADD2.F32 R30, -RZ, R29.reuse.H0_H0 ;  /* 0x2000001dff1e8230 */ /* 0x100fe20000004100 */
[-C--:B------:R-:W-:Y:S01]  /*2de0*/  @!P0 FFMA.FTZ R2, R35, R34.reuse, R2 ;  /* 0x0000002223028223 */ /* 0x080fe20000010002 */
[----:B------:R-:W-:Y:S01]  /*2df0*/  @!P0 HADD2.F32 R32, -RZ, R29.H1_H1 ;  /* 0x3000001dff208230 */ /* 0x000fe20000004100 */
[----:B------:R-:W-:Y:S01]  /*2e00*/  @!P0 FFMA.FTZ R41, R31, R34, -R41 ;  /* 0x000000221f298223 */ /* 0x000fe20000010829 */
[----:B------:R-:W-:Y:S01]  /*2e10*/  @!P0 F2FP.PACK_AB R39, R0, R39 ;  /* 0x000000270027823e */ /* 0x000fe200000000ff */
[-C--:B------:R-:W-:Y:S01]  /*2e20*/  @!P0 FMUL.FTZ R3, R30, R7.reuse ;  /* 0x000000071e038220 */ /* 0x080fe20000410000 */
[--C-:B------:R-:W-:Y:S01]  /*2e30*/  @!P0 HADD2.F32 R37, -RZ, R8.reuse.H1_H1 ;  /* 0x30000008ff258230 */ /* 0x100fe20000004100 */
[----:B------:R-:W-:Y:S01]  /*2e40*/  @!P0 FMUL.FTZ R38, R32, R7 ;  /* 0x0000000720268220 */ /* 0x000fe20000410000 */
[----:B------:R-:W-:Y:S01]  /*2e50*/  @!P0 F2FP.PACK_AB R42, R2, R41 ;  /* 0x00000029022a823e */ /* 0x000fe200000000ff */
[----:B------:R-:W-:Y:S01]  /*2e60*/  @!P0 HADD2.F32 R29, -RZ, R8.H0_H0 ;  /* 0x20000008ff1d8230 */ /* 0x000fe20000004100 */
[----:B------:R-:W-:Y:S01]  /*2e70*/  @!P0 MOV R20, R39 ;  /* 0x0000002700148202 */ /* 0x000fe20000000f00 */
[----:B------:R-:W-:Y:S01]  /*2e80*/  @!P0 FMUL.FTZ R40, R37, R28 ;  /* 0x0000001c25288220 */ /* 0x000fe20000410000 */
[----:B------:R-:W-:Y:S01]  /*2e90*/  @!P0 MOV R21, R42 ;  /* 0x0000002a00158202 */ /* 0x000fe20000000f00 */
[----:B------:R-:W-:Y:S01]  /*2ea0*/  @!P0 HADD2.F32 R33, -RZ, R49.H0_H0 ;  /* 0x20000031ff218230 */ /* 0x000fe20000004100 */
[C---:B------:R-:W-:Y:S02]  /*2eb0*/  @!P0 FMUL.FTZ R4, R29.reuse, R28 ;  /* 0x0000001c1d048220 */ /* 0x040fe40000410000 */
[-C--:B------:R-:W-:Y:S02]  /*2ec0*/  @!P0 FFMA.FTZ R40, R29, R36.reuse, -R40 ;  /* 0x000000241d288223 */ /* 0x080fe40000010828 */
        /* <DEDUP_REMOVED lines=8> */
.L_x_69:
[----:B------:R-:W-:Y:S05]  /*2f50*/  BSYNC B0 ;  /* 0x0000000000007941 */ /* 0x000fea0003800000 */
.L_x_68:
        /* <DEDUP_REMOVED lines=56> */
.L_x_71:
[----:B------:R-:W-:Y:S05]  /*32e0*/  BSYNC B0 ;  /* 0x0000000000007941 */ /* 0x000fea0003800000 */
.L_x_70:
[----:B------:R-:W-:Y:S11]  /*32f0*/  ISETP.GE.AND P0, PT, R136, c[0x0][0x1d4], PT ;  /* 0x0000750088007a0c */ /* 0x000ff60003f06270 */
[----:B------:R-:W-:Y:S02]  /*3300*/  @!UPT UIADD3 URZ, URZ, URZ, URZ ;  /* 0x0000003f3f3ff290 */ /* 0x000fe4000fffe03f */
[----:B------:R-:W-:-:S05]  /*3310*/  @P0 BRA `(.L_x_61) ;  /* 0x00001f9000000947 */ /* 0x000fca0003800000 */
[----:B------:R-:W-:Y:S01]  /*3320*/  ISETP.GE.AND P0, PT, R10, c[0x0][0x27c], PT ;  /* 0x00009f000a007a0c */ /* 0x000fe20003f06270 */
[----:B-1----:R-:W1:Y:S11]  /*3330*/  LDS.128 R20, [R127+0xa000] ;  /* 0x00a000007f147984 */ /* 0x002e760000000c00 */
[----:B------:R-:W-:Y:S01]  /*3340*/  @!UPT UIADD3 URZ, URZ, URZ, URZ ;  /* 0x0000003f3f3ff290 */ /* 0x000fe2000fffe03f */
[----:B------:R-:W-:Y:S01]  /*3350*/  @!P0 HADD2.F32 R29, -RZ, R47.H1_H1 ;  /* 0x3000002fff1d8230 */ /* 0x000fe20000004100 */
[--C-:B------:R-:W-:Y:S02]  /*3360*/  @!P0 SHF.R.U64 R6, R24, 0x10, R25.reuse ;  /* 0x0000001018068819 */ /* 0x100fe40000001219 */
[----:B------:R-:W-:Y:S01]  /*3370*/  @!P0 SHF.R.U32.HI R24, RZ, 0x10, R25 ;  /* 0x00000010ff188819 */ /* 0x000fe20000011619 */
[--C-:B------:R-:W-:Y:S01]  /*3380*/  @!P0 HADD2.F32 R25, -RZ, R5.reuse.H1_H1 ;  /* 0x30000005ff198230 */ /* 0x100fe20000004100 */
        /* <DEDUP_REMOVED lines=18> */
[----:B------:R-:W-:Y:S01]  /*34b0*/  @!P0 FFMA.FTZ R33, R26, R29, -R33 ;  /* 0x0000001d1a218223 */ /* 0x000fe20000010821 */
[----:B------:R-:W-:Y:S01]  /*34c0*/  @!P0 HADD2.F32 R30, -RZ, R7.H1_H1 ;  /* 0x30000007ff1e8230 */ /* 0x000fe20000004100 */
[----:B------:R-:W-:Y:S01]  /*34d0*/  @!P0 FMUL.FTZ R2, R25, R6 ;  /* 0x0000000619028220 */ /* 0x000fe20000410000 */
[----:B------:R-:W-:Y:S01]  /*34e0*/  @!P0 MOV R6, R23 ;  /* 0x0000001700068202 */ /* 0x000fe20000000f00 */
[----:B------:R-:W-:Y:S01]  /*34f0*/  @!P0 FFMA.FTZ R0, R27, R29, R0 ;  /* 0x0000001d1b008223 */ /* 0x000fe20000010000 */
[----:B------:R-:W-:Y:S01]  /*3500*/  @!P0 HADD2.F32 R27, -RZ, R47.H0_H0 ;  /* 0x2000002fff1b8230 */ /* 0x000fe20000004100 */
[-C--:B------:R-:W-:Y:S02]  /*3510*/  @!P0 FMUL.FTZ R3, R8, R5.reuse ;  /* 0x0000000508038220 */ /* 0x080fe40000410000 */
[----:B------:R-:W-:Y:S01]  /*3520*/  @!P0 FMUL.FTZ R34, R30, R5 ;  /* 0x000000051e228220 */ /* 0x000fe20000410000 */
[----:B------:R-:W-:Y:S01]  /*3530*/  @!P0 F2FP.PACK_AB R33, R0, R33 ;  /* 0x000000210021823e */ /* 0x000fe200000000ff */
[-C--:B------:R-:W-:Y:S01]  /*3540*/  @!P0 FFMA.FTZ R2, R31, R28.reuse, R2 ;  /* 0x0000001c1f028223 */ /* 0x080fe20000010002 */
[--C-:B------:R-:W-:Y:S01]  /*3550*/  @!P0 HADD2.F32 R29, -RZ, R6.reuse.H1_H1 ;  /* 0x30000006ff1d8230 */ /* 0x100fe20000004100 */
[----:B------:R-:W-:Y:S01]  /*3560*/  @!P0 FFMA.FTZ R3, R30, R27, R3 ;  /* 0x0000001b1e038223 */ /* 0x000fe20000010003 */
[----:B------:R-:W-:Y:S01]  /*3570*/  @!P0 MOV R20, R33 ;  /* 0x0000002100148202 */ /* 0x000fe20000000f00 */
[----:B------:R-:W-:Y:S01]  /*3580*/  @!P0 HADD2.F32 R7, -RZ, R6.H0_H0 ;  /* 0x20000006ff078230 */ /* 0x000fe20000004100 */
[----:B------:R-:W-:Y:S02]  /*3590*/  @!P0 FFMA.FTZ R35, R25, R28, -R35 ;  /* 0x0000001c19238223 */ /* 0x000fe40000010823 */
[-C--:B------:R-:W-:Y:S02]  /*35a0*/  @!P0 FMUL.FTZ R36, R29, R24.reuse ;  /* 0x000000181d248220 */ /* 0x080fe40000410000 */
[C---:B------:R-:W-:Y:S01]  /*35b0*/  @!P0 FMUL.FTZ R4, R7.reuse, R24 ;  /* 0x0000001807048220 */ /* 0x040fe20000410000 */
        /* <DEDUP_REMOVED lines=9> */
[----:B------:R1:W-:Y:S01]  /*3650*/  STG.E.128 [R64.64+0x140], R20 ;  /* 0x0001401440007986 */ /* 0x0003e2000c101d06 */
[----:B------:R-:W-:-:S05]  /*3660*/  BRA `(.L_x_61) ;  /* 0x00001c4000007947 */ /* 0x000fca0003800000 */
.L_x_58:
        /* <DEDUP_REMOVED lines=37> */
[----:B------:R1:W5:Y:S04]  /*38c0*/  @!P0 LDG.E.128 R52, [R2.64] ;  /* 0x0000000602348981 */ /* 0x000368000c1e1d00 */
[----:B------:R1:W5:Y:S01]  /*38d0*/  @!P0 LDG.E.128 R36, [R6.64] ;  /* 0x0000000606248981 */ /* 0x000362000c1e1d00 */
[----:B------:R-:W-:Y:S11]  /*38e0*/  ISETP.GE.AND P0, PT, R13, c[0x0][0x27c], PT ;  /* 0x00009f000d007a0c */ /* 0x000ff60003f06270 */
[----:B------:R-:W-:Y:S02]  /*38f0*/  @!UPT UIADD3 URZ, URZ, URZ, URZ ;  /* 0x0000003f3f3ff290 */ /* 0x000fe4000fffe03f */
[----:B------:R1:W5:Y:S04]  /*3900*/  @!P0 LDG.E.128 R68, [R2.64+0x40] ;  /* 0x0000400602448981 */ /* 0x000368000c1e1d00 */
[----:B------:R1:W5:Y:S01]  /*3910*/  @!P0 LDG.E.128 R28, [R6.64+0x40] ;  /* 0x00004006061c8981 */ /* 0x000362000c1e1d00 */
[----:B------:R-:W-:Y:S11]  /*3920*/  ISETP.GE.AND P0, PT, R12, c[0x0][0x27c], PT ;  /* 0x00009f000c007a0c */ /* 0x000ff60003f06270 */
[----:B------:R-:W-:Y:S02]  /*3930*/  @!UPT UIADD3 URZ, URZ, URZ, URZ ;  /* 0x0000003f3f3ff290 */ /* 0x000fe4000fffe03f */
[----:B------:R1:W5:Y:S04]  /*3940*/  @!P0 LDG.E.128 R64, [R2.64+0x80] ;  /* 0x0000800602408981 */ /* 0x000368000c1e1d00 */
[----:B------:R1:W5:Y:S02]  /*3950*/  @!P0 LDG.E.128 R20, [R6.64+0x80] ;  /* 0x0000800606148981 */ /* 0x000364000c1e1d00 */
.L_x_73:
[----:B------:R-:W-:Y:S05]  /*3960*/  BSYNC B0 ;  /* 0x0000000000007941 */ /* 0x000fea0003800000 */
.L_x_72:
[----:B------:R-:W-:Y:S04]  /*3970*/  IADD3 R143, P0, R162, R24, RZ ;  /* 0x00000018a28f7210 */ /* 0x000fe80007f1e0ff */
[----:B------:R-:W-:Y:S01]  /*3980*/  IADD3.X R94, R110, R94, RZ, P0, !PT ;  /* 0x0000005e6e5e7210 */ /* 0x000fe200007fe4ff */
[----:B------:R-:W-:-:S05]  /*3990*/  @P1 BRA `(.L_x_61) ;  /* 0x0000191000001947 */ /* 0x000fca0003800000 */
[----:B------:R-:W-:Y:S01]  /*39a0*/  ISETP.GE.AND P0, PT, R18, c[0x0][0x1d4], PT ;  /* 0x0000750012007a0c */ /* 0x000fe20003f06270 */
[----:B-----5:R-:W-:Y:S01]  /*39b0*/  IMAD.MOV.U32 R8, RZ, RZ, R66 ;  /* 0x000000ffff087224 */ /* 0x020fe200078e0042 */
[----:B------:R-:W-:Y:S01]  /*39c0*/  MOV R5, R65 ;  /* 0x0000004100057202 */ /* 0x000fe20000000f00 */
[----:B-1----:R-:W-:Y:S01]  /*39d0*/  IMAD.MOV.U32 R7, RZ, RZ, R67 ;  /* 0x000000ffff077224 */ /* 0x002fe200078e0043 */
[----:B------:R-:W-:Y:S01]  /*39e0*/  MOV R3, R23 ;  /* 0x0000001700037202 */ /* 0x000fe20000000f00 */
[----:B------:R-:W-:Y:S01]  /*39f0*/  IMAD.MOV.U32 R6, RZ, RZ, R64 ;  /* 0x000000ffff067224 */ /* 0x000fe200078e0040 */
[----:B------:R-:W-:Y:S01]  /*3a00*/  BSSY B0, `(.L_x_74) ;  /* 0x000008c000007945 */ /* 0x000fe20003800000 */
        /* <DEDUP_REMOVED lines=13> */
[----:B------:R-:W-:Y:S01]  /*3ae0*/  MOV R0, R29 ;  /* 0x0000001d00007202 */ /* 0x000fe20000000f00 */
[----:B------:R-:W-:Y:S01]  /*3af0*/  IMAD.MOV.U32 R2, RZ, RZ, R28 ;  /* 0x000000ffff027224 */ /* 0x000fe200078e001c */
[----:B------:R-:W-:Y:S02]  /*3b00*/  PRMT R76, R8, 0x5410, R7 ;  /* 0x00005410084c7816 */ /* 0x000fe40000000007 */
[----:B------:R-:W-:Y:S02]  /*3b10*/  PRMT R77, R5, 0x5410, R6 ;  /* 0x00005410054d7816 */ /* 0x000fe40000000006 */
[----:B------:R-:W-:Y:S02]  /*3b20*/  PRMT R34, R4, 0x5410, R3 ;  /* 0x0000541004227816 */ /* 0x000fe40000000003 */
[----:B------:R-:W-:Y:S01]  /*3b30*/  PRMT R35, R0, 0x5410, R2 ;  /* 0x0000541000237816 */ /* 0x000fe20000000002 */
[----:B------:R-:W-:-:S05]  /*3b40*/  @P0 BRA `(.L_x_75) ;  /* 0x0000077000000947 */ /* 0x000fca0003800000 */
[----:B------:R-:W-:Y:S01]  /*3b50*/  IMAD.MOV.U32 R59, RZ, RZ, R55 ;  /* 0x000000ffff3b7224 */ /* 0x000fe200078e0037 */
[----:B------:R-:W-:Y:S01]  /*3b60*/  ISETP.GE.AND P2, PT, R129, c[0x0][0x1d4], PT ;  /* 0x0000750081007a0c */ /* 0x000fe20003f46270 */
[----:B------:R-:W-:Y:S01]  /*3b70*/  LDS.128 R72, [R121+0x6100] ;  /* 0x0061000079487984 */ /* 0x000fe20000000c00 */
[CC--:B------:R-:W-:Y:S01]  /*3b80*/  IADD3 R168, P1, P0, R160.reuse, R143.reuse, R132 ;  /* 0x0000008fa0a87210 */ /* 0x0c0fe2000783e084 */
[----:B------:R-:W-:Y:S01]  /*3b90*/  IMAD.MOV.U32 R41, RZ, RZ, R37 ;  /* 0x000000ffff297224 */ /* 0x000fe200078e0025 */
[----:B------:R-:W-:Y:S01]  /*3ba0*/  MOV R43, R36 ;  /* 0x00000024002b7202 */ /* 0x000fe20000000f00 */
[----:B------:R-:W-:Y:S01]  /*3bb0*/  IMAD.MOV.U32 R58, RZ, RZ, R53 ;  /* 0x000000ffff3a7224 */ /* 0x000fe200078e0035 */
[C---:B------:R-:W-:Y:S02]  /*3bc0*/  IADD3.X R167, R99.reuse, R94, R124, P1, P0 ;  /* 0x0000005e63a77210 */ /* 0x040fe40000fe047c */
[----:B------:R-:W-:Y:S01]  /*3bd0*/  MOV R49, R52 ;  /* 0x0000003400317202 */ /* 0x000fe20000000f00 */
[----:B------:R-:W1:Y:S04]  /*3be0*/  LDS.128 R24, [R123+0x6100] ;  /* 0x006100007b187984 */ /* 0x000e680000000c00 */
[----:B------:R-:W-:Y:S04]  /*3bf0*/  @!P2 IADD3 R166, P1, P0, R160, R143, R129 ;  /* 0x0000008fa0a6a210 */ /* 0x000fe8000783e081 */
[----:B------:R-:W-:Y:S02]  /*3c00*/  @!P2 IADD3.X R145, R99, R94, R118, P1, P0 ;  /* 0x0000005e6391a210 */ /* 0x000fe40000fe0476 */
[C---:B------:R-:W-:Y:S04]  /*3c10*/  LEA R170, P0, R168.reuse, c[0x0][0x1c8], 0x1 ;  /* 0x00007200a8aa7a11 */ /* 0x040fe800078008ff */
[----:B------:R-:W-:Y:S02]  /*3c20*/  LEA.HI.X R171, R168, c[0x0][0x1cc], R167, 0x1, P0 ;  /* 0x00007300a8ab7a11 */ /* 0x000fe400000f0ca7 */
[C---:B------:R-:W-:Y:S04]  /*3c30*/  @!P2 LEA R168, P0, R166.reuse, c[0x0][0x1c8], 0x1 ;  /* 0x00007200a6a8aa11 */ /* 0x040fe800078008ff */
[----:B------:R-:W-:Y:S02]  /*3c40*/  @!P2 LEA.HI.X R169, R166, c[0x0][0x1cc], R145, 0x1, P0 ;  /* 0x00007300a6a9aa11 */ /* 0x000fe400000f0c91 */
[----:B------:R-:W-:Y:S11]  /*3c50*/  ISETP.GE.AND P0, PT, R18, c[0x0][0x27c], PT ;  /* 0x00009f0012007a0c */ /* 0x000ff60003f06270 */
[----:B------:R-:W-:Y:S02]  /*3c60*/  @!UPT UIADD3 URZ, URZ, URZ, URZ ;  /* 0x0000003f3f3ff290 */ /* 0x000fe4000fffe03f */
[--C-:B------:R-:W-:Y:S01]  /*3c70*/  @!P0 SHF.R.U64 R57, R54, 0x10, R55.reuse ;  /* 0x0000001036398819 */ /* 0x100fe20000001237 */
[----:B------:R-:W-:Y:S01]  /*3c80*/  @!P0 HADD2.F32 R45, -RZ, R43.H0_H0 ;  /* 0x2000002bff2d8230 */ /* 0x000fe20000004100 */
[----:B------:R-:W-:Y:S01]  /*3c90*/  @!P0 SHF.R.U32.HI R61, RZ, 0x10, R55 ;  /* 0x00000010ff3d8819 */ /* 0x000fe20000011637 */
[----:B------:R-:W-:Y:S01]  /*3ca0*/  @!P0 HADD2.F32 R49, -RZ, R49.H0_H0 ;  /* 0x20000031ff318230 */ /* 0x000fe20000004100 */
[--C-:B------:R-:W-:Y:S01]  /*3cb0*/  @!P0 SHF.R.U32.HI R56, RZ, 0x10, R53.reuse ;  /* 0x00000010ff388819 */ /* 0x100fe20000011635 */
[----:B-1----:R-:W-:Y:S01]  /*3cc0*/  @!P0 IMAD.MOV.U32 R43, RZ, RZ, R24 ;  /* 0x000000ffff2b8224 */ /* 0x002fe200078e0018 */
[----:B------:R-:W-:Y:S01]  /*3cd0*/  @!P0 MOV R55, R72 ;  /* 0x0000004800378202 */ /* 0x000fe20000000f00 */
[----:B------:R-:W-:Y:S01]  /*3ce0*/  @!P0 HADD2.F32 R46, -RZ, R41.H0_H0 ;  /* 0x20000029ff2e8230 */ /* 0x000fe20000004100 */
[----:B------:R-:W-:Y:S01]  /*3cf0*/  @!P0 SHF.R.U64 R50, R52, 0x10, R53 ;  /* 0x0000001034328819 */ /* 0x000fe20000001235 */
[----:B------:R-:W-:Y:S01]  /*3d00*/  @!P0 HADD2.F32 R52, -RZ, R58.H0_H0 ;  /* 0x2000003aff348230 */ /* 0x000fe20000004100 */
[----:B------:R-:W-:Y:S01]  /*3d10*/  MOV R53, R54 ;  /* 0x0000003600357202 */ /* 0x000fe20000000f00 */
[----:B------:R-:W-:Y:S01]  /*3d20*/  @!P0 HADD2.F32 R47, -RZ, R55.H0_H0 ;  /* 0x20000037ff2f8230 */ /* 0x000fe20000004100 */
[----:B------:R-:W-:Y:S01]  /*3d30*/  @!P0 MOV R54, R73 ;  /* 0x0000004900368202 */ /* 0x000fe20000000f00 */
[----:B------:R-:W-:Y:S01]  /*3d40*/  @!P0 HADD2.F32 R48, -RZ, R43.H0_H0 ;  /* 0x2000002bff308230 */ /* 0x000fe20000004100 */
[----:B------:R-:W-:Y:S01]  /*3d50*/  @!P0 MOV R44, R25 ;  /* 0x00000019002c8202 */ /* 0x000fe20000000f00 */
[----:B------:R-:W-:Y:S01]  /*3d60*/  @!P0 HADD2.F32 R50, -RZ, R50.H0_H0 ;  /* 0x20000032ff328230 */ /* 0x000fe20000004100 */
[-C--:B------:R-:W-:Y:S01]  /*3d70*/  @!P0 FMUL.FTZ R145, R47, R45.reuse ;  /* 0x0000002d2f918220 */ /* 0x080fe20000410000 */
[----:B------:R-:W-:Y:S01]  /*3d80*/  @!P0 HADD2.F32 R51, -RZ, R54.H0_H0 ;  /* 0x20000036ff338230 */ /* 0x000fe20000004100 */
[C---:B------:R-:W-:Y:S01]  /*3d90*/  @!P0 FMUL.FTZ R0, R48.reuse, R45 ;  /* 0x0000002d30008220 */ /* 0x040fe20000410000 */
[----:B------:R-:W-:Y:S01]  /*3da0*/  @!P0 SHF.R.U32.HI R40, RZ, 0x10, R37 ;  /* 0x00000010ff288819 */ /* 0x000fe20000011625 */
[----:B------:R-:W-:Y:S01]  /*3db0*/  @!P0 FFMA.FTZ R145, R48, R49, -R145 ;  /* 0x0000003130918223 */ /* 0x000fe20000010891 */
[----:B------:R-:W-:Y:S01]  /*3dc0*/  @!P0 HADD2.F32 R41, -RZ, R44.H0_H0 ;  /* 0x2000002cff298230 */ /* 0x000fe20000004100 */
[-C--:B------:R-:W-:Y:S01]  /*3dd0*/  @!P0 FMUL.FTZ R166, R51, R46.reuse ;  /* 0x0000002e33a68220 */ /* 0x080fe20000410000 */
[----:B------:R-:W-:Y:S01]  /*3de0*/  @!P0 MOV R60, R75 ;  /* 0x0000004b003c8202 */ /* 0x000fe20000000f00 */
[----:B------:R-:W-:Y:S01]  /*3df0*/  @!P0 FFMA.FTZ R0, R47, R49, R0 ;  /* 0x000000312f008223 */ /* 0x000fe20000010000 */
[----:B------:R-:W-:Y:S01]  /*3e00*/  @!P0 SHF.R.U64 R42, R36, 0x10, R37 ;  /* 0x00000010242a8819 */ /* 0x000fe20000001225 */
[C---:B------:R-:W-:Y:S01]  /*3e10*/  @!P0 FMUL.FTZ R3, R41.reuse, R46 ;  /* 0x0000002e29038220 */ /* 0x040fe20000410000 */
[----:B------:R-:W-:Y:S01]  /*3e20*/  @!P0 HADD2.F32 R40, -RZ, R40.H0_H0 ;  /* 0x20000028ff288230 */ /* 0x000fe20000004100 */
[----:B------:R-:W-:Y:S01]  /*3e30*/  @!P0 FFMA.FTZ R166, R41, R52, -R166 ;  /* 0x0000003429a68223 */ /* 0x000fe200000108a6 */
[----:B------:R-:W-:Y:S01]  /*3e40*/  @!P0 HADD2.F32 R49, -RZ, R54.H1_H1 ;  /* 0x30000036ff318230 */ /* 0x000fe20000004100 */
[----:B------:R-:W-:Y:S01]  /*3e50*/  IMAD.MOV.U32 R36, RZ, RZ, R39 ;  /* 0x000000ffff247224 */ /* 0x000fe200078e0027 */
[----:B------:R-:W-:Y:S01]  /*3e60*/  @!P0 HADD2.F32 R54, -RZ, R56.H0_H0 ;  /* 0x20000038ff368230 */ /* 0x000fe20000004100 */
[----:B------:R-:W-:Y:S01]  /*3e70*/  @!P0 IMAD.MOV.U32 R56, RZ, RZ, R74 ;  /* 0x000000ffff388224 */ /* 0x000fe200078e004a */
[----:B------:R-:W-:Y:S01]  /*3e80*/  @!P0 HADD2.F32 R41, -RZ, R44.H1_H1 ;  /* 0x3000002cff298230 */ /* 0x000fe20000004100 */
[----:B------:R-:W-:Y:S01]  /*3e90*/  @!P0 FMUL.FTZ R167, R49, R40 ;  /* 0x0000002831a78220 */ /* 0x000fe20000410000 */
[----:B------:R-:W-:Y:S01]  /*3ea0*/  @!P0 HADD2.F32 R47, -RZ, R55.H1_H1 ;  /* 0x30000037ff2f8230 */ /* 0x000fe20000004100 */
[----:B------:R-:W-:Y:S01]  /*3eb0*/  MOV R37, R38 ;  /* 0x0000002600257202 */ /* 0x000fe20000000f00 */
[----:B------:R-:W-:Y:S01]  /*3ec0*/  @!P0 HADD2.F32 R42, -RZ, R42.H0_H0 ;  /* 0x2000002aff2a8230 */ /* 0x000fe20000004100 */
[C---:B------:R-:W-:Y:S01]  /*3ed0*/  @!P0 FMUL.FTZ R4, R41.reuse, R40 ;  /* 0x0000002829048220 */ /* 0x040fe20000410000 */
[----:B------:R-:W-:Y:S01]  /*3ee0*/  @!P0 HADD2.F32 R43, -RZ, R43.H1_H1 ;  /* 0x3000002bff2b8230 */ /* 0x000fe20000004100 */
[----:B------:R-:W-:Y:S01]  /*3ef0*/  @!P0 FFMA.FTZ R167, R41, R54, -R167 ;  /* 0x0000003629a78223 */ /* 0x000fe200000108a7 */
[----:B------:R-:W-:Y:S01]  /*3f00*/  @!P0 MOV R41, R26 ;  /* 0x0000001a00298202 */ /* 0x000fe20000000f00 */
[-C--:B------:R-:W-:Y:S01]  /*3f10*/  @!P0 FMUL.FTZ R172, R47, R42.reuse ;  /* 0x0000002a2fac8220 */ /* 0x080fe20000410000 */
[----:B------:R-:W-:Y:S01]  /*3f20*/  @!P0 SHF.R.U64 R38, R38, 0x10, R39 ;  /* 0x0000001026268819 */ /* 0x000fe20000001227 */
[----:B------:R-:W-:Y:S01]  /*3f30*/  @!P0 FMUL.FTZ R2, R43, R42 ;  /* 0x0000002a2b028220 */ /* 0x000fe20000410000 */
[----:B------:R-:W-:Y:S01]  /*3f40*/  @!P0 F2FP.PACK_AB R166, R167, R166 ;  /* 0x000000a6a7a6823e */ /* 0x000fe200000000ff */
[-C--:B------:R-:W-:Y:S01]  /*3f50*/  @!P0 FFMA.FTZ R172, R43, R50.reuse, -R172 ;  /* 0x000000322bac8223 */ /* 0x080fe200000108ac */
[----:B------:R-:W-:Y:S01]  /*3f60*/  @!P0 HADD2.F32 R37, -RZ, R37.H0_H0 ;  /* 0x20000025ff258230 */ /* 0x000fe20000004100 */
[----:B------:R-:W-:Y:S01]  /*3f70*/  @!P0 FFMA.FTZ R2, R47, R50, R2 ;  /* 0x000000322f028223 */ /* 0x000fe20000010002 */
[--C-:B------:R-:W-:Y:S01]  /*3f80*/  @!P0 HADD2.F32 R55, -RZ, R56.reuse.H1_H1 ;  /* 0x30000038ff378230 */ /* 0x100fe20000004100 */
[----:B------:R-:W-:Y:S01]  /*3f90*/  @!P0 FFMA.FTZ R3, R51, R52, R3 ;  /* 0x0000003433038223 */ /* 0x000fe20000010003 */
[----:B------:R-:W-:Y:S01]  /*3fa0*/  @!P0 HADD2.F32 R56, -RZ, R56.H0_H0 ;  /* 0x20000038ff388230 */ /* 0x000fe20000004100 */
[----:B------:R-:W-:Y:S01]  /*3fb0*/  @!P0 FFMA.FTZ R4, R49, R54, R4 ;  /* 0x0000003631048223 */ /* 0x000fe20000010004 */
[----:B------:R-:W-:Y:S01]  /*3fc0*/  @!P0 HADD2.F32 R43, -RZ, R38.H0_H0 ;  /* 0x20000026ff2b8230 */ /* 0x000fe20000004100 */
[----:B------:R-:W-:Y:S01]  /*3fd0*/  @!P0 SHF.R.U32.HI R39, RZ, 0x10, R39 ;  /* 0x00000010ff278819 */ /* 0x000fe20000011627 */
[----:B------:R-:W-:Y:S01]  /*3fe0*/  @!P0 HADD2.F32 R38, -RZ, R41.H0_H0 ;  /* 0x20000029ff268230 */ /* 0x000fe20000004100 */
[----:B------:R-:W-:Y:S01]  /*3ff0*/  @!P0 FMUL.FTZ R174, R56, R37 ;  /* 0x0000002538ae8220 */ /* 0x000fe20000410000 */
[----:B------:R-:W-:Y:S01]  /*4000*/  @!P0 MOV R25, R166 ;  /* 0x000000a600198202 */ /* 0x000fe20000000f00 */
[C---:B------:R-:W-:Y:S01]  /*4010*/  @!P0 FMUL.FTZ R173, R55.reuse, R43 ;  /* 0x0000002b37ad8220 */ /* 0x040fe20000410000 */
[----:B------:R-:W-:Y:S01]  /*4020*/  @!P0 F2FP.PACK_AB R145, R172, R145 ;  /* 0x00000091ac91823e */ /* 0x000fe200000000ff */
[----:B------:R-:W-:Y:S01]  /*4030*/  @!P0 FMUL.FTZ R5, R38, R37 ;  /* 0x0000002526058220 */ /* 0x000fe20000410000 */
[----:B------:R-:W-:Y:S01]  /*4040*/  @!P0 HADD2.F32 R37, -RZ, R36.H0_H0 ;  /* 0x20000024ff258230 */ /* 0x000fe20000004100 */
[----:B------:R-:W-:Y:S01]  /*4050*/  @!P0 IMAD.MOV.U32 R36, RZ, RZ, R27 ;  /* 0x000000ffff248224 */ /* 0x000fe200078e001b */
[----:B------:R-:W-:Y:S01]  /*4060*/  @!P0 HADD2.F32 R53, -RZ, R53.H0_H0 ;  /* 0x20000035ff358230 */ /* 0x000fe20000004100 */
[----:B------:R-:W-:Y:S01]  /*4070*/  @!P0 MOV R24, R145 ;  /* 0x0000009100188202 */ /* 0x000fe20000000f00 */
[--C-:B------:R-:W-:Y:S01]  /*4080*/  @!P0 HADD2.F32 R58, -RZ, R60.reuse.H0_H0 ;  /* 0x2000003cff3a8230 */ /* 0x100fe20000004100 */
[----:B------:R-:W-:Y:S01]  /*4090*/  @!P0 F2FP.PACK_AB R166, R4, R3 ;  /* 0x0000000304a6823e */ /* 0x000fe200000000ff */
[----:B------:R-:W-:Y:S01]  /*40a0*/  @!P0 HADD2.F32 R60, -RZ, R60.H1_H1 ;  /* 0x3000003cff3c8230 */ /* 0x000fe20000004100 */
[----:B------:R-:W-:Y:S01]  /*40b0*/  @!P0 FFMA.FTZ R174, R38, R53, -R174 ;  /* 0x0000003526ae8223 */ /* 0x000fe200000108ae */
[----:B------:R-:W-:Y:S01]  /*40c0*/  @!P0 HADD2.F32 R39, -RZ, R39.H0_H0 ;  /* 0x20000027ff278230 */ /* 0x000fe20000004100 */
[----:B------:R-:W-:Y:S01]  /*40d0*/  @!P0 FMUL.FTZ R176, R58, R37 ;  /* 0x000000253ab08220 */ /* 0x000fe20000410000 */
[----:B------:R-:W-:Y:S01]  /*40e0*/  @!P0 HADD2.F32 R40, -RZ, R41.H1_H1 ;  /* 0x30000029ff288230 */ /* 0x000fe20000004100 */
[----:B------:R-:W-:Y:S01]  /*40f0*/  @!P0 FFMA.FTZ R5, R56, R53, R5 ;  /* 0x0000003538058223 */ /* 0x000fe20000010005 */
[----:B------:R-:W-:Y:S01]  /*4100*/  @!P0 HADD2.F32 R57, -RZ, R57.H0_H0 ;  /* 0x20000039ff398230 */ /* 0x000fe20000004100 */
[----:B------:R-:W-:Y:S01]  /*4110*/  @!P0 FMUL.FTZ R175, R60, R39 ;  /* 0x000000273caf8220 */ /* 0x000fe20000410000 */
[----:B------:R-:W-:Y:S01]  /*4120*/  @!P0 HADD2.F32 R59, -RZ, R59.H0_H0 ;  /* 0x2000003bff3b8230 */ /* 0x000fe20000004100 */
[C---:B------:R-:W-:Y:S01]  /*4130*/  @!P0 FMUL.FTZ R6, R40.reuse, R43 ;  /* 0x0000002b28068220 */ /* 0x040fe20000410000 */
[--C-:B------:R-:W-:Y:S01]  /*4140*/  @!P0 HADD2.F32 R38, -RZ, R36.reuse.H0_H0 ;  /* 0x20000024ff268230 */ /* 0x100fe20000004100 */
[-C--:B------:R-:W-:Y:S01]  /*4150*/  @!P0 FFMA.FTZ R173, R40, R57.reuse, -R173 ;  /* 0x0000003928ad8223 */ /* 0x080fe200000108ad */
[----:B------:R-:W-:Y:S01]  /*4160*/  @!P0 F2FP.PACK_AB R145, R2, R0 ;  /* 0x000000000291823e */ /* 0x000fe200000000ff */
[----:B------:R-:W-:Y:S01]  /*4170*/  @!P0 FFMA.FTZ R6, R55, R57, R6 ;  /* 0x0000003937068223 */ /* 0x000fe20000010006 */
[----:B------:R-:W-:Y:S01]  /*4180*/  @!P0 HADD2.F32 R36, -RZ, R36.H1_H1 ;  /* 0x30000024ff248230 */ /* 0x000fe20000004100 */
[C---:B------:R-:W-:Y:S01]  /*4190*/  @!P0 FFMA.FTZ R176, R38.reuse, R59, -R176 ;  /* 0x0000003b26b08223 */ /* 0x040fe200000108b0 */
[----:B------:R-:W-:Y:S01]  /*41a0*/  @!P0 HADD2.F32 R61, -RZ, R61.H0_H0 ;  /* 0x2000003dff3d8230 */ /* 0x000fe20000004100 */
[----:B------:R-:W-:Y:S01]  /*41b0*/  @!P0 FMUL.FTZ R7, R38, R37 ;  /* 0x0000002526078220 */ /* 0x000fe20000410000 */
[----:B------:R-:W-:Y:S01]  /*41c0*/  @!P0 F2FP.PACK_AB R173, R173, R174 ;  /* 0x000000aeadad823e */ /* 0x000fe200000000ff */
[----:B------:R-:W-:Y:S01]  /*41d0*/  @!P0 FMUL.FTZ R8, R36, R39 ;  /* 0x0000002724088220 */ /* 0x000fe20000410000 */
[----:B------:R-:W-:Y:S01]  /*41e0*/  @!P0 F2FP.PACK_AB R167, R6, R5 ;  /* 0x0000000506a7823e */ /* 0x000fe200000000ff */
[----:B------:R-:W-:Y:S01]  /*41f0*/  @!P0 FFMA.FTZ R175, R36, R61, -R175 ;  /* 0x0000003d24af8223 */ /* 0x000fe200000108af */
[----:B------:R-:W-:Y:S01]  /*4200*/  @!P0 MOV R72, R145 ;  /* 0x0000009100488202 */ /* 0x000fe20000000f00 */
[----:B------:R-:W-:Y:S01]  /*4210*/  @!P0 FFMA.FTZ R7, R58, R59, R7 ;  /* 0x0000003b3a078223 */ /* 0x000fe20000010007 */
[----:B------:R-:W-:Y:S01]  /*4220*/  @!P0 MOV R74, R167 ;  /* 0x000000a7004a8202 */ /* 0x000fe20000000f00 */
[----:B------:R-:W-:Y:S01]  /*4230*/  @!P0 FFMA.FTZ R8, R60, R61, R8 ;  /* 0x0000003d3c088223 */ /* 0x000fe20000010008 */
[----:B------:R-:W-:Y:S01]  /*4240*/  @!P0 F2FP.PACK_AB R176, R175, R176 ;  /* 0x000000b0afb0823e */ /* 0x000fe200000000ff */
[----:B------:R-:W-:Y:S02]  /*4250*/  @!P0 IMAD.MOV.U32 R26, RZ, RZ, R173 ;  /* 0x000000ffff1a8224 */ /* 0x000fe400078e00ad */
[----:B------:R-:W-:Y:S01]  /*4260*/  @!P0 IMAD.MOV.U32 R73, RZ, RZ, R166 ;  /* 0x000000ffff498224 */ /* 0x000fe200078e00a6 */
[----:B------:R-:W-:Y:S02]  /*4270*/  @!P0 MOV R27, R176 ;  /* 0x000000b0001b8202 */ /* 0x000fe40000000f00 */
[----:B------:R-:W-:Y:S03]  /*4280*/  @!P0 F2FP.PACK_AB R172, R8, R7 ;  /* 0x0000000708ac823e */ /* 0x000fe600000000ff */
[----:B------:R1:W-:Y:S01]  /*4290*/  STG.E.128 [R170.64], R24 ;  /* 0x00000018aa007986 */ /* 0x0003e2000c101d06 */
[----:B------:R-:W-:Y:S07]  /*42a0*/  @!P0 MOV R75, R172 ;  /* 0x000000ac004b8202 */ /* 0x000fee0000000f00 */
[----:B------:R1:W-:Y:S02]  /*42b0*/  @!P2 STG.E.128 [R168.64], R72 ;  /* 0x00000048a800a986 */ /* 0x0003e4000c101d06 */
.L_x_75:
[----:B------:R-:W-:Y:S05]  /*42c0*/  BSYNC B0 ;  /* 0x0000000000007941 */ /* 0x000fea0003800000 */
.L_x_74:
[----:B------:R-:W-:Y:S01]  /*42d0*/  ISETP.GE.AND P0, PT, R13, c[0x0][0x1d4], PT ;  /* 0x000075000d007a0c */ /* 0x000fe20003f06270 */
[----:B------:R-:W-:Y:S01]  /*42e0*/  @!UPT UIADD3 URZ, URZ, URZ, URZ ;  /* 0x0000003f3f3ff290 */ /* 0x000fe2000fffe03f */
[----:B------:R-:W-:Y:S11]  /*42f0*/  BSSY B0, `(.L_x_76) ;  /* 0x0000071000007945 */ /* 0x000ff60003800000 */
[----:B------:R-:W-:-:S05]  /*4300*/  @P0 BRA `(.L_x_77) ;  /* 0x000006f000000947 */ /* 0x000fca0003800000 */
[----:B------:R-:W2:Y:S01]  /*4310*/  LDS.128 R56, [R117+0x6100] ;  /* 0x0061000075387984 */ /* 0x000ea20000000c00 */
[----:B------:R-:W-:Y:S02]  /*4320*/  ISETP.GE.AND P2, PT, R126, c[0x0][0x1d4], PT ;  /* 0x000075007e007a0c */ /* 0x000fe40003f46270 */
[CC--:B------:R-:W-:Y:S04]  /*4330*/  IADD3 R61, P1, P0, R160.reuse, R143.reuse, R131 ;  /* 0x0000008fa03d7210 */ /* 0x0c0fe8000783e083 */
[CC--:B------:R-:W-:Y:S01]  /*4340*/  IADD3.X R54, R99.reuse, R94.reuse, R122, P1, P0 ;  /* 0x0000005e63367210 */ /* 0x0c0fe20000fe047a */
[----:B-1----:R-:W1:Y:S06]  /*4350*/  LDS.128 R24, [R119+0x6100] ;  /* 0x0061000077187984 */ /* 0x002e6c0000000c00 */
        /* <DEDUP_REMOVED lines=8> */
[----:B--2---:R-:W-:Y:S01]  /*43e0*/  @!P0 IMAD.MOV.U32 R43, RZ, RZ, R57 ;  /* 0x000000ffff2b8224 */ /* 0x004fe200078e0039 */
[----:B------:R-:W-:Y:S01]  /*43f0*/  @!P0 MOV R41, R56 ;  /* 0x0000003800298202 */ /* 0x000fe20000000f00 */
[----:B------:R-:W-:Y:S01]  /*4400*/  @!P0 IMAD.MOV.U32 R45, RZ, RZ, R59 ;  /* 0x000000ffff2d8224 */ /* 0x000fe200078e003b */
[----:B------:R-:W-:Y:S01]  /*4410*/  @!P0 SHF.R.U64 R30, R30, 0x10, R31 ;  /* 0x000000101e1e8819 */ /* 0x000fe2000000121f */
[----:B------:R-:W-:Y:S01]  /*4420*/  @!P0 HADD2.F32 R38, -RZ, R35.H1_H1 ;  /* 0x30000023ff268230 */ /* 0x000fe20000004100 */
[----:B------:R-:W-:Y:S01]  /*4430*/  @!P0 SHF.R.U64 R36, R28, 0x10, R29 ;  /* 0x000000101c248819 */ /* 0x000fe2000000121d */
[----:B------:R-:W-:Y:S01]  /*4440*/  @!P0 HADD2.F32 R39, -RZ, R41.H0_H0 ;  /* 0x20000029ff278230 */ /* 0x000fe20000004100 */
[----:B------:R-:W-:Y:S01]  /*4450*/  @!P0 SHF.R.U32.HI R28, RZ, 0x10, R31 ;  /* 0x00000010ff1c8819 */ /* 0x000fe2000001161f */
[----:B------:R-:W-:Y:S01]  /*4460*/  @!P0 HADD2.F32 R40, -RZ, R77.H1_H1 ;  /* 0x3000004dff288230 */ /* 0x000fe20000004100 */
[----:B-1----:R-:W-:Y:S01]  /*4470*/  @!P0 MOV R31, R24 ;  /* 0x00000018001f8202 */ /* 0x002fe20000000f00 */
[----:B------:R-:W-:Y:S01]  /*4480*/  @!P0 HADD2.F32 R41, -RZ, R41.H1_H1 ;  /* 0x30000029ff298230 */ /* 0x000fe20000004100 */
[----:B------:R-:W-:Y:S01]  /*4490*/  @!P0 FMUL.FTZ R52, R39, R38 ;  /* 0x0000002627348220 */ /* 0x000fe20000410000 */
[----:B------:R-:W-:Y:S01]  /*44a0*/  @!P0 SHF.R.U32.HI R29, RZ, 0x10, R29 ;  /* 0x00000010ff1d8819 */ /* 0x000fe2000001161d */
[----:B------:R-:W-:Y:S01]  /*44b0*/  @!P0 HADD2.F32 R36, -RZ, R36.H0_H0 ;  /* 0x20000024ff248230 */ /* 0x000fe20000004100 */
[--C-:B------:R-:W-:Y:S01]  /*44c0*/  @!P0 SHF.R.U64 R42, R68, 0x10, R69.reuse ;  /* 0x00000010442a8819 */ /* 0x100fe20000001245 */
[--C-:B------:R-:W-:Y:S01]  /*44d0*/  @!P0 HADD2.F32 R37, -RZ, R31.reuse.H0_H0 ;  /* 0x2000001fff258230 */ /* 0x100fe20000004100 */
[----:B------:R-:W-:Y:S01]  /*44e0*/  @!P0 MOV R47, R58 ;  /* 0x0000003a002f8202 */ /* 0x000fe20000000f00 */
[----:B------:R-:W-:Y:S01]  /*44f0*/  @!P0 HADD2.F32 R31, -RZ, R31.H1_H1 ;  /* 0x3000001fff1f8230 */ /* 0x000fe20000004100 */
[----:B------:R-:W-:Y:S01]  /*4500*/  @!P0 FMUL.FTZ R73, R41, R36 ;  /* 0x0000002429498220 */ /* 0x000fe20000410000 */
[----:B------:R-:W-:Y:S01]  /*4510*/  @!P0 HADD2.F32 R42, -RZ, R42.H0_H0 ;  /* 0x2000002aff2a8230 */ /* 0x000fe20000004100 */
[C---:B------:R-:W-:Y:S01]  /*4520*/  @!P0 FMUL.FTZ R0, R37.reuse, R38 ;  /* 0x0000002625008220 */ /* 0x040fe20000410000 */
[----:B------:R-:W-:Y:S01]  /*4530*/  @!P0 HADD2.F32 R50, -RZ, R45.H1_H1 ;  /* 0x3000002dff328230 */ /* 0x000fe20000004100 */
[-C--:B------:R-:W-:Y:S01]  /*4540*/  @!P0 FFMA.FTZ R52, R37, R40.reuse, -R52 ;  /* 0x0000002825348223 */ /* 0x080fe20000010834 */
[----:B------:R-:W-:Y:S01]  /*4550*/  @!P0 MOV R37, R25 ;  /* 0x0000001900258202 */ /* 0x000fe20000000f00 */
[----:B------:R-:W-:Y:S01]  /*4560*/  @!P0 FFMA.FTZ R0, R39, R40, R0 ;  /* 0x0000002827008223 */ /* 0x000fe20000010000 */
[----:B------:R-:W-:Y:S01]  /*4570*/  @!P0 SHF.R.U32.HI R44, RZ, 0x10, R69 ;  /* 0x00000010ff2c8819 */ /* 0x000fe20000011645 */
[C---:B------:R-:W-:Y:S01]  /*4580*/  @!P0 FMUL.FTZ R2, R31.reuse, R36 ;  /* 0x000000241f028220 */ /* 0x040fe20000410000 */
[--C-:B------:R-:W-:Y:S01]  /*4590*/  @!P0 HADD2.F32 R40, -RZ, R43.reuse.H0_H0 ;  /* 0x2000002bff288230 */ /* 0x100fe20000004100 */
[-C--:B------:R-:W-:Y:S01]  /*45a0*/  @!P0 FFMA.FTZ R73, R31, R42.reuse, -R73 ;  /* 0x0000002a1f498223 */ /* 0x080fe20000010849 */
[----:B------:R-:W-:Y:S01]  /*45b0*/  @!P0 HADD2.F32 R43, -RZ, R43.H1_H1 ;  /* 0x3000002bff2b8230 */ /* 0x000fe20000004100 */
[----:B------:R-:W-:Y:S01]  /*45c0*/  @!P0 FFMA.FTZ R2, R41, R42, R2 ;  /* 0x0000002a29028223 */ /* 0x000fe20000010002 */
[----:B------:R-:W-:Y:S01]  /*45d0*/  @!P0 HADD2.F32 R36, -RZ, R29.H0_H0 ;  /* 0x2000001dff248230 */ /* 0x000fe20000004100 */
[----:B------:R-:W-:Y:S01]  /*45e0*/  @!P0 SHF.R.U32.HI R53, RZ, 0x10, R71 ;  /* 0x00000010ff358819 */ /* 0x000fe20000011647 */
[----:B------:R-:W-:Y:S01]  /*45f0*/  @!P0 HADD2.F32 R44, -RZ, R44.H0_H0 ;  /* 0x2000002cff2c8230 */ /* 0x000fe20000004100 */
[----:B------:R-:W-:Y:S01]  /*4600*/  @!P0 F2FP.PACK_AB R52, R73, R52 ;  /* 0x000000344934823e */ /* 0x000fe200000000ff */
[----:B------:R-:W-:Y:S01]  /*4610*/  @!P0 HADD2.F32 R29, -RZ, R37.H1_H1 ;  /* 0x30000025ff1d8230 */ /* 0x000fe20000004100 */
[-C--:B------:R-:W-:Y:S01]  /*4620*/  @!P0 FMUL.FTZ R75, R43, R36.reuse ;  /* 0x000000242b4b8220 */ /* 0x080fe20000410000 */
[----:B------:R-:W-:Y:S01]  /*4630*/  @!P0 HADD2.F32 R31, -RZ, R35.H0_H0 ;  /* 0x20000023ff1f8230 */ /* 0x000fe20000004100 */
[----:B------:R-:W-:Y:S01]  /*4640*/  @!P0 MOV R35, R27 ;  /* 0x0000001b00238202 */ /* 0x000fe20000000f00 */
[----:B------:R-:W-:Y:S01]  /*4650*/  @!P0 HADD2.F32 R38, -RZ, R37.H0_H0 ;  /* 0x20000025ff268230 */ /* 0x000fe20000004100 */
[C---:B------:R-:W-:Y:S01]  /*4660*/  @!P0 FMUL.FTZ R4, R29.reuse, R36 ;  /* 0x000000241d048220 */ /* 0x040fe20000410000 */
[----:B------:R-:W-:Y:S01]  /*4670*/  @!P0 MOV R24, R52 ;  /* 0x0000003400188202 */ /* 0x000fe20000000f00 */
[----:B------:R-:W-:Y:S01]  /*4680*/  @!P0 FFMA.FTZ R75, R29, R44, -R75 ;  /* 0x0000002c1d4b8223 */ /* 0x000fe2000001084b */
[----:B------:R-:W-:Y:S01]  /*4690*/  @!P0 HADD2.F32 R29, -RZ, R28.H0_H0 ;  /* 0x2000001cff1d8230 */ /* 0x000fe20000004100 */
[-C--:B------:R-:W-:Y:S01]  /*46a0*/  @!P0 FMUL.FTZ R72, R40, R31.reuse ;  /* 0x0000001f28488220 */ /* 0x080fe20000410000 */
[----:B------:R-:W-:Y:S01]  /*46b0*/  @!P0 HADD2.F32 R28, -RZ, R35.H1_H1 ;  /* 0x30000023ff1c8230 */ /* 0x000fe20000004100 */
[----:B------:R-:W-:Y:S01]  /*46c0*/  @!P0 FMUL.FTZ R3, R38, R31 ;  /* 0x0000001f26038220 */ /* 0x000fe20000410000 */
[----:B------:R-:W-:Y:S01]  /*46d0*/  @!P0 HADD2.F32 R53, -RZ, R53.H0_H0 ;  /* 0x20000035ff358230 */ /* 0x000fe20000004100 */
[-C--:B------:R-:W-:Y:S01]  /*46e0*/  @!P0 FMUL.FTZ R145, R50, R29.reuse ;  /* 0x0000001d32918220 */ /* 0x080fe20000410000 */
[----:B------:R-:W-:Y:S01]  /*46f0*/  @!P0 HADD2.F32 R48, -RZ, R45.H0_H0 ;  /* 0x2000002dff308230 */ /* 0x000fe20000004100 */
[C---:B------:R-:W-:Y:S01]  /*4700*/  @!P0 FMUL.FTZ R8, R28.reuse, R29 ;  /* 0x0000001d1c088220 */ /* 0x040fe20000410000 */
[----:B------:R-:W-:Y:S01]  /*4710*/  @!P0 HADD2.F32 R36, -RZ, R35.H0_H0 ;  /* 0x20000023ff248230 */ /* 0x000fe20000004100 */
[----:B------:R-:W-:Y:S01]  /*4720*/  @!P0 FFMA.FTZ R145, R28, R53, -R145 ;  /* 0x000000351c918223 */ /* 0x000fe20000010891 */
[--C-:B------:R-:W-:Y:S01]  /*4730*/  @!P0 HADD2.F32 R31, -RZ, R34.reuse.H1_H1 ;  /* 0x30000022ff1f8230 */ /* 0x100fe20000004100 */
[----:B------:R-:W-:Y:S01]  /*4740*/  @!P0 IMAD.MOV.U32 R28, RZ, RZ, R26 ;  /* 0x000000ffff1c8224 */ /* 0x000fe200078e001a */
[----:B------:R-:W-:Y:S01]  /*4750*/  @!P0 SHF.R.U64 R49, R70, 0x10, R71 ;  /* 0x0000001046318819 */ /* 0x000fe20000001247 */
[--C-:B------:R-:W-:Y:S01]  /*4760*/  @!P0 HADD2.F32 R46, -RZ, R47.reuse.H0_H0 ;  /* 0x2000002fff2e8230 */ /* 0x100fe20000004100 */
[----:B------:R-:W-:Y:S01]  /*4770*/  @!P0 F2FP.PACK_AB R52, R2, R0 ;  /* 0x000000000234823e */ /* 0x000fe200000000ff */
[-C--:B------:R-:W-:Y:S01]  /*4780*/  @!P0 FMUL.FTZ R74, R48, R31.reuse ;  /* 0x0000001f304a8220 */ /* 0x080fe20000410000 */
[----:B------:R-:W-:Y:S01]  /*4790*/  @!P0 HADD2.F32 R47, -RZ, R47.H1_H1 ;  /* 0x3000002fff2f8230 */ /* 0x000fe20000004100 */
[----:B------:R-:W-:Y:S01]  /*47a0*/  @!P0 FMUL.FTZ R7, R36, R31 ;  /* 0x0000001f24078220 */ /* 0x000fe20000410000 */
[----:B------:R-:W-:Y:S01]  /*47b0*/  @!P0 HADD2.F32 R31, -RZ, R34.H0_H0 ;  /* 0x20000022ff1f8230 */ /* 0x000fe20000004100 */
[----:B------:R-:W-:Y:S01]  /*47c0*/  @!P0 MOV R56, R52 ;  /* 0x0000003400388202 */ /* 0x000fe20000000f00 */
[----:B------:R-:W-:Y:S02]  /*47d0*/  @!P0 HADD2.F32 R29, -RZ, R30.H0_H0 ;  /* 0x2000001eff1d8230 */ /* 0x000fe40000004100 */
[----:B------:R-:W-:Y:S01]  /*47e0*/  @!P0 HADD2.F32 R39, -RZ, R77.H0_H0 ;  /* 0x2000004dff278230 */ /* 0x000fe20000004100 */
[----:B------:R-:W-:Y:S01]  /*47f0*/  @!P0 FMUL.FTZ R167, R46, R31 ;  /* 0x0000001f2ea78220 */ /* 0x000fe20000410000 */
[----:B------:R-:W-:Y:S01]  /*4800*/  @!P0 HADD2.F32 R30, -RZ, R28.H0_H0 ;  /* 0x2000001cff1e8230 */ /* 0x000fe20000004100 */
[----:B------:R-:W-:Y:S01]  /*4810*/  @!P0 FMUL.FTZ R166, R47, R29 ;  /* 0x0000001d2fa68220 */ /* 0x000fe20000410000 */
[----:B------:R-:W-:Y:S01]  /*4820*/  @!P0 HADD2.F32 R45, -RZ, R76.H0_H0 ;  /* 0x2000004cff2d8230 */ /* 0x000fe20000004100 */
[----:B------:R-:W-:Y:S01]  /*4830*/  @!P0 FFMA.FTZ R3, R40, R39, R3 ;  /* 0x0000002728038223 */ /* 0x000fe20000010003 */
[----:B------:R-:W-:Y:S01]  /*4840*/  @!P0 HADD2.F32 R28, -RZ, R28.H1_H1 ;  /* 0x3000001cff1c8230 */ /* 0x000fe20000004100 */
[C---:B------:R-:W-:Y:S01]  /*4850*/  @!P0 FMUL.FTZ R5, R30.reuse, R31 ;  /* 0x0000001f1e058220 */ /* 0x040fe20000410000 */
[----:B------:R-:W-:Y:S01]  /*4860*/  @!P0 HADD2.F32 R49, -RZ, R49.H0_H0 ;  /* 0x20000031ff318230 */ /* 0x000fe20000004100 */
[----:B------:R-:W-:Y:S01]  /*4870*/  @!P0 FFMA.FTZ R167, R30, R45, -R167 ;  /* 0x0000002d1ea78223 */ /* 0x000fe200000108a7 */
[----:B------:R-:W-:Y:S01]  /*4880*/  @!P0 HADD2.F32 R51, -RZ, R76.H1_H1 ;  /* 0x3000004cff338230 */ /* 0x000fe20000004100 */
[----:B------:R-:W-:Y:S02]  /*4890*/  @!P0 FFMA.FTZ R72, R38, R39, -R72 ;  /* 0x0000002726488223 */ /* 0x000fe40000010848 */
[----:B------:R-:W-:Y:S02]  /*48a0*/  @!P0 FFMA.FTZ R166, R28, R49, -R166 ;  /* 0x000000311ca68223 */ /* 0x000fe400000108a6 */
[----:B------:R-:W-:Y:S01]  /*48b0*/  @!P0 FFMA.FTZ R74, R36, R51, -R74 ;  /* 0x00000033244a8223 */ /* 0x000fe2000001084a */
[----:B------:R-:W-:Y:S01]  /*48c0*/  @!P0 F2FP.PACK_AB R75, R75, R72 ;  /* 0x000000484b4b823e */ /* 0x000fe200000000ff */
[----:B------:R-:W-:Y:S01]  /*48d0*/  @!P0 FFMA.FTZ R4, R43, R44, R4 ;  /* 0x0000002c2b048223 */ /* 0x000fe20000010004 */
[----:B------:R-:W-:Y:S01]  /*48e0*/  @!P0 F2FP.PACK_AB R167, R166, R167 ;  /* 0x000000a7a6a7823e */ /* 0x000fe200000000ff */
[----:B------:R-:W-:Y:S01]  /*48f0*/  @!P0 FMUL.FTZ R6, R28, R29 ;  /* 0x0000001d1c068220 */ /* 0x000fe20000410000 */
[----:B------:R-:W-:Y:S01]  /*4900*/  @!P0 F2FP.PACK_AB R74, R145, R74 ;  /* 0x0000004a914a823e */ /* 0x000fe200000000ff */
[----:B------:R-:W-:Y:S01]  /*4910*/  @!P0 FFMA.FTZ R5, R46, R45, R5 ;  /* 0x0000002d2e058223 */ /* 0x000fe20000010005 */
[----:B------:R-:W-:Y:S01]  /*4920*/  @!P0 MOV R25, R75 ;  /* 0x0000004b00198202 */ /* 0x000fe20000000f00 */
[----:B------:R-:W-:Y:S01]  /*4930*/  @!P0 FFMA.FTZ R6, R47, R49, R6 ;  /* 0x000000312f068223 */ /* 0x000fe20000010006 */
[----:B------:R-:W-:Y:S01]  /*4940*/  @!P0 MOV R27, R74 ;  /* 0x0000004a001b8202 */ /* 0x000fe20000000f00 */
[----:B------:R-:W-:Y:S01]  /*4950*/  @!P0 FFMA.FTZ R7, R48, R51, R7 ;  /* 0x0000003330078223 */ /* 0x000fe20000010007 */
[----:B------:R-:W-:Y:S01]  /*4960*/  @!P0 F2FP.PACK_AB R73, R4, R3 ;  /* 0x000000030449823e */ /* 0x000fe200000000ff */
[----:B------:R-:W-:Y:S01]  /*4970*/  @!P0 FFMA.FTZ R8, R50, R53, R8 ;  /* 0x0000003532088223 */ /* 0x000fe20000010008 */
[----:B------:R-:W-:Y:S01]  /*4980*/  @!P0 F2FP.PACK_AB R72, R6, R5 ;  /* 0x000000050648823e */ /* 0x000fe200000000ff */
[----:B------:R-:W-:Y:S02]  /*4990*/  @!P0 IMAD.MOV.U32 R26, RZ, RZ, R167 ;  /* 0x000000ffff1a8224 */ /* 0x000fe400078e00a7 */
[----:B------:R-:W-:Y:S01]  /*49a0*/  @!P0 IMAD.MOV.U32 R57, RZ, RZ, R73 ;  /* 0x000000ffff398224 */ /* 0x000fe200078e0049 */
[----:B------:R-:W-:Y:S02]  /*49b0*/  @!P0 F2FP.PACK_AB R75, R8, R7 ;  /* 0x00000007084b823e */ /* 0x000fe400000000ff */
[----:B------:R1:W-:Y:S01]  /*49c0*/  STG.E.128 [R60.64], R24 ;  /* 0x000000183c007986 */ /* 0x0003e2000c101d06 */
[----:B------:R-:W-:Y:S02]  /*49d0*/  @!P0 MOV R58, R72 ;  /* 0x00000048003a8202 */ /* 0x000fe40000000f00 */
[----:B------:R-:W-:Y:S05]  /*49e0*/  @!P0 MOV R59, R75 ;  /* 0x0000004b003b8202 */ /* 0x000fea0000000f00 */
[----:B------:R1:W-:Y:S02]  /*49f0*/  @!P2 STG.E.128 [R54.64], R56 ;  /* 0x000000383600a986 */ /* 0x0003e4000c101d06 */
.L_x_77:
[----:B------:R-:W-:Y:S05]  /*4a00*/  BSYNC B0 ;  /* 0x0000000000007941 */ /* 0x000fea0003800000 */
.L_x_76:
[----:B------:R-:W-:Y:S11]  /*4a10*/  ISETP.GE.AND P0, PT, R12, c[0x0][0x1d4], PT ;  /* 0x000075000c007a0c */ /* 0x000ff60003f06270 */
[----:B------:R-:W-:Y:S02]  /*4a20*/  @!UPT UIADD3 URZ, URZ, URZ, URZ ;  /* 0x0000003f3f3ff290 */ /* 0x000fe4000fffe03f */
[----:B------:R-:W-:-:S05]  /*4a30*/  @P0 BRA `(.L_x_61) ;  /* 0x0000087000000947 */ /* 0x000fca0003800000 */
[----:B-1----:R-:W-:Y:S01]  /*4a40*/  LDS.128 R52, [R113+0x6100] ;  /* 0x0061000071347984 */ /* 0x002fe20000000c00 */
[----:B------:R-:W-:Y:S04]  /*4a50*/  IADD3 R57, P1, P0, R160, R143, R130 ;  /* 0x0000008fa0397210 */ /* 0x000fe8000783e082 */
[----:B------:R-:W-:Y:S02]  /*4a60*/  IADD3.X R56, R99, R94, R120, P1, P0 ;  /* 0x0000005e63387210 */ /* 0x000fe40000fe0478 */
[----:B------:R-:W-:Y:S01]  /*4a70*/  ISETP.GE.AND P0, PT, R12, c[0x0][0x27c], PT ;  /* 0x00009f000c007a0c */ /* 0x000fe20003f06270 */
[----:B------:R-:W1:Y:S01]  /*4a80*/  LDS.128 R24, [R115+0x6100] ;  /* 0x0061000073187984 */ /* 0x000e620000000c00 */
[C---:B------:R-:W-:Y:S04]  /*4a90*/  LEA R58, P1, R57.reuse, c[0x0][0x1c8], 0x1 ;  /* 0x00007200393a7a11 */ /* 0x040fe800078208ff */
[----:B------:R-:W-:Y:S02]  /*4aa0*/  LEA.HI.X R59, R57, c[0x0][0x1cc], R56, 0x1, P1 ;  /* 0x00007300393b7a11 */ /* 0x000fe400008f0c38 */
[----:B------:R-:W-:Y:S05]  /*4ab0*/  ISETP.GE.AND P1, PT, R125, c[0x0][0x1d4], PT ;  /* 0x000075007d007a0c */ /* 0x000fea0003f26270 */
[----:B------:R-:W-:Y:S01]  /*4ac0*/  @!P0 HADD2.F32 R30, -RZ, R33.H1_H1 ;  /* 0x30000021ff1e8230 */ /* 0x000fe20000004100 */
[----:B------:R-:W-:Y:S01]  /*4ad0*/  @!P0 SHF.R.U64 R29, R20, 0x10, R21 ;  /* 0x00000010141d8819 */ /* 0x000fe20000001215 */
[--C-:B------:R-:W-:Y:S01]  /*4ae0*/  @!P0 HADD2.F32 R40, -RZ, R63.reuse.H1_H1 ;  /* 0x3000003fff288230 */ /* 0x100fe20000004100 */
[----:B------:R-:W-:Y:S01]  /*4af0*/  @!P0 SHF.R.U64 R22, R22, 0x10, R23 ;  /* 0x0000001016168819 */ /* 0x000fe20000001217 */
[----:B------:R-:W-:Y:S01]  /*4b00*/  @!P0 HADD2.F32 R37, -RZ, R63.H0_H0 ;  /* 0x2000003fff258230 */ /* 0x000fe20000004100 */
[----:B------:R-:W-:Y:S01]  /*4b10*/  @!P0 SHF.R.U32.HI R20, RZ, 0x10, R21 ;  /* 0x00000010ff148819 */ /* 0x000fe20000011615 */
[--C-:B------:R-:W-:Y:S01]  /*4b20*/  @!P0 HADD2.F32 R49, -RZ, R62.reuse.H1_H1 ;  /* 0x3000003eff318230 */ /* 0x100fe20000004100 */
[----:B------:R-:W-:Y:S01]  /*4b30*/  @!P0 SHF.R.U32.HI R21, RZ, 0x10, R23 ;  /* 0x00000010ff158819 */ /* 0x000fe20000011617 */
[----:B------:R-:W-:Y:S01]  /*4b40*/  @!P0 HADD2.F32 R45, -RZ, R62.H0_H0 ;  /* 0x2000003eff2d8230 */ /* 0x000fe20000004100 */
[--C-:B------:R-:W-:Y:S01]  /*4b50*/  @!P0 SHF.R.U64 R36, R64, 0x10, R65.reuse ;  /* 0x0000001040248819 */ /* 0x100fe20000001241 */
[----:B------:R-:W-:Y:S01]  /*4b60*/  @!P0 HADD2.F32 R31, -RZ, R33.H0_H0 ;  /* 0x20000021ff1f8230 */ /* 0x000fe20000004100 */
[----:B------:R-:W-:Y:S01]  /*4b70*/  @!P0 SHF.R.U32.HI R43, RZ, 0x10, R65 ;  /* 0x00000010ff2b8819 */ /* 0x000fe20000011641 */
[----:B------:R-:W-:Y:S01]  /*4b80*/  @!P0 HADD2.F32 R21, -RZ, R21.H0_H0 ;  /* 0x20000015ff158230 */ /* 0x000fe20000004100 */
[--C-:B------:R-:W-:Y:S01]  /*4b90*/  @!P0 SHF.R.U32.HI R51, RZ, 0x10, R67.reuse ;  /* 0x00000010ff338819 */ /* 0x100fe20000011643 */
[----:B------:R-:W-:Y:S01]  /*4ba0*/  @!P0 HADD2.F32 R36, -RZ, R36.H0_H0 ;  /* 0x20000024ff248230 */ /* 0x000fe20000004100 */
[----:B------:R-:W-:Y:S01]  /*4bb0*/  @!P0 SHF.R.U64 R44, R66, 0x10, R67 ;  /* 0x00000010422c8819 */ /* 0x000fe20000001243 */
[----:B------:R-:W-:Y:S02]  /*4bc0*/  @!P0 HADD2.F32 R43, -RZ, R43.H0_H0 ;  /* 0x2000002bff2b8230 */ /* 0x000fe40000004100 */
[----:B------:R-:W-:Y:S02]  /*4bd0*/  @!P0 HADD2.F32 R51, -RZ, R51.H0_H0 ;  /* 0x20000033ff338230 */ /* 0x000fe40000004100 */
[----:B------:R-:W-:Y:S02]  /*4be0*/  @!P0 HADD2.F32 R44, -RZ, R44.H0_H0 ;  /* 0x2000002cff2c8230 */ /* 0x000fe40000004100 */
[----:B------:R-:W-:Y:S01]  /*4bf0*/  @!P0 HADD2.F32 R22, -RZ, R22.H0_H0 ;  /* 0x20000016ff168230 */ /* 0x000fe20000004100 */
[----:B-1----:R-:W-:Y:S02]  /*4c00*/  @!P0 MOV R28, R25 ;  /* 0x00000019001c8202 */ /* 0x002fe40000000f00 */
[----:B------:R-:W-:Y:S02]  /*4c10*/  @!P0 MOV R41, R53 ;  /* 0x0000003500298202 */ /* 0x000fe40000000f00 */
[----:B------:R-:W-:Y:S01]  /*4c20*/  @!P0 MOV R39, R52 ;  /* 0x0000003400278202 */ /* 0x000fe20000000f00 */
[----:B------:R-:W-:Y:S01]  /*4c30*/  @!P0 HADD2.F32 R23, -RZ, R28.H0_H0 ;  /* 0x2000001cff178230 */ /* 0x000fe20000004100 */
[----:B------:R-:W-:Y:S01]  /*4c40*/  @!P0 MOV R42, R55 ;  /* 0x00000037002a8202 */ /* 0x000fe20000000f00 */
[----:B------:R-:W-:Y:S01]  /*4c50*/  @!P0 HADD2.F32 R38, -RZ, R41.H0_H0 ;  /* 0x20000029ff268230 */ /* 0x000fe20000004100 */
[----:B------:R-:W-:Y:S01]  /*4c60*/  @!P0 MOV R47, R54 ;  /* 0x00000036002f8202 */ /* 0x000fe20000000f00 */
[--C-:B------:R-:W-:Y:S01]  /*4c70*/  @!P0 HADD2.F32 R35, -RZ, R39.reuse.H0_H0 ;  /* 0x20000027ff238230 */ /* 0x100fe20000004100 */
[-C--:B------:R-:W-:Y:S01]  /*4c80*/  @!P0 FMUL.FTZ R3, R23, R30.reuse ;  /* 0x0000001e17038220 */ /* 0x080fe20000410000 */
[----:B------:R-:W-:Y:S01]  /*4c90*/  @!P0 HADD2.F32 R39, -RZ, R39.H1_H1 ;  /* 0x30000027ff278230 */ /* 0x000fe20000004100 */
[----:B------:R-:W-:Y:S01]  /*4ca0*/  @!P0 FMUL.FTZ R50, R38, R30 ;  /* 0x0000001e26328220 */ /* 0x000fe20000410000 */
[----:B------:R-:W-:Y:S01]  /*4cb0*/  @!P0 HADD2.F32 R30, -RZ, R29.H0_H0 ;  /* 0x2000001dff1e8230 */ /* 0x000fe20000004100 */
[-C--:B------:R-:W-:Y:S01]  /*4cc0*/  @!P0 FMUL.FTZ R56, R35, R31.reuse ;  /* 0x0000001f23388220 */ /* 0x080fe20000410000 */
[----:B------:R-:W-:Y:S01]  /*4cd0*/  @!P0 HADD2.F32 R29, -RZ, R32.H1_H1 ;  /* 0x30000020ff1d8230 */ /* 0x000fe20000004100 */
[----:B------:R-:W-:Y:S01]  /*4ce0*/  @!P0 FFMA.FTZ R50, R23, R40, -R50 ;  /* 0x0000002817328223 */ /* 0x000fe20000010832 */
[----:B------:R-:W-:Y:S01]  /*4cf0*/  @!P0 MOV R23, R24 ;  /* 0x0000001800178202 */ /* 0x000fe20000000f00 */
[-C--:B------:R-:W-:Y:S01]  /*4d00*/  @!P0 FMUL.FTZ R57, R39, R30.reuse ;  /* 0x0000001e27398220 */ /* 0x080fe20000410000 */
[----:B------:R-:W-:Y:S02]  /*4d10*/  @!P0 HADD2.F32 R41, -RZ, R41.H1_H1 ;  /* 0x30000029ff298230 */ /* 0x000fe40000004100 */
[--C-:B------:R-:W-:Y:S02]  /*4d20*/  @!P0 HADD2.F32 R46, -RZ, R42.reuse.H0_H0 ;  /* 0x2000002aff2e8230 */ /* 0x100fe40000004100 */
[--C-:B------:R-:W-:Y:S02]  /*4d30*/  @!P0 HADD2.F32 R34, -RZ, R23.reuse.H0_H0 ;  /* 0x20000017ff228230 */ /* 0x100fe40000004100 */
[----:B------:R-:W-:Y:S02]  /*4d40*/  @!P0 HADD2.F32 R23, -RZ, R23.H1_H1 ;  /* 0x30000017ff178230 */ /* 0x000fe40000004100 */
[----:B------:R-:W-:Y:S01]  /*4d50*/  @!P0 HADD2.F32 R48, -RZ, R42.H1_H1 ;  /* 0x3000002aff308230 */ /* 0x000fe20000004100 */
[C---:B------:R-:W-:Y:S01]  /*4d60*/  @!P0 FMUL.FTZ R0, R34.reuse, R31 ;  /* 0x0000001f22008220 */ /* 0x040fe20000410000 */
[----:B------:R-:W-:Y:S01]  /*4d70*/  @!P0 HADD2.F32 R31, -RZ, R20.H0_H0 ;  /* 0x20000014ff1f8230 */ /* 0x000fe20000004100 */
[C---:B------:R-:W-:Y:S01]  /*4d80*/  @!P0 FMUL.FTZ R2, R23.reuse, R30 ;  /* 0x0000001e17028220 */ /* 0x040fe20000410000 */
[----:B------:R-:W-:Y:S01]  /*4d90*/  @!P0 MOV R30, R26 ;  /* 0x0000001a001e8202 */ /* 0x000fe20000000f00 */
[----:B------:R-:W-:Y:S01]  /*4da0*/  @!P0 FFMA.FTZ R57, R23, R36, -R57 ;  /* 0x0000002417398223 */ /* 0x000fe20000010839 */
[----:B------:R-:W-:Y:S01]  /*4db0*/  @!P0 HADD2.F32 R23, -RZ, R32.H0_H0 ;  /* 0x20000020ff178230 */ /* 0x000fe20000004100 */
[----:B------:R-:W-:Y:S01]  /*4dc0*/  @!P0 IMAD.MOV.U32 R32, RZ, RZ, R27 ;  /* 0x000000ffff208224 */ /* 0x000fe200078e001b */
[--C-:B------:R-:W-:Y:S01]  /*4dd0*/  @!P0 HADD2.F32 R42, -RZ, R47.reuse.H0_H0 ;  /* 0x2000002fff2a8230 */ /* 0x100fe20000004100 */
[----:B------:R-:W-:Y:S01]  /*4de0*/  @!P0 FFMA.FTZ R56, R34, R37, -R56 ;  /* 0x0000002522388223 */ /* 0x000fe20000010838 */
[----:B------:R-:W-:Y:S01]  /*4df0*/  @!P0 HADD2.F32 R47, -RZ, R47.H1_H1 ;  /* 0x3000002fff2f8230 */ /* 0x000fe20000004100 */
[----:B------:R-:W-:Y:S01]  /*4e00*/  @!P0 FMUL.FTZ R71, R41, R31 ;  /* 0x0000001f29478220 */ /* 0x000fe20000410000 */
[----:B------:R-:W-:Y:S01]  /*4e10*/  @!P0 HADD2.F32 R34, -RZ, R28.H1_H1 ;  /* 0x3000001cff228230 */ /* 0x000fe20000004100 */
[----:B------:R-:W-:Y:S01]  /*4e20*/  @!P0 FMUL.FTZ R61, R46, R23 ;  /* 0x000000172e3d8220 */ /* 0x000fe20000410000 */
[--C-:B------:R-:W-:Y:S01]  /*4e30*/  @!P0 HADD2.F32 R28, -RZ, R32.reuse.H0_H0 ;  /* 0x20000020ff1c8230 */ /* 0x100fe20000004100 */
[----:B------:R-:W-:Y:S01]  /*4e40*/  @!P0 FMUL.FTZ R60, R48, R21 ;  /* 0x00000015303c8220 */ /* 0x000fe20000410000 */
[----:B------:R-:W-:Y:S01]  /*4e50*/  @!P0 HADD2.F32 R20, -RZ, R32.H1_H1 ;  /* 0x30000020ff148230 */ /* 0x000fe20000004100 */
[----:B------:R-:W-:Y:S01]  /*4e60*/  @!P0 FMUL.FTZ R69, R42, R29 ;  /* 0x0000001d2a458220 */ /* 0x000fe20000410000 */
[--C-:B------:R-:W-:Y:S01]  /*4e70*/  @!P0 HADD2.F32 R32, -RZ, R30.reuse.H0_H0 ;  /* 0x2000001eff208230 */ /* 0x100fe20000004100 */
[----:B------:R-:W-:Y:S01]  /*4e80*/  @!P0 FMUL.FTZ R68, R47, R22 ;  /* 0x000000162f448220 */ /* 0x000fe20000410000 */
[----:B------:R-:W-:Y:S01]  /*4e90*/  @!P0 HADD2.F32 R33, -RZ, R30.H1_H1 ;  /* 0x3000001eff218230 */ /* 0x000fe20000004100 */
[----:B------:R-:W-:Y:S01]  /*4ea0*/  @!P0 FFMA.FTZ R71, R34, R43, -R71 ;  /* 0x0000002b22478223 */ /* 0x000fe20000010847 */
[----:B------:R-:W-:Y:S01]  /*4eb0*/  @!P0 F2FP.PACK_AB R57, R57, R56 ;  /* 0x000000383939823e */ /* 0x000fe200000000ff */
[----:B------:R-:W-:Y:S02]  /*4ec0*/  @!P0 FFMA.FTZ R61, R28, R49, -R61 ;  /* 0x000000311c3d8223 */ /* 0x000fe4000001083d */
[----:B------:R-:W-:Y:S01]  /*4ed0*/  @!P0 FFMA.FTZ R60, R20, R51, -R60 ;  /* 0x00000033143c8223 */ /* 0x000fe2000001083c */
[----:B------:R-:W-:Y:S01]  /*4ee0*/  @!P0 F2FP.PACK_AB R50, R71, R50 ;  /* 0x000000324732823e */ /* 0x000fe200000000ff */
[----:B------:R-:W-:Y:S02]  /*4ef0*/  @!P0 FFMA.FTZ R69, R32, R45, -R69 ;  /* 0x0000002d20458223 */ /* 0x000fe40000010845 */
[----:B------:R-:W-:Y:S01]  /*4f00*/  @!P0 FFMA.FTZ R68, R33, R44, -R68 ;  /* 0x0000002c21448223 */ /* 0x000fe20000010844 */
[----:B------:R-:W-:Y:S01]  /*4f10*/  @!P0 F2FP.PACK_AB R60, R60, R61 ;  /* 0x0000003d3c3c823e */ /* 0x000fe200000000ff */
[----:B------:R-:W-:Y:S01]  /*4f20*/  @!P0 IMAD.MOV.U32 R24, RZ, RZ, R57 ;  /* 0x000000ffff188224 */ /* 0x000fe200078e0039 */
[----:B------:R-:W-:Y:S01]  /*4f30*/  @!P0 MOV R25, R50 ;  /* 0x0000003200198202 */ /* 0x000fe20000000f00 */
[----:B------:R-:W-:Y:S01]  /*4f40*/  @!P0 FFMA.FTZ R0, R35, R37, R0 ;  /* 0x0000002523008223 */ /* 0x000fe20000010000 */
[----:B------:R-:W-:Y:S01]  /*4f50*/  @!P0 F2FP.PACK_AB R69, R68, R69 ;  /* 0x000000454445823e */ /* 0x000fe200000000ff */
[----:B------:R-:W-:Y:S01]  /*4f60*/  @!P0 FMUL.FTZ R4, R34, R31 ;  /* 0x0000001f22048220 */ /* 0x000fe20000410000 */
[----:B------:R-:W-:Y:S01]  /*4f70*/  @!P0 MOV R27, R60 ;  /* 0x0000003c001b8202 */ /* 0x000fe20000000f00 */
[----:B------:R-:W-:Y:S01]  /*4f80*/  @!P0 FFMA.FTZ R2, R39, R36, R2 ;  /* 0x0000002427028223 */ /* 0x000fe20000010002 */
[----:B------:R-:W-:Y:S01]  /*4f90*/  @!P0 MOV R26, R69 ;  /* 0x00000045001a8202 */ /* 0x000fe20000000f00 */
[----:B------:R-:W-:Y:S02]  /*4fa0*/  @!P0 FMUL.FTZ R5, R32, R29 ;  /* 0x0000001d20058220 */ /* 0x000fe40000410000 */
[----:B------:R-:W-:Y:S01]  /*4fb0*/  @!P0 FFMA.FTZ R3, R38, R40, R3 ;  /* 0x0000002826038223 */ /* 0x000fe20000010003 */
[----:B------:R-:W-:Y:S01]  /*4fc0*/  @!P0 F2FP.PACK_AB R50, R2, R0 ;  /* 0x000000000232823e */ /* 0x000fe200000000ff */
[----:B------:R-:W-:Y:S01]  /*4fd0*/  @!P0 FMUL.FTZ R6, R33, R22 ;  /* 0x0000001621068220 */ /* 0x000fe20000410000 */
[----:B------:R1:W-:Y:S01]  /*4fe0*/  STG.E.128 [R58.64], R24 ;  /* 0x000000183a007986 */ /* 0x0003e2000c101d06 */
[----:B------:R-:W-:Y:S02]  /*4ff0*/  @!P0 FFMA.FTZ R4, R41, R43, R4 ;  /* 0x0000002b29048223 */ /* 0x000fe40000010004 */
[----:B------:R-:W-:Y:S02]  /*5000*/  @!P0 FMUL.FTZ R7, R28, R23 ;  /* 0x000000171c078220 */ /* 0x000fe40000410000 */
[----:B------:R-:W-:Y:S01]  /*5010*/  @!P0 FFMA.FTZ R5, R42, R45, R5 ;  /* 0x0000002d2a058223 */ /* 0x000fe20000010005 */
[----:B------:R-:W-:Y:S01]  /*5020*/  @!P0 F2FP.PACK_AB R57, R4, R3 ;  /* 0x000000030439823e */ /* 0x000fe200000000ff */
[----:B------:R-:W-:Y:S02]  /*5030*/  @!P0 FMUL.FTZ R8, R20, R21 ;  /* 0x0000001514088220 */ /* 0x000fe40000410000 */
[----:B------:R-:W-:Y:S01]  /*5040*/  @!P0 FFMA.FTZ R6, R47, R44, R6 ;  /* 0x0000002c2f068223 */ /* 0x000fe20000010006 */
[----:B------:R-:W-:Y:S01]  /*5050*/  @!P0 MOV R53, R57 ;  /* 0x0000003900358202 */ /* 0x000fe20000000f00 */
[----:B------:R-:W-:Y:S02]  /*5060*/  @!P0 FFMA.FTZ R7, R46, R49, R7 ;  /* 0x000000312e078223 */ /* 0x000fe40000010007 */
[----:B------:R-:W-:Y:S01]  /*5070*/  @!P0 FFMA.FTZ R8, R48, R51, R8 ;  /* 0x0000003330088223 */ /* 0x000fe20000010008 */
[----:B------:R-:W-:Y:S01]  /*5080*/  @!P0 F2FP.PACK_AB R56, R6, R5 ;  /* 0x000000050638823e */ /* 0x000fe200000000ff */
[----:B------:R-:W-:Y:S03]  /*5090*/  @!P0 IMAD.MOV.U32 R52, RZ, RZ, R50 ;  /* 0x000000ffff348224 */ /* 0x000fe600078e0032 */
[----:B------:R-:W-:Y:S02]  /*50a0*/  @!P0 MOV R54, R56 ;  /* 0x0000003800368202 */ /* 0x000fe40000000f00 */
[----:B-1----:R-:W-:Y:S04]  /*50b0*/  @!P0 F2FP.PACK_AB R59, R8, R7 ;  /* 0x00000007083b823e */ /* 0x002fe800000000ff */
[----:B------:R-:W-:Y:S01]  /*50c0*/  @!P0 MOV R55, R59 ;  /* 0x0000003b00378202 */ /* 0x000fe20000000f00 */
[----:B------:R-:W-:-:S05]  /*50d0*/  @P1 BRA `(.L_x_61) ;  /* 0x000001d000001947 */ /* 0x000fca0003800000 */
[----:B------:R-:W-:Y:S04]  /*50e0*/  IADD3 R143, P1, P0, R160, R143, R125 ;  /* 0x0000008fa08f7210 */ /* 0x000fe8000783e07d */
[----:B------:R-:W-:Y:S02]  /*50f0*/  IADD3.X R94, R99, R94, R114, P1, P0 ;  /* 0x0000005e635e7210 */ /* 0x000fe40000fe0472 */
[C---:B------:R-:W-:Y:S04]  /*5100*/  LEA R2, P0, R143.reuse, c[0x0][0x1c8], 0x1 ;  /* 0x000072008f027a11 */ /* 0x040fe800078008ff */
[----:B------:R-:W-:Y:S05]  /*5110*/  LEA.HI.X R3, R143, c[0x0][0x1cc], R94, 0x1, P0 ;  /* 0x000073008f037a11 */ /* 0x000fea00000f0c5e */
[----:B------:R1:W-:Y:S01]  /*5120*/  STG.E.128 [R2.64], R52 ;  /* 0x0000003402007986 */ /* 0x0003e2000c101d06 */
[----:B------:R-:W-:-:S05]  /*5130*/  BRA `(.L_x_61) ;  /* 0x0000017000007947 */ /* 0x000fca0003800000 */
.L_x_57:
[----:B------:R-:W-:Y:S05]  /*5140*/  IMAD R0, R135, -0x40, R144 ;  /* 0xffffffc087007824 */ /* 0x000fea00078e0290 */
[----:B------:R-:W-:Y:S04]  /*5150*/  IMNMX R0, R0, 0x40, PT ;  /* 0x0000004000007817 */ /* 0x000fe80003800200 */
[----:B------:R-:W-:Y:S11]  /*5160*/  ISETP.GE.AND P0, PT, R139, R0, PT ;  /* 0x000000008b00720c */ /* 0x000ff60003f06270 */
[----:B------:R-:W-:Y:S02]  /*5170*/  @!UPT UIADD3 URZ, URZ, URZ, URZ ;  /* 0x0000003f3f3ff290 */ /* 0x000fe4000fffe03f */
[----:B------:R-:W-:-:S05]  /*5180*/  @P0 BRA `(.L_x_61) ;  /* 0x0000012000000947 */ /* 0x000fca0003800000 */
[----:B------:R-:W-:Y:S02]  /*5190*/  ISETP.GE.AND P0, PT, R18, c[0x0][0x1d4], PT ;  /* 0x0000750012007a0c */ /* 0x000fe40003f06270 */
[----:B------:R-:W-:Y:S02]  /*51a0*/  ISETP.GE.AND P1, PT, R12, c[0x0][0x1d4], PT ;  /* 0x000075000c007a0c */ /* 0x000fe40003f26270 */
[----:B------:R-:W-:Y:S09]  /*51b0*/  ISETP.GE.AND P2, PT, R13, c[0x0][0x1d4], PT ;  /* 0x000075000d007a0c */ /* 0x000ff20003f46270 */
[----:B------:R-:W1:Y:S04]  /*51c0*/  @!P0 LDS.128 R4, [R128+0x6000] ;  /* 0x0060000080048984 */ /* 0x000e680000000c00 */
[----:B------:R-:W2:Y:S04]  /*51d0*/  @!P1 LDS.128 R28, [R128+0x8000] ;  /* 0x00800000801c9984 */ /* 0x000ea80000000c00 */
[----:B------:R-:W3:Y:S04]  /*51e0*/  @!P2 LDS.128 R32, [R127+0x6000] ;  /* 0x006000007f20a984 */ /* 0x000ee80000000c00 */
[----:B-1----:R-:W-:Y:S01]  /*51f0*/  @!P0 STG.E.128 [R64.64], R4 ;  /* 0x0000000440008986 */ /* 0x002fe2000c101d06 */
[----:B------:R-:W-:Y:S03]  /*5200*/  ISETP.GE.AND P0, PT, R138, c[0x0][0x1d4], PT ;  /* 0x000075008a007a0c */ /* 0x000fe60003f06270 */
[----:B--2---:R-:W-:Y:S01]  /*5210*/  @!P1 STG.E.128 [R64.64+0x80], R28 ;  /* 0x0000801c40009986 */ /* 0x004fe2000c101d06 */
[----:B------:R-:W-:Y:S03]  /*5220*/  ISETP.GE.AND P1, PT, R137, c[0x0][0x1d4], PT ;  /* 0x0000750089007a0c */ /* 0x000fe60003f26270 */
[----:B---3--:R-:W-:Y:S06]  /*5230*/  @!P2 STG.E.128 [R64.64+0x40], R32 ;  /* 0x000040204000a986 */ /* 0x008fec000c101d06 */
[----:B------:R-:W1:Y:S04]  /*5240*/  @!P0 LDS.128 R24, [R127+0x8000] ;  /* 0x008000007f188984 */ /* 0x000e680000000c00 */
[----:B------:R-:W2:Y:S04]  /*5250*/  @!P1 LDS.128 R20, [R128+0xa000] ;  /* 0x00a0000080149984 */ /* 0x000ea80000000c00 */
[----:B-1----:R-:W-:Y:S01]  /*5260*/  @!P0 STG.E.128 [R64.64+0xc0], R24 ;  /* 0x0000c01840008986 */ /* 0x002fe2000c101d06 */
[----:B------:R-:W-:Y:S03]  /*5270*/  ISETP.GE.AND P0, PT, R136, c[0x0][0x1d4], PT ;  /* 0x0000750088007a0c */ /* 0x000fe60003f06270 */
[----:B--2---:R-:W-:Y:S10]  /*5280*/  @!P1 STG.E.128 [R64.64+0x100], R20 ;  /* 0x0001001440009986 */ /* 0x004ff4000c101d06 */
[----:B------:R-:W1:Y:S04]  /*5290*/  @!P0 LDS.128 R4, [R127+0xa000] ;  /* 0x00a000007f048984 */ /* 0x000e680000000c00 */
[----:B-1----:R1:W-:Y:S02]  /*52a0*/  @!P0 STG.E.128 [R64.64+0x140], R4 ;  /* 0x0001400440008986 */ /* 0x0023e4000c101d06 */
.L_x_61:
[----:B------:R-:W-:Y:S05]  /*52b0*/  BSYNC B1 ;  /* 0x0000000000017941 */ /* 0x000fea0003800000 */
.L_x_56:
[C---:B-1----:R-:W-:Y:S01]  /*52c0*/  IMAD.SHL.U32 R3, R135.reuse, 0x40, RZ ;  /* 0x0000004087037824 */ /* 0x042fe200078e00ff */
[----:B------:R-:W-:Y:S01]  /*52d0*/  SHF.L.U64.HI R84, R135, 0x6, R84 ;  /* 0x0000000687547819 */ /* 0x000fe20000010254 */
[----:B------:R-:W-:Y:S02]  /*52e0*/  BSSY B0, `(.L_x_78) ;  /* 0x0000048000007945 */ /* 0x000fe40003800000 */
[----:B------:R-:W-:Y:S01]  /*52f0*/  IMAD.IADD R0, R96, 0x1, -R3 ;  /* 0x0000000160007824 */ /* 0x000fe200078e0a03 */
[----:B------:R-:W-:Y:S04]  /*5300*/  IADD3 R5, P1, R3, R98, RZ ;  /* 0x0000006203057210 */ /* 0x000fe80007f3e0ff */
[----:B------:R-:W-:Y:S01]  /*5310*/  ISETP.GE.AND P0, PT, R0, 0x21, PT ;  /* 0x000000210000780c */ /* 0x000fe20003f06270 */
[----:B------:R-:W-:Y:S11]  /*5320*/  IMAD.X R2, R84, 0x1, R97, P1 ;  /* 0x0000000154027824 */ /* 0x000ff600008e0661 */
[----:B------:R-:W-:Y:S01]  /*5330*/  @!UPT UIADD3 URZ, URZ, URZ, URZ ;  /* 0x0000003f3f3ff290 */ /* 0x000fe2000fffe03f */
[----:B------:R-:W-:Y:S04]  /*5340*/  @P0 IADD3 R7, P1, R5, 0x20, RZ ;  /* 0x0000002005070810 */ /* 0x000fe80007f3e0ff */
[----:B------:R-:W-:Y:S02]  /*5350*/  @P0 IADD3.X R4, RZ, R2, RZ, P1, !PT ;  /* 0x00000002ff040210 */ /* 0x000fe40000ffe4ff */
[----:B------:R-:W-:Y:S02]  /*5360*/  ISETP.GE.AND P1, PT, R0, 0x1, PT ;  /* 0x000000010000780c */ /* 0x000fe40003f26270 */
[----:B------:R-:W-:Y:S01]  /*5370*/  IADD3 R0, -R3, R144, RZ ;  /* 0x0000009003007210 */ /* 0x000fe20007ffe1ff */
[----:B------:R-:W-:Y:S03]  /*5380*/  @P0 IMAD R4, R4, c[0x0][0x258], RZ ;  /* 0x0000960004040a24 */ /* 0x000fe600078e02ff */
[----:B------:R-:W-:Y:S01]  /*5390*/  IMNMX R0, R0, 0x40, PT ;  /* 0x0000004000007817 */ /* 0x000fe20003800200 */
[----:B------:R-:W-:Y:S06]  /*53a0*/  @P0 IMAD R4, R7, c[0x0][0x25c], R4 ;  /* 0x0000970007040a24 */ /* 0x000fec00078e0204 */
[----:B------:R-:W-:Y:S02]  /*53b0*/  @P1 IMAD.MOV.U32 R94, RZ, RZ, R156 ;  /* 0x000000ffff5e1224 */ /* 0x000fe400078e009c */
[----:B------:R-:W-:Y:S02]  /*53c0*/  @P1 IMAD R2, R2, c[0x0][0x258], RZ ;  /* 0x0000960002021a24 */ /* 0x000fe400078e02ff */
[C---:B-----5:R-:W-:Y:S01]  /*53d0*/  @P1 IMAD.WIDE.U32 R20, R5.reuse, c[0x0][0x258], R94 ;  /* 0x0000960005141a25 */ /* 0x060fe200078e005e */
[----:B------:R-:W-:Y:S03]  /*53e0*/  @P0 MOV R94, R156 ;  /* 0x0000009c005e0202 */ /* 0x000fe60000000f00 */
[----:B------:R-:W-:Y:S01]  /*53f0*/  @P1 IMAD R2, R5, c[0x0][0x25c], R2 ;  /* 0x0000970005021a24 */ /* 0x000fe200078e0202 */
[C---:B------:R-:W-:Y:S03]  /*5400*/  @P1 LEA R22, P2, R20.reuse, c[0x0][0x250], 0x1 ;  /* 0x0000940014161a11 */ /* 0x040fe600078408ff */
[----:B------:R-:W-:Y:S05]  /*5410*/  @P1 IMAD.IADD R2, R21, 0x1, R2 ;  /* 0x0000000115021824 */ /* 0x000fea00078e0202 */
[----:B------:R-:W-:Y:S01]  /*5420*/  @P1 LEA.HI.X R23, R20, c[0x0][0x254], R2, 0x1, P2 ;  /* 0x0000950014171a11 */ /* 0x000fe200010f0c02 */
[----:B------:R-:W-:Y:S04]  /*5430*/  @P0 IMAD.WIDE.U32 R20, R7, c[0x0][0x258], R94 ;  /* 0x0000960007140a25 */ /* 0x000fe800078e005e */
[----:B------:R-:W-:Y:S01]  /*5440*/  @!PT LDS RZ, [RZ] ;  /* 0x00000000fffff984 */ /* 0x000fe20000000800 */
[----:B------:R-:W-:Y:S01]  /*5450*/  @!PT LDS RZ, [RZ] ;  /* 0x00000000fffff984 */ /* 0x000fe20000000800 */
[----:B------:R-:W-:Y:S01]  /*5460*/  @!PT LDS RZ, [RZ] ;  /* 0x00000000fffff984 */ /* 0x000fe20000000800 */
[----:B------:R1:W-:Y:S01]  /*5470*/  @P1 LDGSTS.E.BYPASS.LTC128B.128 [R134+0x100], [R22.64], !P5 ;  /* 0x0010000016861fae */ /* 0x0003e2000e901d46 */
[----:B------:R-:W-:Y:S01]  /*5480*/  @P0 IMAD.IADD R4, R21, 0x1, R4 ;  /* 0x0000000115040824 */ /* 0x000fe200078e0204 */
[C---:B------:R-:W-:Y:S02]  /*5490*/  @P0 LEA R6, P2, R20.reuse, c[0x0][0x250], 0x1 ;  /* 0x0000940014060a11 */ /* 0x040fe400078408ff */
[----:B------:R1:W-:Y:S02]  /*54a0*/  @P1 LDGSTS.E.BYPASS.LTC128B.128 [R134+0x2100], [R22.64+0x80], !P4 ;  /* 0x0210008016861fae */ /* 0x0003e4000e101d46 */
[----:B------:R-:W-:Y:S02]  /*54b0*/  @P0 LEA.HI.X R7, R20, c[0x0][0x254], R4, 0x1, P2 ;  /* 0x0000950014070a11 */ /* 0x000fe400010f0c04 */
[----:B------:R1:W-:Y:S04]  /*54c0*/  @P1 LDGSTS.E.BYPASS.LTC128B.128 [R134+0x4100], [R22.64+0x100], !P3 ;  /* 0x0410010016861fae */ /* 0x0003e8000d901d46 */
[----:B------:R1:W-:Y:S04]  /*54d0*/  @P0 LDGSTS.E.BYPASS.LTC128B.128 [R134+0x1100], [R6.64], !P5 ;  /* 0x0110000006860fae */ /* 0x0003e8000e901d46 */
[----:B------:R1:W-:Y:S04]  /*54e0*/  @P0 LDGSTS.E.BYPASS.LTC128B.128 [R134+0x3100], [R6.64+0x80], !P4 ;  /* 0x0310008006860fae */ /* 0x0003e8000e101d46 */
[----:B------:R1:W-:Y:S01]  /*54f0*/  @P0 LDGSTS.E.BYPASS.LTC128B.128 [R134+0x5100], [R6.64+0x100], !P3 ;  /* 0x0510010006860fae */ /* 0x0003e2000d901d46 */
[----:B------:R-:W-:Y:S03]  /*5500*/  ISETP.GE.AND P0, PT, R139, R0, PT ;  /* 0x000000008b00720c */ /* 0x000fe60003f06270 */
[----:B------:R-:W0:Y:S01]  /*5510*/  LDGDEPBAR ;  /* 0x00000000000079af */ /* 0x000e220000000000 */
[----:B------:R-:W-:Y:S04]  /*5520*/  DEPBAR.LE SB0, 0x0 ;  /* 0x000080000000791a */ /* 0x000fe80000000000 */
[----:B------:R-:W-:Y:S06]  /*5530*/  BAR.SYNC.DEFER_BLOCKING 0x0 ;  /* 0x0000000000007b1d */ /* 0x000fec0000010000 */
[----:B------:R-:W-:-:S05]  /*5540*/  @P0 BRA `(.L_x_79) ;  /* 0x0000021000000947 */ /* 0x000fca0003800000 */
[----:B-1----:R-:W-:Y:S01]  /*5550*/  IADD3 R3, P0, R3, R93, RZ ;  /* 0x0000005d03037210 */ /* 0x002fe20007f1e0ff */
[----:B------:R-:W-:Y:S01]  /*5560*/  IMAD.MOV.U32 R20, RZ, RZ, R154 ;  /* 0x000000ffff147224 */ /* 0x000fe200078e009a */
[----:B------:R-:W-:Y:S01]  /*5570*/  ISETP.GE.AND P1, PT, R18, c[0x0][0x1d4], PT ;  /* 0x0000750012007a0c */ /* 0x000fe20003f26270 */
[----:B------:R-:W-:Y:S02]  /*5580*/  IMAD.MOV.U32 R21, RZ, RZ, R91 ;  /* 0x000000ffff157224 */ /* 0x000fe400078e005b */
[----:B------:R-:W-:Y:S02]  /*5590*/  IMAD.X R0, R84, 0x1, R92, P0 ;  /* 0x0000000154007824 */ /* 0x000fe400000e065c */
[C---:B------:R-:W-:Y:S04]  /*55a0*/  IMAD.WIDE.U32 R20, R3.reuse, c[0x0][0x208], R20 ;  /* 0x0000820003147a25 */ /* 0x040fe800078e0014 */
[----:B------:R-:W-:Y:S01]  /*55b0*/  IMAD R0, R0, c[0x0][0x208], RZ ;  /* 0x0000820000007a24 */ /* 0x000fe200078e02ff */
[C---:B------:R-:W-:Y:S03]  /*55c0*/  LEA R2, P0, R20.reuse, c[0x0][0x1f8], 0x1 ;  /* 0x00007e0014027a11 */ /* 0x040fe600078008ff */
[----:B------:R-:W1:Y:S01]  /*55d0*/  @!P1 LDS.128 R4, [R128] ;  /* 0x0000000080049984 */ /* 0x000e620000000c00 */
[----:B------:R-:W-:Y:S04]  /*55e0*/  IMAD R0, R3, c[0x0][0x20c], R0 ;  /* 0x0000830003007a24 */ /* 0x000fe800078e0200 */
[----:B------:R-:W-:Y:S05]  /*55f0*/  IMAD.IADD R0, R21, 0x1, R0 ;  /* 0x0000000115007824 */ /* 0x000fea00078e0200 */
[----:B------:R-:W-:Y:S02]  /*5600*/  LEA.HI.X R3, R20, c[0x0][0x1fc], R0, 0x1, P0 ;  /* 0x00007f0014037a11 */ /* 0x000fe400000f0c00 */
[----:B------:R-:W-:Y:S11]  /*5610*/  ISETP.GE.AND P0, PT, R13, c[0x0][0x1d4], PT ;  /* 0x000075000d007a0c */ /* 0x000ff60003f06270 */
[----:B------:R-:W-:Y:S02]  /*5620*/  @!UPT UIADD3 URZ, URZ, URZ, URZ ;  /* 0x0000003f3f3ff290 */ /* 0x000fe4000fffe03f */
[----:B------:R-:W2:Y:S04]  /*5630*/  @!P0 LDS.128 R32, [R127] ;  /* 0x000000007f208984 */ /* 0x000ea80000000c00 */
[----:B-1----:R-:W-:Y:S01]  /*5640*/  @!P1 STG.E.128 [R2.64], R4 ;  /* 0x0000000402009986 */ /* 0x002fe2000c101d06 */
[----:B------:R-:W-:Y:S11]  /*5650*/  ISETP.GE.AND P1, PT, R12, c[0x0][0x1d4], PT ;  /* 0x000075000c007a0c */ /* 0x000ff60003f26270 */
[----:B------:R-:W-:Y:S02]  /*5660*/  @!UPT UIADD3 URZ, URZ, URZ, URZ ;  /* 0x0000003f3f3ff290 */ /* 0x000fe4000fffe03f */
[----:B------:R-:W1:Y:S04]  /*5670*/  @!P1 LDS.128 R28, [R128+0x2000] ;  /* 0x00200000801c9984 */ /* 0x000e680000000c00 */
[----:B--2---:R-:W-:Y:S01]  /*5680*/  @!P0 STG.E.128 [R2.64+0x40], R32 ;  /* 0x0000402002008986 */ /* 0x004fe2000c101d06 */
[----:B------:R-:W-:Y:S11]  /*5690*/  ISETP.GE.AND P0, PT, R138, c[0x0][0x1d4], PT ;  /* 0x000075008a007a0c */ /* 0x000ff60003f06270 */
[----:B------:R-:W-:Y:S02]  /*56a0*/  @!UPT UIADD3 URZ, URZ, URZ, URZ ;  /* 0x0000003f3f3ff290 */ /* 0x000fe4000fffe03f */
[----:B------:R-:W2:Y:S04]  /*56b0*/  @!P0 LDS.128 R24, [R127+0x2000] ;  /* 0x002000007f188984 */ /* 0x000ea80000000c00 */
[----:B-1----:R-:W-:Y:S01]  /*56c0*/  @!P1 STG.E.128 [R2.64+0x80], R28 ;  /* 0x0000801c02009986 */ /* 0x002fe2000c101d06 */
[----:B------:R-:W-:Y:S11]  /*56d0*/  ISETP.GE.AND P1, PT, R137, c[0x0][0x1d4], PT ;  /* 0x0000750089007a0c */ /* 0x000ff60003f26270 */
[----:B------:R-:W-:Y:S02]  /*56e0*/  @!UPT UIADD3 URZ, URZ, URZ, URZ ;  /* 0x0000003f3f3ff290 */ /* 0x000fe4000fffe03f */
[----:B------:R-:W1:Y:S04]  /*56f0*/  @!P1 LDS.128 R20, [R128+0x4000] ;  /* 0x0040000080149984 */ /* 0x000e680000000c00 */
[----:B--2---:R-:W-:Y:S01]  /*5700*/  @!P0 STG.E.128 [R2.64+0xc0], R24 ;  /* 0x0000c01802008986 */ /* 0x004fe2000c101d06 */
[----:B------:R-:W-:Y:S11]  /*5710*/  ISETP.GE.AND P0, PT, R136, c[0x0][0x1d4], PT ;  /* 0x0000750088007a0c */ /* 0x000ff60003f06270 */
[----:B------:R-:W-:Y:S02]  /*5720*/  @!UPT UIADD3 URZ, URZ, URZ, URZ ;  /* 0x0000003f3f3ff290 */ /* 0x000fe4000fffe03f */
[----:B------:R-:W2:Y:S04]  /*5730*/  @!P0 LDS.128 R4, [R127+0x4000] ;  /* 0x004000007f048984 */ /* 0x000ea80000000c00 */
[----:B-1----:R1:W-:Y:S04]  /*5740*/  @!P1 STG.E.128 [R2.64+0x100], R20 ;  /* 0x0001001402009986 */ /* 0x0023e8000c101d06 */
[----:B--2---:R1:W-:Y:S02]  /*5750*/  @!P0 STG.E.128 [R2.64+0x140], R4 ;  /* 0x0001400402008986 */ /* 0x0043e4000c101d06 */
.L_x_79:
[----:B-1----:R-:W-:Y:S05]  /*5760*/  BSYNC B0 ;  /* 0x0000000000007941 */ /* 0x002fea0003800000 */
.L_x_78:
[C---:B------:R-:W-:Y:S02]  /*5770*/  ISETP.GT.AND P0, PT, R135.reuse, R100, PT ;  /* 0x000000648700720c */ /* 0x040fe40003f04270 */
[----:B------:R-:W-:Y:S11]  /*5780*/  IADD3 R135, R135, -0x1, RZ ;  /* 0xffffffff87877810 */ /* 0x000ff60007ffe0ff */
[----:B------:R-:W-:Y:S01]  /*5790*/  @P0 SHF.R.S32.HI R2, RZ, 0x1f, R135 ;  /* 0x0000001fff020819 */ /* 0x000fe20000011487 */
[----:B------:R-:W-:Y:S02]  /*57a0*/  @P0 IMAD R0, R102, R135, RZ ;  /* 0x0000008766000224 */ /* 0x000fe400078e02ff */
[----:B------:R-:W-:Y:S02]  /*57b0*/  @P0 IMAD.MOV.U32 R4, RZ, RZ, R158 ;  /* 0x000000ffff040224 */ /* 0x000fe400078e009e */
[----:B------:R-:W-:Y:S02]  /*57c0*/  @P0 IMAD.MOV.U32 R5, RZ, RZ, R165 ;  /* 0x000000ffff050224 */ /* 0x000fe400078e00a5 */
[-C--:B------:R-:W-:Y:S02]  /*57d0*/  @P0 IMAD R0, R2, R103.reuse, R0 ;  /* 0x0000006702000224 */ /* 0x080fe400078e0200 */
[----:B------:R-:W-:Y:S04]  /*57e0*/  @P0 IMAD.WIDE.U32 R4, R135, R103, R4 ;  /* 0x0000006787040225 */ /* 0x000fe800078e0004 */
[----:B------:R-:W-:Y:S01]  /*57f0*/  @P0 IMAD.IADD R0, R5, 0x1, R0 ;  /* 0x0000000105000824 */ /* 0x000fe200078e0200 */
[C---:B------:R-:W-:Y:S04]  /*5800*/  @P0 LEA R6, P1, R4.reuse, c[0x0][0x220], 0x1 ;  /* 0x0000880004060a11 */ /* 0x040fe800078208ff */
[----:B------:R-:W-:Y:S02]  /*5810*/  @P0 LEA.HI.X R7, R4, c[0x0][0x224], R0, 0x1, P1 ;  /* 0x0000890004070a11 */ /* 0x000fe400008f0c00 */
[C---:B------:R-:W-:Y:S03]  /*5820*/  @P0 LEA R2, P1, R112.reuse, R6, 0x1 ;  /* 0x0000000670020211 */ /* 0x040fe600078208ff */
[----:B------:R-:W-:Y:S01]  /*5830*/  @!PT LDS RZ, [RZ] ;  /* 0x00000000fffff984 */ /* 0x000fe20000000800 */
[----:B------:R-:W-:Y:S01]  /*5840*/  @!PT LDS RZ, [RZ] ;  /* 0x00000000fffff984 */ /* 0x000fe20000000800 */
[----:B------:R-:W-:Y:S01]  /*5850*/  @!PT LDS RZ, [RZ] ;  /* 0x00000000fffff984 */ /* 0x000fe20000000800 */
[----:B------:R1:W-:Y:S01]  /*5860*/  @P0 LDGSTS.E.BYPASS.LTC128B.128 [R134+0x6100], [R6.64], !P5 ;  /* 0x0610000006860fae */ /* 0x0003e2000e901d46 */
[----:B------:R-:W-:Y:S03]  /*5870*/  @P0 LEA.HI.X R3, R112, R7, R111, 0x1, P1 ;  /* 0x0000000770030211 */ /* 0x000fe600008f0c6f */
[----:B------:R1:W-:Y:S04]  /*5880*/  @P0 LDGSTS.E.BYPASS.LTC128B.128 [R134+0x8100], [R6.64+0x80], !P4 ;  /* 0x0810008006860fae */ /* 0x0003e8000e101d46 */
[----:B------:R1:W-:Y:S04]  /*5890*/  @P0 LDGSTS.E.BYPASS.LTC128B.128 [R134+0xa100], [R6.64+0x100], !P3 ;  /* 0x0a10010006860fae */ /* 0x0003e8000d901d46 */
[----:B------:R1:W-:Y:S04]  /*58a0*/  @P0 LDGSTS.E.BYPASS.LTC128B.128 [R134+0x7100], [R2.64], !P5 ;  /* 0x0710000002860fae */ /* 0x0003e8000e901d46 */
[----:B------:R1:W-:Y:S04]  /*58b0*/  @P0 LDGSTS.E.BYPASS.LTC128B.128 [R134+0x9100], [R2.64+0x80], !P4 ;  /* 0x0910008002860fae */ /* 0x0003e8000e101d46 */
[----:B------:R1:W-:Y:S04]  /*58c0*/  @P0 LDGSTS.E.BYPASS.LTC128B.128 [R134+0xb100], [R2.64+0x100], !P3 ;  /* 0x0b10010002860fae */ /* 0x0003e8000d901d46 */
[----:B------:R-:W0:Y:S01]  /*58d0*/  LDGDEPBAR ;  /* 0x00000000000079af */ /* 0x000e220000000000 */
[----:B------:R-:W-:-:S05]  /*58e0*/  @P0 BRA `(.L_x_80) ;  /* 0xffffc0d000000947 */ /* 0x000fca000383ffff */
[----:B------:R-:W-:Y:S06]  /*58f0*/  BAR.SYNC.DEFER_BLOCKING 0x0 ;  /* 0x0000000000007b1d */ /* 0x000fec0000010000 */
.L_x_55:
[----:B-1----:R-:W-:Y:S01]  /*5900*/  ISETP.GE.AND P0, PT, R78, 0x1, PT ;  /* 0x000000014e00780c */ /* 0x002fe20003f06270 */
[----:B------:R-:W-:Y:S01]  /*5910*/  IMAD.IADD R140, R140, 0x1, R141 ;  /* 0x000000018c8c7824 */ /* 0x000fe200078e028d */
[----:B------:R-:W-:Y:S01]  /*5920*/  PLOP3.LUT P2, PT, PT, PT, PT, 0x80, 0x0 ;  /* 0x000000000000781c */ /* 0x000fe20003f4f070 */
        /* <DEDUP_REMOVED lines=11> */
[----:B------:R-:W-:Y:S01]  /*59e0*/  MOV R4, RZ ;  /* 0x000000ff00047202 */ /* 0x000fe20000000f00 */
        /* <DEDUP_REMOVED lines=37> */
[----:B------:R-:W-:Y:S01]  /*5c40*/  IMAD.MOV.U32 R12, RZ, RZ, RZ ;  /* 0x000000ffff0c7224 */ /* 0x000fe200078e00ff */
[----:B------:R-:W-:Y:S05]  /*5c50*/  @!P0 BRA `(.L_x_81) ;  /* 0x0000cc7000008947 */ /* 0x000fea0003800000 */
[----:B------:R-:W-:-:S04]  /*5c60*/  ISETP.NE.U32.AND P0, PT, RZ, c[0x0][0x340], PT ;  /* 0x0000d000ff007a0c */ /* 0x000fc80003f05070 */
[----:B------:R-:W-:-:S13]  /*5c70*/  ISETP.NE.AND.EX P1, PT, RZ, c[0x0][0x344], PT, P0 ;  /* 0x0000d100ff007a0c */ /* 0x000fda0003f25300 */
[----:B------:R-:W-:-:S04]  /*5c80*/  @P1 IMAD.MOV.U32 R7, RZ, RZ, 0x4 ;  /* 0x00000004ff071424 */ /* 0x000fc800078e00ff */
[----:B------:R-:W-:-:S05]  /*5c90*/  @P1 IMAD.WIDE R6, R208, R7, c[0x0][0x340] ;  /* 0x0000d000d0061625 */ /* 0x000fca00078e0207 */
[----:B------:R1:W2:Y:S01]  /*5ca0*/  @P1 LDG.E R0, [R6.64] ;  /* 0x0000000606001981 */ /* 0x0002a2000c1e1900 */
[----:B------:R-:W-:Y:S01]  /*5cb0*/  SHF.R.S32.HI R3, RZ, 0x1f, R142 ;  /* 0x0000001fff037819 */ /* 0x000fe2000001148e */
[----:B------:R-:W-:Y:S01]  /*5cc0*/  IMAD.WIDE.U32 R12, R142, c[0x0][0x178], RZ ;  /* 0x00005e008e0c7a25 */ /* 0x000fe200078e00ff */
[----:B------:R-:W-:Y:S01]  /*5cd0*/  SHF.R.S32.HI R8, RZ, 0x1f, R79 ;  /* 0x0000001fff087819 */ /* 0x000fe2000001144f */
[----:B------:R-:W-:Y:S01]  /*5ce0*/  BSSY B0, `(.L_x_82) ;  /* 0x0000094000007945 */ /* 0x000fe20003800000 */
[----:B------:R-:W-:Y:S01]  /*5cf0*/  ISETP.NE.U32.AND P0, PT, RZ, c[0x0][0x348], PT ;  /* 0x0000d200ff007a0c */ /* 0x000fe20003f05070 */
[----:B------:R-:W-:Y:S01]  /*5d00*/  IMAD R3, R3, c[0x0][0x178], RZ ;  /* 0x00005e0003037a24 */ /* 0x000fe200078e02ff */
[CC--:B------:R-:W-:Y:S01]  /*5d10*/  LEA.HI R4, R8.reuse, R79.reuse, RZ, 0x3 ;  /* 0x0000004f08047211 */ /* 0x0c0fe200078f18ff */
[----:B------:R-:W-:Y:S01]  /*5d20*/  IMAD.MOV.U32 R2, RZ, RZ, c[0x0][0x2c4] ;  /* 0x0000b100ff027624 */ /* 0x000fe200078e00ff */
[----:B------:R-:W-:Y:S01]  /*5d30*/  LEA.HI R10, R8, R79, RZ, 0x4 ;  /* 0x0000004f080a7211 */ /* 0x000fe200078f20ff */
[----:B------:R-:W-:Y:S01]  /*5d40*/  IMAD R3, R142, c[0x0][0x17c], R3 ;  /* 0x00005f008e037a24 */ /* 0x000fe200078e0203 */
[----:B------:R-:W-:Y:S01]  /*5d50*/  SHF.R.S32.HI R17, RZ, 0x3, R4 ;  /* 0x00000003ff117819 */ /* 0x000fe20000011404 */
[----:B------:R-:W-:Y:S01]  /*5d60*/  IMAD R71, R83, c[0x0][0x2c4], RZ ;  /* 0x0000b10053477a24 */ /* 0x000fe200078e02ff */
[----:B------:R-:W-:Y:S01]  /*5d70*/  LOP3.LUT R4, R4, 0xfffffff8, RZ, 0xc0, !PT ;  /* 0xfffffff804047812 */ /* 0x000fe200078ec0ff */
[----:B------:R-:W-:Y:S01]  /*5d80*/  IMAD.IADD R13, R13, 0x1, R3 ;  /* 0x000000010d0d7824 */ /* 0x000fe200078e0203 */
[----:B------:R-:W-:Y:S01]  /*5d90*/  SHF.R.S32.HI R5, RZ, 0x4, R10 ;  /* 0x00000004ff057819 */ /* 0x000fe2000001140a */
[----:B------:R-:W-:Y:S01]  /*5da0*/  IMAD.SHL.U32 R9, R17, 0x40, RZ ;  /* 0x0000004011097824 */ /* 0x000fe200078e00ff */
[----:B------:R-:W-:Y:S01]  /*5db0*/  ISETP.NE.AND P2, PT, R2, 0x1, PT ;  /* 0x000000010200780c */ /* 0x000fe20003f45270 */
[----:B------:R-:W-:Y:S01]  /*5dc0*/  IMAD.IADD R3, R79, 0x1, -R4 ;  /* 0x000000014f037824 */ /* 0x000fe200078e0a04 */
[----:B------:R-:W-:Y:S01]  /*5dd0*/  LEA.HI R18, R10, R5, RZ, 0x1 ;  /* 0x000000050a127211 */ /* 0x000fe200078f08ff */
[----:B------:R-:W-:Y:S01]  /*5de0*/  IMAD R2, R82, c[0x0][0x1b8], RZ ;  /* 0x00006e0052027a24 */ /* 0x000fe200078e02ff */
[----:B------:R-:W-:Y:S01]  /*5df0*/  LOP3.LUT R9, R9, 0x1c0, RZ, 0xc0, !PT ;  /* 0x000001c009097812 */ /* 0x000fe200078ec0ff */
[----:B------:R-:W-:Y:S01]  /*5e00*/  IMAD.SHL.U32 R20, R3, 0x8, RZ ;  /* 0x0000000803147824 */ /* 0x000fe200078e00ff */
[----:B------:R-:W-:Y:S01]  /*5e10*/  LOP3.LUT R18, R18, 0xfffffffe, RZ, 0xc0, !PT ;  /* 0xfffffffe12127812 */ /* 0x000fe200078ec0ff */
[----:B------:R-:W-:Y:S01]  /*5e20*/  IMAD.WIDE.U32 R12, R207, c[0x0][0x1b8], R12 ;  /* 0x00006e00cf0c7a25 */ /* 0x000fe200078e000c */
[----:B------:R-:W-:-:S02]  /*5e30*/  SHF.R.U32.HI R16, RZ, 0x3, R9 ;  /* 0x00000003ff107819 */ /* 0x000fc40000011609 */
[----:B-1----:R-:W-:Y:S01]  /*5e40*/  LOP3.LUT R7, R9, 0x38, R20, 0xf8, !PT ;  /* 0x0000003809077812 */ /* 0x002fe200078ef814 */
[----:B------:R-:W-:Y:S01]  /*5e50*/  IMAD.IADD R18, R5, 0x1, -R18 ;  /* 0x0000000105127824 */ /* 0x000fe200078e0a12 */
[----:B------:R-:W-:Y:S01]  /*5e60*/  ISETP.NE.AND.EX P0, PT, RZ, c[0x0][0x34c], PT, P0 ;  /* 0x0000d300ff007a0c */ /* 0x000fe20003f05300 */
[----:B------:R-:W-:Y:S01]  /*5e70*/  IMAD R5, R207, c[0x0][0x1bc], R2 ;  /* 0x00006f00cf057a24 */ /* 0x000fe200078e0202 */
[----:B------:R-:W-:Y:S02]  /*5e80*/  LOP3.LUT R16, R7, R16, RZ, 0x3c, !PT ;  /* 0x0000001007107212 */ /* 0x000fe400078e3cff */
[----:B------:R-:W-:Y:S01]  /*5e90*/  LEA R7, R3, R17, 0x5 ;  /* 0x0000001103077211 */ /* 0x000fe200078e28ff */
[----:B------:R-:W-:Y:S01]  /*5ea0*/  IMAD.IADD R13, R13, 0x1, R5 ;  /* 0x000000010d0d7824 */ /* 0x000fe200078e0205 */
[----:B------:R-:W-:Y:S02]  /*5eb0*/  SHF.R.S32.HI R5, RZ, 0x1f, R208 ;  /* 0x0000001fff057819 */ /* 0x000fe400000114d0 */
[----:B------:R-:W-:Y:S01]  /*5ec0*/  LOP3.LUT R10, R10, 0xfffffff0, RZ, 0xc0, !PT ;  /* 0xfffffff00a0a7812 */ /* 0x000fe200078ec0ff */
[----:B------:R-:W-:Y:S01]  /*5ed0*/  IMAD R4, R80, 0x80, R7 ;  /* 0x0000008050047824 */ /* 0x000fe200078e0207 */
[----:B------:R-:W-:-:S02]  /*5ee0*/  SEL R7, R5, RZ, !P0 ;  /* 0x000000ff05077207 */ /* 0x000fc40004000000 */
[----:B------:R-:W-:Y:S01]  /*5ef0*/  SEL R22, R208, RZ, !P0 ;  /* 0x000000ffd0167207 */ /* 0x000fe20004000000 */
[----:B------:R-:W-:Y:S01]  /*5f00*/  IMAD.IADD R19, R79, 0x1, -R10 ;  /* 0x000000014f137824 */ /* 0x000fe200078e0a0a */
[----:B------:R-:W-:Y:S01]  /*5f10*/  SHF.R.S32.HI R6, RZ, 0x1f, R140 ;  /* 0x0000001fff067819 */ /* 0x000fe2000001148c */
[----:B------:R-:W-:Y:S01]  /*5f20*/  @P2 IMAD.HI.U32 R9, R4, c[0x0][0x2c8], RZ ;  /* 0x0000b20004092a27 */ /* 0x000fe200078e00ff */
[----:B------:R-:W-:Y:S02]  /*5f30*/  IADD3 R15, P0, R17, R140, RZ ;  /* 0x0000008c110f7210 */ /* 0x000fe40007f1e0ff */
[----:B------:R-:W-:Y:S01]  /*5f40*/  IADD3 R2, R20, 0x80, RZ ;  /* 0x0000008014027810 */ /* 0x000fe20007ffe0ff */
[----:B------:R-:W-:Y:S01]  /*5f50*/  IMAD R7, R7, c[0x0][0x1c0], RZ ;  /* 0x0000700007077a24 */ /* 0x000fe200078e02ff */
[----:B------:R-:W-:Y:S02]  /*5f60*/  LEA.HI.X.SX32 R6, R17, R6, 0x1, P0 ;  /* 0x0000000611067211 */ /* 0x000fe400000f0eff */
[----:B------:R-:W-:Y:S01]  /*5f70*/  ISETP.GE.AND P3, PT, R2, c[0x0][0x1d4], PT ;  /* 0x0000750002007a0c */ /* 0x000fe20003f66270 */
[----:B------:R-:W-:Y:S01]  /*5f80*/  IMAD.MOV.U32 R2, RZ, RZ, R4 ;  /* 0x000000ffff027224 */ /* 0x000fe200078e0004 */
[----:B------:R-:W-:Y:S01]  /*5f90*/  SHF.R.S32.HI R14, RZ, 0x1f, R19 ;  /* 0x0000001fff0e7819 */ /* 0x000fe20000011413 */
[C---:B------:R-:W-:Y:S01]  /*5fa0*/  IMAD R10, R22.reuse, c[0x0][0x1c4], R7 ;  /* 0x00007100160a7a24 */ /* 0x040fe200078e0207 */
[----:B------:R-:W-:Y:S01]  /*5fb0*/  @P2 SHF.R.U32.HI R2, RZ, c[0x0][0x2cc], R9 ;  /* 0x0000b300ff022a19 */ /* 0x000fe20000011609 */
[----:B------:R-:W-:Y:S01]  /*5fc0*/  IMAD.WIDE.U32 R22, R22, c[0x0][0x1c0], R12 ;  /* 0x0000700016167a25 */ /* 0x000fe200078e000c */
[----:B------:R-:W-:-:S02]  /*5fd0*/  LEA.HI R13, R14, R19, RZ, 0x3 ;  /* 0x000000130e0d7211 */ /* 0x000fc400078f18ff */
[----:B------:R-:W-:Y:S01]  /*5fe0*/  LEA.HI R11, R8, R79, RZ, 0x6 ;  /* 0x0000004f080b7211 */ /* 0x000fe200078f30ff */
[----:B------:R-:W-:Y:S01]  /*5ff0*/  IMAD R12, R6, c[0x0][0x1e0], RZ ;  /* 0x00007800060c7a24 */ /* 0x000fe200078e02ff */
[----:B------:R-:W-:Y:S01]  /*6000*/  IADD3 R7, -R2, RZ, RZ ;  /* 0x000000ff02077210 */ /* 0x000fe20007ffe1ff */
[----:B------:R-:W-:Y:S01]  /*6010*/  IMAD R6, R6, c[0x0][0x208], RZ ;  /* 0x0000820006067a24 */ /* 0x000fe200078e02ff */
[----:B------:R-:W-:Y:S01]  /*6020*/  SHF.R.S32.HI R21, RZ, 0x1f, R20 ;  /* 0x0000001fff157819 */ /* 0x000fe20000011414 */
[----:B------:R-:W-:Y:S01]  /*6030*/  IMAD R9, R15, c[0x0][0x1e4], R12 ;  /* 0x000079000f097a24 */ /* 0x000fe200078e020c */
[----:B------:R-:W-:Y:S01]  /*6040*/  LOP3.LUT R12, R13, 0xfffffff8, RZ, 0xc0, !PT ;  /* 0xfffffff80d0c7812 */ /* 0x000fe200078ec0ff */
[----:B------:R-:W-:Y:S01]  /*6050*/  IMAD.SHL.U32 R11, R11, 0x8, RZ ;  /* 0x000000080b0b7824 */ /* 0x000fe200078e00ff */
[----:B------:R-:W-:Y:S01]  /*6060*/  P2R R211, PR, RZ, 0x8 ;  /* 0x00000008ffd37803 */ /* 0x000fe20000000000 */
[----:B------:R-:W-:Y:S01]  /*6070*/  IMAD R7, R7, c[0x0][0x2c4], R4 ;  /* 0x0000b10007077a24 */ /* 0x000fe200078e0204 */
[----:B------:R-:W-:Y:S01]  /*6080*/  SHF.R.S32.HI R4, RZ, 0x1f, R2 ;  /* 0x0000001fff047819 */ /* 0x000fe20000011402 */
[C---:B------:R-:W-:Y:S01]  /*6090*/  IMAD R6, R15.reuse, c[0x0][0x20c], R6 ;  /* 0x000083000f067a24 */ /* 0x040fe200078e0206 */
[----:B------:R-:W-:Y:S01]  /*60a0*/  LOP3.LUT R16, R16, 0xfffffe00, R11, 0xf8, !PT ;  /* 0xfffffe0010107812 */ /* 0x000fe200078ef80b */
[----:B------:R-:W-:Y:S01]  /*60b0*/  IMAD.WIDE.U32 R24, R15, c[0x0][0x1e0], R20 ;  /* 0x000078000f187a25 */ /* 0x000fe200078e0014 */
[----:B------:R-:W-:-:S02]  /*60c0*/  ISETP.NE.U32.AND P2, PT, RZ, c[0x0][0x350], PT ;  /* 0x0000d400ff007a0c */ /* 0x000fc40003f45070 */
[----:B------:R-:W-:Y:S01]  /*60d0*/  ISETP.GE.AND P6, PT, R20, c[0x0][0x1d4], PT ;  /* 0x0000750014007a0c */ /* 0x000fe20003fc6270 */
[----:B------:R-:W-:Y:S01]  /*60e0*/  IMAD.IADD R12, R19, 0x1, -R12 ;  /* 0x00000001130c7824 */ /* 0x000fe200078e0a0c */
[----:B------:R-:W-:Y:S01]  /*60f0*/  ISETP.NE.AND.EX P2, PT, RZ, c[0x0][0x354], PT, P2 ;  /* 0x0000d500ff007a0c */ /* 0x000fe20003f45320 */
[----:B------:R-:W-:-:S03]  /*6100*/  IMAD.WIDE.U32 R14, R15, c[0x0][0x208], R20 ;  /* 0x000082000f0e7a25 */ /* 0x000fc600078e0014 */
[C---:B------:R-:W-:Y:S01]  /*6110*/  LOP3.LUT P5, RZ, R12.reuse, 0x4, RZ, 0xc0, !PT ;  /* 0x000000040cff7812 */ /* 0x040fe200078ac0ff */
[----:B------:R-:W-:Y:S01]  /*6120*/  IMAD.IADD R23, R23, 0x1, R10 ;  /* 0x0000000117177824 */ /* 0x000fe200078e020a */
[----:B------:R-:W-:Y:S01]  /*6130*/  LOP3.LUT P3, RZ, R12, 0x2, RZ, 0xc0, !PT ;  /* 0x000000020cff7812 */ /* 0x000fe2000786c0ff */
[----:B------:R-:W-:Y:S01]  /*6140*/  IMAD R11, R4, c[0x0][0x1b0], RZ ;  /* 0x00006c00040b7a24 */ /* 0x000fe200078e02ff */
[----:B------:R-:W-:Y:S01]  /*6150*/  IADD3 R15, R15, R6, RZ ;  /* 0x000000060f0f7210 */ /* 0x000fe20007ffe0ff */
[----:B------:R-:W-:Y:S01]  /*6160*/  IMAD.SHL.U32 R12, R12, 0x40, RZ ;  /* 0x000000400c0c7824 */ /* 0x000fe200078e00ff */
[----:B------:R-:W-:Y:S01]  /*6170*/  SHF.R.S32.HI R6, RZ, 0x1f, R7 ;  /* 0x0000001fff067819 */ /* 0x000fe20000011407 */
[C---:B------:R-:W-:Y:S02]  /*6180*/  IMAD R11, R2.reuse, c[0x0][0x1b4], R11 ;  /* 0x00006d00020b7a24 */ /* 0x040fe400078e020b */
[----:B------:R-:W-:-:S04]  /*6190*/  IMAD.WIDE.U32 R22, R2, c[0x0][0x1b0], R22 ;  /* 0x00006c0002167a25 */ /* 0x000fc800078e0016 */
[----:B------:R-:W-:Y:S02]  /*61a0*/  IMAD.SHL.U32 R10, R18, 0x8, RZ ;  /* 0x00000008120a7824 */ /* 0x000fe400078e00ff */
[----:B------:R-:W-:Y:S01]  /*61b0*/  IMAD.IADD R25, R25, 0x1, R9 ;  /* 0x0000000119197824 */ /* 0x000fe200078e0209 */
[----:B------:R-:W-:Y:S01]  /*61c0*/  LOP3.LUT R9, R12, 0x1c0, RZ, 0xc0, !PT ;  /* 0x000001c00c097812 */ /* 0x000fe200078ec0ff */
[----:B------:R-:W-:Y:S02]  /*61d0*/  IMAD R4, R82, c[0x0][0x1e8], RZ ;  /* 0x00007a0052047a24 */ /* 0x000fe400078e02ff */
[----:B------:R-:W-:Y:S01]  /*61e0*/  IMAD.IADD R23, R23, 0x1, R11 ;  /* 0x0000000117177824 */ /* 0x000fe200078e020b */
[----:B------:R-:W-:Y:S01]  /*61f0*/  LOP3.LUT R2, R9, 0x8, R10, 0xf8, !PT ;  /* 0x0000000809027812 */ /* 0x000fe200078ef80a */
[----:B------:R-:W-:Y:S01]  /*6200*/  IMAD R6, R6, c[0x0][0x1a8], RZ ;  /* 0x00006a0006067a24 */ /* 0x000fe200078e02ff */
[----:B------:R-:W-:Y:S01]  /*6210*/  SHF.R.U32.HI R9, RZ, 0x3, R9 ;  /* 0x00000003ff097819 */ /* 0x000fe20000011609 */
[----:B------:R-:W-:-:S02]  /*6220*/  IMAD R4, R207, c[0x0][0x1ec], R4 ;  /* 0x00007b00cf047a24 */ /* 0x000fc400078e0204 */
[----:B------:R-:W-:Y:S01]  /*6230*/  IMAD.WIDE.U32 R216, R207, c[0x0][0x1e8], R24 ;  /* 0x00007a00cfd87a25 */ /* 0x000fe200078e0018 */
[----:B------:R-:W-:-:S03]  /*6240*/  LOP3.LUT R2, R2, R9, RZ, 0x3c, !PT ;  /* 0x0000000902027212 */ /* 0x000fc600078e3cff */
[C---:B------:R-:W-:Y:S02]  /*6250*/  IMAD R6, R7.reuse, c[0x0][0x1ac], R6 ;  /* 0x00006b0007067a24 */ /* 0x040fe400078e0206 */
[----:B------:R-:W-:-:S04]  /*6260*/  IMAD.WIDE.U32 R10, R7, c[0x0][0x1a8], R22 ;  /* 0x00006a00070a7a25 */ /* 0x000fc800078e0016 */
[----:B------:R-:W-:Y:S01]  /*6270*/  IMAD.IADD R217, R4, 0x1, R217 ;  /* 0x0000000104d97824 */ /* 0x000fe200078e02d9 */
[----:B------:R-:W-:Y:S01]  /*6280*/  LEA R9, P0, R10, c[0x0][0x160], 0x1 ;  /* 0x000058000a097a11 */ /* 0x000fe200078008ff */
[----:B------:R-:W-:Y:S01]  /*6290*/  IMAD.IADD R4, R11, 0x1, R6 ;  /* 0x000000010b047824 */ /* 0x000fe200078e0206 */
[----:B------:R-:W-:Y:S01]  /*62a0*/  SHF.L.U32 R11, R3, 0x3, RZ ;  /* 0x00000003030b7819 */ /* 0x000fe200000006ff */
[----:B------:R-:W-:Y:S02]  /*62b0*/  IMAD R82, R82, c[0x0][0x210], RZ ;  /* 0x0000840052527a24 */ /* 0x000fe400078e02ff */
[----:B------:R-:W-:Y:S01]  /*62c0*/  IMAD.WIDE.U32 R14, R207, c[0x0][0x210], R14 ;  /* 0x00008400cf0e7a25 */ /* 0x000fe200078e000e */
[----:B------:R-:W-:Y:S01]  /*62d0*/  LEA.HI.X R4, R10, c[0x0][0x164], R4, 0x1, P0 ;  /* 0x000059000a047a11 */ /* 0x000fe200000f0c04 */
[----:B------:R1:W3:Y:S02]  /*62e0*/  SHFL.IDX PT, R24, R9, RZ, 0x181f ;  /* 0x00181fff09187589 */ /* 0x0002e400000e0000 */
[----:B------:R-:W-:-:S02]  /*62f0*/  IMAD R10, R80, 0x80, R17 ;  /* 0x00000080500a7824 */ /* 0x000fc400078e0211 */
[----:B------:R-:W-:Y:S01]  /*6300*/  IMAD R82, R207, c[0x0][0x214], R82 ;  /* 0x00008500cf527a24 */ /* 0x000fe200078e0252 */
[----:B------:R1:W4:Y:S01]  /*6310*/  SHFL.IDX PT, R25, R4, RZ, 0x181f ;  /* 0x00181fff04197589 */ /* 0x00032200000e0000 */
[----:B------:R-:W-:Y:S01]  /*6320*/  IMAD.MOV.U32 R22, RZ, RZ, R14 ;  /* 0x000000ffff167224 */ /* 0x000fe200078e000e */
[----:B------:R-:W-:Y:S01]  /*6330*/  ISETP.GE.AND P0, PT, R10, R71, PT ;  /* 0x000000470a00720c */ /* 0x000fe20003f06270 */
[----:B------:R-:W-:Y:S01]  /*6340*/  IMAD.IADD R23, R82, 0x1, R15 ;  /* 0x0000000152177824 */ /* 0x000fe200078e020f */
[----:B------:R-:W-:Y:S01]  /*6350*/  IADD3 R14, R20, 0x40, RZ ;  /* 0x00000040140e7810 */ /* 0x000fe20007ffe0ff */
[----:B------:R-:W-:-:S05]  /*6360*/  IMAD.SHL.U32 R13, R13, 0x40, RZ ;  /* 0x000000400d0d7824 */ /* 0x000fca00078e00ff */
[----:B------:R-:W-:Y:S02]  /*6370*/  LOP3.LUT R2, R2, 0xfffffe00, R13, 0xf8, !PT ;  /* 0xfffffe0002027812 */ /* 0x000fe400078ef80d */
[----:B--2---:R-:W-:Y:S01]  /*6380*/  @P1 SHF.R.S32.HI R7, RZ, 0x1f, R0 ;  /* 0x0000001fff071819 */ /* 0x004fe20000011400 */
[----:B------:R-:W-:Y:S01]  /*6390*/  @!P1 IMAD.MOV.U32 R7, RZ, RZ, R5 ;  /* 0x000000ffff079224 */ /* 0x000fe200078e0005 */
[----:B------:R-:W-:Y:S01]  /*63a0*/  @P1 MOV R6, R0 ;  /* 0x0000000000061202 */ /* 0x000fe20000000f00 */
[----:B------:R-:W-:Y:S01]  /*63b0*/  @!P1 IMAD.MOV.U32 R6, RZ, RZ, R208 ;  /* 0x000000ffff069224 */ /* 0x000fe200078e00d0 */
[----:B------:R-:W-:Y:S01]  /*63c0*/  ISETP.GE.AND P1, PT, R11, c[0x0][0x198], PT ;  /* 0x000066000b007a0c */ /* 0x000fe20003f26270 */
[----:B------:R-:W-:Y:S01]  /*63d0*/  IMAD.MOV.U32 R0, RZ, RZ, 0x10 ;  /* 0x00000010ff007424 */ /* 0x000fe200078e00ff */
[----:B------:R-:W-:Y:S01]  /*63e0*/  SEL R209, R7, RZ, !P2 ;  /* 0x000000ff07d17207 */ /* 0x000fe20005000000 */
[----:B------:R-:W-:Y:S01]  /*63f0*/  IMAD.MOV.U32 R5, RZ, RZ, 0x20 ;  /* 0x00000020ff057424 */ /* 0x000fe200078e00ff */
[----:B------:R-:W-:-:S02]  /*6400*/  SEL R214, R6, RZ, !P2 ;  /* 0x000000ff06d67207 */ /* 0x000fc40005000000 */
[----:B------:R-:W-:Y:S01]  /*6410*/  IADD3 R7, R11, 0x80, RZ ;  /* 0x000000800b077810 */ /* 0x000fe20007ffe0ff */
[C---:B------:R-:W-:Y:S01]  /*6420*/  IMAD R219, R209.reuse, c[0x0][0x1f0], RZ ;  /* 0x00007c00d1db7a24 */ /* 0x040fe200078e02ff */
[----:B------:R-:W-:Y:S01]  /*6430*/  ISETP.GE.AND P2, PT, R14, c[0x0][0x1d4], PT ;  /* 0x000075000e007a0c */ /* 0x000fe20003f46270 */
[----:B------:R-:W-:Y:S01]  /*6440*/  IMAD R209, R209, c[0x0][0x218], RZ ;  /* 0x00008600d1d17a24 */ /* 0x000fe200078e02ff */
[----:B------:R-:W-:Y:S01]  /*6450*/  SEL R0, R0, 0xfffffff0, !P3 ;  /* 0xfffffff000007807 */ /* 0x000fe20005800000 */
[C---:B------:R-:W-:Y:S01]  /*6460*/  IMAD R219, R214.reuse, c[0x0][0x1f4], R219 ;  /* 0x00007d00d6db7a24 */ /* 0x040fe200078e02db */
[----:B------:R-:W-:Y:S01]  /*6470*/  ISETP.GE.AND P4, PT, R7, c[0x0][0x198], PT ;  /* 0x0000660007007a0c */ /* 0x000fe20003f86270 */
[C---:B------:R-:W-:Y:S01]  /*6480*/  IMAD R209, R214.reuse, c[0x0][0x21c], R209 ;  /* 0x00008700d6d17a24 */ /* 0x040fe200078e02d1 */
[----:B------:R-:W-:Y:S01]  /*6490*/  P2R R212, PR, RZ, 0x4 ;  /* 0x00000004ffd47803 */ /* 0x000fe20000000000 */
[----:B------:R-:W-:Y:S01]  /*64a0*/  IMAD.WIDE.U32 R216, R214, c[0x0][0x1f0], R216 ;  /* 0x00007c00d6d87a25 */ /* 0x000fe200078e00d8 */
[----:B------:R-:W-:-:S02]  /*64b0*/  SEL R5, R5, 0xffffffe0, !P5 ;  /* 0xffffffe005057807 */ /* 0x000fc40006800000 */
[----:B------:R-:W-:Y:S01]  /*64c0*/  ISETP.GE.AND P3, PT, R14, c[0x0][0x198], PT ;  /* 0x000066000e007a0c */ /* 0x000fe20003f66270 */
[----:B------:R-:W-:Y:S01]  /*64d0*/  IMAD.WIDE.U32 R214, R214, c[0x0][0x218], R22 ;  /* 0x00008600d6d67a25 */ /* 0x000fe200078e0016 */
[----:B------:R-:W-:Y:S02]  /*64e0*/  LEA.HI R6, R8, R79, RZ, 0x5 ;  /* 0x0000004f08067211 */ /* 0x000fe400078f28ff */
[----:B------:R-:W-:Y:S01]  /*64f0*/  SEL R22, RZ, 0x1, P6 ;  /* 0x00000001ff167807 */ /* 0x000fe20003000000 */
[----:B------:R-:W-:Y:S02]  /*6500*/  IMAD.IADD R219, R217, 0x1, R219 ;  /* 0x00000001d9db7824 */ /* 0x000fe400078e02db */
[----:B------:R-:W-:Y:S01]  /*6510*/  IMAD.IADD R209, R215, 0x1, R209 ;  /* 0x00000001d7d17824 */ /* 0x000fe200078e02d1 */
[----:B------:R-:W-:Y:S05]  /*6520*/  @P0 BRA `(.L_x_83) ;  /* 0x000000f000000947 */ /* 0x000fea0003800000 */
[----:B-1-34-:R-:W-:Y:S02]  /*6530*/  SHF.R.S32.HI R13, RZ, 0x1f, R14 ;  /* 0x0000001fff0d7819 */ /* 0x01afe4000001140e */
[----:B------:R-:W-:-:S02]  /*6540*/  SHF.R.S32.HI R12, RZ, 0x1f, R7 ;  /* 0x0000001fff0c7819 */ /* 0x000fc40000011407 */
[----:B------:R-:W-:Y:S02]  /*6550*/  LEA.HI R13, R13, R14, RZ, 0x3 ;  /* 0x0000000e0d0d7211 */ /* 0x000fe400078f18ff */
[----:B------:R-:W-:Y:S02]  /*6560*/  LEA.HI R12, R12, R7, RZ, 0x3 ;  /* 0x000000070c0c7211 */ /* 0x000fe400078f18ff */
[----:B------:R-:W-:Y:S02]  /*6570*/  LEA R26, P0, R11, R24, 0x1 ;  /* 0x000000180b1a7211 */ /* 0x000fe400078008ff */
[----:B------:R-:W-:Y:S02]  /*6580*/  LOP3.LUT R13, R13, 0xfffffff8, RZ, 0xc0, !PT ;  /* 0xfffffff80d0d7812 */ /* 0x000fe400078ec0ff */
[----:B------:R-:W-:Y:S01]  /*6590*/  LOP3.LUT R7, R12, 0xfffffff8, RZ, 0xc0, !PT ;  /* 0xfffffff80c077812 */ /* 0x000fe200078ec0ff */
[----:B------:R-:W-:Y:S01]  /*65a0*/  IMAD.SHL.U32 R12, R16, 0x2, RZ ;  /* 0x00000002100c7824 */ /* 0x000fe200078e00ff */
[----:B------:R-:W-:Y:S01]  /*65b0*/  LEA.HI.X R27, R11, R25, R21, 0x1, P0 ;  /* 0x000000190b1b7211 */ /* 0x000fe200000f0c15 */
[----:B------:R-:W-:-:S04]  /*65c0*/  IMAD.WIDE R28, R13, 0x2, R24 ;  /* 0x000000020d1c7825 */ /* 0x000fc800078e0218 */
[----:B------:R-:W-:Y:S01]  /*65d0*/  IMAD.WIDE R24, R7, 0x2, R24 ;  /* 0x0000000207187825 */ /* 0x000fe200078e0218 */
[----:B------:R-:W-:Y:S01]  /*65e0*/  @!PT LDS RZ, [RZ] ;  /* 0x00000000fffff984 */ /* 0x000fe20000000800 */
[----:B------:R1:W-:Y:S04]  /*65f0*/  LDGSTS.E.BYPASS.LTC128B.128 [R12+0xc100], [R26.64], !P1 ;  /* 0x0c1000001a0c7fae */ /* 0x0003e8000c901d46 */
[----:B------:R1:W-:Y:S04]  /*6600*/  LDGSTS.E.BYPASS.LTC128B.128 [R12+0x10100], [R28.64], !P3 ;  /* 0x101000001c0c7fae */ /* 0x0003e8000d901d46 */
[----:B------:R1:W-:Y:S02]  /*6610*/  LDGSTS.E.BYPASS.LTC128B.128 [R12+0x14100], [R24.64], !P4 ;  /* 0x14100000180c7fae */ /* 0x0003e4000e101d46 */
.L_x_83:
[----:B-1-34-:R-:W-:Y:S05]  /*6620*/  BSYNC B0 ;  /* 0x0000000000007941 */ /* 0x01afea0003800000 */
.L_x_82:
[----:B------:R-:W-:Y:S01]  /*6630*/  IADD3 R12, R10, 0x20, RZ ;  /* 0x000000200a0c7810 */ /* 0x000fe20007ffe0ff */
[----:B------:R1:W2:Y:S01]  /*6640*/  SHFL.IDX PT, R25, R4, 0x1, 0x181f ;  /* 0x00381f0004197f89 */ /* 0x0002a200000e0000 */
[----:B------:R-:W-:Y:S02]  /*6650*/  BSSY B0, `(.L_x_84) ;  /* 0x0000014000007945 */ /* 0x000fe40003800000 */
[----:B------:R-:W-:Y:S01]  /*6660*/  ISETP.GE.AND P0, PT, R12, R71, PT ;  /* 0x000000470c00720c */ /* 0x000fe20003f06270 */
[----:B------:R1:W3:-:S12]  /*6670*/  SHFL.IDX PT, R24, R9, 0x1, 0x181f ;  /* 0x00381f0009187f89 */ /* 0x0002d800000e0000 */
[----:B------:R-:W-:Y:S05]  /*6680*/  @P0 BRA `(.L_x_85) ;  /* 0x0000010000000947 */ /* 0x000fea0003800000 */
[----:B------:R-:W-:Y:S02]  /*6690*/  IADD3 R12, R11, 0x80, RZ ;  /* 0x000000800b0c7810 */ /* 0x000fe40007ffe0ff */
[----:B------:R-:W-:Y:S02]  /*66a0*/  SHF.R.S32.HI R13, RZ, 0x1f, R14 ;  /* 0x0000001fff0d7819 */ /* 0x000fe4000001140e */
[----:B------:R-:W-:Y:S02]  /*66b0*/  SHF.R.S32.HI R7, RZ, 0x1f, R12 ;  /* 0x0000001fff077819 */ /* 0x000fe4000001140c */
[----:B------:R-:W-:Y:S02]  /*66c0*/  LEA.HI R13, R13, R14, RZ, 0x3 ;  /* 0x0000000e0d0d7211 */ /* 0x000fe400078f18ff */
[----:B------:R-:W-:Y:S01]  /*66d0*/  LEA.HI R7, R7, R12, RZ, 0x3 ;  /* 0x0000000c07077211 */ /* 0x000fe200078f18ff */
[----:B------:R-:W-:Y:S01]  /*66e0*/  IMAD.SHL.U32 R12, R16, 0x2, RZ ;  /* 0x00000002100c7824 */ /* 0x000fe200078e00ff */
[----:B---3--:R-:W-:-:S02]  /*66f0*/  LEA R26, P0, R11, R24, 0x1 ;  /* 0x000000180b1a7211 */ /* 0x008fc400078008ff */
[----:B------:R-:W-:Y:S02]  /*6700*/  LOP3.LUT R13, R13, 0xfffffff8, RZ, 0xc0, !PT ;  /* 0xfffffff80d0d7812 */ /* 0x000fe400078ec0ff */
[----:B------:R-:W-:Y:S02]  /*6710*/  LOP3.LUT R7, R7, 0xfffffff8, RZ, 0xc0, !PT ;  /* 0xfffffff807077812 */ /* 0x000fe400078ec0ff */
[----:B--2---:R-:W-:Y:S01]  /*6720*/  LEA.HI.X R27, R11, R25, R21, 0x1, P0 ;  /* 0x000000190b1b7211 */ /* 0x004fe200000f0c15 */
[----:B------:R-:W-:-:S04]  /*6730*/  IMAD.WIDE R28, R13, 0x2, R24 ;  /* 0x000000020d1c7825 */ /* 0x000fc800078e0218 */
[----:B------:R-:W-:Y:S01]  /*6740*/  IMAD.WIDE R24, R7, 0x2, R24 ;  /* 0x0000000207187825 */ /* 0x000fe200078e0218 */
[----:B------:R-:W-:Y:S01]  /*6750*/  @!PT LDS RZ, [RZ] ;  /* 0x00000000fffff984 */ /* 0x000fe20000000800 */
[----:B------:R2:W-:Y:S04]  /*6760*/  LDGSTS.E.BYPASS.LTC128B.128 [R12+0xd100], [R26.64], !P1 ;  /* 0x0d1000001a0c7fae */ /* 0x0005e8000c901d46 */
[----:B------:R2:W-:Y:S04]  /*6770*/  LDGSTS.E.BYPASS.LTC128B.128 [R12+0x11100], [R28.64], !P3 ;  /* 0x111000001c0c7fae */ /* 0x0005e8000d901d46 */
[----:B------:R2:W-:Y:S02]  /*6780*/  LDGSTS.E.BYPASS.LTC128B.128 [R12+0x15100], [R24.64], !P4 ;  /* 0x15100000180c7fae */ /* 0x0005e4000e101d46 */
.L_x_85:
[----:B------:R-:W-:Y:S05]  /*6790*/  BSYNC B0 ;  /* 0x0000000000007941 */ /* 0x000fea0003800000 */
.L_x_84:
[----:B--2---:R-:W-:Y:S01]  /*67a0*/  IADD3 R12, R10, 0x40, RZ ;  /* 0x000000400a0c7810 */ /* 0x004fe20007ffe0ff */
[----:B------:R2:W4:Y:S01]  /*67b0*/  SHFL.IDX PT, R25, R4, 0x2, 0x181f ;  /* 0x00581f0004197f89 */ /* 0x00052200000e0000 */
[----:B------:R-:W-:Y:S02]  /*67c0*/  BSSY B0, `(.L_x_86) ;  /* 0x0000014000007945 */ /* 0x000fe40003800000 */
[----:B------:R-:W-:Y:S01]  /*67d0*/  ISETP.GE.AND P0, PT, R12, R71, PT ;  /* 0x000000470c00720c */ /* 0x000fe20003f06270 */
[----:B---3--:R2:W3:-:S12]  /*67e0*/  SHFL.IDX PT, R24, R9, 0x2, 0x181f ;  /* 0x00581f0009187f89 */ /* 0x0084d800000e0000 */
        /* <DEDUP_REMOVED lines=10> */
[----:B----4-:R-:W-:Y:S01]  /*6890*/  LEA.HI.X R27, R11, R25, R21, 0x1, P0 ;  /* 0x000000190b1b7211 */ /* 0x010fe200000f0c15 */
[----:B------:R-:W-:-:S04]  /*68a0*/  IMAD.WIDE R28, R13, 0x2, R24 ;  /* 0x000000020d1c7825 */ /* 0x000fc800078e0218 */
[----:B------:R-:W-:Y:S01]  /*68b0*/  IMAD.WIDE R24, R7, 0x2, R24 ;  /* 0x0000000207187825 */ /* 0x000fe200078e0218 */
[----:B------:R-:W-:Y:S01]  /*68c0*/  @!PT LDS RZ, [RZ] ;  /* 0x00000000fffff984 */ /* 0x000fe20000000800 */
[----:B------:R3:W-:Y:S04]  /*68d0*/  LDGSTS.E.BYPASS.LTC128B.128 [R12+0xe100], [R26.64], !P1 ;  /* 0x0e1000001a0c7fae */ /* 0x0007e8000c901d46 */
[----:B------:R3:W-:Y:S04]  /*68e0*/  LDGSTS.E.BYPASS.LTC128B.128 [R12+0x12100], [R28.64], !P3 ;  /* 0x121000001c0c7fae */ /* 0x0007e8000d901d46 */
[----:B------:R3:W-:Y:S02]  /*68f0*/  LDGSTS.E.BYPASS.LTC128B.128 [R12+0x16100], [R24.64], !P4 ;  /* 0x16100000180c7fae */ /* 0x0007e4000e101d46 */
.L_x_87:
[----:B------:R-:W-:Y:S05]  /*6900*/  BSYNC B0 ;  /* 0x0000000000007941 */ /* 0x000fea0003800000 */
.L_x_86:
[----:B---3--:R-:W3:Y:S01]  /*6910*/  SHFL.IDX PT, R24, R9, 0x3, 0x181f ;  /* 0x00781f0009187f89 */ /* 0x008ee200000e0000 */
[----:B------:R-:W-:Y:S01]  /*6920*/  IADD3 R10, R10, 0x60, RZ ;  /* 0x000000600a0a7810 */ /* 0x000fe20007ffe0ff */
[----:B------:R-:W-:Y:S01]  /*6930*/  IMAD.IADD R12, R78, 0x1, -R17 ;  /* 0x000000014e0c7824 */ /* 0x000fe200078e0a11 */
[----:B------:R-:W-:Y:S01]  /*6940*/  LEA.HI.SX32 R19, R133, 0xffffffff, 0x1a ;  /* 0xffffffff85137811 */ /* 0x000fe200078fd2ff */
[----:B----4-:R4:W1:Y:S01]  /*6950*/  SHFL.IDX PT, R25, R4, 0x3, 0x181f ;  /* 0x00781f0004197f89 */ /* 0x01086200000e0000 */
[----:B------:R-:W-:Y:S01]  /*6960*/  ISETP.GE.AND P0, PT, R10, R71, PT ;  /* 0x000000470a00720c */ /* 0x000fe20003f06270 */
[----:B------:R-:W-:-:S02]  /*6970*/  IMAD.MOV.U32 R7, RZ, RZ, c[0x0][0x1e0] ;  /* 0x00007800ff077624 */ /* 0x000fc400078e00ff */
[----:B------:R-:W-:Y:S02]  /*6980*/  IMAD.MOV.U32 R20, RZ, RZ, 0x6 ;  /* 0x00000006ff147424 */ /* 0x000fe400078e00ff */
[----:B------:R-:W-:Y:S02]  /*6990*/  IMAD R12, R19, -0x40, R12 ;  /* 0xffffffc0130c7824 */ /* 0x000fe400078e020c */
[----:B------:R-:W-:Y:S02]  /*69a0*/  IMAD.SHL.U32 R77, R7, 0x40, RZ ;  /* 0x00000040074d7824 */ /* 0x000fe400078e00ff */
[----:B------:R-:W-:Y:S02]  /*69b0*/  IMAD.MOV.U32 R218, RZ, RZ, R216 ;  /* 0x000000ffffda7224 */ /* 0x000fe400078e00d8 */
[----:B------:R-:W-:Y:S02]  /*69c0*/  IMAD.MOV.U32 R210, RZ, RZ, 0x5 ;  /* 0x00000005ffd27424 */ /* 0x000fe400078e00ff */
[----:B------:R-:W-:-:S02]  /*69d0*/  @!P0 IMAD.SHL.U32 R10, R16, 0x2, RZ ;  /* 0x00000002100a8824 */ /* 0x000fc400078e00ff */
[----:B------:R-:W-:Y:S01]  /*69e0*/  IMAD.WIDE.U32 R28, R19, R77, R218 ;  /* 0x0000004d131c7225 */ /* 0x000fe200078e00da */
[----:B------:R-:W-:Y:S02]  /*69f0*/  SHF.L.U64.HI R210, R7, R210, c[0x0][0x1e4] ;  /* 0x0000790007d27619 */ /* 0x000fe400000102d2 */
[----:B---3--:R-:W-:Y:S02]  /*6a00*/  @!P0 LEA R30, P2, R11, R24, 0x1 ;  /* 0x000000180b1e8211 */ /* 0x008fe400078408ff */
[C---:B-12-4-:R-:W-:Y:S01]  /*6a10*/  SHF.L.U64.HI R4, R7.reuse, R20, c[0x0][0x1e4] ;  /* 0x0000790007047619 */ /* 0x056fe20000010214 */
[----:B------:R-:W-:Y:S01]  /*6a20*/  IMAD.SHL.U32 R7, R7, 0x20, RZ ;  /* 0x0000002007077824 */ /* 0x000fe200078e00ff */
[----:B------:R-:W-:Y:S02]  /*6a30*/  @!P0 LEA.HI.X R31, R11, R25, R21, 0x1, P2 ;  /* 0x000000190b1f8211 */ /* 0x000fe400010f0c15 */
[----:B------:R-:W-:Y:S01]  /*6a40*/  ISETP.GE.AND P2, PT, R12, 0x1, PT ;  /* 0x000000010c00780c */ /* 0x000fe20003f46270 */
[----:B------:R-:W-:Y:S01]  /*6a50*/  IMAD R9, R4, R19, RZ ;  /* 0x0000001304097224 */ /* 0x000fe200078e02ff */
[----:B------:R-:W-:Y:S01]  /*6a60*/  SHF.R.S32.HI R20, RZ, 0x1f, R19 ;  /* 0x0000001fff147819 */ /* 0x000fe20000011413 */
[----:B------:R-:W-:Y:S01]  /*6a70*/  @!PT LDS RZ, [RZ] ;  /* 0x00000000fffff984 */ /* 0x000fe20000000800 */
[----:B------:R1:W-:Y:S01]  /*6a80*/  @!P0 LDGSTS.E.BYPASS.LTC128B.128 [R10+0xf100], [R30.64], !P1 ;  /* 0x0f1000001e0a8fae */ /* 0x0003e2000c901d46 */
[----:B------:R-:W-:-:S03]  /*6a90*/  SHF.R.S32.HI R21, RZ, 0x5, R6 ;  /* 0x00000005ff157819 */ /* 0x000fc60000011406 */
[----:B------:R-:W-:-:S04]  /*6aa0*/  IMAD R9, R20, R77, R9 ;  /* 0x0000004d14097224 */ /* 0x000fc800078e0209 */
[----:B------:R-:W-:Y:S02]  /*6ab0*/  IMAD.IADD R9, R29, 0x1, R9 ;  /* 0x000000011d097824 */ /* 0x000fe400078e0209 */
[----:B------:R-:W-:-:S04]  /*6ac0*/  @P2 LEA R26, P1, R28, c[0x0][0x1c8], 0x1 ;  /* 0x000072001c1a2a11 */ /* 0x000fc800078208ff */
[----:B------:R-:W-:Y:S02]  /*6ad0*/  @P2 LEA.HI.X R27, R28, c[0x0][0x1cc], R9, 0x1, P1 ;  /* 0x000073001c1b2a11 */ /* 0x000fe400008f0c09 */
[----:B------:R-:W-:-:S13]  /*6ae0*/  ISETP.GE.AND P1, PT, R12, 0x21, PT ;  /* 0x000000210c00780c */ /* 0x000fda0003f26270 */
[----:B------:R-:W-:-:S05]  /*6af0*/  @P1 IADD3 R13, P5, R7, R28, RZ ;  /* 0x0000001c070d1210 */ /* 0x000fca0007fbe0ff */
[----:B------:R-:W-:Y:S01]  /*6b00*/  @P1 IMAD.X R12, R210, 0x1, R9, P5 ;  /* 0x00000001d20c1824 */ /* 0x000fe200028e0609 */
[----:B------:R-:W-:Y:S02]  /*6b10*/  @!P0 SHF.R.S32.HI R9, RZ, 0x1f, R14 ;  /* 0x0000001fff098819 */ /* 0x000fe4000001140e */
[----:B------:R-:W-:Y:S02]  /*6b20*/  ISETP.NE.AND P5, PT, R211, RZ, PT ;  /* 0x000000ffd300720c */ /* 0x000fe40003fa5270 */
[----:B------:R-:W-:-:S04]  /*6b30*/  @!P0 LEA.HI R9, R9, R14, RZ, 0x3 ;  /* 0x0000000e09098211 */ /* 0x000fc800078f18ff */
[----:B------:R-:W-:-:S05]  /*6b40*/  @!P0 LOP3.LUT R9, R9, 0xfffffff8, RZ, 0xc0, !PT ;  /* 0xfffffff809098812 */ /* 0x000fca00078ec0ff */
[----:B------:R-:W-:-:S05]  /*6b50*/  @!P0 IMAD.WIDE R28, R9, 0x2, R24 ;  /* 0x00000002091c8825 */ /* 0x000fca00078e0218 */
[----:B------:R1:W-:Y:S01]  /*6b60*/  @!P0 LDGSTS.E.BYPASS.LTC128B.128 [R10+0x13100], [R28.64], !P3 ;  /* 0x131000001c0a8fae */ /* 0x0003e2000d901d46 */
[----:B------:R-:W-:-:S04]  /*6b70*/  @P1 LEA R14, P3, R13, c[0x0][0x1c8], 0x1 ;  /* 0x000072000d0e1a11 */ /* 0x000fc800078608ff */
[----:B------:R-:W-:Y:S02]  /*6b80*/  @P1 LEA.HI.X R15, R13, c[0x0][0x1cc], R12, 0x1, P3 ;  /* 0x000073000d0f1a11 */ /* 0x000fe400018f0c0c */
[----:B------:R-:W-:Y:S01]  /*6b90*/  @!P0 IADD3 R12, R11, 0x80, RZ ;  /* 0x000000800b0c8810 */ /* 0x000fe20007ffe0ff */
[----:B------:R-:W-:-:S03]  /*6ba0*/  @P2 IMAD.SHL.U32 R11, R16, 0x2, RZ ;  /* 0x00000002100b2824 */ /* 0x000fc600078e00ff */
[----:B------:R-:W-:-:S04]  /*6bb0*/  @!P0 SHF.R.S32.HI R9, RZ, 0x1f, R12 ;  /* 0x0000001fff098819 */ /* 0x000fc8000001140c */
[----:B------:R-:W-:-:S04]  /*6bc0*/  @!P0 LEA.HI R9, R9, R12, RZ, 0x3 ;  /* 0x0000000c09098211 */ /* 0x000fc800078f18ff */
[----:B------:R-:W-:-:S05]  /*6bd0*/  @!P0 LOP3.LUT R9, R9, 0xfffffff8, RZ, 0xc0, !PT ;  /* 0xfffffff809098812 */ /* 0x000fca00078ec0ff */
[----:B------:R-:W-:-:S04]  /*6be0*/  @!P0 IMAD.WIDE R24, R9, 0x2, R24 ;  /* 0x0000000209188825 */ /* 0x000fc800078e0218 */
[----:B------:R-:W-:Y:S01]  /*6bf0*/  @P1 IMAD.SHL.U32 R9, R16, 0x2, RZ ;  /* 0x0000000210091824 */ /* 0x000fe200078e00ff */
[----:B------:R1:W-:Y:S01]  /*6c00*/  @!P0 LDGSTS.E.BYPASS.LTC128B.128 [R10+0x17100], [R24.64], !P4 ;  /* 0x17100000180a8fae */ /* 0x0003e2000e101d46 */
[----:B------:R-:W-:Y:S02]  /*6c10*/  ISETP.NE.AND P4, PT, R212, RZ, PT ;  /* 0x000000ffd400720c */ /* 0x000fe40003f85270 */
[----:B------:R-:W-:Y:S01]  /*6c20*/  ISETP.LT.AND P0, PT, RZ, c[0x0][0x27c], PT ;  /* 0x00009f00ff007a0c */ /* 0x000fe20003f01270 */
[----:B------:R-:W0:Y:S04]  /*6c30*/  LDGDEPBAR ;  /* 0x00000000000079af */ /* 0x000e280000000000 */
[----:B------:R-:W-:Y:S06]  /*6c40*/  BAR.SYNC.DEFER_BLOCKING 0x0 ;  /* 0x0000000000007b1d */ /* 0x000fec0000010000 */
[----:B------:R-:W-:Y:S01]  /*6c50*/  @!PT LDS RZ, [RZ] ;  /* 0x00000000fffff984 */ /* 0x000fe20000000800 */
[----:B------:R-:W-:Y:S01]  /*6c60*/  @!PT LDS RZ, [RZ] ;  /* 0x00000000fffff984 */ /* 0x000fe20000000800 */
[----:B------:R-:W-:Y:S01]  /*6c70*/  @!PT LDS RZ, [RZ] ;  /* 0x00000000fffff984 */ /* 0x000fe20000000800 */
[----:B------:R1:W-:Y:S04]  /*6c80*/  @P2 LDGSTS.E.BYPASS.LTC128B.128 [R11+0x6100], [R26.64], !P6 ;  /* 0x061000001a0b2fae */ /* 0x0003e8000f101d46 */
[----:B------:R1:W-:Y:S04]  /*6c90*/  @P2 LDGSTS.E.BYPASS.LTC128B.128 [R11+0x8100], [R26.64+0x80], !P4 ;  /* 0x081000801a0b2fae */ /* 0x0003e8000e101d46 */
[----:B------:R1:W-:Y:S04]  /*6ca0*/  @P2 LDGSTS.E.BYPASS.LTC128B.128 [R11+0xa100], [R26.64+0x100], !P5 ;  /* 0x0a1001001a0b2fae */ /* 0x0003e8000e901d46 */
[----:B------:R1:W-:Y:S04]  /*6cb0*/  @P1 LDGSTS.E.BYPASS.LTC128B.128 [R9+0x7100], [R14.64], !P6 ;  /* 0x071000000e091fae */ /* 0x0003e8000f101d46 */
[----:B------:R1:W-:Y:S04]  /*6cc0*/  @P1 LDGSTS.E.BYPASS.LTC128B.128 [R9+0x9100], [R14.64+0x80], !P4 ;  /* 0x091000800e091fae */ /* 0x0003e8000e101d46 */
[----:B------:R1:W-:Y:S04]  /*6cd0*/  @P1 LDGSTS.E.BYPASS.LTC128B.128 [R9+0xb100], [R14.64+0x100], !P5 ;  /* 0x0b1001000e091fae */ /* 0x0003e8000e901d46 */
[----:B------:R-:W0:Y:S01]  /*6ce0*/  LDGDEPBAR ;  /* 0x00000000000079af */ /* 0x000e220000000000 */
[----:B------:R-:W-:Y:S05]  /*6cf0*/  @P0 BRA `(.L_x_88) ;  /* 0x0000002000000947 */ /* 0x000fea0003800000 */
[----:B------:R-:W-:-:S04]  /*6d00*/  DEPBAR.LE SB0, 0x1 ;  /* 0x000080400000791a */ /* 0x000fc80000000000 */
[----:B------:R-:W-:Y:S05]  /*6d10*/  BRA `(.L_x_89) ;  /* 0x00005c2000007947 */ /* 0x000fea0003800000 */
.L_x_88:
[----:B-1---5:R-:W-:Y:S01]  /*6d20*/  SHF.R.S32.HI R14, RZ, 0x1f, R81 ;  /* 0x0000001fff0e7819 */ /* 0x022fe20000011451 */
[----:B------:R-:W-:Y:S01]  /*6d30*/  ULDC.U8 UR4, c[0x0][0x298] ;  /* 0x0000a60000047ab9 */ /* 0x000fe20000000000 */
[-C--:B------:R-:W-:Y:S01]  /*6d40*/  LEA.HI R23, R8, R79.reuse, RZ, 0x2 ;  /* 0x0000004f08177211 */ /* 0x080fe200078f10ff */
[----:B------:R-:W-:Y:S01]  /*6d50*/  IMAD.WIDE.U32 R12, R81, c[0x0][0x280], RZ ;  /* 0x0000a000510c7a25 */ /* 0x000fe200078e00ff */
[----:B------:R-:W-:Y:S01]  /*6d60*/  ISETP.NE.AND P2, PT, RZ, UR4, PT ;  /* 0x00000004ff007c0c */ /* 0x000fe2000bf45270 */
[----:B------:R-:W-:Y:S01]  /*6d70*/  BSSY B2, `(.L_x_89) ;  /* 0x00005bc000027945 */ /* 0x000fe20003800000 */
[----:B------:R-:W-:Y:S01]  /*6d80*/  LOP3.LUT R8, R23, 0xfffffffc, RZ, 0xc0, !PT ;  /* 0xfffffffc17087812 */ /* 0x000fe200078ec0ff */
[C---:B------:R-:W-:Y:S01]  /*6d90*/  IMAD R10, R14.reuse, c[0x0][0x280], RZ ;  /* 0x0000a0000e0a7a24 */ /* 0x040fe200078e02ff */
[----:B------:R-:W-:Y:S01]  /*6da0*/  SHF.R.S32.HI R23, RZ, 0x2, R23 ;  /* 0x00000002ff177819 */ /* 0x000fe20000011417 */
[----:B------:R-:W-:Y:S01]  /*6db0*/  IMAD R14, R14, c[0x0][0x290], RZ ;  /* 0x0000a4000e0e7a24 */ /* 0x000fe200078e02ff */
[----:B------:R-:W-:Y:S01]  /*6dc0*/  LEA R40, P1, R12, c[0x0][0x270], 0x1 ;  /* 0x00009c000c287a11 */ /* 0x000fe200078208ff */
[C---:B------:R-:W-:Y:S01]  /*6dd0*/  IMAD R10, R81.reuse, c[0x0][0x284], R10 ;  /* 0x0000a100510a7a24 */ /* 0x040fe200078e020a */
[----:B------:R-:W-:Y:S01]  /*6de0*/  IADD3 R49, -R8, R79, RZ ;  /* 0x0000004f08317210 */ /* 0x000fe20007ffe1ff */
[----:B------:R-:W-:-:S02]  /*6df0*/  IMAD R9, R81, c[0x0][0x294], R14 ;  /* 0x0000a50051097a24 */ /* 0x000fc400078e020e */
[----:B------:R-:W-:Y:S01]  /*6e00*/  IMAD.WIDE.U32 R14, R81, c[0x0][0x290], RZ ;  /* 0x0000a400510e7a25 */ /* 0x000fe200078e00ff */
[----:B------:R-:W-:-:S03]  /*6e10*/  SHF.L.U32 R32, R49, 0x3, RZ ;  /* 0x0000000331207819 */ /* 0x000fc600000006ff */
[----:B------:R-:W-:Y:S01]  /*6e20*/  IMAD.IADD R10, R10, 0x1, R13 ;  /* 0x000000010a0a7824 */ /* 0x000fe200078e020d */
[----:B------:R-:W-:Y:S01]  /*6e30*/  LEA R34, P0, R14, c[0x0][0x288], 0x1 ;  /* 0x0000a2000e227a11 */ /* 0x000fe200078008ff */
[----:B------:R-:W-:Y:S02]  /*6e40*/  IMAD.IADD R9, R9, 0x1, R15 ;  /* 0x0000000109097824 */ /* 0x000fe400078e020f */
[----:B------:R-:W-:Y:S01]  /*6e50*/  IMAD R8, R80, 0x80, R23 ;  /* 0x0000008050087824 */ /* 0x000fe200078e0217 */
[----:B------:R-:W-:Y:S02]  /*6e60*/  LEA.HI.X R41, R12, c[0x0][0x274], R10, 0x1, P1 ;  /* 0x00009d000c297a11 */ /* 0x000fe400008f0c0a */
[----:B------:R-:W-:Y:S01]  /*6e70*/  LEA.HI.X R35, R14, c[0x0][0x28c], R9, 0x1, P0 ;  /* 0x0000a3000e237a11 */ /* 0x000fe200000f0c09 */
[----:B------:R-:W-:Y:S05]  /*6e80*/  @!P2 BRA `(.L_x_90) ;  /* 0x00002b100000a947 */ /* 0x000fea0003800000 */
[----:B------:R-:W-:Y:S01]  /*6e90*/  ISETP.GE.AND P0, PT, R8, R71, PT ;  /* 0x000000470800720c */ /* 0x000fe20003f06270 */
[----:B------:R-:W-:Y:S01]  /*6ea0*/  BSSY B0, `(.L_x_91) ;  /* 0x000004d000007945 */ /* 0x000fe20003800000 */
[----:B------:R-:W-:Y:S01]  /*6eb0*/  SHF.L.U32 R25, R49, 0x2, RZ ;  /* 0x0000000231197819 */ /* 0x000fe200000006ff */
        /* <DEDUP_REMOVED lines=12> */
[----:B------:R-:W-:Y:S05]  /*6f80*/  @P0 BRA `(.L_x_92) ;  /* 0x000003e000000947 */ /* 0x000fea0003800000 */
[C---:B------:R-:W-:Y:S01]  /*6f90*/  IADD3 R9, R25.reuse, 0x10, RZ ;  /* 0x0000001019097810 */ /* 0x040fe20007ffe0ff */
[----:B------:R-:W-:Y:S01]  /*6fa0*/  CS2R R38, SRZ ;  /* 0x0000000000267805 */ /* 0x000fe2000001ff00 */
[----:B------:R-:W-:Y:S01]  /*6fb0*/  ISETP.GE.AND P1, PT, R25, c[0x0][0x27c], PT ;  /* 0x00009f0019007a0c */ /* 0x000fe20003f26270 */
[----:B------:R-:W-:Y:S01]  /*6fc0*/  CS2R R50, SRZ ;  /* 0x0000000000327805 */ /* 0x000fe2000001ff00 */
[----:B------:R-:W-:Y:S01]  /*6fd0*/  ISETP.GE.AND P0, PT, R9, c[0x0][0x27c], PT ;  /* 0x00009f0009007a0c */ /* 0x000fe20003f06270 */
[----:B------:R-:W-:Y:S01]  /*6fe0*/  CS2R R36, SRZ ;  /* 0x0000000000247805 */ /* 0x000fe2000001ff00 */
[----:B------:R-:W-:Y:S01]  /*6ff0*/  CS2R R48, SRZ ;  /* 0x0000000000307805 */ /* 0x000fe2000001ff00 */
[----:B------:R-:W-:-:S02]  /*7000*/  IADD3 R15, R25, 0x20, RZ ;  /* 0x00000020190f7810 */ /* 0x000fc40007ffe0ff */
[C---:B------:R-:W-:Y:S02]  /*7010*/  IADD3 R13, R25.reuse, 0x30, RZ ;  /* 0x00000030190d7810 */ /* 0x040fe40007ffe0ff */
[----:B------:R-:W-:-:S04]  /*7020*/  IADD3 R11, R25, 0x40, RZ ;  /* 0x00000040190b7810 */ /* 0x000fc80007ffe0ff */
[C---:B------:R-:W-:Y:S02]  /*7030*/  @!P1 IMAD.WIDE R30, R25.reuse, 0x2, R40 ;  /* 0x00000002191e9825 */ /* 0x040fe400078e0228 */
[----:B------:R-:W-:Y:S02]  /*7040*/  @!P0 SHF.R.S32.HI R8, RZ, 0x1f, R9 ;  /* 0x0000001fff088819 */ /* 0x000fe40000011409 */
[----:B------:R-:W-:Y:S01]  /*7050*/  @!P1 IMAD.WIDE R28, R25, 0x2, R34 ;  /* 0x00000002191c9825 */ /* 0x000fe200078e0222 */
[----:B------:R1:W5:Y:S01]  /*7060*/  @!P1 LD.E.64 R38, [R30.64] ;  /* 0x000000061e269980 */ /* 0x000362000c101b00 */
[----:B------:R-:W-:Y:S02]  /*7070*/  @!P0 LEA.HI R9, R8, R9, RZ, 0x2 ;  /* 0x0000000908098211 */ /* 0x000fe400078f10ff */
[----:B------:R-:W-:Y:S01]  /*7080*/  ISETP.GE.AND P3, PT, R15, c[0x0][0x27c], PT ;  /* 0x00009f000f007a0c */ /* 0x000fe20003f66270 */
[----:B------:R2:W5:Y:S01]  /*7090*/  @!P1 LD.E.64 R50, [R28.64] ;  /* 0x000000061c329980 */ /* 0x000562000c101b00 */
[----:B------:R-:W-:-:S05]  /*70a0*/  @!P0 LOP3.LUT R9, R9, 0xfffffffc, RZ, 0xc0, !PT ;  /* 0xfffffffc09098812 */ /* 0x000fca00078ec0ff */
[----:B------:R-:W-:-:S04]  /*70b0*/  @!P0 IMAD.WIDE R26, R9, 0x2, R40 ;  /* 0x00000002091a8825 */ /* 0x000fc800078e0228 */
[----:B------:R-:W-:Y:S01]  /*70c0*/  @!P0 IMAD.WIDE R42, R9, 0x2, R34 ;  /* 0x00000002092a8825 */ /* 0x000fe200078e0222 */
[----:B------:R-:W-:Y:S01]  /*70d0*/  IADD3 R9, R25, 0x50, RZ ;  /* 0x0000005019097810 */ /* 0x000fe20007ffe0ff */
[----:B------:R3:W5:Y:S01]  /*70e0*/  @!P0 LD.E.64 R36, [R26.64] ;  /* 0x000000061a248980 */ /* 0x000762000c101b00 */
[----:B------:R-:W-:Y:S02]  /*70f0*/  ISETP.GE.AND P2, PT, R13, c[0x0][0x27c], PT ;  /* 0x00009f000d007a0c */ /* 0x000fe40003f46270 */
[----:B------:R-:W-:Y:S01]  /*7100*/  ISETP.GE.AND P1, PT, R11, c[0x0][0x27c], PT ;  /* 0x00009f000b007a0c */ /* 0x000fe20003f26270 */
[----:B------:R4:W5:Y:S01]  /*7110*/  @!P0 LD.E.64 R48, [R42.64] ;  /* 0x000000062a308980 */ /* 0x000962000c101b00 */
[----:B------:R-:W-:Y:S02]  /*7120*/  ISETP.GE.AND P0, PT, R9, c[0x0][0x27c], PT ;  /* 0x00009f0009007a0c */ /* 0x000fe40003f06270 */
[----:B------:R-:W-:-:S07]  /*7130*/  @!P3 SHF.R.S32.HI R14, RZ, 0x1f, R15 ;  /* 0x0000001fff0eb819 */ /* 0x000fce000001140f */
[----:B------:R-:W-:Y:S02]  /*7140*/  @!P2 SHF.R.S32.HI R12, RZ, 0x1f, R13 ;  /* 0x0000001fff0ca819 */ /* 0x000fe4000001140d */
[----:B------:R-:W-:Y:S02]  /*7150*/  @!P1 SHF.R.S32.HI R10, RZ, 0x1f, R11 ;  /* 0x0000001fff0a9819 */ /* 0x000fe4000001140b */
[----:B------:R-:W-:Y:S02]  /*7160*/  @!P0 SHF.R.S32.HI R8, RZ, 0x1f, R9 ;  /* 0x0000001fff088819 */ /* 0x000fe40000011409 */
[----:B------:R-:W-:Y:S02]  /*7170*/  @!P3 LEA.HI R15, R14, R15, RZ, 0x2 ;  /* 0x0000000f0e0fb211 */ /* 0x000fe400078f10ff */
[----:B------:R-:W-:Y:S02]  /*7180*/  @!P2 LEA.HI R13, R12, R13, RZ, 0x2 ;  /* 0x0000000d0c0da211 */ /* 0x000fe400078f10ff */
[----:B------:R-:W-:-:S02]  /*7190*/  @!P1 LEA.HI R11, R10, R11, RZ, 0x2 ;  /* 0x0000000b0a0b9211 */ /* 0x000fc400078f10ff */
[----:B------:R-:W-:Y:S02]  /*71a0*/  @!P0 LEA.HI R9, R8, R9, RZ, 0x2 ;  /* 0x0000000908098211 */ /* 0x000fe400078f10ff */
[----:B------:R-:W-:Y:S02]  /*71b0*/  @!P3 LOP3.LUT R15, R15, 0xfffffffc, RZ, 0xc0, !PT ;  /* 0xfffffffc0f0fb812 */ /* 0x000fe400078ec0ff */
[----:B------:R-:W-:Y:S02]  /*71c0*/  @!P2 LOP3.LUT R13, R13, 0xfffffffc, RZ, 0xc0, !PT ;  /* 0xfffffffc0d0da812 */ /* 0x000fe400078ec0ff */
[----:B------:R-:W-:Y:S02]  /*71d0*/  @!P1 LOP3.LUT R11, R11, 0xfffffffc, RZ, 0xc0, !PT ;  /* 0xfffffffc0b0b9812 */ /* 0x000fe400078ec0ff */
[----:B------:R-:W-:Y:S01]  /*71e0*/  @!P0 LOP3.LUT R9, R9, 0xfffffffc, RZ, 0xc0, !PT ;  /* 0xfffffffc09098812 */ /* 0x000fe200078ec0ff */
[----:B------:R-:W-:Y:S01]  /*71f0*/  @!P3 IMAD.WIDE R54, R15, 0x2, R40 ;  /* 0x000000020f36b825 */ /* 0x000fe200078e0228 */
[----:B--2---:R-:W-:Y:S01]  /*7200*/  CS2R R28, SRZ ;  /* 0x00000000001c7805 */ /* 0x004fe2000001ff00 */
[----:B-1----:R-:W-:-:S02]  /*7210*/  CS2R R30, SRZ ;  /* 0x00000000001e7805 */ /* 0x002fc4000001ff00 */
[--C-:B------:R-:W-:Y:S01]  /*7220*/  @!P2 IMAD.WIDE R52, R13, 0x2, R40.reuse ;  /* 0x000000020d34a825 */ /* 0x100fe200078e0228 */
[----:B---3--:R-:W-:Y:S01]  /*7230*/  CS2R R26, SRZ ;  /* 0x00000000001a7805 */ /* 0x008fe2000001ff00 */
[----:B------:R-:W-:Y:S01]  /*7240*/  CS2R R68, SRZ ;  /* 0x0000000000447805 */ /* 0x000fe2000001ff00 */
[----:B------:R1:W5:Y:S01]  /*7250*/  @!P3 LD.E.64 R28, [R54.64] ;  /* 0x00000006361cb980 */ /* 0x000362000c101b00 */
[----:B----4-:R-:W-:-:S03]  /*7260*/  @!P1 IMAD.WIDE R42, R11, 0x2, R40 ;  /* 0x000000020b2a9825 */ /* 0x010fc600078e0228 */
[----:B------:R1:W5:Y:S01]  /*7270*/  @!P2 LD.E.64 R26, [R52.64] ;  /* 0x00000006341aa980 */ /* 0x000362000c101b00 */
[--C-:B------:R-:W-:Y:S02]  /*7280*/  @!P3 IMAD.WIDE R56, R15, 0x2, R34.reuse ;  /* 0x000000020f38b825 */ /* 0x100fe400078e0222 */
[----:B------:R-:W-:Y:S02]  /*7290*/  CS2R R14, SRZ ;  /* 0x00000000000e7805 */ /* 0x000fe4000001ff00 */
[--C-:B------:R-:W-:Y:S01]  /*72a0*/  @!P2 IMAD.WIDE R44, R13, 0x2, R34.reuse ;  /* 0x000000020d2ca825 */ /* 0x100fe200078e0222 */
[----:B------:R1:W5:Y:S01]  /*72b0*/  @!P3 LD.E.64 R30, [R56.64] ;  /* 0x00000006381eb980 */ /* 0x000362000c101b00 */
[----:B------:R-:W-:Y:S02]  /*72c0*/  CS2R R12, SRZ ;  /* 0x00000000000c7805 */ /* 0x000fe4000001ff00 */
[----:B------:R-:W-:Y:S01]  /*72d0*/  @!P1 IMAD.WIDE R46, R11, 0x2, R34 ;  /* 0x000000020b2e9825 */ /* 0x000fe200078e0222 */
[----:B------:R1:W5:Y:S01]  /*72e0*/  @!P1 LD.E.64 R14, [R42.64] ;  /* 0x000000062a0e9980 */ /* 0x000362000c101b00 */
[----:B------:R-:W-:-:S02]  /*72f0*/  CS2R R10, SRZ ;  /* 0x00000000000a7805 */ /* 0x000fc4000001ff00 */
[----:B------:R-:W-:-:S04]  /*7300*/  @!P0 IMAD.WIDE R40, R9, 0x2, R40 ;  /* 0x0000000209288825 */ /* 0x000fc800078e0228 */
[----:B------:R-:W-:Y:S01]  /*7310*/  @!P0 IMAD.WIDE R34, R9, 0x2, R34 ;  /* 0x0000000209228825 */ /* 0x000fe200078e0222 */
[----:B------:R1:W5:Y:S01]  /*7320*/  @!P2 LD.E.64 R10, [R44.64] ;  /* 0x000000062c0aa980 */ /* 0x000362000c101b00 */
[----:B------:R-:W-:-:S03]  /*7330*/  CS2R R8, SRZ ;  /* 0x0000000000087805 */ /* 0x000fc6000001ff00 */
[----:B------:R1:W5:Y:S04]  /*7340*/  @!P0 LD.E.64 R12, [R40.64] ;  /* 0x00000006280c8980 */ /* 0x000368000c101b00 */
[----:B------:R1:W5:Y:S04]  /*7350*/  @!P1 LD.E.64 R8, [R46.64] ;  /* 0x000000062e089980 */ /* 0x000368000c101b00 */
[----:B------:R1:W5:Y:S02]  /*7360*/  @!P0 LD.E.64 R68, [R34.64] ;  /* 0x0000000622448980 */ /* 0x000364000c101b00 */
.L_x_92:
[----:B------:R-:W-:Y:S05]  /*7370*/  BSYNC B0 ;  /* 0x0000000000007941 */ /* 0x000fea0003800000 */
.L_x_91:
[--C-:B-----5:R-:W-:Y:S01]  /*7380*/  IMAD.MOV.U32 R61, RZ, RZ, R27.reuse ;  /* 0x000000ffff3d7224 */ /* 0x120fe200078e001b */
[--C-:B------:R-:W-:Y:S01]  /*7390*/  SHF.R.U64 R33, R26, 0x10, R27.reuse ;  /* 0x000000101a217819 */ /* 0x100fe2000000121b */
[----:B------:R-:W-:Y:S01]  /*73a0*/  IMAD.MOV.U32 R64, RZ, RZ, R36 ;  /* 0x000000ffff407224 */ /* 0x000fe200078e0024 */
[----:B------:R-:W-:Y:S01]  /*73b0*/  SHF.R.U32.HI R58, RZ, 0x10, R27 ;  /* 0x00000010ff3a7819 */ /* 0x000fe2000001161b */
[----:B------:R-:W-:Y:S01]  /*73c0*/  IMAD.MOV.U32 R60, RZ, RZ, R26 ;  /* 0x000000ffff3c7224 */ /* 0x000fe200078e001a */
[----:B-1----:R-:W-:Y:S01]  /*73d0*/  SHF.R.U64 R54, R14, 0x10, R15 ;  /* 0x000000100e367819 */ /* 0x002fe2000000120f */
[----:B------:R-:W-:Y:S01]  /*73e0*/  IMAD.MOV.U32 R67, RZ, RZ, R39 ;  /* 0x000000ffff437224 */ /* 0x000fe200078e0027 */
[----:B------:R-:W-:Y:S01]  /*73f0*/  SHF.R.U32.HI R27, RZ, 0x10, R15 ;  /* 0x00000010ff1b7819 */ /* 0x000fe2000001160f */
[----:B------:R-:W-:Y:S01]  /*7400*/  IMAD.MOV.U32 R55, RZ, RZ, R51 ;  /* 0x000000ffff377224 */ /* 0x000fe200078e0033 */
[----:B------:R-:W-:Y:S01]  /*7410*/  SHF.R.U32.HI R43, RZ, 0x10, R39 ;  /* 0x00000010ff2b7819 */ /* 0x000fe20000011627 */
[----:B------:R-:W-:Y:S01]  /*7420*/  IMAD.MOV.U32 R65, RZ, RZ, R37 ;  /* 0x000000ffff417224 */ /* 0x000fe200078e0025 */
[----:B------:R-:W-:Y:S01]  /*7430*/  PRMT R27, R27, 0x5410, R54 ;  /* 0x000054101b1b7816 */ /* 0x000fe20000000036 */
[----:B------:R-:W-:Y:S01]  /*7440*/  IMAD.MOV.U32 R42, RZ, RZ, R48 ;  /* 0x000000ffff2a7224 */ /* 0x000fe200078e0030 */
[----:B------:R-:W-:Y:S01]  /*7450*/  SHF.R.S32.HI R54, RZ, 0x1f, R23 ;  /* 0x0000001fff367819 */ /* 0x000fe20000011417 */
[----:B------:R-:W-:Y:S01]  /*7460*/  IMAD.MOV.U32 R62, RZ, RZ, R28 ;  /* 0x000000ffff3e7224 */ /* 0x000fe200078e001c */
[--C-:B------:R-:W-:Y:S01]  /*7470*/  SHF.R.U64 R44, R50, 0x10, R51.reuse ;  /* 0x00000010322c7819 */ /* 0x100fe20000001233 */
[----:B------:R-:W-:Y:S01]  /*7480*/  IMAD.MOV.U32 R46, RZ, RZ, R50 ;  /* 0x000000ffff2e7224 */ /* 0x000fe200078e0032 */
[----:B------:R-:W-:Y:S01]  /*7490*/  SHF.R.U32.HI R26, RZ, 0x10, R51 ;  /* 0x00000010ff1a7819 */ /* 0x000fe20000011633 */
[----:B------:R-:W-:Y:S01]  /*74a0*/  IMAD.MOV.U32 R51, RZ, RZ, R31 ;  /* 0x000000ffff337224 */ /* 0x000fe200078e001f */
[----:B------:R-:W-:Y:S01]  /*74b0*/  LEA.HI R54, R54, R23, RZ, 0x3 ;  /* 0x0000001736367211 */ /* 0x000fe200078f18ff */
[----:B------:R-:W-:Y:S01]  /*74c0*/  IMAD.MOV.U32 R53, RZ, RZ, R49 ;  /* 0x000000ffff357224 */ /* 0x000fe200078e0031 */
[----:B------:R-:W-:Y:S01]  /*74d0*/  PRMT R44, R44, 0x5410, R43 ;  /* 0x000054102c2c7816 */ /* 0x000fe2000000002b */
[----:B------:R-:W-:Y:S01]  /*74e0*/  IMAD.MOV.U32 R66, RZ, RZ, R38 ;  /* 0x000000ffff427224 */ /* 0x000fe200078e0026 */
[----:B------:R-:W-:Y:S01]  /*74f0*/  PRMT R43, R64, 0x5410, R26 ;  /* 0x00005410402b7816 */ /* 0x000fe2000000001a */
[----:B------:R-:W-:Y:S01]  /*7500*/  IMAD.MOV.U32 R63, RZ, RZ, R29 ;  /* 0x000000ffff3f7224 */ /* 0x000fe200078e001d */
[----:B------:R-:W-:Y:S01]  /*7510*/  LOP3.LUT R26, R54, 0xfffffff8, RZ, 0xc0, !PT ;  /* 0xfffffff8361a7812 */ /* 0x000fe200078ec0ff */
[----:B------:R-:W-:Y:S01]  /*7520*/  IMAD.MOV.U32 R34, RZ, RZ, R10 ;  /* 0x000000ffff227224 */ /* 0x000fe200078e000a */
[----:B------:R-:W-:Y:S01]  /*7530*/  SHF.R.U64 R45, R38, 0x10, R39 ;  /* 0x00000010262d7819 */ /* 0x000fe20000001227 */
[----:B------:R-:W-:Y:S01]  /*7540*/  IMAD.MOV.U32 R38, RZ, RZ, R30 ;  /* 0x000000ffff267224 */ /* 0x000fe200078e001e */
[--C-:B------:R-:W-:Y:S01]  /*7550*/  SHF.R.U64 R41, R36, 0x10, R37.reuse ;  /* 0x0000001024297819 */ /* 0x100fe20000001225 */
[----:B------:R-:W-:Y:S01]  /*7560*/  IMAD.IADD R26, R23, 0x1, -R26 ;  /* 0x00000001171a7824 */ /* 0x000fe200078e0a1a */
[----:B------:R-:W-:Y:S01]  /*7570*/  SHF.R.U32.HI R39, RZ, 0x10, R37 ;  /* 0x00000010ff277819 */ /* 0x000fe20000011625 */
[----:B------:R-:W-:Y:S01]  /*7580*/  IMAD.MOV.U32 R59, RZ, RZ, R15 ;  /* 0x000000ffff3b7224 */ /* 0x000fe200078e000f */
[----:B------:R-:W-:Y:S01]  /*7590*/  SHF.R.U64 R37, R28, 0x10, R29 ;  /* 0x000000101c257819 */ /* 0x000fe2000000121d */
[----:B------:R-:W-:Y:S01]  /*75a0*/  IMAD.MOV.U32 R28, RZ, RZ, R14 ;  /* 0x000000ffff1c7224 */ /* 0x000fe200078e000e */
[----:B------:R-:W-:Y:S01]  /*75b0*/  SHF.R.U64 R40, R48, 0x10, R49 ;  /* 0x0000001030287819 */ /* 0x000fe20000001231 */
[----:B------:R-:W-:Y:S01]  /*75c0*/  IMAD R48, R80, -0x80, R71 ;  /* 0xffffff8050307824 */ /* 0x000fe200078e0247 */
[----:B------:R-:W-:Y:S01]  /*75d0*/  PRMT R37, R37, 0x5410, R51 ;  /* 0x0000541025257816 */ /* 0x000fe20000000033 */
[C---:B------:R-:W-:Y:S01]  /*75e0*/  IMAD.SHL.U32 R51, R26.reuse, 0x40, RZ ;  /* 0x000000401a337824 */ /* 0x040fe200078e00ff */
[----:B------:R-:W-:Y:S01]  /*75f0*/  LOP3.LUT P1, RZ, R26, 0x4, RZ, 0xc0, !PT ;  /* 0x000000041aff7812 */ /* 0x000fe2000782c0ff */
[----:B------:R-:W-:Y:S01]  /*7600*/  IMAD.MOV.U32 R14, RZ, RZ, R12 ;  /* 0x000000ffff0e7224 */ /* 0x000fe200078e000c */
[----:B------:R-:W-:Y:S01]  /*7610*/  IMNMX R48, R48, 0x80, PT ;  /* 0x0000008030307817 */ /* 0x000fe20003800200 */
[----:B------:R-:W-:Y:S01]  /*7620*/  IMAD.MOV.U32 R57, RZ, RZ, R13 ;  /* 0x000000ffff397224 */ /* 0x000fe200078e000d */
[----:B------:R-:W-:Y:S01]  /*7630*/  LOP3.LUT R51, R51, 0x1c0, RZ, 0xc0, !PT ;  /* 0x000001c033337812 */ /* 0x000fe200078ec0ff */
[----:B------:R-:W-:Y:S01]  /*7640*/  IMAD.MOV.U32 R24, RZ, RZ, R68 ;  /* 0x000000ffff187224 */ /* 0x000fe200078e0044 */
[----:B------:R-:W-:Y:S01]  /*7650*/  ISETP.GE.AND P0, PT, R23, R48, PT ;  /* 0x000000301700720c */ /* 0x000fe20003f06270 */
[----:B------:R-:W-:-:S04]  /*7660*/  DEPBAR.LE SB0, 0x1 ;  /* 0x000080400000791a */ /* 0x000fc80000000000 */
[----:B------:R-:W-:Y:S01]  /*7670*/  LOP3.LUT R26, R51, 0x18, R32, 0xf8, !PT ;  /* 0x00000018331a7812 */ /* 0x000fe200078ef820 */
[----:B------:R-:W-:Y:S01]  /*7680*/  BSSY B1, `(.L_x_93) ;  /* 0x000012e000017945 */ /* 0x000fe20003800000 */
[----:B------:R-:W-:Y:S02]  /*7690*/  SHF.R.U32.HI R51, RZ, 0x3, R51 ;  /* 0x00000003ff337819 */ /* 0x000fe40000011633 */
[----:B------:R-:W-:Y:S02]  /*76a0*/  SHF.R.U64 R56, R12, 0x10, R13 ;  /* 0x000000100c387819 */ /* 0x000fe4000000120d */
[----:B------:R-:W-:Y:S02]  /*76b0*/  LOP3.LUT R26, R26, R51, RZ, 0x3c, !PT ;  /* 0x000000331a1a7212 */ /* 0x000fe400078e3cff */
[----:B------:R-:W-:Y:S02]  /*76c0*/  SHF.R.U32.HI R12, RZ, 0x10, R11 ;  /* 0x00000010ff0c7819 */ /* 0x000fe4000001160b */
[----:B------:R-:W-:Y:S01]  /*76d0*/  SHF.R.U32.HI R52, RZ, 0x10, R49 ;  /* 0x00000010ff347819 */ /* 0x000fe20000011631 */
[----:B------:R-:W-:Y:S01]  /*76e0*/  IMAD R26, R21, 0x200, R26 ;  /* 0x00000200151a7824 */ /* 0x000fe200078e021a */
[----:B------:R-:W-:Y:S01]  /*76f0*/  SHF.R.U64 R36, R30, 0x10, R31 ;  /* 0x000000101e247819 */ /* 0x000fe2000000121f */
[----:B------:R-:W-:Y:S01]  /*7700*/  IMAD.MOV.U32 R49, RZ, RZ, R11 ;  /* 0x000000ffff317224 */ /* 0x000fe200078e000b */
[----:B------:R-:W-:Y:S01]  /*7710*/  SHF.R.U32.HI R50, RZ, 0x10, R31 ;  /* 0x00000010ff327819 */ /* 0x000fe2000001161f */
[----:B------:R-:W-:Y:S01]  /*7720*/  IMAD.MOV.U32 R30, RZ, RZ, R8 ;  /* 0x000000ffff1e7224 */ /* 0x000fe200078e0008 */
[----:B------:R-:W-:-:S02]  /*7730*/  SHF.R.U32.HI R35, RZ, 0x10, R29 ;  /* 0x00000010ff237819 */ /* 0x000fc4000001161d */
[----:B------:R-:W-:Y:S01]  /*7740*/  SHF.R.U64 R31, R10, 0x10, R11 ;  /* 0x000000100a1f7819 */ /* 0x000fe2000000120b */
[--C-:B------:R-:W-:Y:S01]  /*7750*/  IMAD.MOV.U32 R11, RZ, RZ, R9.reuse ;  /* 0x000000ffff0b7224 */ /* 0x100fe200078e0009 */
[--C-:B------:R-:W-:Y:S02]  /*7760*/  SHF.R.U64 R10, R8, 0x10, R9.reuse ;  /* 0x00000010080a7819 */ /* 0x100fe40000001209 */
[----:B------:R-:W-:Y:S01]  /*7770*/  SHF.R.U32.HI R29, RZ, 0x10, R9 ;  /* 0x00000010ff1d7819 */ /* 0x000fe20000011609 */
[----:B------:R-:W-:Y:S01]  /*7780*/  IMAD.MOV.U32 R9, RZ, RZ, R69 ;  /* 0x000000ffff097224 */ /* 0x000fe200078e0045 */
[----:B------:R-:W-:Y:S02]  /*7790*/  PRMT R32, R12, 0x7610, R32 ;  /* 0x000076100c207816 */ /* 0x000fe40000000020 */
[----:B------:R-:W-:Y:S02]  /*77a0*/  IADD3 R12, R26, 0x20, RZ ;  /* 0x000000201a0c7810 */ /* 0x000fe40007ffe0ff */
[----:B------:R-:W-:-:S02]  /*77b0*/  SHF.R.U32.HI R13, RZ, 0x10, R13 ;  /* 0x00000010ff0d7819 */ /* 0x000fc4000001160d */
[--C-:B------:R-:W-:Y:S02]  /*77c0*/  SHF.R.U64 R8, R68, 0x10, R69.reuse ;  /* 0x0000001044087819 */ /* 0x100fe40000001245 */
[----:B------:R-:W-:Y:S02]  /*77d0*/  SHF.R.U32.HI R15, RZ, 0x10, R69 ;  /* 0x00000010ff0f7819 */ /* 0x000fe40000011645 */
[----:B------:R-:W-:Y:S02]  /*77e0*/  @P1 IADD3 R12, R26, -0x20, RZ ;  /* 0xffffffe01a0c1810 */ /* 0x000fe40007ffe0ff */
[----:B------:R-:W-:Y:S02]  /*77f0*/  PRMT R40, R40, 0x5410, R39 ;  /* 0x0000541028287816 */ /* 0x000fe40000000027 */
[----:B------:R-:W-:Y:S02]  /*7800*/  PRMT R36, R36, 0x5410, R35 ;  /* 0x0000541024247816 */ /* 0x000fe40000000023 */
[----:B------:R-:W-:-:S02]  /*7810*/  PRMT R47, R66, 0x7610, R47 ;  /* 0x00007610422f7816 */ /* 0x000fc4000000002f */
[----:B------:R-:W-:Y:S02]  /*7820*/  PRMT R46, R46, 0x5410, R67 ;  /* 0x000054102e2e7816 */ /* 0x000fe40000000043 */
[----:B------:R-:W-:Y:S02]  /*7830*/  PRMT R42, R42, 0x5410, R65 ;  /* 0x000054102a2a7816 */ /* 0x000fe40000000041 */
[----:B------:R-:W-:Y:S02]  /*7840*/  PRMT R39, R62, 0x5410, R52 ;  /* 0x000054103e277816 */ /* 0x000fe40000000034 */
        /* <DEDUP_REMOVED lines=14> */
[----:B------:R-:W-:-:S02]  /*7930*/  LEA R26, R26, 0xc100, 0x1 ;  /* 0x0000c1001a1a7811 */ /* 0x000fc400078e08ff */
[----:B------:R-:W-:Y:S01]  /*7940*/  LEA R12, R12, 0xc100, 0x1 ;  /* 0x0000c1000c0c7811 */ /* 0x000fe200078e08ff */
[----:B------:R-:W-:Y:S06]  /*7950*/  BAR.SYNC.DEFER_BLOCKING 0x0 ;  /* 0x0000000000007b1d */ /* 0x000fec0000010000 */
[----:B------:R-:W-:Y:S05]  /*7960*/  @P0 BRA `(.L_x_94) ;  /* 0x00000ff000000947 */ /* 0x000fea0003800000 */
[----:B------:R-:W-:Y:S01]  /*7970*/  ISETP.GE.AND P0, PT, R25, c[0x0][0x27c], PT ;  /* 0x00009f0019007a0c */ /* 0x000fe20003f06270 */
[----:B------:R-:W-:-:S12]  /*7980*/  BSSY B0, `(.L_x_95) ;  /* 0x0000028000007945 */ /* 0x000fd80003800000 */
[----:B------:R-:W-:Y:S05]  /*7990*/  @P0 BRA `(.L_x_96) ;  /* 0x0000026000000947 */ /* 0x000fea0003800000 */
[----:B------:R-:W1:Y:S01]  /*79a0*/  LDS.128 R8, [R26] ;  /* 0x000000001a087984 */ /* 0x000e620000000c00 */
[----:B------:R-:W-:Y:S02]  /*79b0*/  HADD2.F32 R49, -RZ, R46.H0_H0 ;  /* 0x2000002eff317230 */ /* 0x000fe40000004100 */
[----:B------:R-:W-:Y:S02]  /*79c0*/  HADD2.F32 R54, -RZ, R44.H0_H0 ;  /* 0x2000002cff367230 */ /* 0x000fe40000004100 */
[----:B------:R-:W-:Y:S02]  /*79d0*/  HADD2.F32 R55, -RZ, R45.H0_H0 ;  /* 0x2000002dff377230 */ /* 0x000fe40000004100 */
[----:B------:R-:W-:Y:S02]  /*79e0*/  HADD2.F32 R57, -RZ, R47.H0_H0 ;  /* 0x2000002fff397230 */ /* 0x000fe40000004100 */
[----:B------:R-:W-:Y:S02]  /*79f0*/  HADD2.F32 R60, -RZ, R46.H1_H1 ;  /* 0x3000002eff3c7230 */ /* 0x000fe40000004100 */
[----:B-1----:R-:W-:-:S02]  /*7a00*/  HADD2.F32 R50, -RZ, R8.H0_H0 ;  /* 0x20000008ff327230 */ /* 0x002fc40000004100 */
[----:B------:R-:W-:Y:S02]  /*7a10*/  HADD2.F32 R52, -RZ, R8.H1_H1 ;  /* 0x30000008ff347230 */ /* 0x000fe40000004100 */
[--C-:B------:R-:W-:Y:S01]  /*7a20*/  HADD2.F32 R51, -RZ, R9.reuse.H1_H1 ;  /* 0x30000009ff337230 */ /* 0x100fe20000004100 */
[----:B------:R-:W-:Y:S01]  /*7a30*/  FMUL.FTZ R58, R50, R49 ;  /* 0x00000031323a7220 */ /* 0x000fe20000410000 */
[----:B------:R-:W-:Y:S02]  /*7a40*/  HADD2.F32 R8, -RZ, R9.H0_H0 ;  /* 0x20000009ff087230 */ /* 0x000fe40000004100 */
[--C-:B------:R-:W-:Y:S01]  /*7a50*/  HADD2.F32 R9, -RZ, R10.reuse.H0_H0 ;  /* 0x2000000aff097230 */ /* 0x100fe20000004100 */
[----:B------:R-:W-:Y:S01]  /*7a60*/  FFMA.FTZ R58, R52, R57, R58 ;  /* 0x00000039343a7223 */ /* 0x000fe2000001003a */
[----:B------:R-:W-:Y:S02]  /*7a70*/  HADD2.F32 R53, -RZ, R10.H1_H1 ;  /* 0x3000000aff357230 */ /* 0x000fe40000004100 */
[----:B------:R-:W-:-:S02]  /*7a80*/  HADD2.F32 R10, -RZ, R11.H0_H0 ;  /* 0x2000000bff0a7230 */ /* 0x000fc40000004100 */
[----:B------:R-:W-:Y:S01]  /*7a90*/  HADD2.F32 R56, -RZ, R11.H1_H1 ;  /* 0x3000000bff387230 */ /* 0x000fe20000004100 */
[----:B------:R-:W-:Y:S01]  /*7aa0*/  FMUL.FTZ R11, R52, R49 ;  /* 0x00000031340b7220 */ /* 0x000fe20000410000 */
[----:B------:R-:W-:Y:S01]  /*7ab0*/  HADD2.F32 R52, -RZ, R44.H1_H1 ;  /* 0x3000002cff347230 */ /* 0x000fe20000004100 */
[CC--:B------:R-:W-:Y:S02]  /*7ac0*/  FMUL.FTZ R49, R51.reuse, R54.reuse ;  /* 0x0000003633317220 */ /* 0x0c0fe40000410000 */
[C---:B------:R-:W-:Y:S02]  /*7ad0*/  FMUL.FTZ R54, R8.reuse, R54 ;  /* 0x0000003608367220 */ /* 0x040fe40000410000 */
[-C--:B------:R-:W-:Y:S01]  /*7ae0*/  FFMA.FTZ R49, R8, R55.reuse, -R49 ;  /* 0x0000003708317223 */ /* 0x080fe20000010831 */
[----:B------:R-:W-:Y:S01]  /*7af0*/  HADD2.F32 R8, -RZ, R45.H1_H1 ;  /* 0x3000002dff087230 */ /* 0x000fe20000004100 */
[----:B------:R-:W-:Y:S01]  /*7b00*/  FFMA.FTZ R54, R51, R55, R54 ;  /* 0x0000003733367223 */ /* 0x000fe20000010036 */
[----:B------:R-:W-:Y:S01]  /*7b10*/  HADD2.F32 R51, -RZ, R43.H1_H1 ;  /* 0x3000002bff337230 */ /* 0x000fe20000004100 */
[----:B------:R-:W-:-:S02]  /*7b20*/  FFMA.FTZ R11, R50, R57, -R11 ;  /* 0x00000039320b7223 */ /* 0x000fc4000001080b */
[-C--:B------:R-:W-:Y:S02]  /*7b30*/  FMUL.FTZ R50, R53, R8.reuse ;  /* 0x0000000835327220 */ /* 0x080fe40000410000 */
[-C--:B------:R-:W-:Y:S02]  /*7b40*/  FMUL.FTZ R55, R56, R51.reuse ;  /* 0x0000003338377220 */ /* 0x080fe40000410000 */
[C---:B------:R-:W-:Y:S02]  /*7b50*/  FMUL.FTZ R8, R9.reuse, R8 ;  /* 0x0000000809087220 */ /* 0x040fe40000410000 */
[C---:B------:R-:W-:Y:S02]  /*7b60*/  FMUL.FTZ R51, R10.reuse, R51 ;  /* 0x000000330a337220 */ /* 0x040fe40000410000 */
[----:B------:R-:W-:Y:S02]  /*7b70*/  FFMA.FTZ R55, R10, R52, -R55 ;  /* 0x000000340a377223 */ /* 0x000fe40000010837 */
[-C--:B------:R-:W-:Y:S01]  /*7b80*/  FFMA.FTZ R50, R9, R60.reuse, -R50 ;  /* 0x0000003c09327223 */ /* 0x080fe20000010832 */
[----:B------:R-:W-:Y:S01]  /*7b90*/  F2FP.PACK_AB R9, R54, R49 ;  /* 0x000000313609723e */ /* 0x000fe200000000ff */
[----:B------:R-:W-:Y:S01]  /*7ba0*/  FFMA.FTZ R53, R53, R60, R8 ;  /* 0x0000003c35357223 */ /* 0x000fe20000010008 */
[----:B------:R-:W-:Y:S01]  /*7bb0*/  F2FP.PACK_AB R8, R58, R11 ;  /* 0x0000000b3a08723e */ /* 0x000fe200000000ff */
[----:B------:R-:W-:-:S03]  /*7bc0*/  FFMA.FTZ R52, R56, R52, R51 ;  /* 0x0000003438347223 */ /* 0x000fc60000010033 */
[----:B------:R-:W-:Y:S02]  /*7bd0*/  F2FP.PACK_AB R10, R53, R50 ;  /* 0x00000032350a723e */ /* 0x000fe400000000ff */
[----:B------:R-:W-:-:S05]  /*7be0*/  F2FP.PACK_AB R11, R52, R55 ;  /* 0x00000037340b723e */ /* 0x000fca00000000ff */
[----:B------:R1:W-:Y:S02]  /*7bf0*/  STS.128 [R26], R8 ;  /* 0x000000081a007388 */ /* 0x0003e40000000c00 */
.L_x_96:
[----:B------:R-:W-:Y:S05]  /*7c00*/  BSYNC B0 ;  /* 0x0000000000007941 */ /* 0x000fea0003800000 */
.L_x_95:
[----:B-1----:R-:W-:Y:S01]  /*7c10*/  IADD3 R8, R25, 0x10, RZ ;  /* 0x0000001019087810 */ /* 0x002fe20007ffe0ff */
[----:B------:R-:W-:Y:S03]  /*7c20*/  BSSY B0, `(.L_x_97) ;  /* 0x0000029000007945 */ /* 0x000fe60003800000 */
[----:B------:R-:W-:-:S13]  /*7c30*/  ISETP.GE.AND P0, PT, R8, c[0x0][0x27c], PT ;  /* 0x00009f0008007a0c */ /* 0x000fda0003f06270 */
        /* <DEDUP_REMOVED lines=39> */
.L_x_98:
[----:B------:R-:W-:Y:S05]  /*7eb0*/  BSYNC B0 ;  /* 0x0000000000007941 */ /* 0x000fea0003800000 */
.L_x_97:
[----:B-1----:R-:W-:Y:S01]  /*7ec0*/  IADD3 R8, R25, 0x20, RZ ;  /* 0x0000002019087810 */ /* 0x002fe20007ffe0ff */
[----:B------:R-:W-:Y:S03]  /*7ed0*/  BSSY B0, `(.L_x_99) ;  /* 0x0000029000007945 */ /* 0x000fe60003800000 */
[----:B------:R-:W-:-:S13]  /*7ee0*/  ISETP.GE.AND P0, PT, R8, c[0x0][0x27c], PT ;  /* 0x00009f0008007a0c */ /* 0x000fda0003f06270 */
[----:B------:R-:W-:Y:S05]  /*7ef0*/  @P0 BRA `(.L_x_100) ;  /* 0x0000026000000947 */ /* 0x000fea0003800000 */
[----:B------:R-:W1:Y:S01]  /*7f00*/  LDS.128 R8, [R26+0x4000] ;  /* 0x004000001a087984 */ /* 0x000e620000000c00 */
        /* <DEDUP_REMOVED lines=36> */
[----:B------:R1:W-:Y:S02]  /*8150*/  STS.128 [R26+0x4000], R8 ;  /* 0x004000081a007388 */ /* 0x0003e40000000c00 */
.L_x_100:
[----:B------:R-:W-:Y:S05]  /*8160*/  BSYNC B0 ;  /* 0x0000000000007941 */ /* 0x000fea0003800000 */
.L_x_99:
[----:B-1----:R-:W-:Y:S01]  /*8170*/  IADD3 R8, R25, 0x30, RZ ;  /* 0x0000003019087810 */ /* 0x002fe20007ffe0ff */
[----:B------:R-:W-:Y:S03]  /*8180*/  BSSY B0, `(.L_x_101) ;  /* 0x0000029000007945 */ /* 0x000fe60003800000 */
[----:B------:R-:W-:-:S13]  /*8190*/  ISETP.GE.AND P0, PT, R8, c[0x0][0x27c], PT ;  /* 0x00009f0008007a0c */ /* 0x000fda0003f06270 */
[----:B------:R-:W-:Y:S05]  /*81a0*/  @P0 BRA `(.L_x_102) ;  /* 0x0000026000000947 */ /* 0x000fea0003800000 */
[----:B------:R-:W1:Y:S01]  /*81b0*/  LDS.128 R8, [R12+0x4000] ;  /* 0x004000000c087984 */ /* 0x000e620000000c00 */
[--C-:B------:R-:W-:Y:S02]  /*81c0*/  HADD2.F32 R49, -RZ, R34.reuse.H0_H0 ;  /* 0x20000022ff317230 */ /* 0x100fe40000004100 */
        /* <DEDUP_REMOVED lines=21> */
[----:B------:R-:W-:Y:S01]  /*8320*/  HADD2.F32 R51, -RZ, R32.H0_H0 ;  /* 0x20000020ff337230 */ /* 0x000fe20000004100 */
        /* <DEDUP_REMOVED lines=14> */
.L_x_102:
[----:B------:R-:W-:Y:S05]  /*8410*/  BSYNC B0 ;  /* 0x0000000000007941 */ /* 0x000fea0003800000 */
.L_x_101:
[----:B-1----:R-:W-:Y:S01]  /*8420*/  IADD3 R8, R25, 0x40, RZ ;  /* 0x0000004019087810 */ /* 0x002fe20007ffe0ff */
[----:B------:R-:W-:Y:S03]  /*8430*/  BSSY B0, `(.L_x_103) ;  /* 0x0000029000007945 */ /* 0x000fe60003800000 */
[----:B------:R-:W-:-:S13]  /*8440*/  ISETP.GE.AND P0, PT, R8, c[0x0][0x27c], PT ;  /* 0x00009f0008007a0c */ /* 0x000fda0003f06270 */
[----:B------:R-:W-:Y:S05]  /*8450*/  @P0 BRA `(.L_x_104) ;  /* 0x0000026000000947 */ /* 0x000fea0003800000 */
[----:B------:R-:W1:Y:S01]  /*8460*/  LDS.128 R8, [R26+0x8000] ;  /* 0x008000001a087984 */ /* 0x000e620000000c00 */
[----:B------:R-:W-:Y:S02]  /*8470*/  HADD2.F32 R49, -RZ, R30.H1_H1 ;  /* 0x3000001eff317230 */ /* 0x000fe40000004100 */
[----:B------:R-:W-:Y:S02]  /*8480*/  HADD2.F32 R54, -RZ, R29.H1_H1 ;  /* 0x3000001dff367230 */ /* 0x000fe40000004100 */
[----:B------:R-:W-:Y:S02]  /*8490*/  HADD2.F32 R55, -RZ, R27.H1_H1 ;  /* 0x3000001bff377230 */ /* 0x000fe40000004100 */
[--C-:B------:R-:W-:Y:S02]  /*84a0*/  HADD2.F32 R57, -RZ, R28.reuse.H1_H1 ;  /* 0x3000001cff397230 */ /* 0x100fe40000004100 */
[----:B------:R-:W-:Y:S02]  /*84b0*/  HADD2.F32 R60, -RZ, R28.H0_H0 ;  /* 0x2000001cff3c7230 */ /* 0x000fe40000004100 */
        /* <DEDUP_REMOVED lines=11> */
[----:B------:R-:W-:Y:S01]  /*8570*/  HADD2.F32 R52, -RZ, R27.H0_H0 ;  /* 0x2000001bff347230 */ /* 0x000fe20000004100 */
[CC--:B------:R-:W-:Y:S02]  /*8580*/  FMUL.FTZ R49, R51.reuse, R54.reuse ;  /* 0x0000003633317220 */ /* 0x0c0fe40000410000 */
[C---:B------:R-:W-:Y:S02]  /*8590*/  FMUL.FTZ R54, R8.reuse, R54 ;  /* 0x0000003608367220 */ /* 0x040fe40000410000 */
[-C--:B------:R-:W-:Y:S01]  /*85a0*/  FFMA.FTZ R49, R8, R55.reuse, -R49 ;  /* 0x0000003708317223 */ /* 0x080fe20000010831 */
[----:B------:R-:W-:Y:S01]  /*85b0*/  HADD2.F32 R8, -RZ, R30.H0_H0 ;  /* 0x2000001eff087230 */ /* 0x000fe20000004100 */
        /* <DEDUP_REMOVED lines=16> */
.L_x_104:
[----:B------:R-:W-:Y:S05]  /*86c0*/  BSYNC B0 ;  /* 0x0000000000007941 */ /* 0x000fea0003800000 */
.L_x_103:
[----:B-1----:R-:W-:-:S04]  /*86d0*/  IADD3 R8, R25, 0x50, RZ ;  /* 0x0000005019087810 */ /* 0x002fc80007ffe0ff */
        /* <DEDUP_REMOVED lines=40> */
.L_x_94:
[----:B------:R-:W-:Y:S05]  /*8960*/  BSYNC B1 ;  /* 0x0000000000017941 */ /* 0x000fea0003800000 */
.L_x_93:
[----:B------:R-:W-:-:S04]  /*8970*/  IADD3 R23, R23, 0x40, RZ ;  /* 0x0000004017177810 */ /* 0x000fc80007ffe0ff */
[----:B------:R-:W-:-:S13]  /*8980*/  ISETP.GE.AND P0, PT, R23, R48, PT ;  /* 0x000000301700720c */ /* 0x000fda0003f06270 */
[----:B------:R-:W-:Y:S05]  /*8990*/  @P0 BRA `(.L_x_105) ;  /* 0x00003f9000000947 */ /* 0x000fea0003800000 */
[----:B------:R-:W-:Y:S01]  /*89a0*/  ISETP.GE.AND P0, PT, R25, c[0x0][0x27c], PT ;  /* 0x00009f0019007a0c */ /* 0x000fe20003f06270 */
[----:B------:R-:W-:-:S12]  /*89b0*/  BSSY B0, `(.L_x_106) ;  /* 0x0000028000007945 */ /* 0x000fd80003800000 */
[----:B------:R-:W-:Y:S05]  /*89c0*/  @P0 BRA `(.L_x_107) ;  /* 0x0000026000000947 */ /* 0x000fea0003800000 */
[----:B-1----:R-:W1:Y:S01]  /*89d0*/  LDS.128 R8, [R26+0x2000] ;  /* 0x002000001a087984 */ /* 0x002e620000000c00 */
[----:B------:R-:W-:Y:S02]  /*89e0*/  HADD2.F32 R23, -RZ, R46.H0_H0 ;  /* 0x2000002eff177230 */ /* 0x000fe40000004100 */
[----:B------:R-:W-:Y:S02]  /*89f0*/  HADD2.F32 R52, -RZ, R44.H0_H0 ;  /* 0x2000002cff347230 */ /* 0x000fe40000004100 */
[----:B------:R-:W-:Y:S02]  /*8a00*/  HADD2.F32 R54, -RZ, R45.H0_H0 ;  /* 0x2000002dff367230 */ /* 0x000fe40000004100 */
[----:B------:R-:W-:Y:S02]  /*8a10*/  HADD2.F32 R47, -RZ, R47.H0_H0 ;  /* 0x2000002fff2f7230 */ /* 0x000fe40000004100 */
[----:B------:R-:W-:Y:S02]  /*8a20*/  HADD2.F32 R46, -RZ, R46.H1_H1 ;  /* 0x3000002eff2e7230 */ /* 0x000fe40000004100 */
[----:B------:R-:W-:-:S02]  /*8a30*/  HADD2.F32 R44, -RZ, R44.H1_H1 ;  /* 0x3000002cff2c7230 */ /* 0x000fc40000004100 */
[--C-:B-1----:R-:W-:Y:S02]  /*8a40*/  HADD2.F32 R48, -RZ, R8.reuse.H0_H0 ;  /* 0x20000008ff307230 */ /* 0x102fe40000004100 */
[----:B------:R-:W-:Y:S02]  /*8a50*/  HADD2.F32 R50, -RZ, R8.H1_H1 ;  /* 0x30000008ff327230 */ /* 0x000fe40000004100 */
[--C-:B------:R-:W-:Y:S01]  /*8a60*/  HADD2.F32 R49, -RZ, R9.reuse.H1_H1 ;  /* 0x30000009ff317230 */ /* 0x100fe20000004100 */
[C---:B------:R-:W-:Y:S01]  /*8a70*/  FMUL.FTZ R55, R23.reuse, R48 ;  /* 0x0000003017377220 */ /* 0x040fe20000410000 */
[----:B------:R-:W-:Y:S01]  /*8a80*/  HADD2.F32 R8, -RZ, R9.H0_H0 ;  /* 0x20000009ff087230 */ /* 0x000fe20000004100 */
[----:B------:R-:W-:Y:S01]  /*8a90*/  FMUL.FTZ R53, R23, R50 ;  /* 0x0000003217357220 */ /* 0x000fe20000410000 */
[--C-:B------:R-:W-:Y:S01]  /*8aa0*/  HADD2.F32 R9, -RZ, R10.reuse.H0_H0 ;  /* 0x2000000aff097230 */ /* 0x100fe20000004100 */
[CC--:B------:R-:W-:Y:S01]  /*8ab0*/  FMUL.FTZ R23, R52.reuse, R49.reuse ;  /* 0x0000003134177220 */ /* 0x0c0fe20000410000 */
[----:B------:R-:W-:Y:S01]  /*8ac0*/  HADD2.F32 R51, -RZ, R10.H1_H1 ;  /* 0x3000000aff337230 */ /* 0x000fe20000004100 */
[-C--:B------:R-:W-:Y:S01]  /*8ad0*/  FMUL.FTZ R52, R52, R8.reuse ;  /* 0x0000000834347220 */ /* 0x080fe20000410000 */
[----:B------:R-:W-:Y:S01]  /*8ae0*/  HADD2.F32 R10, -RZ, R11.H0_H0 ;  /* 0x2000000bff0a7230 */ /* 0x000fe20000004100 */
[C---:B------:R-:W-:Y:S01]  /*8af0*/  FFMA.FTZ R23, R54.reuse, R8, -R23 ;  /* 0x0000000836177223 */ /* 0x040fe20000010817 */
[----:B------:R-:W-:Y:S01]  /*8b00*/  HADD2.F32 R8, -RZ, R45.H1_H1 ;  /* 0x3000002dff087230 */ /* 0x000fe20000004100 */
[C---:B------:R-:W-:Y:S01]  /*8b10*/  FFMA.FTZ R53, R47.reuse, R48, -R53 ;  /* 0x000000302f357223 */ /* 0x040fe20000010835 */
[----:B------:R-:W-:Y:S01]  /*8b20*/  HADD2.F32 R11, -RZ, R11.H1_H1 ;  /* 0x3000000bff0b7230 */ /* 0x000fe20000004100 */
[----:B------:R-:W-:Y:S01]  /*8b30*/  FFMA.FTZ R50, R47, R50, R55 ;  /* 0x000000322f327223 */ /* 0x000fe20000010037 */
[----:B------:R-:W-:Y:S01]  /*8b40*/  HADD2.F32 R45, -RZ, R43.H1_H1 ;  /* 0x3000002bff2d7230 */ /* 0x000fe20000004100 */
[----:B------:R-:W-:-:S02]  /*8b50*/  FFMA.FTZ R52, R54, R49, R52 ;  /* 0x0000003136347223 */ /* 0x000fc40000010034 */
[C---:B------:R-:W-:Y:S02]  /*8b60*/  FMUL.FTZ R47, R8.reuse, R51 ;  /* 0x00000033082f7220 */ /* 0x040fe40000410000 */
[C---:B------:R-:W-:Y:S02]  /*8b70*/  FMUL.FTZ R49, R45.reuse, R11 ;  /* 0x0000000b2d317220 */ /* 0x040fe40000410000 */
[-C--:B------:R-:W-:Y:S02]  /*8b80*/  FMUL.FTZ R8, R8, R9.reuse ;  /* 0x0000000908087220 */ /* 0x080fe40000410000 */
[-C--:B------:R-:W-:Y:S02]  /*8b90*/  FMUL.FTZ R45, R45, R10.reuse ;  /* 0x0000000a2d2d7220 */ /* 0x080fe40000410000 */
[----:B------:R-:W-:Y:S01]  /*8ba0*/  FFMA.FTZ R47, R46, R9, -R47 ;  /* 0x000000092e2f7223 */ /* 0x000fe2000001082f */
[----:B------:R-:W-:Y:S01]  /*8bb0*/  F2FP.PACK_AB R9, R52, R23 ;  /* 0x000000173409723e */ /* 0x000fe200000000ff */
[----:B------:R-:W-:-:S02]  /*8bc0*/  FFMA.FTZ R49, R44, R10, -R49 ;  /* 0x0000000a2c317223 */ /* 0x000fc40000010831 */
[----:B------:R-:W-:Y:S01]  /*8bd0*/  FFMA.FTZ R46, R46, R51, R8 ;  /* 0x000000332e2e7223 */ /* 0x000fe20000010008 */
[----:B------:R-:W-:Y:S01]  /*8be0*/  F2FP.PACK_AB R8, R50, R53 ;  /* 0x000000353208723e */ /* 0x000fe200000000ff */
[----:B------:R-:W-:-:S03]  /*8bf0*/  FFMA.FTZ R44, R44, R11, R45 ;  /* 0x0000000b2c2c7223 */ /* 0x000fc6000001002d */
[----:B------:R-:W-:Y:S02]  /*8c00*/  F2FP.PACK_AB R10, R46, R47 ;  /* 0x0000002f2e0a723e */ /* 0x000fe400000000ff */
[----:B------:R-:W-:-:S05]  /*8c10*/  F2FP.PACK_AB R11, R44, R49 ;  /* 0x000000312c0b723e */ /* 0x000fca00000000ff */
[----:B------:R1:W-:Y:S02]  /*8c20*/  STS.128 [R26+0x2000], R8 ;  /* 0x002000081a007388 */ /* 0x0003e40000000c00 */
.L_x_107:
[----:B------:R-:W-:Y:S05]  /*8c30*/  BSYNC B0 ;  /* 0x0000000000007941 */ /* 0x000fea0003800000 */
.L_x_106:
        /* <DEDUP_REMOVED lines=42> */
.L_x_109:
[----:B------:R-:W-:Y:S05]  /*8ee0*/  BSYNC B0 ;  /* 0x0000000000007941 */ /* 0x000fea0003800000 */
.L_x_108:
        /* <DEDUP_REMOVED lines=42> */
.L_x_111:
[----:B------:R-:W-:Y:S05]  /*9190*/  BSYNC B0 ;  /* 0x0000000000007941 */ /* 0x000fea0003800000 */
.L_x_110:
        /* <DEDUP_REMOVED lines=9> */
[----:B------:R-:W-:Y:S02]  /*9230*/  HADD2.F32 R32, -RZ, R32.H0_H0 ;  /* 0x20000020ff207230 */ /* 0x000fe40000004100 */
[----:B------:R-:W-:-:S02]  /*9240*/  HADD2.F32 R34, -RZ, R34.H1_H1 ;  /* 0x30000022ff227230 */ /* 0x000fc40000004100 */
[----:B------:R-:W-:Y:S02]  /*9250*/  HADD2.F32 R31, -RZ, R31.H1_H1 ;  /* 0x3000001fff1f7230 */ /* 0x000fe40000004100 */
[--C-:B-1----:R-:W-:Y:S02]  /*9260*/  HADD2.F32 R36, -RZ, R8.reuse.H0_H0 ;  /* 0x20000008ff247230 */ /* 0x102fe40000004100 */
[----:B------:R-:W-:Y:S02]  /*9270*/  HADD2.F32 R38, -RZ, R8.H1_H1 ;  /* 0x30000008ff267230 */ /* 0x000fe40000004100 */
[--C-:B------:R-:W-:Y:S01]  /*9280*/  HADD2.F32 R37, -RZ, R9.reuse.H1_H1 ;  /* 0x30000009ff257230 */ /* 0x100fe20000004100 */
[C---:B------:R-:W-:Y:S01]  /*9290*/  FMUL.FTZ R43, R23.reuse, R36 ;  /* 0x00000024172b7220 */ /* 0x040fe20000410000 */
[----:B------:R-:W-:Y:S01]  /*92a0*/  HADD2.F32 R8, -RZ, R9.H0_H0 ;  /* 0x20000009ff087230 */ /* 0x000fe20000004100 */
[----:B------:R-:W-:Y:S01]  /*92b0*/  FMUL.FTZ R41, R23, R38 ;  /* 0x0000002617297220 */ /* 0x000fe20000410000 */
[--C-:B------:R-:W-:Y:S01]  /*92c0*/  HADD2.F32 R9, -RZ, R10.reuse.H0_H0 ;  /* 0x2000000aff097230 */ /* 0x100fe20000004100 */
[C---:B------:R-:W-:Y:S01]  /*92d0*/  FMUL.FTZ R23, R40.reuse, R37 ;  /* 0x0000002528177220 */ /* 0x040fe20000410000 */
[----:B------:R-:W-:Y:S01]  /*92e0*/  HADD2.F32 R39, -RZ, R10.H1_H1 ;  /* 0x3000000aff277230 */ /* 0x000fe20000004100 */
[-C--:B------:R-:W-:Y:S01]  /*92f0*/  FMUL.FTZ R40, R40, R8.reuse ;  /* 0x0000000828287220 */ /* 0x080fe20000410000 */
[----:B------:R-:W-:Y:S01]  /*9300*/  HADD2.F32 R10, -RZ, R11.H0_H0 ;  /* 0x2000000bff0a7230 */ /* 0x000fe20000004100 */
[----:B------:R-:W-:Y:S01]  /*9310*/  FFMA.FTZ R23, R42, R8, -R23 ;  /* 0x000000082a177223 */ /* 0x000fe20000010817 */
[----:B------:R-:W-:Y:S01]  /*9320*/  HADD2.F32 R8, -RZ, R33.H1_H1 ;  /* 0x30000021ff087230 */ /* 0x000fe20000004100 */
[C---:B------:R-:W-:Y:S01]  /*9330*/  FFMA.FTZ R41, R35.reuse, R36, -R41 ;  /* 0x0000002423297223 */ /* 0x040fe20000010829 */
[----:B------:R-:W-:Y:S01]  /*9340*/  HADD2.F32 R11, -RZ, R11.H1_H1 ;  /* 0x3000000bff0b7230 */ /* 0x000fe20000004100 */
[----:B------:R-:W-:-:S02]  /*9350*/  FFMA.FTZ R38, R35, R38, R43 ;  /* 0x0000002623267223 */ /* 0x000fc4000001002b */
[C---:B------:R-:W-:Y:S02]  /*9360*/  FMUL.FTZ R33, R8.reuse, R39 ;  /* 0x0000002708217220 */ /* 0x040fe40000410000 */
[----:B------:R-:W-:Y:S02]  /*9370*/  FMUL.FTZ R35, R8, R9 ;  /* 0x0000000908237220 */ /* 0x000fe40000410000 */
[C---:B------:R-:W-:Y:S02]  /*9380*/  FMUL.FTZ R8, R32.reuse, R11 ;  /* 0x0000000b20087220 */ /* 0x040fe40000410000 */
[----:B------:R-:W-:Y:S02]  /*9390*/  FMUL.FTZ R32, R32, R10 ;  /* 0x0000000a20207220 */ /* 0x000fe40000410000 */
[C---:B------:R-:W-:Y:S02]  /*93a0*/  FFMA.FTZ R33, R34.reuse, R9, -R33 ;  /* 0x0000000922217223 */ /* 0x040fe40000010821 */
[----:B------:R-:W-:-:S02]  /*93b0*/  FFMA.FTZ R34, R34, R39, R35 ;  /* 0x0000002722227223 */ /* 0x000fc40000010023 */
[----:B------:R-:W-:Y:S02]  /*93c0*/  FFMA.FTZ R40, R42, R37, R40 ;  /* 0x000000252a287223 */ /* 0x000fe40000010028 */
[C---:B------:R-:W-:Y:S01]  /*93d0*/  FFMA.FTZ R35, R31.reuse, R10, -R8 ;  /* 0x0000000a1f237223 */ /* 0x040fe20000010808 */
[----:B------:R-:W-:Y:S01]  /*93e0*/  F2FP.PACK_AB R8, R38, R41 ;  /* 0x000000292608723e */ /* 0x000fe200000000ff */
[----:B------:R-:W-:Y:S01]  /*93f0*/  FFMA.FTZ R32, R31, R11, R32 ;  /* 0x0000000b1f207223 */ /* 0x000fe20000010020 */
[----:B------:R-:W-:Y:S02]  /*9400*/  F2FP.PACK_AB R9, R40, R23 ;  /* 0x000000172809723e */ /* 0x000fe400000000ff */
[----:B------:R-:W-:Y:S02]  /*9410*/  F2FP.PACK_AB R10, R34, R33 ;  /* 0x00000021220a723e */ /* 0x000fe400000000ff */
[----:B------:R-:W-:-:S05]  /*9420*/  F2FP.PACK_AB R11, R32, R35 ;  /* 0x00000023200b723e */ /* 0x000fca00000000ff */
[----:B------:R1:W-:Y:S02]  /*9430*/  STS.128 [R12+0x6000], R8 ;  /* 0x006000080c007388 */ /* 0x0003e40000000c00 */
.L_x_113:
[----:B------:R-:W-:Y:S05]  /*9440*/  BSYNC B0 ;  /* 0x0000000000007941 */ /* 0x000fea0003800000 */
.L_x_112:
        /* <DEDUP_REMOVED lines=8> */
[----:B------:R-:W-:Y:S02]  /*94d0*/  HADD2.F32 R37, -RZ, R28.H1_H1 ;  /* 0x3000001cff257230 */ /* 0x000fe40000004100 */
[----:B------:R-:W-:Y:S02]  /*94e0*/  HADD2.F32 R30, -RZ, R30.H0_H0 ;  /* 0x2000001eff1e7230 */ /* 0x000fe40000004100 */
[----:B------:R-:W-:-:S02]  /*94f0*/  HADD2.F32 R29, -RZ, R29.H0_H0 ;  /* 0x2000001dff1d7230 */ /* 0x000fc40000004100 */
[----:B------:R-:W-:Y:S02]  /*9500*/  HADD2.F32 R28, -RZ, R28.H0_H0 ;  /* 0x2000001cff1c7230 */ /* 0x000fe40000004100 */
[----:B------:R-:W-:Y:S02]  /*9510*/  HADD2.F32 R27, -RZ, R27.H0_H0 ;  /* 0x2000001bff1b7230 */ /* 0x000fe40000004100 */
        /* <DEDUP_REMOVED lines=10> */
[--C-:B------:R-:W-:Y:S01]  /*95c0*/  HADD2.F32 R10, -RZ, R11.reuse.H0_H0 ;  /* 0x2000000bff0a7230 */ /* 0x100fe20000004100 */
[C---:B------:R-:W-:Y:S01]  /*95d0*/  FFMA.FTZ R23, R38.reuse, R8, -R23 ;  /* 0x0000000826177223 */ /* 0x040fe20000010817 */
[----:B------:R-:W-:Y:S01]  /*95e0*/  HADD2.F32 R11, -RZ, R11.H1_H1 ;  /* 0x3000000bff0b7230 */ /* 0x000fe20000004100 */
[----:B------:R-:W-:-:S02]  /*95f0*/  FFMA.FTZ R38, R38, R31, R35 ;  /* 0x0000001f26267223 */ /* 0x000fc40000010023 */
[----:B------:R-:W-:Y:S02]  /*9600*/  FFMA.FTZ R36, R37, R32, -R36 ;  /* 0x0000002025247223 */ /* 0x000fe40000010824 */
[C---:B------:R-:W-:Y:S02]  /*9610*/  FMUL.FTZ R8, R30.reuse, R33 ;  /* 0x000000211e087220 */ /* 0x040fe40000410000 */
[----:B------:R-:W-:Y:S02]  /*9620*/  FMUL.FTZ R31, R30, R9 ;  /* 0x000000091e1f7220 */ /* 0x000fe40000410000 */
[C---:B------:R-:W-:Y:S02]  /*9630*/  FMUL.FTZ R30, R29.reuse, R11 ;  /* 0x0000000b1d1e7220 */ /* 0x040fe40000410000 */
[----:B------:R-:W-:Y:S02]  /*9640*/  FMUL.FTZ R32, R29, R10 ;  /* 0x0000000a1d207220 */ /* 0x000fe40000410000 */
[----:B------:R-:W-:Y:S01]  /*9650*/  FFMA.FTZ R29, R28, R9, -R8 ;  /* 0x000000091c1d7223 */ /* 0x000fe20000010808 */
[----:B------:R-:W-:Y:S01]  /*9660*/  F2FP.PACK_AB R9, R38, R23 ;  /* 0x000000172609723e */ /* 0x000fe200000000ff */
[----:B------:R-:W-:-:S02]  /*9670*/  FFMA.FTZ R39, R37, R34, R39 ;  /* 0x0000002225277223 */ /* 0x000fc40000010027 */
[----:B------:R-:W-:Y:S02]  /*9680*/  FFMA.FTZ R28, R28, R33, R31 ;  /* 0x000000211c1c7223 */ /* 0x000fe4000001001f */
[----:B------:R-:W-:Y:S01]  /*9690*/  FFMA.FTZ R30, R27, R10, -R30 ;  /* 0x0000000a1b1e7223 */ /* 0x000fe2000001081e */
[----:B------:R-:W-:Y:S01]  /*96a0*/  F2FP.PACK_AB R8, R39, R36 ;  /* 0x000000242708723e */ /* 0x000fe200000000ff */
[----:B------:R-:W-:Y:S01]  /*96b0*/  FFMA.FTZ R11, R27, R11, R32 ;  /* 0x0000000b1b0b7223 */ /* 0x000fe20000010020 */
[----:B------:R-:W-:-:S04]  /*96c0*/  F2FP.PACK_AB R10, R28, R29 ;  /* 0x0000001d1c0a723e */ /* 0x000fc800000000ff */
[----:B------:R-:W-:-:S05]  /*96d0*/  F2FP.PACK_AB R11, R11, R30 ;  /* 0x0000001e0b0b723e */ /* 0x000fca00000000ff */
[----:B------:R1:W-:Y:S02]  /*96e0*/  STS.128 [R26+0xa000], R8 ;  /* 0x00a000081a007388 */ /* 0x0003e40000000c00 */
.L_x_115:
[----:B------:R-:W-:Y:S05]  /*96f0*/  BSYNC B0 ;  /* 0x0000000000007941 */ /* 0x000fea0003800000 */
.L_x_114:
[----:B------:R-:W-:-:S04]  /*9700*/  IADD3 R25, R25, 0x50, RZ ;  /* 0x0000005019197810 */ /* 0x000fc80007ffe0ff */
[----:B------:R-:W-:-:S13]  /*9710*/  ISETP.GE.AND P0, PT, R25, c[0x0][0x27c], PT ;  /* 0x00009f0019007a0c */ /* 0x000fda0003f06270 */
[----:B------:R-:W-:Y:S05]  /*9720*/  @P0 BRA `(.L_x_105) ;  /* 0x0000320000000947 */ /* 0x000fea0003800000 */
[----:B-1----:R-:W1:Y:S01]  /*9730*/  LDS.128 R8, [R12+0xa000] ;  /* 0x00a000000c087984 */ /* 0x002e620000000c00 */
        /* <DEDUP_REMOVED lines=36> */
[----:B------:R1:W-:Y:S01]  /*9980*/  STS.128 [R12+0xa000], R8 ;  /* 0x00a000080c007388 */ /* 0x0003e20000000c00 */
[----:B------:R-:W-:Y:S05]  /*9990*/  BRA `(.L_x_105) ;  /* 0x00002f9000007947 */ /* 0x000fea0003800000 */
.L_x_90:
        /* <DEDUP_REMOVED lines=17> */
[----:B------:R-:W-:Y:S01]  /*9ab0*/  IADD3 R9, R32, 0x40, RZ ;  /* 0x0000004020097810 */ /* 0x000fe20007ffe0ff */
[----:B------:R-:W-:Y:S01]  /*9ac0*/  CS2R R36, SRZ ;  /* 0x0000000000247805 */ /* 0x000fe2000001ff00 */
[----:B------:R-:W-:-:S02]  /*9ad0*/  ISETP.GE.AND P1, PT, R8, c[0x0][0x27c], PT ;  /* 0x00009f0008007a0c */ /* 0x000fc40003f26270 */
[----:B------:R-:W-:Y:S02]  /*9ae0*/  ISETP.GE.AND P0, PT, R9, c[0x0][0x27c], PT ;  /* 0x00009f0009007a0c */ /* 0x000fe40003f06270 */
[----:B------:R-:W-:-:S09]  /*9af0*/  ISETP.GE.AND P2, PT, R32, c[0x0][0x27c], PT ;  /* 0x00009f0020007a0c */ /* 0x000fd20003f46270 */
[----:B------:R-:W-:Y:S02]  /*9b00*/  @!P1 SHF.R.S32.HI R25, RZ, 0x1f, R8 ;  /* 0x0000001fff199819 */ /* 0x000fe40000011408 */
[----:B------:R-:W-:Y:S02]  /*9b10*/  @!P0 SHF.R.S32.HI R24, RZ, 0x1f, R9 ;  /* 0x0000001fff188819 */ /* 0x000fe40000011409 */
[----:B------:R-:W-:Y:S01]  /*9b20*/  @!P1 LEA.HI R25, R25, R8, RZ, 0x3 ;  /* 0x0000000819199211 */ /* 0x000fe200078f18ff */
[--C-:B------:R-:W-:Y:S01]  /*9b30*/  @!P2 IMAD.WIDE R26, R32, 0x2, R40.reuse ;  /* 0x00000002201aa825 */ /* 0x100fe200078e0228 */
[----:B------:R-:W-:Y:S02]  /*9b40*/  @!P0 LEA.HI R24, R24, R9, RZ, 0x3 ;  /* 0x0000000918188211 */ /* 0x000fe400078f18ff */
[----:B------:R-:W-:Y:S02]  /*9b50*/  @!P1 LOP3.LUT R25, R25, 0xfffffff8, RZ, 0xc0, !PT ;  /* 0xfffffff819199812 */ /* 0x000fe400078ec0ff */
[----:B------:R-:W-:Y:S01]  /*9b60*/  @!P0 LOP3.LUT R24, R24, 0xfffffff8, RZ, 0xc0, !PT ;  /* 0xfffffff818188812 */ /* 0x000fe200078ec0ff */
[----:B------:R1:W5:Y:S01]  /*9b70*/  @!P2 LD.E.128 R36, [R26.64] ;  /* 0x000000061a24a980 */ /* 0x000362000c101d00 */
[----:B------:R-:W-:Y:S01]  /*9b80*/  CS2R R14, SRZ ;  /* 0x00000000000e7805 */ /* 0x000fe2000001ff00 */
[C-C-:B------:R-:W-:Y:S01]  /*9b90*/  @!P1 IMAD.WIDE R42, R25.reuse, 0x2, R40.reuse ;  /* 0x00000002192a9825 */ /* 0x140fe200078e0228 */
[----:B------:R-:W-:Y:S01]  /*9ba0*/  CS2R R12, SRZ ;  /* 0x00000000000c7805 */ /* 0x000fe2000001ff00 */
[----:B------:R-:W-:Y:S01]  /*9bb0*/  CS2R R30, SRZ ;  /* 0x00000000001e7805 */ /* 0x000fe2000001ff00 */
[----:B------:R-:W-:Y:S01]  /*9bc0*/  CS2R R28, SRZ ;  /* 0x00000000001c7805 */ /* 0x000fe2000001ff00 */
[C---:B------:R-:W-:Y:S01]  /*9bd0*/  @!P0 IMAD.WIDE R40, R24.reuse, 0x2, R40 ;  /* 0x0000000218288825 */ /* 0x040fe200078e0228 */
[----:B------:R-:W-:Y:S01]  /*9be0*/  CS2R R10, SRZ ;  /* 0x00000000000a7805 */ /* 0x000fe2000001ff00 */
[----:B------:R-:W-:Y:S01]  /*9bf0*/  CS2R R8, SRZ ;  /* 0x0000000000087805 */ /* 0x000fe2000001ff00 */
[----:B------:R-:W-:Y:S01]  /*9c00*/  CS2R R46, SRZ ;  /* 0x00000000002e7805 */ /* 0x000fe2000001ff00 */
[--C-:B------:R-:W-:Y:S01]  /*9c10*/  @!P1 IMAD.WIDE R50, R25, 0x2, R34.reuse ;  /* 0x0000000219329825 */ /* 0x100fe200078e0222 */
[----:B------:R-:W-:Y:S01]  /*9c20*/  CS2R R44, SRZ ;  /* 0x00000000002c7805 */ /* 0x000fe2000001ff00 */
[----:B------:R2:W5:Y:S02]  /*9c30*/  @!P1 LD.E.128 R28, [R42.64] ;  /* 0x000000062a1c9980 */ /* 0x000564000c101d00 */
[----:B------:R-:W-:-:S02]  /*9c40*/  @!P0 IMAD.WIDE R52, R24, 0x2, R34 ;  /* 0x0000000218348825 */ /* 0x000fc400078e0222 */
[----:B------:R-:W-:Y:S01]  /*9c50*/  CS2R R24, SRZ ;  /* 0x0000000000187805 */ /* 0x000fe2000001ff00 */
[----:B------:R2:W5:Y:S01]  /*9c60*/  @!P1 LD.E.128 R8, [R50.64] ;  /* 0x0000000632089980 */ /* 0x000562000c101d00 */
[----:B------:R-:W-:-:S03]  /*9c70*/  @!P2 IMAD.WIDE R34, R32, 0x2, R34 ;  /* 0x000000022022a825 */ /* 0x000fc600078e0222 */
[----:B------:R2:W5:Y:S01]  /*9c80*/  @!P0 LD.E.128 R44, [R40.64] ;  /* 0x00000006282c8980 */ /* 0x000562000c101d00 */
[----:B-1----:R-:W-:-:S03]  /*9c90*/  CS2R R26, SRZ ;  /* 0x00000000001a7805 */ /* 0x002fc6000001ff00 */
[----:B------:R2:W5:Y:S04]  /*9ca0*/  @!P2 LD.E.128 R12, [R34.64] ;  /* 0x00000006220ca980 */ /* 0x000568000c101d00 */
[----:B------:R2:W5:Y:S02]  /*9cb0*/  @!P0 LD.E.128 R24, [R52.64] ;  /* 0x0000000634188980 */ /* 0x000564000c101d00 */
.L_x_117:
[----:B------:R-:W-:Y:S05]  /*9cc0*/  BSYNC B0 ;  /* 0x0000000000007941 */ /* 0x000fea0003800000 */
.L_x_116:
[----:B--2---:R-:W-:Y:S01]  /*9cd0*/  IMAD R50, R80, -0x80, R71 ;  /* 0xffffff8050327824 */ /* 0x004fe200078e0247 */
[--C-:B-----5:R-:W-:Y:S01]  /*9ce0*/  SHF.R.U64 R68, R36, 0x10, R37.reuse ;  /* 0x0000001024447819 */ /* 0x120fe20000001225 */
[--C-:B------:R-:W-:Y:S01]  /*9cf0*/  IMAD.MOV.U32 R69, RZ, RZ, R37.reuse ;  /* 0x000000ffff457224 */ /* 0x100fe200078e0025 */
[----:B------:R-:W-:Y:S01]  /*9d00*/  SHF.R.U32.HI R66, RZ, 0x10, R37 ;  /* 0x00000010ff427819 */ /* 0x000fe20000011625 */
[----:B------:R-:W-:Y:S01]  /*9d10*/  IMAD.MOV.U32 R48, RZ, RZ, R38 ;  /* 0x000000ffff307224 */ /* 0x000fe200078e0026 */
[----:B------:R-:W-:Y:S01]  /*9d20*/  IMNMX R50, R50, 0x80, PT ;  /* 0x0000008032327817 */ /* 0x000fe20003800200 */
[----:B------:R-:W-:Y:S01]  /*9d30*/  IMAD.MOV.U32 R61, RZ, RZ, R45 ;  /* 0x000000ffff3d7224 */ /* 0x000fe200078e002d */
[----:B------:R-:W-:Y:S01]  /*9d40*/  SHF.R.U64 R65, R38, 0x10, R39 ;  /* 0x0000001026417819 */ /* 0x000fe20000001227 */
[----:B------:R-:W-:Y:S01]  /*9d50*/  IMAD.MOV.U32 R58, RZ, RZ, R46 ;  /* 0x000000ffff3a7224 */ /* 0x000fe200078e002e */
[----:B------:R-:W-:Y:S01]  /*9d60*/  ISETP.GE.AND P0, PT, R23, R50, PT ;  /* 0x000000321700720c */ /* 0x000fe20003f06270 */
[----:B------:R-:W-:Y:S01]  /*9d70*/  IMAD.MOV.U32 R70, RZ, RZ, R36 ;  /* 0x000000ffff467224 */ /* 0x000fe200078e0024 */
[----:B------:R-:W-:Y:S01]  /*9d80*/  SHF.R.U64 R59, R44, 0x10, R45 ;  /* 0x000000102c3b7819 */ /* 0x000fe2000000122d */
[----:B------:R-:W-:Y:S01]  /*9d90*/  IMAD.MOV.U32 R67, RZ, RZ, R39 ;  /* 0x000000ffff437224 */ /* 0x000fe200078e0027 */
[----:B------:R-:W-:Y:S01]  /*9da0*/  SHF.R.U32.HI R57, RZ, 0x10, R45 ;  /* 0x00000010ff397819 */ /* 0x000fe2000001162d */
[----:B------:R-:W-:Y:S01]  /*9db0*/  IMAD.MOV.U32 R64, RZ, RZ, R28 ;  /* 0x000000ffff407224 */ /* 0x000fe200078e001c */
[----:B------:R-:W-:Y:S01]  /*9dc0*/  SHF.R.U64 R56, R46, 0x10, R47 ;  /* 0x000000102e387819 */ /* 0x000fe2000000122f */
[----:B------:R-:W-:Y:S01]  /*9dd0*/  IMAD.MOV.U32 R45, RZ, RZ, R13 ;  /* 0x000000ffff2d7224 */ /* 0x000fe200078e000d */
[----:B------:R-:W-:Y:S01]  /*9de0*/  SHF.R.U32.HI R43, RZ, 0x10, R39 ;  /* 0x00000010ff2b7819 */ /* 0x000fe20000011627 */
[----:B------:R-:W-:Y:S01]  /*9df0*/  IMAD.MOV.U32 R46, RZ, RZ, R14 ;  /* 0x000000ffff2e7224 */ /* 0x000fe200078e000e */
[----:B------:R-:W-:Y:S01]  /*9e00*/  SHF.R.U64 R62, R28, 0x10, R29 ;  /* 0x000000101c3e7819 */ /* 0x000fe2000000121d */
[----:B------:R-:W-:Y:S01]  /*9e10*/  IMAD.MOV.U32 R53, RZ, RZ, R15 ;  /* 0x000000ffff357224 */ /* 0x000fe200078e000f */
[--C-:B------:R-:W-:Y:S01]  /*9e20*/  SHF.R.U64 R52, R12, 0x10, R13.reuse ;  /* 0x000000100c347819 */ /* 0x100fe2000000120d */
[----:B------:R-:W-:Y:S01]  /*9e30*/  IMAD.MOV.U32 R38, RZ, RZ, R8 ;  /* 0x000000ffff267224 */ /* 0x000fe200078e0008 */
[----:B------:R-:W-:Y:S01]  /*9e40*/  SHF.R.U32.HI R42, RZ, 0x10, R13 ;  /* 0x00000010ff2a7819 */ /* 0x000fe2000001160d */
[----:B------:R-:W-:Y:S01]  /*9e50*/  IMAD.MOV.U32 R37, RZ, RZ, R9 ;  /* 0x000000ffff257224 */ /* 0x000fe200078e0009 */
[----:B------:R-:W-:Y:S01]  /*9e60*/  SHF.R.U64 R51, R14, 0x10, R15 ;  /* 0x000000100e337819 */ /* 0x000fe2000000120f */
[----:B------:R-:W-:Y:S01]  /*9e70*/  IMAD.MOV.U32 R39, RZ, RZ, R29 ;  /* 0x000000ffff277224 */ /* 0x000fe200078e001d */
[----:B------:R-:W-:Y:S01]  /*9e80*/  SHF.R.U32.HI R41, RZ, 0x10, R15 ;  /* 0x00000010ff297819 */ /* 0x000fe2000001160f */
[----:B------:R-:W-:Y:S01]  /*9e90*/  IMAD.MOV.U32 R40, RZ, RZ, R30 ;  /* 0x000000ffff287224 */ /* 0x000fe200078e001e */
[----:B------:R-:W-:Y:S01]  /*9ea0*/  SHF.R.U32.HI R36, RZ, 0x10, R29 ;  /* 0x00000010ff247819 */ /* 0x000fe2000001161d */
[--C-:B------:R-:W-:Y:S01]  /*9eb0*/  IMAD.MOV.U32 R63, RZ, RZ, R31.reuse ;  /* 0x000000ffff3f7224 */ /* 0x100fe200078e001f */
        /* <DEDUP_REMOVED lines=12> */
[--C-:B------:R-:W-:Y:S01]  /*9f80*/  SHF.R.U64 R9, R24, 0x10, R25.reuse ;  /* 0x0000001018097819 */ /* 0x100fe20000001219 */
[----:B------:R-:W-:Y:S01]  /*9f90*/  IMAD.MOV.U32 R11, RZ, RZ, R25 ;  /* 0x000000ffff0b7224 */ /* 0x000fe200078e0019 */
[----:B------:R-:W-:Y:S01]  /*9fa0*/  SHF.R.U32.HI R55, RZ, 0x10, R47 ;  /* 0x00000010ff377819 */ /* 0x000fe2000001162f */
[----:B------:R-:W-:Y:S01]  /*9fb0*/  IMAD.MOV.U32 R10, RZ, RZ, R26 ;  /* 0x000000ffff0a7224 */ /* 0x000fe200078e001a */
[----:B------:R-:W-:Y:S01]  /*9fc0*/  SHF.R.U32.HI R25, RZ, 0x10, R25 ;  /* 0x00000010ff197819 */ /* 0x000fe20000011619 */
[--C-:B------:R-:W-:Y:S01]  /*9fd0*/  IMAD.MOV.U32 R29, RZ, RZ, R27.reuse ;  /* 0x000000ffff1d7224 */ /* 0x100fe200078e001b */
[----:B------:R-:W-:Y:S01]  /*9fe0*/  SHF.R.U64 R8, R26, 0x10, R27 ;  /* 0x000000101a087819 */ /* 0x000fe2000000121b */
[----:B------:R-:W-:-:S04]  /*9ff0*/  DEPBAR.LE SB0, 0x1 ;  /* 0x000080400000791a */ /* 0x000fc80000000000 */
[----:B------:R-:W-:Y:S01]  /*a000*/  SHF.R.U32.HI R24, RZ, 0x10, R27 ;  /* 0x00000010ff187819 */ /* 0x000fe2000001161b */
[----:B------:R-:W-:Y:S01]  /*a010*/  BSSY B1, `(.L_x_118) ;  /* 0x0000151000017945 */ /* 0x000fe20003800000 */
        /* <DEDUP_REMOVED lines=23> */
[----:B------:R-:W-:Y:S01]  /*a190*/  PRMT R24, R24, 0x5410, R8 ;  /* 0x0000541018187816 */ /* 0x000fe20000000008 */
[----:B------:R-:W-:Y:S06]  /*a1a0*/  BAR.SYNC.DEFER_BLOCKING 0x0 ;  /* 0x0000000000007b1d */ /* 0x000fec0000010000 */
[----:B------:R-:W-:Y:S05]  /*a1b0*/  @P0 BRA `(.L_x_119) ;  /* 0x0000136000000947 */ /* 0x000fea0003800000 */
[----:B------:R-:W-:Y:S01]  /*a1c0*/  ISETP.GE.AND P0, PT, R32, c[0x0][0x27c], PT ;  /* 0x00009f0020007a0c */ /* 0x000fe20003f06270 */
[----:B------:R-:W-:-:S12]  /*a1d0*/  BSSY B0, `(.L_x_120) ;  /* 0x0000060000007945 */ /* 0x000fd80003800000 */
[----:B------:R-:W-:Y:S05]  /*a1e0*/  @P0 BRA `(.L_x_121) ;  /* 0x000005e000000947 */ /* 0x000fea0003800000 */
[----:B------:R-:W-:Y:S01]  /*a1f0*/  MOV R12, c[0x0][0x27c] ;  /* 0x00009f00000c7a02 */ /* 0x000fe20000000f00 */
[----:B------:R-:W-:Y:S01]  /*a200*/  HADD2.F32 R68, -RZ, R45.H1_H1 ;  /* 0x3000002dff447230 */ /* 0x000fe20000004100 */
[----:B------:R-:W-:Y:S01]  /*a210*/  SHF.L.U32 R13, R23, 0x6, RZ ;  /* 0x00000006170d7819 */ /* 0x000fe200000006ff */
[----:B------:R-:W-:Y:S01]  /*a220*/  HADD2.F32 R66, -RZ, R42.H1_H1 ;  /* 0x3000002aff427230 */ /* 0x000fe20000004100 */
[----:B------:R-:W-:Y:S01]  /*a230*/  LEA.HI R12, R12, R49, RZ, 0x1d ;  /* 0x000000310c0c7211 */ /* 0x000fe200078fe8ff */
[----:B------:R-:W-:Y:S01]  /*a240*/  HADD2.F32 R76, -RZ, R47.H1_H1 ;  /* 0x3000002fff4c7230 */ /* 0x000fe20000004100 */
[----:B------:R-:W-:Y:S01]  /*a250*/  LOP3.LUT R13, R13, 0x1c0, RZ, 0xc0, !PT ;  /* 0x000001c00d0d7812 */ /* 0x000fe200078ec0ff */
[----:B------:R-:W-:Y:S01]  /*a260*/  HADD2.F32 R75, -RZ, R44.H1_H1 ;  /* 0x3000002cff4b7230 */ /* 0x000fe20000004100 */
[----:B------:R-:W-:Y:S01]  /*a270*/  SHF.R.S32.HI R9, RZ, 0x1f, R12 ;  /* 0x0000001fff097819 */ /* 0x000fe2000001140c */
[----:B------:R-:W-:Y:S01]  /*a280*/  HADD2.F32 R65, -RZ, R45.H0_H0 ;  /* 0x2000002dff417230 */ /* 0x000fe20000004100 */
[----:B------:R-:W-:Y:S01]  /*a290*/  SHF.L.U32 R8, R12, 0x3, RZ ;  /* 0x000000030c087819 */ /* 0x000fe200000006ff */
[----:B------:R-:W-:Y:S01]  /*a2a0*/  HADD2.F32 R63, -RZ, R42.H0_H0 ;  /* 0x2000002aff3f7230 */ /* 0x000fe20000004100 */
[----:B------:R-:W-:Y:S01]  /*a2b0*/  LEA.HI R9, R9, R12, RZ, 0x3 ;  /* 0x0000000c09097211 */ /* 0x000fe200078f18ff */
[----:B------:R-:W-:Y:S01]  /*a2c0*/  HADD2.F32 R62, -RZ, R46.H1_H1 ;  /* 0x3000002eff3e7230 */ /* 0x000fe20000004100 */
[----:B------:R-:W-:Y:S01]  /*a2d0*/  SHF.R.U32.HI R11, RZ, 0x3, R13 ;  /* 0x00000003ff0b7819 */ /* 0x000fe2000001160d */
[----:B------:R-:W-:Y:S01]  /*a2e0*/  HADD2.F32 R74, -RZ, R47.H0_H0 ;  /* 0x2000002fff4a7230 */ /* 0x000fe20000004100 */
[----:B------:R-:W-:Y:S01]  /*a2f0*/  LOP3.LUT R8, R13, 0x38, R8, 0xf8, !PT ;  /* 0x000000380d087812 */ /* 0x000fe200078ef808 */
[----:B------:R-:W-:Y:S01]  /*a300*/  HADD2.F32 R73, -RZ, R44.H0_H0 ;  /* 0x2000002cff497230 */ /* 0x000fe20000004100 */
[----:B------:R-:W-:Y:S01]  /*a310*/  SHF.L.U32 R9, R9, 0xa, RZ ;  /* 0x0000000a09097819 */ /* 0x000fe200000006ff */
[--C-:B------:R-:W-:Y:S01]  /*a320*/  HADD2.F32 R72, -RZ, R48.reuse.H1_H1 ;  /* 0x30000030ff487230 */ /* 0x100fe20000004100 */
[----:B------:R-:W-:Y:S01]  /*a330*/  SHF.L.U32 R10, R21, 0x9, RZ ;  /* 0x00000009150a7819 */ /* 0x000fe200000006ff */
[----:B------:R-:W-:Y:S01]  /*a340*/  HADD2.F32 R60, -RZ, R41.H1_H1 ;  /* 0x30000029ff3c7230 */ /* 0x000fe20000004100 */
[----:B------:R-:W-:Y:S01]  /*a350*/  LOP3.LUT R52, R13, 0x38, R32, 0xf8, !PT ;  /* 0x000000380d347812 */ /* 0x000fe200078ef820 */
[--C-:B------:R-:W-:Y:S01]  /*a360*/  HADD2.F32 R71, -RZ, R43.reuse.H1_H1 ;  /* 0x3000002bff477230 */ /* 0x100fe20000004100 */
[----:B------:R-:W-:Y:S01]  /*a370*/  LOP3.LUT R8, R8, R11, RZ, 0x3c, !PT ;  /* 0x0000000b08087212 */ /* 0x000fe200078e3cff */
[----:B------:R-:W-:Y:S01]  /*a380*/  HADD2.F32 R70, -RZ, R48.H0_H0 ;  /* 0x20000030ff467230 */ /* 0x000fe20000004100 */
[----:B------:R-:W-:Y:S01]  /*a390*/  LOP3.LUT R9, R9, 0x7fffe000, RZ, 0xc0, !PT ;  /* 0x7fffe00009097812 */ /* 0x000fe200078ec0ff */
[----:B------:R-:W-:Y:S01]  /*a3a0*/  HADD2.F32 R69, -RZ, R43.H0_H0 ;  /* 0x2000002bff457230 */ /* 0x000fe20000004100 */
[----:B------:R-:W-:-:S02]  /*a3b0*/  LOP3.LUT R52, R10, R52, R11, 0xf6, !PT ;  /* 0x000000340a347212 */ /* 0x000fc400078ef60b */
[----:B------:R-:W-:Y:S02]  /*a3c0*/  IADD3 R8, R8, R9, R10 ;  /* 0x0000000908087210 */ /* 0x000fe40007ffe00a */
[----:B------:R-:W-:Y:S02]  /*a3d0*/  SHF.L.U32 R52, R52, 0x1, RZ ;  /* 0x0000000134347819 */ /* 0x000fe400000006ff */
[----:B------:R-:W-:-:S03]  /*a3e0*/  SHF.L.U32 R51, R8, 0x1, RZ ;  /* 0x0000000108337819 */ /* 0x000fc600000006ff */
[----:B------:R-:W1:Y:S04]  /*a3f0*/  LDS.128 R12, [R52+0xc100] ;  /* 0x00c10000340c7984 */ /* 0x000e680000000c00 */
[----:B------:R-:W2:Y:S01]  /*a400*/  LDS.128 R8, [R51+0xc100] ;  /* 0x00c1000033087984 */ /* 0x000ea20000000c00 */
[--C-:B-1----:R-:W-:Y:S02]  /*a410*/  HADD2.F32 R53, -RZ, R12.reuse.H0_H0 ;  /* 0x2000000cff357230 */ /* 0x102fe40000004100 */
[----:B------:R-:W-:Y:S02]  /*a420*/  HADD2.F32 R55, -RZ, R12.H1_H1 ;  /* 0x3000000cff377230 */ /* 0x000fe40000004100 */
[----:B--2---:R-:W-:Y:S02]  /*a430*/  HADD2.F32 R67, -RZ, R8.H0_H0 ;  /* 0x20000008ff437230 */ /* 0x004fe40000004100 */
[--C-:B------:R-:W-:Y:S01]  /*a440*/  HADD2.F32 R12, -RZ, R13.reuse.H0_H0 ;  /* 0x2000000dff0c7230 */ /* 0x100fe20000004100 */
[----:B------:R-:W-:Y:S01]  /*a450*/  FMUL.FTZ R64, R55, R66 ;  /* 0x0000004237407220 */ /* 0x000fe20000410000 */
[----:B------:R-:W-:-:S02]  /*a460*/  HADD2.F32 R56, -RZ, R13.H1_H1 ;  /* 0x3000000dff387230 */ /* 0x000fc40000004100 */
[----:B------:R-:W-:Y:S01]  /*a470*/  HADD2.F32 R8, -RZ, R8.H1_H1 ;  /* 0x30000008ff087230 */ /* 0x000fe20000004100 */
[----:B------:R-:W-:Y:S01]  /*a480*/  FMUL.FTZ R58, R12, R65 ;  /* 0x000000410c3a7220 */ /* 0x000fe20000410000 */
[--C-:B------:R-:W-:Y:S02]  /*a490*/  HADD2.F32 R61, -RZ, R9.reuse.H0_H0 ;  /* 0x20000009ff3d7230 */ /* 0x100fe40000004100 */
[----:B------:R-:W-:Y:S01]  /*a4a0*/  HADD2.F32 R54, -RZ, R9.H1_H1 ;  /* 0x30000009ff367230 */ /* 0x000fe20000004100 */
[-C--:B------:R-:W-:Y:S01]  /*a4b0*/  FMUL.FTZ R9, R53, R68.reuse ;  /* 0x0000004435097220 */ /* 0x080fe20000410000 */
[----:B------:R-:W-:Y:S01]  /*a4c0*/  HADD2.F32 R13, -RZ, R14.H0_H0 ;  /* 0x2000000eff0d7230 */ /* 0x000fe20000004100 */
[C---:B------:R-:W-:Y:S01]  /*a4d0*/  FMUL.FTZ R68, R67.reuse, R68 ;  /* 0x0000004443447220 */ /* 0x040fe20000410000 */
[----:B------:R-:W-:Y:S01]  /*a4e0*/  HADD2.F32 R59, -RZ, R10.H0_H0 ;  /* 0x2000000aff3b7230 */ /* 0x000fe20000004100 */
[----:B------:R-:W-:Y:S01]  /*a4f0*/  FFMA.FTZ R67, R67, R76, R9 ;  /* 0x0000004c43437223 */ /* 0x000fe20000010009 */
[----:B------:R-:W-:Y:S01]  /*a500*/  HADD2.F32 R57, -RZ, R14.H1_H1 ;  /* 0x3000000eff397230 */ /* 0x000fe20000004100 */
[C---:B------:R-:W-:Y:S01]  /*a510*/  FMUL.FTZ R66, R8.reuse, R66 ;  /* 0x0000004208427220 */ /* 0x040fe20000410000 */
[----:B------:R-:W-:Y:S01]  /*a520*/  HADD2.F32 R10, -RZ, R10.H1_H1 ;  /* 0x3000000aff0a7230 */ /* 0x000fe20000004100 */
[----:B------:R-:W-:Y:S01]  /*a530*/  FFMA.FTZ R64, R8, R75, R64 ;  /* 0x0000004b08407223 */ /* 0x000fe20000010040 */
[--C-:B------:R-:W-:Y:S01]  /*a540*/  HADD2.F32 R14, -RZ, R15.reuse.H0_H0 ;  /* 0x2000000fff0e7230 */ /* 0x100fe20000004100 */
[----:B------:R-:W-:Y:S01]  /*a550*/  FMUL.FTZ R9, R56, R63 ;  /* 0x0000003f38097220 */ /* 0x000fe20000410000 */
[----:B------:R-:W-:Y:S01]  /*a560*/  HADD2.F32 R15, -RZ, R15.H1_H1 ;  /* 0x3000000fff0f7230 */ /* 0x000fe20000004100 */
[-C--:B------:R-:W-:Y:S01]  /*a570*/  FMUL.FTZ R8, R13, R62.reuse ;  /* 0x0000003e0d087220 */ /* 0x080fe20000410000 */
[--C-:B------:R-:W-:Y:S01]  /*a580*/  HADD2.F32 R81, -RZ, R11.reuse.H0_H0 ;  /* 0x2000000bff517230 */ /* 0x100fe20000004100 */
[----:B------:R-:W-:Y:S01]  /*a590*/  FMUL.FTZ R62, R59, R62 ;  /* 0x0000003e3b3e7220 */ /* 0x000fe20000410000 */
[----:B------:R-:W-:Y:S01]  /*a5a0*/  HADD2.F32 R11, -RZ, R11.H1_H1 ;  /* 0x3000000bff0b7230 */ /* 0x000fe20000004100 */
[----:B------:R-:W-:-:S02]  /*a5b0*/  FMUL.FTZ R65, R61, R65 ;  /* 0x000000413d417220 */ /* 0x000fc40000410000 */
[----:B------:R-:W-:Y:S01]  /*a5c0*/  FFMA.FTZ R58, R61, R74, R58 ;  /* 0x0000004a3d3a7223 */ /* 0x000fe2000001003a */
[----:B------:R-:W-:Y:S01]  /*a5d0*/  HADD2.F32 R61, -RZ, R46.H0_H0 ;  /* 0x2000002eff3d7230 */ /* 0x000fe20000004100 */
[C---:B------:R-:W-:Y:S02]  /*a5e0*/  FMUL.FTZ R63, R54.reuse, R63 ;  /* 0x0000003f363f7220 */ /* 0x040fe40000410000 */
[----:B------:R-:W-:Y:S02]  /*a5f0*/  FFMA.FTZ R9, R54, R73, R9 ;  /* 0x0000004936097223 */ /* 0x000fe40000010009 */
[----:B------:R-:W-:Y:S01]  /*a600*/  FFMA.FTZ R59, R59, R72, R8 ;  /* 0x000000483b3b7223 */ /* 0x000fe20000010008 */
[----:B------:R-:W-:Y:S01]  /*a610*/  HADD2.F32 R8, -RZ, R41.H0_H0 ;  /* 0x20000029ff087230 */ /* 0x000fe20000004100 */
[----:B------:R-:W-:Y:S01]  /*a620*/  FMUL.FTZ R54, R57, R60 ;  /* 0x0000003c39367220 */ /* 0x000fe20000410000 */
[----:B------:R-:W-:Y:S01]  /*a630*/  F2FP.PACK_AB R9, R9, R58 ;  /* 0x0000003a0909723e */ /* 0x000fe200000000ff */
[----:B------:R-:W-:-:S02]  /*a640*/  FMUL.FTZ R60, R10, R60 ;  /* 0x0000003c0a3c7220 */ /* 0x000fc40000410000 */
[----:B------:R-:W-:Y:S02]  /*a650*/  FFMA.FTZ R10, R10, R71, R54 ;  /* 0x000000470a0a7223 */ /* 0x000fe40000010036 */
[----:B------:R-:W-:Y:S02]  /*a660*/  FMUL.FTZ R54, R14, R61 ;  /* 0x0000003d0e367220 */ /* 0x000fe40000410000 */
[-C--:B------:R-:W-:Y:S01]  /*a670*/  FMUL.FTZ R80, R15, R8.reuse ;  /* 0x000000080f507220 */ /* 0x080fe20000410000 */
[----:B------:R-:W-:Y:S01]  /*a680*/  F2FP.PACK_AB R10, R10, R59 ;  /* 0x0000003b0a0a723e */ /* 0x000fe200000000ff */
[----:B------:R-:W-:Y:S02]  /*a690*/  FMUL.FTZ R61, R81, R61 ;  /* 0x0000003d513d7220 */ /* 0x000fe40000410000 */
[----:B------:R-:W-:Y:S02]  /*a6a0*/  FMUL.FTZ R8, R11, R8 ;  /* 0x000000080b087220 */ /* 0x000fe40000410000 */
[----:B------:R-:W-:-:S02]  /*a6b0*/  FFMA.FTZ R57, R57, R71, -R60 ;  /* 0x0000004739397223 */ /* 0x000fc4000001083c */
[----:B------:R-:W-:Y:S02]  /*a6c0*/  FFMA.FTZ R68, R53, R76, -R68 ;  /* 0x0000004c35447223 */ /* 0x000fe40000010844 */
[----:B------:R-:W-:Y:S02]  /*a6d0*/  FFMA.FTZ R55, R55, R75, -R66 ;  /* 0x0000004b37377223 */ /* 0x000fe40000010842 */
[----:B------:R-:W-:Y:S02]  /*a6e0*/  FFMA.FTZ R65, R12, R74, -R65 ;  /* 0x0000004a0c417223 */ /* 0x000fe40000010841 */
[----:B------:R-:W-:Y:S01]  /*a6f0*/  FFMA.FTZ R56, R56, R73, -R63 ;  /* 0x0000004938387223 */ /* 0x000fe2000001083f */
[----:B------:R-:W-:Y:S01]  /*a700*/  F2FP.PACK_AB R12, R55, R68 ;  /* 0x00000044370c723e */ /* 0x000fe200000000ff */
[----:B------:R-:W-:Y:S02]  /*a710*/  FFMA.FTZ R62, R13, R72, -R62 ;  /* 0x000000480d3e7223 */ /* 0x000fe4000001083e */
[----:B------:R-:W-:Y:S01]  /*a720*/  FFMA.FTZ R61, R14, R70, -R61 ;  /* 0x000000460e3d7223 */ /* 0x000fe2000001083d */
[----:B------:R-:W-:Y:S01]  /*a730*/  F2FP.PACK_AB R13, R56, R65 ;  /* 0x00000041380d723e */ /* 0x000fe200000000ff */
[----:B------:R-:W-:Y:S01]  /*a740*/  FFMA.FTZ R60, R15, R69, -R8 ;  /* 0x000000450f3c7223 */ /* 0x000fe20000010808 */
[----:B------:R-:W-:Y:S01]  /*a750*/  F2FP.PACK_AB R14, R57, R62 ;  /* 0x0000003e390e723e */ /* 0x000fe200000000ff */
[----:B------:R-:W-:Y:S01]  /*a760*/  FFMA.FTZ R54, R81, R70, R54 ;  /* 0x0000004651367223 */ /* 0x000fe20000010036 */
[----:B------:R-:W-:Y:S01]  /*a770*/  F2FP.PACK_AB R8, R64, R67 ;  /* 0x000000434008723e */ /* 0x000fe200000000ff */
[----:B------:R-:W-:Y:S01]  /*a780*/  FFMA.FTZ R11, R11, R69, R80 ;  /* 0x000000450b0b7223 */ /* 0x000fe20000010050 */
[----:B------:R-:W-:-:S04]  /*a790*/  F2FP.PACK_AB R15, R60, R61 ;  /* 0x0000003d3c0f723e */ /* 0x000fc800000000ff */
[----:B------:R-:W-:Y:S01]  /*a7a0*/  F2FP.PACK_AB R11, R11, R54 ;  /* 0x000000360b0b723e */ /* 0x000fe200000000ff */
[----:B------:R1:W-:Y:S04]  /*a7b0*/  STS.128 [R52+0xc100], R12 ;  /* 0x00c1000c34007388 */ /* 0x0003e80000000c00 */
[----:B------:R1:W-:Y:S02]  /*a7c0*/  STS.128 [R51+0xc100], R8 ;  /* 0x00c1000833007388 */ /* 0x0003e40000000c00 */
.L_x_121:
[----:B------:R-:W-:Y:S05]  /*a7d0*/  BSYNC B0 ;  /* 0x0000000000007941 */ /* 0x000fea0003800000 */
.L_x_120:
[----:B-1----:R-:W-:Y:S01]  /*a7e0*/  IADD3 R12, R32, 0x20, RZ ;  /* 0x00000020200c7810 */ /* 0x002fe20007ffe0ff */
[----:B------:R-:W-:Y:S03]  /*a7f0*/  BSSY B0, `(.L_x_122) ;  /* 0x0000069000007945 */ /* 0x000fe60003800000 */
[----:B------:R-:W-:-:S13]  /*a800*/  ISETP.GE.AND P0, PT, R12, c[0x0][0x27c], PT ;  /* 0x00009f000c007a0c */ /* 0x000fda0003f06270 */
[----:B------:R-:W-:Y:S05]  /*a810*/  @P0 BRA `(.L_x_123) ;  /* 0x0000066000000947 */ /* 0x000fea0003800000 */
[----:B------:R-:W-:Y:S01]  /*a820*/  SHF.R.S32.HI R11, RZ, 0x1f, R12 ;  /* 0x0000001fff0b7819 */ /* 0x000fe2000001140c */
[----:B------:R-:W-:Y:S01]  /*a830*/  HADD2.F32 R68, -RZ, R37.H1_H1 ;  /* 0x30000025ff447230 */ /* 0x000fe20000004100 */
[----:B------:R-:W-:Y:S01]  /*a840*/  MOV R8, c[0x0][0x27c] ;  /* 0x00009f0000087a02 */ /* 0x000fe20000000f00 */
[----:B------:R-:W-:Y:S01]  /*a850*/  HADD2.F32 R66, -RZ, R34.H1_H1 ;  /* 0x30000022ff427230 */ /* 0x000fe20000004100 */
[-C--:B------:R-:W-:Y:S01]  /*a860*/  LEA.HI R10, R11, R12.reuse, RZ, 0x3 ;  /* 0x0000000c0b0a7211 */ /* 0x080fe200078f18ff */
[----:B------:R-:W-:Y:S01]  /*a870*/  HADD2.F32 R76, -RZ, R39.H1_H1 ;  /* 0x30000027ff4c7230 */ /* 0x000fe20000004100 */
[----:B------:R-:W-:Y:S01]  /*a880*/  SHF.L.U32 R9, R23, 0x6, RZ ;  /* 0x0000000617097819 */ /* 0x000fe200000006ff */
[----:B------:R-:W-:Y:S01]  /*a890*/  HADD2.F32 R75, -RZ, R36.H1_H1 ;  /* 0x30000024ff4b7230 */ /* 0x000fe20000004100 */
[----:B------:R-:W-:Y:S01]  /*a8a0*/  SHF.R.S32.HI R13, RZ, 0x3, R10 ;  /* 0x00000003ff0d7819 */ /* 0x000fe2000001140a */
[----:B------:R-:W-:Y:S01]  /*a8b0*/  HADD2.F32 R65, -RZ, R37.H0_H0 ;  /* 0x20000025ff417230 */ /* 0x000fe20000004100 */
[----:B------:R-:W-:Y:S01]  /*a8c0*/  LEA.HI R11, R11, R12, RZ, 0x6 ;  /* 0x0000000c0b0b7211 */ /* 0x000fe200078f30ff */
[----:B------:R-:W-:Y:S01]  /*a8d0*/  HADD2.F32 R63, -RZ, R34.H0_H0 ;  /* 0x20000022ff3f7230 */ /* 0x000fe20000004100 */
[----:B------:R-:W-:Y:S01]  /*a8e0*/  LEA.HI R8, R8, R13, RZ, 0x1d ;  /* 0x0000000d08087211 */ /* 0x000fe200078fe8ff */
[----:B------:R-:W-:Y:S01]  /*a8f0*/  HADD2.F32 R62, -RZ, R38.H1_H1 ;  /* 0x30000026ff3e7230 */ /* 0x000fe20000004100 */
[----:B------:R-:W-:Y:S01]  /*a900*/  LOP3.LUT R9, R9, 0x1c0, RZ, 0xc0, !PT ;  /* 0x000001c009097812 */ /* 0x000fe200078ec0ff */
[----:B------:R-:W-:Y:S01]  /*a910*/  HADD2.F32 R74, -RZ, R39.H0_H0 ;  /* 0x20000027ff4a7230 */ /* 0x000fe20000004100 */
[----:B------:R-:W-:Y:S01]  /*a920*/  SHF.R.S32.HI R13, RZ, 0x1f, R8 ;  /* 0x0000001fff0d7819 */ /* 0x000fe20000011408 */
[----:B------:R-:W-:Y:S01]  /*a930*/  HADD2.F32 R73, -RZ, R36.H0_H0 ;  /* 0x20000024ff497230 */ /* 0x000fe20000004100 */
[----:B------:R-:W-:Y:S01]  /*a940*/  SHF.L.U32 R11, R11, 0x7, RZ ;  /* 0x000000070b0b7819 */ /* 0x000fe200000006ff */
[--C-:B------:R-:W-:Y:S01]  /*a950*/  HADD2.F32 R72, -RZ, R40.reuse.H1_H1 ;  /* 0x30000028ff487230 */ /* 0x100fe20000004100 */
[----:B------:R-:W-:Y:S01]  /*a960*/  LEA.HI R13, R13, R8, RZ, 0x3 ;  /* 0x000000080d0d7211 */ /* 0x000fe200078f18ff */
[----:B------:R-:W-:Y:S01]  /*a970*/  HADD2.F32 R60, -RZ, R33.H1_H1 ;  /* 0x30000021ff3c7230 */ /* 0x000fe20000004100 */
[----:B------:R-:W-:Y:S01]  /*a980*/  SHF.L.U32 R8, R8, 0x3, RZ ;  /* 0x0000000308087819 */ /* 0x000fe200000006ff */
[--C-:B------:R-:W-:Y:S01]  /*a990*/  HADD2.F32 R71, -RZ, R35.reuse.H1_H1 ;  /* 0x30000023ff477230 */ /* 0x100fe20000004100 */
[----:B------:R-:W-:Y:S01]  /*a9a0*/  LOP3.LUT R15, R9, 0x38, R10, 0xf8, !PT ;  /* 0x00000038090f7812 */ /* 0x000fe200078ef80a */
[----:B------:R-:W-:Y:S01]  /*a9b0*/  HADD2.F32 R70, -RZ, R40.H0_H0 ;  /* 0x20000028ff467230 */ /* 0x000fe20000004100 */
[----:B------:R-:W-:Y:S01]  /*a9c0*/  SHF.L.U32 R13, R13, 0xa, RZ ;  /* 0x0000000a0d0d7819 */ /* 0x000fe200000006ff */
[----:B------:R-:W-:Y:S01]  /*a9d0*/  HADD2.F32 R69, -RZ, R35.H0_H0 ;  /* 0x20000023ff457230 */ /* 0x000fe20000004100 */
[----:B------:R-:W-:-:S02]  /*a9e0*/  SHF.R.U32.HI R10, RZ, 0x3, R9 ;  /* 0x00000003ff0a7819 */ /* 0x000fc40000011609 */
[----:B------:R-:W-:Y:S02]  /*a9f0*/  LOP3.LUT R12, R11, 0x7fffe000, RZ, 0xc0, !PT ;  /* 0x7fffe0000b0c7812 */ /* 0x000fe400078ec0ff */
[----:B------:R-:W-:Y:S02]  /*aa00*/  LOP3.LUT R9, R9, 0x38, R8, 0xf8, !PT ;  /* 0x0000003809097812 */ /* 0x000fe400078ef808 */
[----:B------:R-:W-:Y:S02]  /*aa10*/  LOP3.LUT R14, R13, 0x7fffe000, RZ, 0xc0, !PT ;  /* 0x7fffe0000d0e7812 */ /* 0x000fe400078ec0ff */
[----:B------:R-:W-:Y:S02]  /*aa20*/  LOP3.LUT R15, R15, R10, RZ, 0x3c, !PT ;  /* 0x0000000a0f0f7212 */ /* 0x000fe400078e3cff */
[----:B------:R-:W-:Y:S02]  /*aa30*/  LEA R12, R21, R12, 0x9 ;  /* 0x0000000c150c7211 */ /* 0x000fe400078e48ff */
[----:B------:R-:W-:-:S02]  /*aa40*/  LOP3.LUT R8, R9, R10, RZ, 0x3c, !PT ;  /* 0x0000000a09087212 */ /* 0x000fc400078e3cff */
[----:B------:R-:W-:Y:S02]  /*aa50*/  LEA R9, R21, R14, 0x9 ;  /* 0x0000000e15097211 */ /* 0x000fe400078e48ff */
[----:B------:R-:W-:Y:S02]  /*aa60*/  IADD3 R12, R12, R15, RZ ;  /* 0x0000000f0c0c7210 */ /* 0x000fe40007ffe0ff */
[----:B------:R-:W-:Y:S02]  /*aa70*/  IADD3 R8, R9, R8, RZ ;  /* 0x0000000809087210 */ /* 0x000fe40007ffe0ff */
        /* <DEDUP_REMOVED lines=64> */
.L_x_123:
[----:B------:R-:W-:Y:S05]  /*ae80*/  BSYNC B0 ;  /* 0x0000000000007941 */ /* 0x000fea0003800000 */
.L_x_122:
[----:B-1----:R-:W-:-:S04]  /*ae90*/  IADD3 R12, R32, 0x40, RZ ;  /* 0x00000040200c7810 */ /* 0x002fc80007ffe0ff */
        /* <DEDUP_REMOVED lines=104> */
.L_x_119:
[----:B------:R-:W-:Y:S05]  /*b520*/  BSYNC B1 ;  /* 0x0000000000017941 */ /* 0x000fea0003800000 */
.L_x_118:
[----:B------:R-:W-:-:S04]  /*b530*/  IADD3 R23, R23, 0x40, RZ ;  /* 0x0000004017177810 */ /* 0x000fc80007ffe0ff */
[----:B------:R-:W-:-:S13]  /*b540*/  ISETP.GE.AND P0, PT, R23, R50, PT ;  /* 0x000000321700720c */ /* 0x000fda0003f06270 */
[----:B------:R-:W-:Y:S05]  /*b550*/  @P0 BRA `(.L_x_105) ;  /* 0x000013d000000947 */ /* 0x000fea0003800000 */
[----:B------:R-:W-:Y:S01]  /*b560*/  ISETP.GE.AND P0, PT, R32, c[0x0][0x27c], PT ;  /* 0x00009f0020007a0c */ /* 0x000fe20003f06270 */
[----:B------:R-:W-:-:S12]  /*b570*/  BSSY B0, `(.L_x_124) ;  /* 0x0000063000007945 */ /* 0x000fd80003800000 */
[----:B------:R-:W-:Y:S05]  /*b580*/  @P0 BRA `(.L_x_125) ;  /* 0x0000061000000947 */ /* 0x000fea0003800000 */
[----:B-1----:R-:W-:Y:S01]  /*b590*/  MOV R10, c[0x0][0x27c] ;  /* 0x00009f00000a7a02 */ /* 0x002fe20000000f00 */
[--C-:B------:R-:W-:Y:S01]  /*b5a0*/  HADD2.F32 R56, -RZ, R45.reuse.H1_H1 ;  /* 0x3000002dff387230 */ /* 0x100fe20000004100 */
[----:B------:R-:W-:Y:S01]  /*b5b0*/  SHF.R.S32.HI R8, RZ, 0x1f, R23 ;  /* 0x0000001fff087819 */ /* 0x000fe20000011417 */
[----:B------:R-:W-:Y:S01]  /*b5c0*/  HADD2.F32 R45, -RZ, R45.H0_H0 ;  /* 0x2000002dff2d7230 */ /* 0x000fe20000004100 */
[----:B------:R-:W-:Y:S01]  /*b5d0*/  LEA.HI R49, R10, R49, RZ, 0x1d ;  /* 0x000000310a317211 */ /* 0x000fe200078fe8ff */
[--C-:B------:R-:W-:Y:S01]  /*b5e0*/  HADD2.F32 R60, -RZ, R47.reuse.H1_H1 ;  /* 0x3000002fff3c7230 */ /* 0x100fe20000004100 */
[----:B------:R-:W-:Y:S01]  /*b5f0*/  SHF.L.U32 R9, R23, 0x6, RZ ;  /* 0x0000000617097819 */ /* 0x000fe200000006ff */
[----:B------:R-:W-:Y:S01]  /*b600*/  HADD2.F32 R47, -RZ, R47.H0_H0 ;  /* 0x2000002fff2f7230 */ /* 0x000fe20000004100 */
[----:B------:R-:W-:Y:S01]  /*b610*/  LEA.HI R8, R8, R23, RZ, 0x3 ;  /* 0x0000001708087211 */ /* 0x000fe200078f18ff */
[--C-:B------:R-:W-:Y:S01]  /*b620*/  HADD2.F32 R61, -RZ, R42.reuse.H1_H1 ;  /* 0x3000002aff3d7230 */ /* 0x100fe20000004100 */
[----:B------:R-:W-:Y:S01]  /*b630*/  SHF.R.S32.HI R10, RZ, 0x1f, R49 ;  /* 0x0000001fff0a7819 */ /* 0x000fe20000011431 */
[----:B------:R-:W-:Y:S01]  /*b640*/  HADD2.F32 R42, -RZ, R42.H0_H0 ;  /* 0x2000002aff2a7230 */ /* 0x000fe20000004100 */
[----:B------:R-:W-:Y:S01]  /*b650*/  LOP3.LUT R9, R9, 0x1c0, RZ, 0xc0, !PT ;  /* 0x000001c009097812 */ /* 0x000fe200078ec0ff */
[----:B------:R-:W-:Y:S01]  /*b660*/  HADD2.F32 R66, -RZ, R48.H1_H1 ;  /* 0x30000030ff427230 */ /* 0x000fe20000004100 */
[----:B------:R-:W-:-:S02]  /*b670*/  SHF.L.U32 R8, R8, 0x6, RZ ;  /* 0x0000000608087819 */ /* 0x000fc400000006ff */
[----:B------:R-:W-:Y:S02]  /*b680*/  SHF.L.U32 R12, R49, 0x3, RZ ;  /* 0x00000003310c7819 */ /* 0x000fe400000006ff */
[----:B------:R-:W-:Y:S02]  /*b690*/  LEA.HI R10, R10, R49, RZ, 0x3 ;  /* 0x000000310a0a7211 */ /* 0x000fe400078f18ff */
[C---:B------:R-:W-:Y:S02]  /*b6a0*/  LOP3.LUT R13, R9.reuse, 0x38, R32, 0xf8, !PT ;  /* 0x00000038090d7812 */ /* 0x040fe400078ef820 */
[----:B------:R-:W-:Y:S02]  /*b6b0*/  SHF.R.U32.HI R11, RZ, 0x3, R9 ;  /* 0x00000003ff0b7819 */ /* 0x000fe40000011609 */
[----:B------:R-:W-:Y:S02]  /*b6c0*/  LOP3.LUT R8, R8, 0xfffffe00, RZ, 0xc0, !PT ;  /* 0xfffffe0008087812 */ /* 0x000fe400078ec0ff */
[----:B------:R-:W-:-:S02]  /*b6d0*/  LOP3.LUT R12, R9, 0x38, R12, 0xf8, !PT ;  /* 0x00000038090c7812 */ /* 0x000fc400078ef80c */
[----:B------:R-:W-:Y:S02]  /*b6e0*/  SHF.L.U32 R10, R10, 0xa, RZ ;  /* 0x0000000a0a0a7819 */ /* 0x000fe400000006ff */
[----:B------:R-:W-:Y:S02]  /*b6f0*/  LOP3.LUT R13, R8, R13, R11, 0xf6, !PT ;  /* 0x0000000d080d7212 */ /* 0x000fe400078ef60b */
[----:B------:R-:W-:Y:S02]  /*b700*/  LOP3.LUT R49, R12, R11, RZ, 0x3c, !PT ;  /* 0x0000000b0c317212 */ /* 0x000fe400078e3cff */
[----:B------:R-:W-:Y:S02]  /*b710*/  LOP3.LUT R10, R10, 0x7fffe000, RZ, 0xc0, !PT ;  /* 0x7fffe0000a0a7812 */ /* 0x000fe400078ec0ff */
[----:B------:R-:W-:Y:S02]  /*b720*/  SHF.L.U32 R50, R13, 0x1, RZ ;  /* 0x000000010d327819 */ /* 0x000fe400000006ff */
[----:B------:R-:W-:-:S03]  /*b730*/  IADD3 R49, R49, R10, R8 ;  /* 0x0000000a31317210 */ /* 0x000fc60007ffe008 */
[----:B------:R-:W1:Y:S01]  /*b740*/  LDS.128 R12, [R50+0xc100] ;  /* 0x00c10000320c7984 */ /* 0x000e620000000c00 */
[----:B------:R-:W-:-:S05]  /*b750*/  SHF.L.U32 R49, R49, 0x1, RZ ;  /* 0x0000000131317819 */ /* 0x000fca00000006ff */
[----:B------:R-:W2:Y:S01]  /*b760*/  LDS.128 R8, [R49+0xc100] ;  /* 0x00c1000031087984 */ /* 0x000ea20000000c00 */
[--C-:B-1----:R-:W-:Y:S02]  /*b770*/  HADD2.F32 R51, -RZ, R12.reuse.H0_H0 ;  /* 0x2000000cff337230 */ /* 0x102fe40000004100 */
[----:B------:R-:W-:Y:S02]  /*b780*/  HADD2.F32 R52, -RZ, R12.H1_H1 ;  /* 0x3000000cff347230 */ /* 0x000fe40000004100 */
[----:B------:R-:W-:Y:S01]  /*b790*/  HADD2.F32 R12, -RZ, R13.H0_H0 ;  /* 0x2000000dff0c7230 */ /* 0x000fe20000004100 */
[C---:B------:R-:W-:Y:S01]  /*b7a0*/  FMUL.FTZ R62, R56.reuse, R51 ;  /* 0x00000033383e7220 */ /* 0x040fe20000410000 */
[--C-:B--2---:R-:W-:Y:S01]  /*b7b0*/  HADD2.F32 R55, -RZ, R8.reuse.H0_H0 ;  /* 0x20000008ff377230 */ /* 0x104fe20000004100 */
[----:B------:R-:W-:Y:S01]  /*b7c0*/  FMUL.FTZ R64, R61, R52 ;  /* 0x000000343d407220 */ /* 0x000fe20000410000 */
[----:B------:R-:W-:Y:S01]  /*b7d0*/  HADD2.F32 R57, -RZ, R8.H1_H1 ;  /* 0x30000008ff397230 */ /* 0x000fe20000004100 */
[C---:B------:R-:W-:Y:S01]  /*b7e0*/  FMUL.FTZ R63, R45.reuse, R12 ;  /* 0x0000000c2d3f7220 */ /* 0x040fe20000410000 */
[----:B------:R-:W-:Y:S01]  /*b7f0*/  HADD2.F32 R8, -RZ, R9.H0_H0 ;  /* 0x20000009ff087230 */ /* 0x000fe20000004100 */
[-C--:B------:R-:W-:Y:S01]  /*b800*/  FMUL.FTZ R56, R56, R55.reuse ;  /* 0x0000003738387220 */ /* 0x080fe20000410000 */
[----:B------:R-:W-:Y:S01]  /*b810*/  HADD2.F32 R53, -RZ, R13.H1_H1 ;  /* 0x3000000dff357230 */ /* 0x000fe20000004100 */
[----:B------:R-:W-:Y:S01]  /*b820*/  FFMA.FTZ R55, R60, R55, R62 ;  /* 0x000000373c377223 */ /* 0x000fe2000001003e */
[----:B------:R-:W-:Y:S01]  /*b830*/  HADD2.F32 R13, -RZ, R14.H0_H0 ;  /* 0x2000000eff0d7230 */ /* 0x000fe20000004100 */
[-C--:B------:R-:W-:Y:S01]  /*b840*/  FMUL.FTZ R45, R45, R8.reuse ;  /* 0x000000082d2d7220 */ /* 0x080fe20000410000 */
[----:B------:R-:W-:Y:S01]  /*b850*/  HADD2.F32 R62, -RZ, R44.H1_H1 ;  /* 0x3000002cff3e7230 */ /* 0x000fe20000004100 */
[----:B------:R-:W-:Y:S01]  /*b860*/  FFMA.FTZ R63, R47, R8, R63 ;  /* 0x000000082f3f7223 */ /* 0x000fe2000001003f */
[----:B------:R-:W-:Y:S01]  /*b870*/  HADD2.F32 R8, -RZ, R46.H1_H1 ;  /* 0x3000002eff087230 */ /* 0x000fe20000004100 */
[-C--:B------:R-:W-:Y:S01]  /*b880*/  FMUL.FTZ R61, R61, R57.reuse ;  /* 0x000000393d3d7220 */ /* 0x080fe20000410000 */
[----:B------:R-:W-:Y:S01]  /*b890*/  HADD2.F32 R58, -RZ, R9.H1_H1 ;  /* 0x30000009ff3a7230 */ /* 0x000fe20000004100 */
[----:B------:R-:W-:Y:S01]  /*b8a0*/  FFMA.FTZ R64, R62, R57, R64 ;  /* 0x000000393e407223 */ /* 0x000fe20000010040 */
[----:B------:R-:W-:Y:S01]  /*b8b0*/  HADD2.F32 R9, -RZ, R10.H0_H0 ;  /* 0x2000000aff097230 */ /* 0x000fe20000004100 */
[----:B------:R-:W-:Y:S01]  /*b8c0*/  FMUL.FTZ R65, R8, R13 ;  /* 0x0000000d08417220 */ /* 0x000fe20000410000 */
[----:B------:R-:W-:Y:S01]  /*b8d0*/  HADD2.F32 R54, -RZ, R14.H1_H1 ;  /* 0x3000000eff367230 */ /* 0x000fe20000004100 */
[----:B------:R-:W-:Y:S01]  /*b8e0*/  FMUL.FTZ R67, R42, R53 ;  /* 0x000000352a437220 */ /* 0x000fe20000410000 */
        /* <DEDUP_REMOVED lines=8> */
[--C-:B------:R-:W-:Y:S01]  /*b970*/  HADD2.F32 R14, -RZ, R15.reuse.H0_H0 ;  /* 0x2000000fff0e7230 */ /* 0x100fe20000004100 */
[C---:B------:R-:W-:Y:S01]  /*b980*/  FMUL.FTZ R68, R57.reuse, R54 ;  /* 0x0000003639447220 */ /* 0x040fe20000410000 */
[----:B------:R-:W-:Y:S01]  /*b990*/  HADD2.F32 R67, -RZ, R46.H0_H0 ;  /* 0x2000002eff437230 */ /* 0x000fe20000004100 */
[-C--:B------:R-:W-:Y:S01]  /*b9a0*/  FMUL.FTZ R57, R57, R59.reuse ;  /* 0x0000003b39397220 */ /* 0x080fe20000410000 */
[----:B------:R-:W-:Y:S01]  /*b9b0*/  HADD2.F32 R15, -RZ, R15.H1_H1 ;  /* 0x3000000fff0f7230 */ /* 0x000fe20000004100 */
[----:B------:R-:W-:Y:S01]  /*b9c0*/  FFMA.FTZ R68, R9, R59, R68 ;  /* 0x0000003b09447223 */ /* 0x000fe20000010044 */
[----:B------:R-:W-:Y:S01]  /*b9d0*/  HADD2.F32 R10, -RZ, R11.H0_H0 ;  /* 0x2000000bff0a7230 */ /* 0x000fe20000004100 */
[----:B------:R-:W-:Y:S01]  /*b9e0*/  FFMA.FTZ R56, R60, R51, -R56 ;  /* 0x000000333c387223 */ /* 0x000fe20000010838 */
[----:B------:R-:W-:Y:S01]  /*b9f0*/  HADD2.F32 R46, -RZ, R41.H0_H0 ;  /* 0x20000029ff2e7230 */ /* 0x000fe20000004100 */
[C---:B------:R-:W-:Y:S01]  /*ba00*/  FMUL.FTZ R41, R67.reuse, R14 ;  /* 0x0000000e43297220 */ /* 0x040fe20000410000 */
[----:B------:R-:W-:Y:S01]  /*ba10*/  HADD2.F32 R59, -RZ, R48.H0_H0 ;  /* 0x20000030ff3b7230 */ /* 0x000fe20000004100 */
[----:B------:R-:W-:Y:S01]  /*ba20*/  FMUL.FTZ R67, R67, R10 ;  /* 0x0000000a43437220 */ /* 0x000fe20000410000 */
[----:B------:R-:W-:Y:S01]  /*ba30*/  HADD2.F32 R11, -RZ, R11.H1_H1 ;  /* 0x3000000bff0b7230 */ /* 0x000fe20000004100 */
[----:B------:R-:W-:Y:S01]  /*ba40*/  FFMA.FTZ R61, R62, R52, -R61 ;  /* 0x000000343e3d7223 */ /* 0x000fe2000001083d */
[----:B------:R-:W-:Y:S01]  /*ba50*/  HADD2.F32 R48, -RZ, R43.H0_H0 ;  /* 0x2000002bff307230 */ /* 0x000fe20000004100 */
[----:B------:R-:W-:-:S02]  /*ba60*/  FMUL.FTZ R43, R46, R15 ;  /* 0x0000000f2e2b7220 */ /* 0x000fc40000410000 */
[----:B------:R-:W-:Y:S02]  /*ba70*/  FFMA.FTZ R41, R59, R10, R41 ;  /* 0x0000000a3b297223 */ /* 0x000fe40000010029 */
[-C--:B------:R-:W-:Y:S02]  /*ba80*/  FMUL.FTZ R10, R46, R11.reuse ;  /* 0x0000000b2e0a7220 */ /* 0x080fe40000410000 */
[----:B------:R-:W-:Y:S02]  /*ba90*/  FFMA.FTZ R46, R48, R11, R43 ;  /* 0x0000000b302e7223 */ /* 0x000fe4000001002b */
[----:B------:R-:W-:Y:S01]  /*baa0*/  FFMA.FTZ R45, R47, R12, -R45 ;  /* 0x0000000c2f2d7223 */ /* 0x000fe2000001082d */
[----:B------:R-:W-:Y:S01]  /*bab0*/  F2FP.PACK_AB R12, R61, R56 ;  /* 0x000000383d0c723e */ /* 0x000fe200000000ff */
        /* <DEDUP_REMOVED lines=9> */
[----:B------:R-:W-:-:S02]  /*bb50*/  F2FP.PACK_AB R14, R57, R66 ;  /* 0x00000042390e723e */ /* 0x000fc400000000ff */
[----:B------:R-:W-:Y:S02]  /*bb60*/  F2FP.PACK_AB R10, R68, R65 ;  /* 0x00000041440a723e */ /* 0x000fe400000000ff */
[----:B------:R-:W-:-:S05]  /*bb70*/  F2FP.PACK_AB R15, R48, R67 ;  /* 0x00000043300f723e */ /* 0x000fca00000000ff */
[----:B------:R1:W-:Y:S04]  /*bb80*/  STS.128 [R50+0xc100], R12 ;  /* 0x00c1000c32007388 */ /* 0x0003e80000000c00 */
[----:B------:R1:W-:Y:S02]  /*bb90*/  STS.128 [R49+0xc100], R8 ;  /* 0x00c1000831007388 */ /* 0x0003e40000000c00 */
.L_x_125:
[----:B------:R-:W-:Y:S05]  /*bba0*/  BSYNC B0 ;  /* 0x0000000000007941 */ /* 0x000fea0003800000 */
.L_x_124:
[----:B-1----:R-:W-:Y:S01]  /*bbb0*/  IADD3 R9, R32, 0x20, RZ ;  /* 0x0000002020097810 */ /* 0x002fe20007ffe0ff */
[----:B------:R-:W-:Y:S03]  /*bbc0*/  BSSY B0, `(.L_x_126) ;  /* 0x000006b000007945 */ /* 0x000fe60003800000 */
[----:B------:R-:W-:-:S13]  /*bbd0*/  ISETP.GE.AND P0, PT, R9, c[0x0][0x27c], PT ;  /* 0x00009f0009007a0c */ /* 0x000fda0003f06270 */
[----:B------:R-:W-:Y:S05]  /*bbe0*/  @P0 BRA `(.L_x_127) ;  /* 0x0000068000000947 */ /* 0x000fea0003800000 */
[----:B------:R-:W-:Y:S01]  /*bbf0*/  SHF.R.S32.HI R12, RZ, 0x1f, R9 ;  /* 0x0000001fff0c7819 */ /* 0x000fe20000011409 */
[--C-:B------:R-:W-:Y:S01]  /*bc00*/  HADD2.F32 R48, -RZ, R37.reuse.H1_H1 ;  /* 0x30000025ff307230 */ /* 0x100fe20000004100 */
[----:B------:R-:W-:Y:S01]  /*bc10*/  MOV R13, c[0x0][0x27c] ;  /* 0x00009f00000d7a02 */ /* 0x000fe20000000f00 */
[----:B------:R-:W-:Y:S01]  /*bc20*/  HADD2.F32 R37, -RZ, R37.H0_H0 ;  /* 0x20000025ff257230 */ /* 0x000fe20000004100 */
[CC--:B------:R-:W-:Y:S01]  /*bc30*/  LEA.HI R15, R12.reuse, R9.reuse, RZ, 0x3 ;  /* 0x000000090c0f7211 */ /* 0x0c0fe200078f18ff */
[--C-:B------:R-:W-:Y:S01]  /*bc40*/  HADD2.F32 R52, -RZ, R39.reuse.H1_H1 ;  /* 0x30000027ff347230 */ /* 0x100fe20000004100 */
[----:B------:R-:W-:Y:S01]  /*bc50*/  SHF.R.S32.HI R8, RZ, 0x1f, R23 ;  /* 0x0000001fff087819 */ /* 0x000fe20000011417 */
[----:B------:R-:W-:Y:S01]  /*bc60*/  HADD2.F32 R39, -RZ, R39.H0_H0 ;  /* 0x20000027ff277230 */ /* 0x000fe20000004100 */
[----:B------:R-:W-:Y:S01]  /*bc70*/  SHF.R.S32.HI R10, RZ, 0x3, R15 ;  /* 0x00000003ff0a7819 */ /* 0x000fe2000001140f */
[--C-:B------:R-:W-:Y:S01]  /*bc80*/  HADD2.F32 R53, -RZ, R34.reuse.H1_H1 ;  /* 0x30000022ff357230 */ /* 0x100fe20000004100 */
[----:B------:R-:W-:Y:S01]  /*bc90*/  SHF.L.U32 R14, R23, 0x6, RZ ;  /* 0x00000006170e7819 */ /* 0x000fe200000006ff */
[----:B------:R-:W-:Y:S01]  /*bca0*/  HADD2.F32 R34, -RZ, R34.H0_H0 ;  /* 0x20000022ff227230 */ /* 0x000fe20000004100 */
[----:B------:R-:W-:Y:S01]  /*bcb0*/  LEA.HI R13, R13, R10, RZ, 0x1d ;  /* 0x0000000a0d0d7211 */ /* 0x000fe200078fe8ff */
[----:B------:R-:W-:Y:S01]  /*bcc0*/  HADD2.F32 R58, -RZ, R40.H1_H1 ;  /* 0x30000028ff3a7230 */ /* 0x000fe20000004100 */
[----:B------:R-:W-:-:S02]  /*bcd0*/  LEA.HI R12, R12, R9, RZ, 0x6 ;  /* 0x000000090c0c7211 */ /* 0x000fc400078f30ff */
[----:B------:R-:W-:Y:S02]  /*bce0*/  LEA.HI R9, R8, R23, RZ, 0x3 ;  /* 0x0000001708097211 */ /* 0x000fe400078f18ff */
[----:B------:R-:W-:Y:S02]  /*bcf0*/  SHF.R.S32.HI R8, RZ, 0x1f, R13 ;  /* 0x0000001fff087819 */ /* 0x000fe4000001140d */
[----:B------:R-:W-:Y:S01]  /*bd00*/  LOP3.LUT R14, R14, 0x1c0, RZ, 0xc0, !PT ;  /* 0x000001c00e0e7812 */ /* 0x000fe200078ec0ff */
[----:B------:R-:W-:Y:S01]  /*bd10*/  IMAD.SHL.U32 R9, R9, 0x40, RZ ;  /* 0x0000004009097824 */ /* 0x000fe200078e00ff */
[----:B------:R-:W-:Y:S02]  /*bd20*/  LEA.HI R8, R8, R13, RZ, 0x3 ;  /* 0x0000000d08087211 */ /* 0x000fe400078f18ff */
[----:B------:R-:W-:Y:S02]  /*bd30*/  SHF.L.U32 R12, R12, 0x7, RZ ;  /* 0x000000070c0c7819 */ /* 0x000fe400000006ff */
[----:B------:R-:W-:Y:S01]  /*bd40*/  LOP3.LUT R15, R14, 0x38, R15, 0xf8, !PT ;  /* 0x000000380e0f7812 */ /* 0x000fe200078ef80f */
[----:B------:R-:W-:Y:S01]  /*bd50*/  IMAD.SHL.U32 R8, R8, 0x400, RZ ;  /* 0x0000040008087824 */ /* 0x000fe200078e00ff */
[----:B------:R-:W-:-:S02]  /*bd60*/  SHF.R.U32.HI R10, RZ, 0x3, R14 ;  /* 0x00000003ff0a7819 */ /* 0x000fc4000001160e */
[----:B------:R-:W-:Y:S02]  /*bd70*/  SHF.L.U32 R11, R13, 0x3, RZ ;  /* 0x000000030d0b7819 */ /* 0x000fe400000006ff */
[----:B------:R-:W-:Y:S02]  /*bd80*/  LOP3.LUT R12, R12, 0x7fffe000, RZ, 0xc0, !PT ;  /* 0x7fffe0000c0c7812 */ /* 0x000fe400078ec0ff */
[----:B------:R-:W-:Y:S02]  /*bd90*/  LOP3.LUT R15, R15, R10, RZ, 0x3c, !PT ;  /* 0x0000000a0f0f7212 */ /* 0x000fe400078e3cff */
[----:B------:R-:W-:Y:S02]  /*bda0*/  LOP3.LUT R9, R9, 0xfffffe00, RZ, 0xc0, !PT ;  /* 0xfffffe0009097812 */ /* 0x000fe400078ec0ff */
[----:B------:R-:W-:Y:S02]  /*bdb0*/  LOP3.LUT R11, R14, 0x38, R11, 0xf8, !PT ;  /* 0x000000380e0b7812 */ /* 0x000fe400078ef80b */
[----:B------:R-:W-:-:S02]  /*bdc0*/  IADD3 R12, R15, R12, R9 ;  /* 0x0000000c0f0c7210 */ /* 0x000fc40007ffe009 */
        /* <DEDUP_REMOVED lines=74> */
.L_x_127:
[----:B------:R-:W-:Y:S05]  /*c270*/  BSYNC B0 ;  /* 0x0000000000007941 */ /* 0x000fea0003800000 */
.L_x_126:
[----:B------:R-:W-:-:S04]  /*c280*/  IADD3 R32, R32, 0x40, RZ ;  /* 0x0000004020207810 */ /* 0x000fc80007ffe0ff */
[----:B------:R-:W-:-:S13]  /*c290*/  ISETP.GE.AND P0, PT, R32, c[0x0][0x27c], PT ;  /* 0x00009f0020007a0c */ /* 0x000fda0003f06270 */
[----:B------:R-:W-:Y:S05]  /*c2a0*/  @P0 BRA `(.L_x_105) ;  /* 0x0000068000000947 */ /* 0x000fea0003800000 */
[----:B-1----:R-:W-:Y:S01]  /*c2b0*/  SHF.R.S32.HI R13, RZ, 0x1f, R32 ;  /* 0x0000001fff0d7819 */ /* 0x002fe20000011420 */
[--C-:B------:R-:W-:Y:S01]  /*c2c0*/  HADD2.F32 R45, -RZ, R28.reuse.H0_H0 ;  /* 0x2000001cff2d7230 */ /* 0x100fe20000004100 */
[----:B------:R-:W-:Y:S01]  /*c2d0*/  MOV R11, c[0x0][0x27c] ;  /* 0x00009f00000b7a02 */ /* 0x000fe20000000f00 */
[----:B------:R-:W-:Y:S01]  /*c2e0*/  HADD2.F32 R38, -RZ, R28.H1_H1 ;  /* 0x3000001cff267230 */ /* 0x000fe20000004100 */
[----:B------:R-:W-:Y:S01]  /*c2f0*/  LEA.HI R9, R13, R32, RZ, 0x3 ;  /* 0x000000200d097211 */ /* 0x000fe200078f18ff */
        /* <DEDUP_REMOVED lines=8> */
[--C-:B------:R-:W-:Y:S01]  /*c380*/  HADD2.F32 R28, -RZ, R27.reuse.H1_H1 ;  /* 0x3000001bff1c7230 */ /* 0x100fe20000004100 */
[----:B------:R-:W-:Y:S01]  /*c390*/  LEA.HI R8, R8, R23, RZ, 0x3 ;  /* 0x0000001708087211 */ /* 0x000fe200078f18ff */
[----:B------:R-:W-:Y:S01]  /*c3a0*/  HADD2.F32 R27, -RZ, R27.H0_H0 ;  /* 0x2000001bff1b7230 */ /* 0x000fe20000004100 */
[----:B------:R-:W-:Y:S01]  /*c3b0*/  SHF.R.S32.HI R10, RZ, 0x1f, R11 ;  /* 0x0000001fff0a7819 */ /* 0x000fe2000001140b */
[--C-:B------:R-:W-:Y:S01]  /*c3c0*/  HADD2.F32 R46, -RZ, R31.reuse.H1_H1 ;  /* 0x3000001fff2e7230 */ /* 0x100fe20000004100 */
[----:B------:R-:W-:Y:S01]  /*c3d0*/  LOP3.LUT R12, R12, 0x1c0, RZ, 0xc0, !PT ;  /* 0x000001c00c0c7812 */ /* 0x000fe200078ec0ff */
[----:B------:R-:W-:Y:S01]  /*c3e0*/  IMAD.SHL.U32 R8, R8, 0x40, RZ ;  /* 0x0000004008087824 */ /* 0x000fe200078e00ff */
[----:B------:R-:W-:Y:S01]  /*c3f0*/  LEA.HI R13, R13, R32, RZ, 0x6 ;  /* 0x000000200d0d7211 */ /* 0x000fe200078f30ff */
[----:B------:R-:W-:Y:S01]  /*c400*/  HADD2.F32 R31, -RZ, R31.H0_H0 ;  /* 0x2000001fff1f7230 */ /* 0x000fe20000004100 */
[----:B------:R-:W-:-:S02]  /*c410*/  LEA.HI R10, R10, R11, RZ, 0x3 ;  /* 0x0000000b0a0a7211 */ /* 0x000fc400078f18ff */
[----:B------:R-:W-:Y:S02]  /*c420*/  LOP3.LUT R14, R12, 0x38, R9, 0xf8, !PT ;  /* 0x000000380c0e7812 */ /* 0x000fe400078ef809 */
[----:B------:R-:W-:Y:S01]  /*c430*/  SHF.L.U32 R15, R11, 0x3, RZ ;  /* 0x000000030b0f7819 */ /* 0x000fe200000006ff */
[----:B------:R-:W-:Y:S01]  /*c440*/  IMAD.SHL.U32 R11, R10, 0x400, RZ ;  /* 0x000004000a0b7824 */ /* 0x000fe200078e00ff */
[----:B------:R-:W-:Y:S02]  /*c450*/  SHF.L.U32 R13, R13, 0x7, RZ ;  /* 0x000000070d0d7819 */ /* 0x000fe400000006ff */
[----:B------:R-:W-:Y:S02]  /*c460*/  SHF.R.U32.HI R9, RZ, 0x3, R12 ;  /* 0x00000003ff097819 */ /* 0x000fe4000001160c */
[----:B------:R-:W-:Y:S02]  /*c470*/  LOP3.LUT R12, R12, 0x38, R15, 0xf8, !PT ;  /* 0x000000380c0c7812 */ /* 0x000fe400078ef80f */
[----:B------:R-:W-:-:S02]  /*c480*/  LOP3.LUT R13, R13, 0x7fffe000, RZ, 0xc0, !PT ;  /* 0x7fffe0000d0d7812 */ /* 0x000fc400078ec0ff */
[----:B------:R-:W-:Y:S02]  /*c490*/  LOP3.LUT R8, R8, 0xfffffe00, RZ, 0xc0, !PT ;  /* 0xfffffe0008087812 */ /* 0x000fe400078ec0ff */
[-C--:B------:R-:W-:Y:S02]  /*c4a0*/  LOP3.LUT R14, R14, R9.reuse, RZ, 0x3c, !PT ;  /* 0x000000090e0e7212 */ /* 0x080fe400078e3cff */
[----:B------:R-:W-:Y:S02]  /*c4b0*/  LOP3.LUT R10, R12, R9, RZ, 0x3c, !PT ;  /* 0x000000090c0a7212 */ /* 0x000fe400078e3cff */
[----:B------:R-:W-:Y:S02]  /*c4c0*/  IADD3 R13, R14, R13, R8 ;  /* 0x0000000d0e0d7210 */ /* 0x000fe40007ffe008 */
[----:B------:R-:W-:Y:S02]  /*c4d0*/  LOP3.LUT R9, R11, 0x7fffe000, RZ, 0xc0, !PT ;  /* 0x7fffe0000b097812 */ /* 0x000fe400078ec0ff */
[----:B------:R-:W-:-:S02]  /*c4e0*/  SHF.L.U32 R32, R13, 0x1, RZ ;  /* 0x000000010d207819 */ /* 0x000fc400000006ff */
        /* <DEDUP_REMOVED lines=8> */
[--C-:B--2---:R-:W-:Y:S02]  /*c570*/  HADD2.F32 R37, -RZ, R8.reuse.H0_H0 ;  /* 0x20000008ff257230 */ /* 0x104fe40000004100 */
[----:B------:R-:W-:Y:S01]  /*c580*/  HADD2.F32 R39, -RZ, R8.H1_H1 ;  /* 0x30000008ff277230 */ /* 0x000fe20000004100 */
[C---:B------:R-:W-:Y:S01]  /*c590*/  FMUL.FTZ R30, R45.reuse, R12 ;  /* 0x0000000c2d1e7220 */ /* 0x040fe20000410000 */
[----:B------:R-:W-:Y:S01]  /*c5a0*/  HADD2.F32 R8, -RZ, R9.H0_H0 ;  /* 0x20000009ff087230 */ /* 0x000fe20000004100 */
[-C--:B------:R-:W-:Y:S01]  /*c5b0*/  FMUL.FTZ R38, R38, R37.reuse ;  /* 0x0000002526267220 */ /* 0x080fe20000410000 */
[----:B------:R-:W-:Y:S01]  /*c5c0*/  HADD2.F32 R35, -RZ, R13.H1_H1 ;  /* 0x3000000dff237230 */ /* 0x000fe20000004100 */
[----:B------:R-:W-:Y:S01]  /*c5d0*/  FFMA.FTZ R37, R42, R37, R44 ;  /* 0x000000252a257223 */ /* 0x000fe2000001002c */
[----:B------:R-:W-:Y:S01]  /*c5e0*/  HADD2.F32 R40, -RZ, R9.H1_H1 ;  /* 0x30000009ff287230 */ /* 0x000fe20000004100 */
[-C--:B------:R-:W-:Y:S01]  /*c5f0*/  FMUL.FTZ R45, R45, R8.reuse ;  /* 0x000000082d2d7220 */ /* 0x080fe20000410000 */
[--C-:B------:R-:W-:Y:S01]  /*c600*/  HADD2.F32 R13, -RZ, R14.reuse.H0_H0 ;  /* 0x2000000eff0d7230 */ /* 0x100fe20000004100 */
[----:B------:R-:W-:Y:S01]  /*c610*/  FFMA.FTZ R30, R47, R8, R30 ;  /* 0x000000082f1e7223 */ /* 0x000fe2000001001e */
[----:B------:R-:W-:Y:S01]  /*c620*/  HADD2.F32 R8, -RZ, R29.H1_H1 ;  /* 0x3000001dff087230 */ /* 0x000fe20000004100 */
[----:B------:R-:W-:Y:S01]  /*c630*/  FMUL.FTZ R44, R43, R34 ;  /* 0x000000222b2c7220 */ /* 0x000fe20000410000 */
[----:B------:R-:W-:Y:S01]  /*c640*/  HADD2.F32 R36, -RZ, R14.H1_H1 ;  /* 0x3000000eff247230 */ /* 0x000fe20000004100 */
[C---:B------:R-:W-:Y:S01]  /*c650*/  FMUL.FTZ R50, R25.reuse, R35 ;  /* 0x0000002319327220 */ /* 0x040fe20000410000 */
[--C-:B------:R-:W-:Y:S01]  /*c660*/  HADD2.F32 R9, -RZ, R10.reuse.H0_H0 ;  /* 0x2000000aff097230 */ /* 0x100fe20000004100 */
[-C--:B------:R-:W-:Y:S01]  /*c670*/  FMUL.FTZ R48, R25, R40.reuse ;  /* 0x0000002819307220 */ /* 0x080fe20000410000 */
[--C-:B------:R-:W-:Y:S01]  /*c680*/  HADD2.F32 R14, -RZ, R15.reuse.H0_H0 ;  /* 0x2000000fff0e7230 */ /* 0x100fe20000004100 */
[-C--:B------:R-:W-:Y:S01]  /*c690*/  FMUL.FTZ R43, R43, R39.reuse ;  /* 0x000000272b2b7220 */ /* 0x080fe20000410000 */
[----:B------:R-:W-:Y:S01]  /*c6a0*/  HADD2.F32 R41, -RZ, R10.H1_H1 ;  /* 0x3000000aff297230 */ /* 0x000fe20000004100 */
[----:B------:R-:W-:Y:S01]  /*c6b0*/  FFMA.FTZ R44, R28, R39, R44 ;  /* 0x000000271c2c7223 */ /* 0x000fe2000001002c */
[----:B------:R-:W-:Y:S01]  /*c6c0*/  HADD2.F32 R15, -RZ, R15.H1_H1 ;  /* 0x3000000fff0f7230 */ /* 0x000fe20000004100 */
[C---:B------:R-:W-:Y:S01]  /*c6d0*/  FMUL.FTZ R49, R8.reuse, R13 ;  /* 0x0000000d08317220 */ /* 0x040fe20000410000 */
[----:B------:R-:W-:Y:S01]  /*c6e0*/  HADD2.F32 R10, -RZ, R11.H0_H0 ;  /* 0x2000000bff0a7230 */ /* 0x000fe20000004100 */
[----:B------:R-:W-:Y:S01]  /*c6f0*/  FFMA.FTZ R25, R27, R40, R50 ;  /* 0x000000281b197223 */ /* 0x000fe20000010032 */
[--C-:B------:R-:W-:Y:S01]  /*c700*/  HADD2.F32 R39, -RZ, R24.reuse.H1_H1 ;  /* 0x30000018ff277230 */ /* 0x100fe20000004100 */
[-C--:B------:R-:W-:Y:S01]  /*c710*/  FMUL.FTZ R8, R8, R9.reuse ;  /* 0x0000000908087220 */ /* 0x080fe20000410000 */
[----:B------:R-:W-:Y:S01]  /*c720*/  HADD2.F32 R29, -RZ, R29.H0_H0 ;  /* 0x2000001dff1d7230 */ /* 0x000fe20000004100 */
[----:B------:R-:W-:Y:S01]  /*c730*/  FFMA.FTZ R40, R46, R9, R49 ;  /* 0x000000092e287223 */ /* 0x000fe20000010031 */
[----:B------:R-:W-:Y:S01]  /*c740*/  HADD2.F32 R50, -RZ, R24.H0_H0 ;  /* 0x20000018ff327230 */ /* 0x000fe20000004100 */
[----:B------:R-:W-:Y:S01]  /*c750*/  FMUL.FTZ R52, R39, R36 ;  /* 0x0000002427347220 */ /* 0x000fe20000410000 */
[----:B------:R-:W-:Y:S01]  /*c760*/  HADD2.F32 R11, -RZ, R11.H1_H1 ;  /* 0x3000000bff0b7230 */ /* 0x000fe20000004100 */
[----:B------:R-:W-:Y:S01]  /*c770*/  FMUL.FTZ R24, R29, R14 ;  /* 0x0000000e1d187220 */ /* 0x000fe20000410000 */
[--C-:B------:R-:W-:Y:S01]  /*c780*/  HADD2.F32 R9, -RZ, R26.reuse.H1_H1 ;  /* 0x3000001aff097230 */ /* 0x100fe20000004100 */
[----:B------:R-:W-:Y:S01]  /*c790*/  FMUL.FTZ R49, R50, R15 ;  /* 0x0000000f32317220 */ /* 0x000fe20000410000 */
[----:B------:R-:W-:Y:S01]  /*c7a0*/  HADD2.F32 R26, -RZ, R26.H0_H0 ;  /* 0x2000001aff1a7230 */ /* 0x000fe20000004100 */
[----:B------:R-:W-:-:S02]  /*c7b0*/  FMUL.FTZ R39, R39, R41 ;  /* 0x0000002927277220 */ /* 0x000fc40000410000 */
[----:B------:R-:W-:Y:S02]  /*c7c0*/  FMUL.FTZ R29, R29, R10 ;  /* 0x0000000a1d1d7220 */ /* 0x000fe40000410000 */
[----:B------:R-:W-:Y:S02]  /*c7d0*/  FMUL.FTZ R50, R50, R11 ;  /* 0x0000000b32327220 */ /* 0x000fe40000410000 */
[----:B------:R-:W-:Y:S02]  /*c7e0*/  FFMA.FTZ R38, R42, R33, -R38 ;  /* 0x000000212a267223 */ /* 0x000fe40000010826 */
[----:B------:R-:W-:Y:S02]  /*c7f0*/  FFMA.FTZ R43, R28, R34, -R43 ;  /* 0x000000221c2b7223 */ /* 0x000fe4000001082b */
[----:B------:R-:W-:Y:S02]  /*c800*/  FFMA.FTZ R45, R47, R12, -R45 ;  /* 0x0000000c2f2d7223 */ /* 0x000fe4000001082d */
[----:B------:R-:W-:Y:S01]  /*c810*/  FFMA.FTZ R48, R27, R35, -R48 ;  /* 0x000000231b307223 */ /* 0x000fe20000010830 */
[----:B------:R-:W-:Y:S01]  /*c820*/  F2FP.PACK_AB R12, R43, R38 ;  /* 0x000000262b0c723e */ /* 0x000fe200000000ff */
[----:B------:R-:W-:Y:S01]  /*c830*/  FFMA.FTZ R46, R46, R13, -R8 ;  /* 0x0000000d2e2e7223 */ /* 0x000fe20000010808 */
[----:B------:R-:W-:Y:S01]  /*c840*/  F2FP.PACK_AB R8, R44, R37 ;  /* 0x000000252c08723e */ /* 0x000fe200000000ff */
[----:B------:R-:W-:Y:S01]  /*c850*/  FFMA.FTZ R39, R9, R36, -R39 ;  /* 0x0000002409277223 */ /* 0x000fe20000010827 */
[----:B------:R-:W-:Y:S01]  /*c860*/  F2FP.PACK_AB R13, R48, R45 ;  /* 0x0000002d300d723e */ /* 0x000fe200000000ff */
[----:B------:R-:W-:-:S02]  /*c870*/  FFMA.FTZ R29, R31, R14, -R29 ;  /* 0x0000000e1f1d7223 */ /* 0x000fc4000001081d */
[----:B------:R-:W-:Y:S01]  /*c880*/  FFMA.FTZ R50, R26, R15, -R50 ;  /* 0x0000000f1a327223 */ /* 0x000fe20000010832 */
[----:B------:R-:W-:Y:S01]  /*c890*/  F2FP.PACK_AB R14, R39, R46 ;  /* 0x0000002e270e723e */ /* 0x000fe200000000ff */
[----:B------:R-:W-:Y:S01]  /*c8a0*/  FFMA.FTZ R41, R9, R41, R52 ;  /* 0x0000002909297223 */ /* 0x000fe20000010034 */
[----:B------:R-:W-:Y:S01]  /*c8b0*/  F2FP.PACK_AB R9, R25, R30 ;  /* 0x0000001e1909723e */ /* 0x000fe200000000ff */
[----:B------:R-:W-:Y:S01]  /*c8c0*/  FFMA.FTZ R24, R31, R10, R24 ;  /* 0x0000000a1f187223 */ /* 0x000fe20000010018 */
[----:B------:R-:W-:Y:S01]  /*c8d0*/  F2FP.PACK_AB R15, R50, R29 ;  /* 0x0000001d320f723e */ /* 0x000fe200000000ff */
[----:B------:R-:W-:Y:S01]  /*c8e0*/  FFMA.FTZ R11, R26, R11, R49 ;  /* 0x0000000b1a0b7223 */ /* 0x000fe20000010031 */
[----:B------:R-:W-:-:S03]  /*c8f0*/  F2FP.PACK_AB R10, R41, R40 ;  /* 0x00000028290a723e */ /* 0x000fc600000000ff */
[----:B------:R1:W-:Y:S01]  /*c900*/  STS.128 [R32+0xc100], R12 ;  /* 0x00c1000c20007388 */ /* 0x0003e20000000c00 */
[----:B------:R-:W-:-:S05]  /*c910*/  F2FP.PACK_AB R11, R11, R24 ;  /* 0x000000180b0b723e */ /* 0x000fca00000000ff */
[----:B------:R1:W-:Y:S02]  /*c920*/  STS.128 [R23+0xc100], R8 ;  /* 0x00c1000817007388 */ /* 0x0003e40000000c00 */
.L_x_105:
[----:B------:R-:W-:Y:S05]  /*c930*/  BSYNC B2 ;  /* 0x0000000000027941 */ /* 0x000fea0003800000 */
.L_x_89:
[----:B------:R-:W-:Y:S01]  /*c940*/  IMAD.SHL.U32 R205, R3, 0x40, RZ ;  /* 0x0000004003cd7824 */ /* 0x000fe200078e00ff */
[----:B------:R-:W-:-:S04]  /*c950*/  DEPBAR.LE SB0, 0x0 ;  /* 0x000080000000791a */ /* 0x000fc80000000000 */
[----:B-1----:R-:W-:Y:S01]  /*c960*/  IMAD.SHL.U32 R12, R17, 0x8, RZ ;  /* 0x00000008110c7824 */ /* 0x002fe200078e00ff */
[----:B------:R-:W-:Y:S01]  /*c970*/  LOP3.LUT R205, R205, 0x1c0, RZ, 0xc0, !PT ;  /* 0x000001c0cdcd7812 */ /* 0x000fe200078ec0ff */
[----:B------:R-:W-:Y:S01]  /*c980*/  IMAD R8, R20, c[0x0][0x208], RZ ;  /* 0x0000820014087a24 */ /* 0x000fe200078e02ff */
[----:B------:R-:W-:Y:S01]  /*c990*/  SEL R10, RZ, 0x2, P4 ;  /* 0x00000002ff0a7807 */ /* 0x000fe20002000000 */
[----:B------:R-:W-:Y:S01]  /*c9a0*/  IMAD.WIDE.U32 R14, R19, c[0x0][0x208], RZ ;  /* 0x00008200130e7a25 */ /* 0x000fe200078e00ff */
[----:B------:R-:W-:Y:S02]  /*c9b0*/  LOP3.LUT R12, R205, 0x8, R12, 0xf8, !PT ;  /* 0x00000008cd0c7812 */ /* 0x000fe400078ef80c */
[----:B------:R-:W-:Y:S01]  /*c9c0*/  SHF.R.U32.HI R205, RZ, 0x3, R205 ;  /* 0x00000003ffcd7819 */ /* 0x000fe200000116cd */
[----:B------:R-:W-:Y:S01]  /*c9d0*/  IMAD R8, R19, c[0x0][0x20c], R8 ;  /* 0x0000830013087a24 */ /* 0x000fe200078e0208 */
[----:B------:R-:W-:Y:S01]  /*c9e0*/  LEA R11, P0, R14, R214, 0x6 ;  /* 0x000000d60e0b7211 */ /* 0x000fe200078030ff */
[----:B------:R-:W-:Y:S01]  /*c9f0*/  IMAD R206, R21, 0x400, R2 ;  /* 0x0000040015ce7824 */ /* 0x000fe200078e0202 */
[----:B------:R-:W-:Y:S01]  /*ca00*/  LOP3.LUT R205, R12, R205, RZ, 0x3c, !PT ;  /* 0x000000cd0ccd7212 */ /* 0x000fe200078e3cff */
[----:B------:R-:W-:Y:S01]  /*ca10*/  IMAD.IADD R8, R15, 0x1, R8 ;  /* 0x000000010f087824 */ /* 0x000fe200078e0208 */
[----:B------:R-:W-:Y:S01]  /*ca20*/  SEL R9, RZ, 0x4, P5 ;  /* 0x00000004ff097807 */ /* 0x000fe20002800000 */
[----:B------:R-:W-:Y:S01]  /*ca30*/  IMAD.SHL.U32 R206, R206, 0x2, RZ ;  /* 0x00000002cece7824 */ /* 0x000fe200078e00ff */
[----:B------:R-:W-:Y:S01]  /*ca40*/  BAR.SYNC.DEFER_BLOCKING 0x0 ;  /* 0x0000000000007b1d */ /* 0x000fe20000010000 */
[----:B------:R-:W-:Y:S01]  /*ca50*/  IMAD R205, R18, 0x200, R205 ;  /* 0x0000020012cd7824 */ /* 0x000fe200078e02cd */
[----:B------:R-:W-:Y:S01]  /*ca60*/  LEA.HI.X R8, R14, R209, R8, 0x6, P0 ;  /* 0x000000d10e087211 */ /* 0x000fe200000f3408 */
[----:B------:R-:W-:Y:S01]  /*ca70*/  IMAD R76, R19, -0x40, R78 ;  /* 0xffffffc0134c7824 */ /* 0x000fe200078e024e */
[----:B------:R-:W-:Y:S01]  /*ca80*/  LEA R12, P0, R11, c[0x0][0x1f8], 0x1 ;  /* 0x00007e000b0c7a11 */ /* 0x000fe200078008ff */
[----:B------:R-:W-:Y:S01]  /*ca90*/  IMAD.SHL.U32 R205, R205, 0x2, RZ ;  /* 0x00000002cdcd7824 */ /* 0x000fe200078e00ff */
[----:B------:R-:W-:Y:S01]  /*caa0*/  IADD3 R9, R9, R10, R22 ;  /* 0x0000000a09097210 */ /* 0x000fe20007ffe016 */
[----:B------:R-:W-:Y:S01]  /*cab0*/  IMAD.MOV.U32 R15, RZ, RZ, c[0x0][0x208] ;  /* 0x00008200ff0f7624 */ /* 0x000fe200078e00ff */
[----:B------:R-:W-:Y:S01]  /*cac0*/  LEA.HI.X R13, R11, c[0x0][0x1fc], R8, 0x1, P0 ;  /* 0x00007f000b0d7a11 */ /* 0x000fe200000f0c08 */
[----:B------:R-:W-:Y:S01]  /*cad0*/  IMAD.MOV.U32 R11, RZ, RZ, c[0x0][0x20c] ;  /* 0x00008300ff0b7624 */ /* 0x000fe200078e00ff */
[----:B------:R-:W-:Y:S01]  /*cae0*/  LOP3.LUT P0, RZ, R3, 0x2, RZ, 0xc0, !PT ;  /* 0x0000000203ff7812 */ /* 0x000fe2000780c0ff */
[--C-:B------:R-:W-:Y:S01]  /*caf0*/  IMAD R202, R0, 0x2, R206.reuse ;  /* 0x0000000200ca7824 */ /* 0x100fe200078e02ce */
[C---:B------:R-:W-:Y:S01]  /*cb00*/  IADD3 R8, R205.reuse, 0x6100, RZ ;  /* 0x00006100cd087810 */ /* 0x040fe20007ffe0ff */
[----:B------:R-:W-:Y:S01]  /*cb10*/  IMAD.SHL.U32 R213, R16, 0x2, RZ ;  /* 0x0000000210d57824 */ /* 0x000fe200078e00ff */
[----:B------:R-:W-:Y:S01]  /*cb20*/  IADD3 R204, R205, 0x6120, RZ ;  /* 0x00006120cdcc7810 */ /* 0x000fe20007ffe0ff */
[----:B------:R-:W-:Y:S01]  /*cb30*/  IMAD R201, R5, 0x2, R206 ;  /* 0x0000000205c97824 */ /* 0x000fe200078e02ce */
[----:B------:R-:W-:Y:S01]  /*cb40*/  LOP3.LUT P1, RZ, R9, 0x2, RZ, 0xc0, !PT ;  /* 0x0000000209ff7812 */ /* 0x000fe2000782c0ff */
[----:B------:R-:W-:Y:S01]  /*cb50*/  IMAD R199, R5, 0x2, R202 ;  /* 0x0000000205c77824 */ /* 0x000fe200078e02ca */
[----:B------:R-:W-:Y:S01]  /*cb60*/  LEA R24, P2, R15, R12, 0x6 ;  /* 0x0000000c0f187211 */ /* 0x000fe200078430ff */
[----:B------:R-:W-:Y:S01]  /*cb70*/  IMAD.SHL.U32 R203, R2, 0x2, RZ ;  /* 0x0000000202cb7824 */ /* 0x000fe200078e00ff */
[----:B------:R-:W-:-:S02]  /*cb80*/  LOP3.LUT R6, R6, 0xffffffe0, RZ, 0xc0, !PT ;  /* 0xffffffe006067812 */ /* 0x000fc400078ec0ff */
[----:B------:R-:W-:Y:S01]  /*cb90*/  LEA.HI.X R25, R15, R13, R11, 0x6, P2 ;  /* 0x0000000d0f197211 */ /* 0x000fe200010f340b */
[----:B------:R-:W-:Y:S01]  /*cba0*/  IMAD R197, R5, 0x2, R203 ;  /* 0x0000000205c57824 */ /* 0x000fe200078e02cb */
[----:B------:R-:W-:Y:S01]  /*cbb0*/  LDSM.16.M88.4 R48, [R206+0xc100] ;  /* 0x00c10000ce30783b */ /* 0x000fe20000000200 */
[----:B------:R-:W-:Y:S01]  /*cbc0*/  @P0 IADD3 R204, R8, -0x20, RZ ;  /* 0xffffffe008cc0810 */ /* 0x000fe20007ffe0ff */
[----:B------:R-:W-:Y:S01]  /*cbd0*/  IMAD.IADD R8, R76, 0x1, -R17 ;  /* 0x000000014c087824 */ /* 0x000fe200078e0a11 */
[----:B------:R-:W-:Y:S01]  /*cbe0*/  LOP3.LUT P0, RZ, R9, 0x4, RZ, 0xc0, !PT ;  /* 0x0000000409ff7812 */ /* 0x000fe2000780c0ff */
[----:B------:R-:W1:Y:S01]  /*cbf0*/  LDSM.16.M88.4 R20, [R205+0x6100] ;  /* 0x00610000cd14783b */ /* 0x000e620000000200 */
[----:B------:R-:W-:Y:S02]  /*cc00*/  IMAD.IADD R79, R79, 0x1, -R6 ;  /* 0x000000014f4f7824 */ /* 0x000fe400078e0a06 */
[C---:B------:R-:W-:Y:S01]  /*cc10*/  ISETP.LT.OR P4, PT, R8.reuse, 0x1, P6 ;  /* 0x000000010800780c */ /* 0x040fe20003781670 */
[----:B------:R-:W-:Y:S01]  /*cc20*/  LDSM.16.M88.4 R36, [R202+0xc100] ;  /* 0x00c10000ca24783b */ /* 0x000fe20000000200 */
[----:B------:R-:W-:Y:S01]  /*cc30*/  ISETP.LT.OR P3, PT, R8, 0x1, !P1 ;  /* 0x000000010800780c */ /* 0x000fe20004f61670 */
[----:B------:R-:W-:Y:S01]  /*cc40*/  IMAD R198, R0, 0x2, R203 ;  /* 0x0000000200c67824 */ /* 0x000fe200078e02cb */
[C---:B------:R-:W-:Y:S01]  /*cc50*/  ISETP.LT.OR P2, PT, R8.reuse, 0x1, !P0 ;  /* 0x000000010800780c */ /* 0x040fe20004741670 */
[----:B-----5:R-:W-:Y:S01]  /*cc60*/  LDSM.16.M88.4 R80, [R204] ;  /* 0x00000000cc50783b */ /* 0x020fe20000000200 */
[C---:B------:R-:W-:Y:S01]  /*cc70*/  ISETP.LT.OR P1, PT, R8.reuse, 0x21, !P1 ;  /* 0x000000210800780c */ /* 0x040fe20004f21670 */
[----:B------:R-:W-:Y:S01]  /*cc80*/  IMAD R196, R5, 0x2, R198 ;  /* 0x0000000205c47824 */ /* 0x000fe200078e02c6 */
[----:B------:R-:W-:Y:S01]  /*cc90*/  ISETP.LT.OR P0, PT, R8, 0x21, !P0 ;  /* 0x000000210800780c */ /* 0x000fe20004701670 */
[----:B------:R-:W2:Y:S01]  /*cca0*/  LDSM.16.M88.4 R44, [R205+0x6900] ;  /* 0x00690000cd2c783b */ /* 0x000ea20000000200 */
[----:B------:R-:W-:-:S03]  /*ccb0*/  SHF.R.S32.HI R6, RZ, 0x1f, R79 ;  /* 0x0000001fff067819 */ /* 0x000fc6000001144f */
[----:B------:R-:W3:Y:S01]  /*ccc0*/  LDSM.16.M88.4 R60, [R205+0x7100] ;  /* 0x00710000cd3c783b */ /* 0x000ee20000000200 */
[----:B------:R-:W-:-:S03]  /*ccd0*/  LEA.HI R6, R6, R79, RZ, 0x2 ;  /* 0x0000004f06067211 */ /* 0x000fc600078f10ff */
[----:B------:R-:W4:Y:S01]  /*cce0*/  LDSM.16.M88.4 R68, [R205+0x7900] ;  /* 0x00790000cd44783b */ /* 0x000f220000000200 */
[----:B------:R-:W-:-:S03]  /*ccf0*/  LOP3.LUT R6, R6, 0x7ffffffc, RZ, 0xc0, !PT ;  /* 0x7ffffffc06067812 */ /* 0x000fc600078ec0ff */
[----:B------:R-:W-:Y:S02]  /*cd00*/  LDSM.16.M88.4 R16, [R204+0x800] ;  /* 0x00080000cc10783b */ /* 0x000fe40000000200 */
[----:B------:R-:W-:Y:S02]  /*cd10*/  IMAD.IADD R79, R79, 0x1, -R6 ;  /* 0x000000014f4f7824 */ /* 0x000fe400078e0a06 */
[----:B------:R-:W-:Y:S02]  /*cd20*/  LDSM.16.M88.4 R28, [R204+0x1000] ;  /* 0x00100000cc1c783b */ /* 0x000fe40000000200 */
[----:B------:R-:W-:Y:S02]  /*cd30*/  IMAD R76, R79, -0x2, R76 ;  /* 0xfffffffe4f4c7824 */ /* 0x000fe400078e024c */
[----:B------:R-:W-:Y:S04]  /*cd40*/  LDSM.16.M88.4 R52, [R204+0x1800] ;  /* 0x00180000cc34783b */ /* 0x000fe80000000200 */
[----:B------:R-:W-:Y:S01]  /*cd50*/  @!PT LDS RZ, [RZ] ;  /* 0x00000000fffff984 */ /* 0x000fe20000000800 */
[----:B------:R-:W-:Y:S01]  /*cd60*/  @!PT LDS RZ, [RZ] ;  /* 0x00000000fffff984 */ /* 0x000fe20000000800 */
[----:B------:R-:W-:Y:S01]  /*cd70*/  @!PT LDS RZ, [RZ] ;  /* 0x00000000fffff984 */ /* 0x000fe20000000800 */
[----:B------:R2:W-:Y:S01]  /*cd80*/  LDGSTS.E.BYPASS.LTC128B.128 [R213+0x100], [R12.64], !P4 ;  /* 0x001000000cd57fae */ /* 0x0005e2000e101d46 */
[----:B------:R-:W-:-:S03]  /*cd90*/  ISETP.GT.AND P4, PT, R76, 0x9, PT ;  /* 0x000000094c00780c */ /* 0x000fc60003f84270 */
[----:B------:R3:W-:Y:S01]  /*cda0*/  LDGSTS.E.BYPASS.LTC128B.128 [R213+0x2100], [R12.64+0x80], !P3 ;  /* 0x021000800cd57fae */ /* 0x0007e2000d901d46 */
[----:B------:R-:W-:Y:S01]  /*cdb0*/  LOP3.LUT P3, RZ, R3, 0x4, RZ, 0xc0, !PT ;  /* 0x0000000403ff7812 */ /* 0x000fe2000786c0ff */
[----:B------:R-:W-:Y:S02]  /*cdc0*/  IMAD.MOV.U32 R3, RZ, RZ, 0x40 ;  /* 0x00000040ff037424 */ /* 0x000fe400078e00ff */
[----:B------:R3:W-:Y:S01]  /*cdd0*/  LDGSTS.E.BYPASS.LTC128B.128 [R213+0x4100], [R12.64+0x100], !P2 ;  /* 0x041001000cd57fae */ /* 0x0007e2000d101d46 */
[----:B------:R-:W-:Y:S02]  /*cde0*/  ISETP.LT.OR P2, PT, R8, 0x21, P6 ;  /* 0x000000210800780c */ /* 0x000fe40003741670 */
[----:B------:R-:W-:Y:S01]  /*cdf0*/  SEL R3, R3, 0xffffffc0, !P3 ;  /* 0xffffffc003037807 */ /* 0x000fe20005800000 */
[----:B-1----:R-:W-:Y:S01]  /*ce00*/  HMMA.16816.F32 R8, R48, R20, RZ ;  /* 0x000000143008723c */ /* 0x002fe200000018ff */
[----:B------:R-:W-:-:S03]  /*ce10*/  ISETP.GT.AND P3, PT, R76, 0x8, PT ;  /* 0x000000084c00780c */ /* 0x000fc60003f64270 */
[----:B------:R-:W-:Y:S02]  /*ce20*/  IMAD.IADD R200, R205, 0x1, R3 ;  /* 0x00000001cdc87824 */ /* 0x000fe400078e0203 */
[----:B------:R-:W-:Y:S02]  /*ce30*/  IMAD.IADD R192, R3, 0x1, R204 ;  /* 0x0000000103c07824 */ /* 0x000fe400078e02cc */
[----:B------:R-:W-:Y:S02]  /*ce40*/  HMMA.16816.F32 R20, R48, R22, RZ ;  /* 0x000000163014723c */ /* 0x000fe400000018ff */
[----:B------:R1:W-:Y:S01]  /*ce50*/  LDGSTS.E.BYPASS.LTC128B.128 [R213+0x1100], [R24.64], !P2 ;  /* 0x0110000018d57fae */ /* 0x0003e2000d101d46 */
[----:B------:R-:W-:-:S03]  /*ce60*/  ISETP.GT.AND P2, PT, R76, 0x1, PT ;  /* 0x000000014c00780c */ /* 0x000fc60003f44270 */
[----:B------:R1:W-:Y:S01]  /*ce70*/  LDGSTS.E.BYPASS.LTC128B.128 [R213+0x3100], [R24.64+0x80], !P1 ;  /* 0x0310008018d57fae */ /* 0x0003e2000c901d46 */
[C---:B------:R-:W-:Y:S01]  /*ce80*/  ISETP.GT.AND P1, PT, R76.reuse, 0x10, PT ;  /* 0x000000104c00780c */ /* 0x040fe20003f24270 */
[----:B--2---:R-:W-:Y:S02]  /*ce90*/  HMMA.16816.F32 R32, R48, R44, RZ ;  /* 0x0000002c3020723c */ /* 0x004fe400000018ff */
[----:B------:R1:W-:Y:S01]  /*cea0*/  LDGSTS.E.BYPASS.LTC128B.128 [R213+0x5100], [R24.64+0x100], !P0 ;  /* 0x0510010018d57fae */ /* 0x0003e2000c101d46 */
[----:B------:R-:W-:-:S03]  /*ceb0*/  ISETP.GT.AND P0, PT, R76, RZ, PT ;  /* 0x000000ff4c00720c */ /* 0x000fc60003f04270 */
[----:B------:R-:W-:Y:S02]  /*cec0*/  LDSM.16.M88.4 R84, [R201+0xc100] ;  /* 0x00c10000c954783b */ /* 0x000fe40000000200 */
[----:B------:R-:W-:Y:S02]  /*ced0*/  HMMA.16816.F32 R8, R36, R80, R8 ;  /* 0x000000502408723c */ /* 0x000fe40000001808 */
[----:B------:R-:W2:Y:S04]  /*cee0*/  LDSM.16.M88.4 R72, [R200+0x6100] ;  /* 0x00610000c848783b */ /* 0x000ea80000000200 */
[----:B------:R-:W-:Y:S02]  /*cef0*/  LDSM.16.M88.4 R40, [R199+0xc100] ;  /* 0x00c10000c728783b */ /* 0x000fe40000000200 */
[----:B---3--:R-:W-:Y:S02]  /*cf00*/  HMMA.16816.F32 R64, R48, R60, RZ ;  /* 0x0000003c3040723c */ /* 0x008fe400000018ff */
[----:B------:R-:W3:Y:S04]  /*cf10*/  LDSM.16.M88.4 R92, [R192] ;  /* 0x00000000c05c783b */ /* 0x000ee80000000200 */
[----:B------:R-:W3:Y:S02]  /*cf20*/  LDSM.16.M88.4 R12, [R200+0x6900] ;  /* 0x00690000c80c783b */ /* 0x000ee40000000200 */
[----:B------:R-:W-:Y:S02]  /*cf30*/  HMMA.16816.F32 R20, R36, R82, R20 ;  /* 0x000000522414723c */ /* 0x000fe40000001814 */
[----:B------:R-:W-:Y:S04]  /*cf40*/  LDSM.16.M88.4 R80, [R205+0x8100] ;  /* 0x00810000cd50783b */ /* 0x000fe80000000200 */
[----:B-1----:R-:W1:Y:S02]  /*cf50*/  LDSM.16.M88.4 R24, [R200+0x7100] ;  /* 0x00710000c818783b */ /* 0x002e640000000200 */
[C---:B------:R-:W-:Y:S02]  /*cf60*/  HMMA.16816.F32 R44, R48.reuse, R46, RZ ;  /* 0x0000002e302c723c */ /* 0x040fe400000018ff */
[----:B------:R-:W-:Y:S04]  /*cf70*/  LDSM.16.M88.4 R88, [R200+0x7900] ;  /* 0x00790000c858783b */ /* 0x000fe80000000200 */
[----:B------:R-:W-:Y:S02]  /*cf80*/  LDSM.16.M88.4 R100, [R205+0xa900] ;  /* 0x00a90000cd64783b */ /* 0x000fe40000000200 */
[C---:B------:R-:W-:Y:S02]  /*cf90*/  HMMA.16816.F32 R60, R48.reuse, R62, RZ ;  /* 0x0000003e303c723c */ /* 0x040fe400000018ff */
[----:B------:R-:W-:Y:S04]  /*cfa0*/  LDSM.16.M88.4 R96, [R200+0xa100] ;  /* 0x00a10000c860783b */ /* 0x000fe80000000200 */
[----:B------:R-:W0:Y:S02]  /*cfb0*/  LDGDEPBAR ;  /* 0x00000000000079af */ /* 0x000e240000000000 */
[----:B----4-:R-:W-:Y:S08]  /*cfc0*/  HMMA.16816.F32 R56, R48, R68, RZ ;  /* 0x000000443038723c */ /* 0x010ff000000018ff */
[----:B--2---:R-:W-:Y:S08]  /*cfd0*/  HMMA.16816.F32 R8, R84, R72, R8 ;  /* 0x000000485408723c */ /* 0x004ff00000001808 */
[----:B------:R-:W-:Y:S01]  /*cfe0*/  HMMA.16816.F32 R48, R48, R70, RZ ;  /* 0x000000463030723c */ /* 0x000fe200000018ff */
[----:B------:R-:W-:Y:S07]  /*cff0*/  LDSM.16.M88.4 R68, [R192+0x1000] ;  /* 0x00100000c044783b */ /* 0x000fee0000000200 */
[----:B------:R-:W-:Y:S01]  /*d000*/  HMMA.16816.F32 R20, R84, R74, R20 ;  /* 0x0000004a5414723c */ /* 0x000fe20000001814 */
[----:B------:R-:W-:Y:S07]  /*d010*/  LDSM.16.M88.4 R72, [R192+0x1800] ;  /* 0x00180000c048783b */ /* 0x000fee0000000200 */
[C---:B------:R-:W-:Y:S08]  /*d020*/  HMMA.16816.F32 R32, R36.reuse, R16, R32 ;  /* 0x000000102420723c */ /* 0x040ff00000001820 */
[C---:B------:R-:W-:Y:S01]  /*d030*/  HMMA.16816.F32 R44, R36.reuse, R18, R44 ;  /* 0x00000012242c723c */ /* 0x040fe2000000182c */
[----:B------:R-:W-:Y:S07]  /*d040*/  LDSM.16.M88.4 R16, [R192+0x800] ;  /* 0x00080000c010783b */ /* 0x000fee0000000200 */
[C---:B------:R-:W-:Y:S08]  /*d050*/  HMMA.16816.F32 R64, R36.reuse, R28, R64 ;  /* 0x0000001c2440723c */ /* 0x040ff00000001840 */
[----:B------:R-:W-:Y:S01]  /*d060*/  HMMA.16816.F32 R60, R36, R30, R60 ;  /* 0x0000001e243c723c */ /* 0x000fe2000000183c */
[----:B------:R-:W2:Y:S07]  /*d070*/  LDSM.16.M88.4 R28, [R206+0x10100] ;  /* 0x01010000ce1c783b */ /* 0x000eae0000000200 */
[----:B---3--:R-:W-:Y:S08]  /*d080*/  HMMA.16816.F32 R8, R40, R92, R8 ;  /* 0x0000005c2808723c */ /* 0x008ff00000001808 */
[C---:B------:R-:W-:Y:S08]  /*d090*/  HMMA.16816.F32 R56, R36.reuse, R52, R56 ;  /* 0x000000342438723c */ /* 0x040ff00000001838 */
[----:B------:R-:W-:Y:S01]  /*d0a0*/  HMMA.16816.F32 R36, R36, R54, R48 ;  /* 0x000000362424723c */ /* 0x000fe20000001830 */
[----:B------:R-:W-:Y:S04]  /*d0b0*/  LDSM.16.M88.4 R52, [R204+0x2000] ;  /* 0x00200000cc34783b */ /* 0x000fe80000000200 */
[----:B------:R-:W-:Y:S03]  /*d0c0*/  LDSM.16.M88.4 R48, [R205+0x9100] ;  /* 0x00910000cd30783b */ /* 0x000fe60000000200 */
[----:B------:R-:W-:Y:S01]  /*d0d0*/  HMMA.16816.F32 R20, R40, R94, R20 ;  /* 0x0000005e2814723c */ /* 0x000fe20000001814 */
[----:B------:R-:W-:Y:S07]  /*d0e0*/  LDSM.16.M88.4 R92, [R200+0x9900] ;  /* 0x00990000c85c783b */ /* 0x000fee0000000200 */
[C---:B------:R-:W-:Y:S08]  /*d0f0*/  HMMA.16816.F32 R32, R84.reuse, R12, R32 ;  /* 0x0000000c5420723c */ /* 0x040ff00000001820 */
[C---:B------:R-:W-:Y:S01]  /*d100*/  HMMA.16816.F32 R44, R84.reuse, R14, R44 ;  /* 0x0000000e542c723c */ /* 0x040fe2000000182c */
[----:B------:R-:W-:Y:S07]  /*d110*/  LDSM.16.M88.4 R12, [R205+0x8900] ;  /* 0x00890000cd0c783b */ /* 0x000fee0000000200 */
[C---:B-1----:R-:W-:Y:S08]  /*d120*/  HMMA.16816.F32 R64, R84.reuse, R24, R64 ;  /* 0x000000185440723c */ /* 0x042ff00000001840 */
[----:B------:R-:W-:Y:S01]  /*d130*/  HMMA.16816.F32 R60, R84, R26, R60 ;  /* 0x0000001a543c723c */ /* 0x000fe2000000183c */
[----:B------:R-:W1:Y:S07]  /*d140*/  LDSM.16.M88.4 R24, [R202+0x10100] ;  /* 0x01010000ca18783b */ /* 0x000e6e0000000200 */
[----:B--2---:R-:W-:Y:S08]  /*d150*/  HMMA.16816.F32 R8, R28, R80, R8 ;  /* 0x000000501c08723c */ /* 0x004ff00000001808 */
        /* <DEDUP_REMOVED lines=12> */
[----:B-1----:R-:W-:Y:S08]  /*d220*/  HMMA.16816.F32 R8, R24, R52, R8 ;  /* 0x000000341808723c */ /* 0x002ff00000001808 */
        /* <DEDUP_REMOVED lines=11> */
[----:B------:R-:W1:Y:S07]  /*d2e0*/  LDSM.16.M88.4 R48, [R192+0x2000] ;  /* 0x00200000c030783b */ /* 0x000e6e0000000200 */
[----:B--2---:R-:W-:Y:S08]  /*d2f0*/  HMMA.16816.F32 R8, R88, R68, R8 ;  /* 0x000000445808723c */ /* 0x004ff00000001808 */
[C---:B------:R-:W-:Y:S08]  /*d300*/  HMMA.16816.F32 R56, R28.reuse, R36, R56 ;  /* 0x000000241c38723c */ /* 0x040ff00000001838 */
[----:B------:R-:W-:Y:S01]  /*d310*/  HMMA.16816.F32 R84, R28, R38, R84 ;  /* 0x000000261c54723c */ /* 0x000fe20000001854 */
[----:B------:R-:W2:Y:S04]  /*d320*/  LDSM.16.M88.4 R36, [R200+0x8900] ;  /* 0x00890000c824783b */ /* 0x000ea80000000200 */
[----:B------:R-:W-:Y:S03]  /*d330*/  LDSM.16.M88.4 R28, [R200+0x9100] ;  /* 0x00910000c81c783b */ /* 0x000fe60000000200 */
[----:B------:R-:W-:Y:S01]  /*d340*/  HMMA.16816.F32 R20, R88, R70, R20 ;  /* 0x000000465814723c */ /* 0x000fe20000001814 */
[----:B------:R-:W-:Y:S07]  /*d350*/  LDSM.16.M88.4 R68, [R192+0x3800] ;  /* 0x00380000c044783b */ /* 0x000fee0000000200 */
[C---:B------:R-:W-:Y:S08]  /*d360*/  HMMA.16816.F32 R32, R24.reuse, R16, R32 ;  /* 0x000000101820723c */ /* 0x040ff00000001820 */
[----:B------:R-:W-:Y:S01]  /*d370*/  HMMA.16816.F32 R44, R24, R18, R44 ;  /* 0x00000012182c723c */ /* 0x000fe2000000182c */
[----:B------:R-:W3:Y:S07]  /*d380*/  LDSM.16.M88.4 R16, [R205+0xa100] ;  /* 0x00a10000cd10783b */ /* 0x000eee0000000200 */
[----:B-1----:R-:W-:Y:S08]  /*d390*/  HMMA.16816.F32 R8, R80, R48, R8 ;  /* 0x000000305008723c */ /* 0x002ff00000001808 */
[C---:B------:R-:W-:Y:S08]  /*d3a0*/  HMMA.16816.F32 R64, R24.reuse, R12, R64 ;  /* 0x0000000c1840723c */ /* 0x040ff00000001840 */
[----:B------:R-:W-:Y:S01]  /*d3b0*/  HMMA.16816.F32 R60, R24, R14, R60 ;  /* 0x0000000e183c723c */ /* 0x000fe2000000183c */
[----:B------:R-:W1:Y:S07]  /*d3c0*/  LDSM.16.M88.4 R12, [R192+0x2800] ;  /* 0x00280000c00c783b */ /* 0x000e6e0000000200 */
[----:B------:R-:W-:Y:S01]  /*d3d0*/  HMMA.16816.F32 R20, R80, R50, R20 ;  /* 0x000000325014723c */ /* 0x000fe20000001814 */
[----:B------:R-:W-:Y:S07]  /*d3e0*/  LDSM.16.M88.4 R48, [R205+0xb100] ;  /* 0x00b10000cd30783b */ /* 0x000fee0000000200 */
[C---:B------:R-:W-:Y:S08]  /*d3f0*/  HMMA.16816.F32 R56, R24.reuse, R40, R56 ;  /* 0x000000281838723c */ /* 0x040ff00000001838 */
[----:B------:R-:W-:Y:S01]  /*d400*/  HMMA.16816.F32 R84, R24, R42, R84 ;  /* 0x0000002a1854723c */ /* 0x000fe20000001854 */
[----:B------:R-:W-:Y:S04]  /*d410*/  LDSM.16.M88.4 R40, [R202+0x14100] ;  /* 0x01410000ca28783b */ /* 0x000fe80000000200 */
[----:B------:R-:W4:Y:S03]  /*d420*/  LDSM.16.M88.4 R24, [R204+0x4000] ;  /* 0x00400000cc18783b */ /* 0x000f260000000200 */
[C---:B--2---:R-:W-:Y:S08]  /*d430*/  HMMA.16816.F32 R32, R88.reuse, R36, R32 ;  /* 0x000000245820723c */ /* 0x044ff00000001820 */
[----:B------:R-:W-:Y:S01]  /*d440*/  HMMA.16816.F32 R44, R88, R38, R44 ;  /* 0x00000026582c723c */ /* 0x000fe2000000182c */
[----:B------:R-:W-:Y:S07]  /*d450*/  LDSM.16.M88.4 R36, [R204+0x4800] ;  /* 0x00480000cc24783b */ /* 0x000fee0000000200 */
[C---:B---3--:R-:W-:Y:S08]  /*d460*/  HMMA.16816.F32 R8, R52.reuse, R16, R8 ;  /* 0x000000103408723c */ /* 0x048ff00000001808 */
[----:B------:R-:W-:Y:S01]  /*d470*/  HMMA.16816.F32 R20, R52, R18, R20 ;  /* 0x000000123414723c */ /* 0x000fe20000001814 */
[----:B------:R-:W-:Y:S07]  /*d480*/  LDSM.16.M88.4 R16, [R199+0x14100] ;  /* 0x01410000c710783b */ /* 0x000fee0000000200 */
[C---:B------:R-:W-:Y:S08]  /*d490*/  HMMA.16816.F32 R64, R88.reuse, R28, R64 ;  /* 0x0000001c5840723c */ /* 0x040ff00000001840 */
[----:B------:R-:W-:Y:S01]  /*d4a0*/  HMMA.16816.F32 R60, R88, R30, R60 ;  /* 0x0000001e583c723c */ /* 0x000fe2000000183c */
[----:B------:R-:W2:Y:S07]  /*d4b0*/  LDSM.16.M88.4 R28, [R201+0x14100] ;  /* 0x01410000c91c783b */ /* 0x000eae0000000200 */
[----:B-1----:R-:W-:Y:S08]  /*d4c0*/  HMMA.16816.F32 R32, R80, R12, R32 ;  /* 0x0000000c5020723c */ /* 0x002ff00000001820 */
[----:B----4-:R-:W-:Y:S08]  /*d4d0*/  HMMA.16816.F32 R8, R40, R24, R8 ;  /* 0x000000182808723c */ /* 0x010ff00000001808 */
[----:B------:R-:W-:Y:S01]  /*d4e0*/  HMMA.16816.F32 R44, R80, R14, R44 ;  /* 0x0000000e502c723c */ /* 0x000fe2000000182c */
[----:B------:R-:W1:Y:S07]  /*d4f0*/  LDSM.16.M88.4 R12, [R192+0x4000] ;  /* 0x00400000c00c783b */ /* 0x000e6e0000000200 */
[----:B------:R-:W-:Y:S01]  /*d500*/  HMMA.16816.F32 R20, R40, R26, R20 ;  /* 0x0000001a2814723c */ /* 0x000fe20000001814 */
[----:B------:R-:W3:Y:S07]  /*d510*/  LDSM.16.M88.4 R24, [R200+0xa900] ;  /* 0x00a90000c818783b */ /* 0x000eee0000000200 */
[----:B------:R-:W-:Y:S08]  /*d520*/  HMMA.16816.F32 R32, R52, R100, R32 ;  /* 0x000000643420723c */ /* 0x000ff00000001820 */
[----:B------:R-:W-:Y:S08]  /*d530*/  HMMA.16816.F32 R64, R80, R72, R64 ;  /* 0x000000485040723c */ /* 0x000ff00000001840 */
[----:B--2---:R-:W-:Y:S08]  /*d540*/  HMMA.16816.F32 R8, R28, R96, R8 ;  /* 0x000000601c08723c */ /* 0x004ff00000001808 */
[----:B------:R-:W-:Y:S08]  /*d550*/  HMMA.16816.F32 R44, R52, R102, R44 ;  /* 0x00000066342c723c */ /* 0x000ff0000000182c */
[----:B------:R-:W-:Y:S08]  /*d560*/  HMMA.16816.F32 R56, R88, R92, R56 ;  /* 0x0000005c5838723c */ /* 0x000ff00000001838 */
[----:B------:R-:W-:Y:S01]  /*d570*/  HMMA.16816.F32 R60, R80, R74, R60 ;  /* 0x0000004a503c723c */ /* 0x000fe2000000183c */
[----:B------:R-:W2:Y:S07]  /*d580*/  LDSM.16.M88.4 R72, [R204+0x5000] ;  /* 0x00500000cc48783b */ /* 0x000eae0000000200 */
[----:B------:R-:W-:Y:S08]  /*d590*/  HMMA.16816.F32 R20, R28, R98, R20 ;  /* 0x000000621c14723c */ /* 0x000ff00000001814 */
[----:B------:R-:W-:Y:S08]  /*d5a0*/  HMMA.16816.F32 R84, R88, R94, R84 ;  /* 0x0000005e5854723c */ /* 0x000ff00000001854 */
[----:B------:R-:W-:Y:S08]  /*d5b0*/  HMMA.16816.F32 R32, R40, R36, R32 ;  /* 0x000000242820723c */ /* 0x000ff00000001820 */
[----:B------:R-:W-:Y:S08]  /*d5c0*/  HMMA.16816.F32 R64, R52, R48, R64 ;  /* 0x000000303440723c */ /* 0x000ff00000001840 */
[----:B-1----:R-:W-:Y:S08]  /*d5d0*/  HMMA.16816.F32 R8, R16, R12, R8 ;  /* 0x0000000c1008723c */ /* 0x002ff00000001808 */
[----:B------:R-:W-:Y:S01]  /*d5e0*/  HMMA.16816.F32 R44, R40, R38, R44 ;  /* 0x00000026282c723c */ /* 0x000fe2000000182c */
[----:B------:R-:W1:Y:S07]  /*d5f0*/  LDSM.16.M88.4 R36, [R205+0xb900] ;  /* 0x00b90000cd24783b */ /* 0x000e6e0000000200 */
[----:B------:R-:W-:Y:S01]  /*d600*/  HMMA.16816.F32 R88, R80, R68, R56 ;  /* 0x000000445058723c */ /* 0x000fe20000001838 */
[----:B------:R-:W4:Y:S07]  /*d610*/  LDSM.16.M88.4 R56, [R192+0x4800] ;  /* 0x00480000c038783b */ /* 0x000f2e0000000200 */
[----:B------:R-:W-:Y:S01]  /*d620*/  HMMA.16816.F32 R20, R16, R14, R20 ;  /* 0x0000000e1014723c */ /* 0x000fe20000001814 */
[----:B------:R-:W4:Y:S01]  /*d630*/  LDSM.16.M88.4 R12, [R200+0xb100] ;  /* 0x00b10000c80c783b */ /* 0x000f220000000200 */
[----:B------:R-:W-:-:S02]  /*d640*/  FMUL.FTZ R3, R8, c[0x0][0x320] ;  /* 0x0000c80008037a20 */ /* 0x000fc40000410000 */
[----:B------:R-:W-:Y:S02]  /*d650*/  FMUL.FTZ R48, R9, c[0x0][0x320] ;  /* 0x0000c80009307a20 */ /* 0x000fe40000410000 */
[----:B------:R-:W-:Y:S02]  /*d660*/  FMUL.FTZ R49, R10, c[0x0][0x320] ;  /* 0x0000c8000a317a20 */ /* 0x000fe40000410000 */
[----:B------:R-:W-:Y:S01]  /*d670*/  HMMA.16816.F32 R84, R80, R70, R84 ;  /* 0x000000465054723c */ /* 0x000fe20000001854 */
[----:B------:R-:W-:Y:S01]  /*d680*/  FMUL.FTZ R68, R11, c[0x0][0x320] ;  /* 0x0000c8000b447a20 */ /* 0x000fe20000410000 */
[----:B------:R-:W1:Y:S01]  /*d690*/  MUFU.TANH R3, R3 ;  /* 0x0000000300037308 */ /* 0x000e620000002400 */
[----:B------:R-:W4:Y:S05]  /*d6a0*/  LDSM.16.M88.4 R8, [R204+0x5800] ;  /* 0x00580000cc08783b */ /* 0x000f2a0000000200 */
[----:B---3--:R-:W-:Y:S02]  /*d6b0*/  HMMA.16816.F32 R32, R28, R24, R32 ;  /* 0x000000181c20723c */ /* 0x008fe40000001820 */
[----:B------:R-:W3:Y:S06]  /*d6c0*/  MUFU.TANH R48, R48 ;  /* 0x0000003000307308 */ /* 0x000eec0000002400 */
[----:B--2---:R-:W-:Y:S01]  /*d6d0*/  HMMA.16816.F32 R64, R40, R72, R64 ;  /* 0x000000482840723c */ /* 0x004fe20000001840 */
[----:B------:R-:W-:Y:S01]  /*d6e0*/  FMUL.FTZ R20, R20, c[0x0][0x320] ;  /* 0x0000c80014147a20 */ /* 0x000fe20000410000 */
[----:B------:R-:W2:Y:S01]  /*d6f0*/  MUFU.TANH R49, R49 ;  /* 0x0000003100317308 */ /* 0x000ea20000002400 */
[----:B------:R-:W-:Y:S01]  /*d700*/  FMUL.FTZ R21, R21, c[0x0][0x320] ;  /* 0x0000c80015157a20 */ /* 0x000fe20000410000 */
[----:B-1----:R-:W-:-:S04]  /*d710*/  FSEL R3, R3, -INF , P0 ;  /* 0xff80000003037808 */ /* 0x002fc80000000000 */
[----:B------:R-:W-:Y:S02]  /*d720*/  HMMA.16816.F32 R60, R52, R50, R60 ;  /* 0x00000032343c723c */ /* 0x000fe4000000183c */
[----:B------:R-:W-:Y:S01]  /*d730*/  MUFU.TANH R50, R21 ;  /* 0x0000001500327308 */ /* 0x000fe20000002400 */
[----:B---3--:R-:W-:-:S05]  /*d740*/  FSEL R48, R48, -INF , P2 ;  /* 0xff80000030307808 */ /* 0x008fca0001000000 */
[C---:B------:R-:W-:Y:S02]  /*d750*/  HMMA.16816.F32 R88, R52.reuse, R36, R88 ;  /* 0x000000243458723c */ /* 0x040fe40000001858 */
[----:B------:R-:W1:Y:S01]  /*d760*/  MUFU.TANH R68, R68 ;  /* 0x0000004400447308 */ /* 0x000e620000002400 */
[----:B--2---:R-:W-:Y:S02]  /*d770*/  FSEL R49, R49, -INF , P0 ;  /* 0xff80000031317808 */ /* 0x004fe40000000000 */
[----:B------:R-:W-:Y:S02]  /*d780*/  ISETP.GT.AND P0, PT, R76, 0x11, PT ;  /* 0x000000114c00780c */ /* 0x000fe40003f04270 */
[----:B------:R-:W-:Y:S01]  /*d790*/  FMUL.FTZ R36, R22, c[0x0][0x320] ;  /* 0x0000c80016247a20 */ /* 0x000fe20000410000 */
[----:B------:R-:W-:Y:S05]  /*d7a0*/  HMMA.16816.F32 R84, R52, R38, R84 ;  /* 0x000000263454723c */ /* 0x000fea0000001854 */
[----:B------:R-:W2:Y:S03]  /*d7b0*/  MUFU.TANH R36, R36 ;  /* 0x0000002400247308 */ /* 0x000ea60000002400 */
[----:B----4-:R-:W-:Y:S01]  /*d7c0*/  HMMA.16816.F32 R32, R16, R56, R32 ;  /* 0x000000381020723c */ /* 0x010fe20000001820 */
[----:B-1----:R-:W-:-:S02]  /*d7d0*/  FSEL R68, R68, -INF , P2 ;  /* 0xff80000044447808 */ /* 0x002fc40001000000 */
[----:B------:R-:W-:Y:S02]  /*d7e0*/  ISETP.GT.AND P2, PT, R76, 0x20, PT ;  /* 0x000000204c00780c */ /* 0x000fe40003f44270 */
[----:B------:R1:W-:Y:S03]  /*d7f0*/  MUFU.TANH R56, R20 ;  /* 0x0000001400387308 */ /* 0x0003e60000002400 */
[----:B------:R-:W-:Y:S01]  /*d800*/  HMMA.16816.F32 R64, R28, R12, R64 ;  /* 0x0000000c1c40723c */ /* 0x000fe20000001840 */
[----:B--2---:R-:W-:-:S06]  /*d810*/  FSEL R36, R36, -INF , P3 ;  /* 0xff80000024247808 */ /* 0x004fcc0001800000 */
[----:B------:R-:W-:Y:S01]  /*d820*/  FMUL.FTZ R12, R23, c[0x0][0x320] ;  /* 0x0000c800170c7a20 */ /* 0x000fe20000410000 */
[----:B------:R-:W-:Y:S01]  /*d830*/  HMMA.16816.F32 R44, R28, R26, R44 ;  /* 0x0000001a1c2c723c */ /* 0x000fe2000000182c */
[----:B------:R-:W-:Y:S04]  /*d840*/  LDSM.16.M88.4 R24, [R192+0x5000] ;  /* 0x00500000c018783b */ /* 0x000fe80000000200 */
[----:B-1----:R-:W1:Y:S01]  /*d850*/  LDSM.16.M88.4 R20, [R200+0xb900] ;  /* 0x00b90000c814783b */ /* 0x002e620000000200 */
[----:B------:R-:W2:Y:S02]  /*d860*/  MUFU.TANH R12, R12 ;  /* 0x0000000c000c7308 */ /* 0x000ea40000002400 */
[----:B------:R-:W-:Y:S01]  /*d870*/  HMMA.16816.F32 R60, R40, R74, R60 ;  /* 0x0000004a283c723c */ /* 0x000fe2000000183c */
[----:B------:R-:W-:-:S02]  /*d880*/  FMUL.FTZ R13, R32, c[0x0][0x320] ;  /* 0x0000c800200d7a20 */ /* 0x000fc40000410000 */
[----:B------:R-:W-:Y:S02]  /*d890*/  FMUL.FTZ R32, R33, c[0x0][0x320] ;  /* 0x0000c80021207a20 */ /* 0x000fe40000410000 */
[----:B------:R-:W-:Y:S02]  /*d8a0*/  FMUL.FTZ R33, R34, c[0x0][0x320] ;  /* 0x0000c80022217a20 */ /* 0x000fe40000410000 */
[----:B------:R-:W3:Y:S01]  /*d8b0*/  MUFU.TANH R13, R13 ;  /* 0x0000000d000d7308 */ /* 0x000ee20000002400 */
[----:B------:R-:W-:Y:S01]  /*d8c0*/  HMMA.16816.F32 R88, R40, R8, R88 ;  /* 0x000000082858723c */ /* 0x000fe20000001858 */
[----:B------:R-:W-:Y:S01]  /*d8d0*/  FMUL.FTZ R34, R35, c[0x0][0x320] ;  /* 0x0000c80023227a20 */ /* 0x000fe20000410000 */
[----:B--2---:R-:W-:-:S05]  /*d8e0*/  FSEL R6, R12, -INF , P4 ;  /* 0xff8000000c067808 */ /* 0x004fca0002000000 */
[----:B------:R-:W2:Y:S01]  /*d8f0*/  MUFU.TANH R32, R32 ;  /* 0x0000002000207308 */ /* 0x000ea20000002400 */
[----:B------:R-:W-:Y:S01]  /*d900*/  HMMA.16816.F32 R84, R40, R10, R84 ;  /* 0x0000000a2854723c */ /* 0x000fe20000001854 */
[----:B------:R-:W4:Y:S01]  /*d910*/  LDSM.16.M88.4 R8, [R192+0x5800] ;  /* 0x00580000c008783b */ /* 0x000f220000000200 */
[----:B------:R-:W-:-:S05]  /*d920*/  DEPBAR.LE SB0, 0x0 ;  /* 0x000080000000791a */ /* 0x000fca0000000000 */
[----:B------:R-:W1:Y:S01]  /*d930*/  MUFU.TANH R33, R33 ;  /* 0x0000002100217308 */ /* 0x000e620000002400 */
[----:B------:R-:W-:Y:S07]  /*d940*/  HMMA.16816.F32 R60, R28, R14, R60 ;  /* 0x0000000e1c3c723c */ /* 0x000fee000000183c */
[----:B---3--:R-:W-:Y:S01]  /*d950*/  FSEL R15, R13, -INF , P1 ;  /* 0xff8000000d0f7808 */ /* 0x008fe20000800000 */
[----:B------:R-:W-:Y:S01]  /*d960*/  HMMA.16816.F32 R44, R16, R58, R44 ;  /* 0x0000003a102c723c */ /* 0x000fe2000000182c */
[----:B------:R-:W3:Y:S01]  /*d970*/  MUFU.TANH R34, R34 ;  /* 0x0000002200227308 */ /* 0x000ee20000002400 */
[----:B--2---:R-:W-:-:S02]  /*d980*/  FSEL R13, R32, -INF , P0 ;  /* 0xff800000200d7808 */ /* 0x004fc40000000000 */
[----:B-1----:R-:W-:-:S04]  /*d990*/  FSEL R14, R33, -INF , P1 ;  /* 0xff800000210e7808 */ /* 0x002fc80000800000 */
[----:B------:R-:W-:Y:S01]  /*d9a0*/  HMMA.16816.F32 R88, R28, R20, R88 ;  /* 0x000000141c58723c */ /* 0x000fe20000001858 */
[----:B------:R-:W-:-:S06]  /*d9b0*/  ISETP.GT.AND P1, PT, R76, 0x21, PT ;  /* 0x000000214c00780c */ /* 0x000fcc0003f24270 */
[----:B------:R-:W-:Y:S01]  /*d9c0*/  FMNMX.FTZ R21, R49, R68, !PT ;  /* 0x0000004431157209 */ /* 0x000fe20007810000 */
[----:B------:R-:W-:Y:S01]  /*d9d0*/  HMMA.16816.F32 R84, R28, R22, R84 ;  /* 0x000000161c54723c */ /* 0x000fe20000001854 */
[----:B---3--:R-:W-:Y:S02]  /*d9e0*/  FSEL R12, R34, -INF , P0 ;  /* 0xff800000220c7808 */ /* 0x008fe40000000000 */
[----:B------:R-:W-:Y:S02]  /*d9f0*/  ISETP.GT.AND P0, PT, R76, 0x28, PT ;  /* 0x000000284c00780c */ /* 0x000fe40003f04270 */
[----:B------:R-:W-:-:S03]  /*da00*/  FMNMX.FTZ R21, R36, R21, !PT ;  /* 0x0000001524157209 */ /* 0x000fc60007810000 */
[----:B------:R-:W-:Y:S01]  /*da10*/  HMMA.16816.F32 R64, R16, R24, R64 ;  /* 0x000000181040723c */ /* 0x000fe20000001840 */
[----:B------:R-:W-:Y:S01]  /*da20*/  FMUL.FTZ R35, R47, c[0x0][0x320] ;  /* 0x0000c8002f237a20 */ /* 0x000fe20000410000 */
[----:B------:R-:W-:Y:S01]  /*da30*/  FMNMX.FTZ R21, R6, R21, !PT ;  /* 0x0000001506157209 */ /* 0x000fe20007810000 */
[----:B------:R-:W-:-:S03]  /*da40*/  FMUL.FTZ R37, R46, c[0x0][0x320] ;  /* 0x0000c8002e257a20 */ /* 0x000fc60000410000 */
[----:B------:R-:W-:Y:S01]  /*da50*/  FMNMX.FTZ R21, R14, R21, !PT ;  /* 0x000000150e157209 */ /* 0x000fe20007810000 */
[----:B------:R-:W-:Y:S01]  /*da60*/  FMUL.FTZ R24, R44, c[0x0][0x320] ;  /* 0x0000c8002c187a20 */ /* 0x000fe20000410000 */
[----:B------:R-:W-:Y:S01]  /*da70*/  HMMA.16816.F32 R60, R16, R26, R60 ;  /* 0x0000001a103c723c */ /* 0x000fe2000000183c */
[----:B------:R-:W-:Y:S01]  /*da80*/  FMUL.FTZ R25, R45, c[0x0][0x320] ;  /* 0x0000c8002d197a20 */ /* 0x000fe20000410000 */
[----:B------:R-:W-:Y:S01]  /*da90*/  MUFU.TANH R35, R35 ;  /* 0x0000002300237308 */ /* 0x000fe20000002400 */
[----:B------:R-:W-:-:S05]  /*daa0*/  FMNMX.FTZ R21, R12, R21, !PT ;  /* 0x000000150c157209 */ /* 0x000fca0007810000 */
[C---:B----4-:R-:W-:Y:S02]  /*dab0*/  HMMA.16816.F32 R88, R16.reuse, R8, R88 ;  /* 0x000000081058723c */ /* 0x050fe40000001858 */
[----:B------:R-:W1:Y:S06]  /*dac0*/  MUFU.TANH R24, R24 ;  /* 0x0000001800187308 */ /* 0x000e6c0000002400 */
[----:B------:R-:W-:Y:S01]  /*dad0*/  HMMA.16816.F32 R84, R16, R10, R84 ;  /* 0x0000000a1054723c */ /* 0x000fe20000001854 */
[----:B------:R-:W-:Y:S01]  /*dae0*/  FMUL.FTZ R64, R64, c[0x0][0x320] ;  /* 0x0000c80040407a20 */ /* 0x000fe20000410000 */
[----:B------:R-:W2:Y:S01]  /*daf0*/  MUFU.TANH R25, R25 ;  /* 0x0000001900197308 */ /* 0x000ea20000002400 */
[----:B------:R-:W-:-:S02]  /*db00*/  FMUL.FTZ R65, R65, c[0x0][0x320] ;  /* 0x0000c80041417a20 */ /* 0x000fc40000410000 */
[----:B------:R-:W-:Y:S02]  /*db10*/  FMUL.FTZ R66, R66, c[0x0][0x320] ;  /* 0x0000c80042427a20 */ /* 0x000fe40000410000 */
[----:B------:R-:W-:Y:S01]  /*db20*/  FSEL R19, R56, -INF , P3 ;  /* 0xff80000038137808 */ /* 0x000fe20001800000 */
[----:B------:R-:W-:Y:S01]  /*db30*/  FMUL.FTZ R60, R60, c[0x0][0x320] ;  /* 0x0000c8003c3c7a20 */ /* 0x000fe20000410000 */
[----:B------:R-:W-:Y:S01]  /*db40*/  FMNMX.FTZ R16, R3, R48, !PT ;  /* 0x0000003003107209 */ /* 0x000fe20007810000 */
[----:B------:R-:W3:Y:S01]  /*db50*/  MUFU.TANH R167, R64 ;  /* 0x0000004000a77308 */ /* 0x000ee20000002400 */
[----:B------:R-:W-:Y:S01]  /*db60*/  FSEL R17, R50, -INF , P4 ;  /* 0xff80000032117808 */ /* 0x000fe20002000000 */
[----:B------:R-:W-:Y:S01]  /*db70*/  FMUL.FTZ R61, R61, c[0x0][0x320] ;  /* 0x0000c8003d3d7a20 */ /* 0x000fe20000410000 */
[----:B------:R-:W-:Y:S01]  /*db80*/  FMNMX.FTZ R16, R19, R16, !PT ;  /* 0x0000001013107209 */ /* 0x000fe20007810000 */
[----:B------:R-:W-:Y:S01]  /*db90*/  FMUL.FTZ R67, R67, c[0x0][0x320] ;  /* 0x0000c80043437a20 */ /* 0x000fe20000410000 */
[----:B------:R-:W-:Y:S01]  /*dba0*/  ISETP.GT.AND P3, PT, R76, 0x18, PT ;  /* 0x000000184c00780c */ /* 0x000fe20003f64270 */
[----:B------:R-:W-:Y:S01]  /*dbb0*/  FMUL.FTZ R88, R88, c[0x0][0x320] ;  /* 0x0000c80058587a20 */ /* 0x000fe20000410000 */
[----:B------:R-:W-:Y:S01]  /*dbc0*/  FMNMX.FTZ R16, R17, R16, !PT ;  /* 0x0000001011107209 */ /* 0x000fe20007810000 */
[----:B------:R-:W4:Y:S01]  /*dbd0*/  MUFU.TANH R159, R65 ;  /* 0x00000041009f7308 */ /* 0x000f220000002400 */
[----:B------:R-:W-:Y:S01]  /*dbe0*/  ISETP.GT.AND P4, PT, R76, 0x19, PT ;  /* 0x000000194c00780c */ /* 0x000fe20003f84270 */
[----:B------:R-:W-:Y:S01]  /*dbf0*/  FMUL.FTZ R89, R89, c[0x0][0x320] ;  /* 0x0000c80059597a20 */ /* 0x000fe20000410000 */
[----:B------:R-:W-:Y:S01]  /*dc00*/  FMNMX.FTZ R16, R15, R16, !PT ;  /* 0x000000100f107209 */ /* 0x000fe20007810000 */
[----:B------:R-:W-:Y:S01]  /*dc10*/  FMUL.FTZ R62, R62, c[0x0][0x320] ;  /* 0x0000c8003e3e7a20 */ /* 0x000fe20000410000 */
[----:B-1----:R-:W-:Y:S01]  /*dc20*/  FSEL R11, R24, -INF , P3 ;  /* 0xff800000180b7808 */ /* 0x002fe20001800000 */
[----:B------:R-:W-:Y:S01]  /*dc30*/  FMUL.FTZ R84, R84, c[0x0][0x320] ;  /* 0x0000c80054547a20 */ /* 0x000fe20000410000 */
[----:B------:R-:W-:Y:S01]  /*dc40*/  FMNMX.FTZ R16, R13, R16, !PT ;  /* 0x000000100d107209 */ /* 0x000fe20007810000 */
[----:B------:R-:W1:Y:S01]  /*dc50*/  MUFU.TANH R165, R60 ;  /* 0x0000003c00a57308 */ /* 0x000e620000002400 */
[----:B--2---:R-:W-:Y:S01]  /*dc60*/  FSEL R9, R25, -INF , P4 ;  /* 0xff80000019097808 */ /* 0x004fe20002000000 */
[----:B------:R-:W-:Y:S01]  /*dc70*/  FMUL.FTZ R85, R85, c[0x0][0x320] ;  /* 0x0000c80055557a20 */ /* 0x000fe20000410000 */
[----:B------:R-:W-:Y:S01]  /*dc80*/  FMNMX.FTZ R16, R11, R16, !PT ;  /* 0x000000100b107209 */ /* 0x000fe20007810000 */
[----:B------:R-:W-:Y:S01]  /*dc90*/  FMUL.FTZ R63, R63, c[0x0][0x320] ;  /* 0x0000c8003f3f7a20 */ /* 0x000fe20000410000 */
[----:B---3--:R-:W-:Y:S01]  /*dca0*/  FSEL R167, R167, -INF , P2 ;  /* 0xff800000a7a77808 */ /* 0x008fe20001000000 */
[----:B------:R-:W-:Y:S01]  /*dcb0*/  FMUL.FTZ R90, R90, c[0x0][0x320] ;  /* 0x0000c8005a5a7a20 */ /* 0x000fe20000410000 */
[----:B------:R-:W-:Y:S01]  /*dcc0*/  FMNMX.FTZ R16, R9, R16, !PT ;  /* 0x0000001009107209 */ /* 0x000fe20007810000 */
[----:B------:R-:W2:Y:S01]  /*dcd0*/  MUFU.TANH R37, R37 ;  /* 0x0000002500257308 */ /* 0x000ea20000002400 */
[----:B----4-:R-:W-:Y:S01]  /*dce0*/  FSEL R159, R159, -INF , P1 ;  /* 0xff8000009f9f7808 */ /* 0x010fe20000800000 */
[----:B------:R-:W-:Y:S01]  /*dcf0*/  FMUL.FTZ R91, R91, c[0x0][0x320] ;  /* 0x0000c8005b5b7a20 */ /* 0x000fe20000410000 */
[----:B------:R-:W-:Y:S01]  /*dd00*/  FMNMX.FTZ R16, R167, R16, !PT ;  /* 0x00000010a7107209 */ /* 0x000fe20007810000 */
[----:B------:R-:W-:Y:S01]  /*dd10*/  FMUL.FTZ R86, R86, c[0x0][0x320] ;  /* 0x0000c80056567a20 */ /* 0x000fe20000410000 */
[----:B------:R-:W-:Y:S01]  /*dd20*/  FSEL R8, R35, -INF , P4 ;  /* 0xff80000023087808 */ /* 0x000fe20002000000 */
[----:B------:R-:W-:Y:S01]  /*dd30*/  FMUL.FTZ R87, R87, c[0x0][0x320] ;  /* 0x0000c80057577a20 */ /* 0x000fe20000410000 */
[----:B------:R-:W-:Y:S01]  /*dd40*/  ISETP.GT.AND P4, PT, R76, 0x29, PT ;  /* 0x000000294c00780c */ /* 0x000fe20003f84270 */
[----:B------:R-:W3:Y:S01]  /*dd50*/  MUFU.TANH R161, R61 ;  /* 0x0000003d00a17308 */ /* 0x000ee20000002400 */
[----:B-1----:R-:W-:-:S02]  /*dd60*/  FSEL R165, R165, -INF , P0 ;  /* 0xff800000a5a57808 */ /* 0x002fc40000000000 */
[----:B------:R-:W-:-:S04]  /*dd70*/  FMNMX.FTZ R16, R159, R16, !PT ;  /* 0x000000109f107209 */ /* 0x000fc80007810000 */
[----:B------:R-:W-:Y:S01]  /*dd80*/  FMNMX.FTZ R16, R165, R16, !PT ;  /* 0x00000010a5107209 */ /* 0x000fe20007810000 */
[----:B------:R-:W1:Y:S01]  /*dd90*/  MUFU.TANH R160, R66 ;  /* 0x0000004200a07308 */ /* 0x000e620000002400 */
[----:B--2---:R-:W-:Y:S02]  /*dda0*/  FSEL R10, R37, -INF , P3 ;  /* 0xff800000250a7808 */ /* 0x004fe40001800000 */
[----:B------:R-:W-:Y:S02]  /*ddb0*/  ISETP.GT.AND P3, PT, R76, 0x30, PT ;  /* 0x000000304c00780c */ /* 0x000fe40003f64270 */
[----:B------:R-:W-:-:S03]  /*ddc0*/  FMNMX.FTZ R21, R10, R21, !PT ;  /* 0x000000150a157209 */ /* 0x000fc60007810000 */
[----:B------:R-:W2:Y:S01]  /*ddd0*/  MUFU.TANH R171, R88 ;  /* 0x0000005800ab7308 */ /* 0x000ea20000002400 */
[----:B---3--:R-:W-:Y:S02]  /*dde0*/  FSEL R161, R161, -INF , P4 ;  /* 0xff800000a1a17808 */ /* 0x008fe40002000000 */
[----:B------:R-:W-:Y:S02]  /*ddf0*/  FMNMX.FTZ R21, R8, R21, !PT ;  /* 0x0000001508157209 */ /* 0x000fe40007810000 */
[----:B------:R-:W-:-:S03]  /*de00*/  FMNMX.FTZ R16, R161, R16, !PT ;  /* 0x00000010a1107209 */ /* 0x000fc60007810000 */
[----:B------:R-:W3:Y:S01]  /*de10*/  MUFU.TANH R170, R67 ;  /* 0x0000004300aa7308 */ /* 0x000ee20000002400 */
[----:B-1----:R-:W-:Y:S02]  /*de20*/  FSEL R160, R160, -INF , P2 ;  /* 0xff800000a0a07808 */ /* 0x002fe40001000000 */
[----:B------:R-:W-:Y:S02]  /*de30*/  ISETP.GT.AND P2, PT, R76, 0x31, PT ;  /* 0x000000314c00780c */ /* 0x000fe40003f44270 */
[----:B------:R-:W-:-:S03]  /*de40*/  FMNMX.FTZ R21, R160, R21, !PT ;  /* 0x00000015a0157209 */ /* 0x000fc60007810000 */
[----:B------:R-:W1:Y:S01]  /*de50*/  MUFU.TANH R169, R89 ;  /* 0x0000005900a97308 */ /* 0x000e620000002400 */
[----:B--2---:R-:W-:-:S04]  /*de60*/  FSEL R171, R171, -INF , P3 ;  /* 0xff800000abab7808 */ /* 0x004fc80001800000 */
[----:B------:R-:W-:-:S03]  /*de70*/  FMNMX.FTZ R16, R171, R16, !PT ;  /* 0x00000010ab107209 */ /* 0x000fc60007810000 */
[----:B------:R-:W2:Y:S01]  /*de80*/  MUFU.TANH R162, R62 ;  /* 0x0000003e00a27308 */ /* 0x000ea20000002400 */
[----:B---3--:R-:W-:Y:S02]  /*de90*/  FSEL R170, R170, -INF , P1 ;  /* 0xff800000aaaa7808 */ /* 0x008fe40000800000 */
[----:B------:R-:W-:Y:S02]  /*dea0*/  ISETP.GT.AND P1, PT, R76, 0x38, PT ;  /* 0x000000384c00780c */ /* 0x000fe40003f24270 */
[----:B------:R-:W-:-:S03]  /*deb0*/  FMNMX.FTZ R23, R170, R21, !PT ;  /* 0x00000015aa177209 */ /* 0x000fc60007810000 */
[----:B------:R-:W3:Y:S01]  /*dec0*/  MUFU.TANH R143, R84 ;  /* 0x00000054008f7308 */ /* 0x000ee20000002400 */
[----:B-1----:R-:W-:-:S04]  /*ded0*/  FSEL R169, R169, -INF , P2 ;  /* 0xff800000a9a97808 */ /* 0x002fc80001000000 */
[----:B------:R-:W-:-:S03]  /*dee0*/  FMNMX.FTZ R16, R169, R16, !PT ;  /* 0x00000010a9107209 */ /* 0x000fc60007810000 */
[----:B------:R-:W1:Y:S01]  /*def0*/  MUFU.TANH R141, R85 ;  /* 0x00000055008d7308 */ /* 0x000e620000002400 */
[----:B--2---:R-:W-:Y:S02]  /*df00*/  FSEL R162, R162, -INF , P0 ;  /* 0xff800000a2a27808 */ /* 0x004fe40000000000 */
[----:B------:R-:W-:Y:S02]  /*df10*/  ISETP.GT.AND P0, PT, R76, 0x39, PT ;  /* 0x000000394c00780c */ /* 0x000fe40003f04270 */
[----:B------:R-:W-:-:S03]  /*df20*/  FMNMX.FTZ R23, R162, R23, !PT ;  /* 0x00000017a2177209 */ /* 0x000fc60007810000 */
[----:B------:R-:W2:Y:S01]  /*df30*/  MUFU.TANH R168, R63 ;  /* 0x0000003f00a87308 */ /* 0x000ea20000002400 */
[----:B---3--:R-:W-:-:S04]  /*df40*/  FSEL R143, R143, -INF , P1 ;  /* 0xff8000008f8f7808 */ /* 0x008fc80000800000 */
[----:B------:R-:W-:-:S03]  /*df50*/  FMNMX.FTZ R16, R143, R16, !PT ;  /* 0x000000108f107209 */ /* 0x000fc60007810000 */
[----:B------:R-:W3:Y:S01]  /*df60*/  MUFU.TANH R164, R90 ;  /* 0x0000005a00a47308 */ /* 0x000ee20000002400 */
[----:B-1----:R-:W-:-:S04]  /*df70*/  FSEL R141, R141, -INF , P0 ;  /* 0xff8000008d8d7808 */ /* 0x002fc80000000000 */
[----:B------:R-:W-:-:S03]  /*df80*/  FMNMX.FTZ R16, R141, R16, !PT ;  /* 0x000000108d107209 */ /* 0x000fc60007810000 */
[----:B------:R-:W1:Y:S01]  /*df90*/  MUFU.TANH R142, R91 ;  /* 0x0000005b008e7308 */ /* 0x000e620000002400 */
[----:B--2---:R-:W-:Y:S01]  /*dfa0*/  FSEL R168, R168, -INF , P4 ;  /* 0xff800000a8a87808 */ /* 0x004fe20002000000 */
[----:B------:R-:W2:Y:S04]  /*dfb0*/  SHFL.BFLY PT, R21, R16, 0x2, 0x1f ;  /* 0x0c401f0010157f89 */ /* 0x000ea800000e0000 */
[----:B------:R-:W-:Y:S01]  /*dfc0*/  BAR.SYNC.DEFER_BLOCKING 0x0 ;  /* 0x0000000000007b1d */ /* 0x000fe20000010000 */
[----:B------:R-:W-:Y:S02]  /*dfd0*/  FMNMX.FTZ R23, R168, R23, !PT ;  /* 0x00000017a8177209 */ /* 0x000fe40007810000 */
[----:B---3--:R-:W-:Y:S02]  /*dfe0*/  FSEL R164, R164, -INF , P3 ;  /* 0xff800000a4a47808 */ /* 0x008fe40001800000 */
[----:B------:R-:W-:Y:S01]  /*dff0*/  ISETP.NE.AND P4, PT, R212, RZ, PT ;  /* 0x000000ffd400720c */ /* 0x000fe20003f85270 */
[----:B------:R-:W3:Y:S01]  /*e000*/  MUFU.TANH R140, R86 ;  /* 0x00000056008c7308 */ /* 0x000ee20000002400 */
[----:B------:R-:W-:-:S02]  /*e010*/  FMNMX.FTZ R23, R164, R23, !PT ;  /* 0x00000017a4177209 */ /* 0x000fc40007810000 */
[----:B-1----:R-:W-:-:S05]  /*e020*/  FSEL R142, R142, -INF , P2 ;  /* 0xff8000008e8e7808 */ /* 0x002fca0001000000 */
[----:B------:R-:W1:Y:S01]  /*e030*/  MUFU.TANH R158, R87 ;  /* 0x00000057009e7308 */ /* 0x000e620000002400 */
[----:B------:R-:W-:Y:S02]  /*e040*/  FMNMX.FTZ R23, R142, R23, !PT ;  /* 0x000000178e177209 */ /* 0x000fe40007810000 */
[----:B---3--:R-:W-:-:S04]  /*e050*/  FSEL R140, R140, -INF , P1 ;  /* 0xff8000008c8c7808 */ /* 0x008fc80000800000 */
[----:B------:R-:W-:Y:S02]  /*e060*/  FMNMX.FTZ R23, R140, R23, !PT ;  /* 0x000000178c177209 */ /* 0x000fe40007810000 */
[----:B-1----:R-:W-:Y:S02]  /*e070*/  FSEL R158, R158, -INF , P0 ;  /* 0xff8000009e9e7808 */ /* 0x002fe40000000000 */
[----:B------:R-:W-:Y:S02]  /*e080*/  ISETP.GE.AND P0, PT, R78, 0x41, PT ;  /* 0x000000414e00780c */ /* 0x000fe40003f06270 */
[----:B------:R-:W-:Y:S02]  /*e090*/  FMNMX.FTZ R18, R158, R23, !PT ;  /* 0x000000179e127209 */ /* 0x000fe40007810000 */
[----:B--2---:R-:W-:-:S03]  /*e0a0*/  FMNMX.FTZ R23, R16, R21, !PT ;  /* 0x0000001510177209 */ /* 0x004fc60007810000 */
[----:B------:R-:W1:Y:S04]  /*e0b0*/  SHFL.BFLY PT, R21, R18, 0x2, 0x1f ;  /* 0x0c401f0012157f89 */ /* 0x000e6800000e0000 */
[----:B------:R-:W2:Y:S02]  /*e0c0*/  SHFL.BFLY PT, R132, R23, 0x1, 0x1f ;  /* 0x0c201f0017847f89 */ /* 0x000ea400000e0000 */
[----:B------:R-:W-:-:S05]  /*e0d0*/  @P0 LEA.HI.SX32 R25, R133, 0xfffffffe, 0x1a ;  /* 0xfffffffe85190811 */ /* 0x000fca00078fd2ff */
[----:B------:R-:W-:Y:S01]  /*e0e0*/  @P0 IMAD R4, R4, R25, RZ ;  /* 0x0000001904040224 */ /* 0x000fe200078e02ff */
[----:B-1----:R-:W-:Y:S02]  /*e0f0*/  FMNMX.FTZ R21, R18, R21, !PT ;  /* 0x0000001512157209 */ /* 0x002fe40007810000 */
[----:B------:R-:W-:Y:S01]  /*e100*/  @P0 SHF.R.S32.HI R18, RZ, 0x1f, R25 ;  /* 0x0000001fff120819 */ /* 0x000fe20000011419 */
[-C--:B------:R-:W-:Y:S01]  /*e110*/  @P0 IMAD.WIDE.U32 R24, R25, R77.reuse, R218 ;  /* 0x0000004d19180225 */ /* 0x080fe200078e00da */
[----:B--2---:R-:W-:Y:S01]  /*e120*/  FMNMX.FTZ R132, R23, R132, !PT ;  /* 0x0000008417847209 */ /* 0x004fe20007810000 */
[----:B------:R-:W1:Y:S02]  /*e130*/  SHFL.BFLY PT, R16, R21, 0x1, 0x1f ;  /* 0x0c201f0015107f89 */ /* 0x000e6400000e0000 */
[----:B------:R-:W-:Y:S01]  /*e140*/  @P0 IMAD R77, R18, R77, R4 ;  /* 0x0000004d124d0224 */ /* 0x000fe200078e0204 */
[C---:B------:R-:W-:Y:S01]  /*e150*/  FSETP.NEU.FTZ.AND P1, PT, R132.reuse, -INF , PT ;  /* 0xff8000008400780b */ /* 0x040fe20003f3d000 */
[----:B------:R-:W-:-:S02]  /*e160*/  FMUL.FTZ R166, R132, c[0x0][0x2d0] ;  /* 0x0000b40084a67a20 */ /* 0x000fc40000410000 */
[----:B------:R-:W-:-:S03]  /*e170*/  @P0 IMAD.IADD R77, R25, 0x1, R77 ;  /* 0x00000001194d0824 */ /* 0x000fc600078e024d */
[----:B------:R-:W-:Y:S02]  /*e180*/  FSEL R166, R166, RZ, P1 ;  /* 0x000000ffa6a67208 */ /* 0x000fe40000800000 */
[----:B------:R-:W-:-:S03]  /*e190*/  @P0 LEA R22, P1, R24, c[0x0][0x1c8], 0x1 ;  /* 0x0000720018160a11 */ /* 0x000fc600078208ff */
[--C-:B------:R-:W-:Y:S01]  /*e1a0*/  FFMA.FTZ R151, R19, c[0x0][0x2d0], -R166.reuse ;  /* 0x0000b40013977a23 */ /* 0x100fe200000108a6 */
[----:B------:R-:W-:Y:S01]  /*e1b0*/  @P0 LEA.HI.X R23, R24, c[0x0][0x1cc], R77, 0x1, P1 ;  /* 0x0000730018170a11 */ /* 0x000fe200008f0c4d */
[--C-:B------:R-:W-:Y:S01]  /*e1c0*/  FFMA.FTZ R153, R3, c[0x0][0x2d0], -R166.reuse ;  /* 0x0000b40003997a23 */ /* 0x100fe200000108a6 */
[C---:B------:R-:W-:Y:S01]  /*e1d0*/  @P0 LEA R18, P1, R7.reuse, R22, 0x1 ;  /* 0x0000001607120211 */ /* 0x040fe200078208ff */
[----:B------:R-:W-:Y:S02]  /*e1e0*/  FFMA.FTZ R150, R48, c[0x0][0x2d0], -R166 ;  /* 0x0000b40030967a23 */ /* 0x000fe400000108a6 */
[----:B------:R2:W-:Y:S01]  /*e1f0*/  @P0 LDGSTS.E.BYPASS.LTC128B.128 [R213+0x6100], [R22.64], !P6 ;  /* 0x0610000016d50fae */ /* 0x0005e2000f101d46 */
[----:B------:R-:W-:Y:S01]  /*e200*/  @P0 LEA.HI.X R19, R7, R23, R210, 0x1, P1 ;  /* 0x0000001707130211 */ /* 0x000fe200008f0cd2 */
[--C-:B------:R-:W-:Y:S01]  /*e210*/  FFMA.FTZ R146, R17, c[0x0][0x2d0], -R166.reuse ;  /* 0x0000b40011927a23 */ /* 0x100fe200000108a6 */
[----:B------:R-:W-:Y:S01]  /*e220*/  MUFU.EX2 R153, R153 ;  /* 0x0000009900997308 */ /* 0x000fe20000000800 */
[----:B------:R2:W-:Y:S01]  /*e230*/  @P0 LDGSTS.E.BYPASS.LTC128B.128 [R213+0x8100], [R22.64+0x80], !P4 ;  /* 0x0810008016d50fae */ /* 0x0005e2000e101d46 */
[----:B-1----:R-:W-:Y:S01]  /*e240*/  FMNMX.FTZ R3, R21, R16, !PT ;  /* 0x0000001015037209 */ /* 0x002fe20007810000 */
[----:B------:R-:W-:-:S02]  /*e250*/  FFMA.FTZ R145, R11, c[0x0][0x2d0], -R166 ;  /* 0x0000b4000b917a23 */ /* 0x000fc400000108a6 */
[----:B------:R2:W-:Y:S01]  /*e260*/  @P0 LDGSTS.E.BYPASS.LTC128B.128 [R213+0xa100], [R22.64+0x100], !P5 ;  /* 0x0a10010016d50fae */ /* 0x0005e2000e901d46 */
[C---:B------:R-:W-:Y:S01]  /*e270*/  FSETP.NEU.FTZ.AND P1, PT, R3.reuse, -INF , PT ;  /* 0xff8000000300780b */ /* 0x040fe20003f3d000 */
[----:B------:R-:W-:Y:S01]  /*e280*/  FMUL.FTZ R163, R3, c[0x0][0x2d0] ;  /* 0x0000b40003a37a20 */ /* 0x000fe20000410000 */
[----:B------:R-:W1:Y:S01]  /*e290*/  MUFU.EX2 R150, R150 ;  /* 0x0000009600967308 */ /* 0x000e620000000800 */
[----:B------:R3:W-:Y:S01]  /*e2a0*/  @P0 LDGSTS.E.BYPASS.LTC128B.128 [R213+0x7100], [R18.64], !P6 ;  /* 0x0710000012d50fae */ /* 0x0007e2000f101d46 */
[--C-:B------:R-:W-:Y:S02]  /*e2b0*/  FFMA.FTZ R2, R9, c[0x0][0x2d0], -R166.reuse ;  /* 0x0000b40009027a23 */ /* 0x100fe400000108a6 */
[----:B------:R-:W-:Y:S01]  /*e2c0*/  FSEL R163, R163, RZ, P1 ;  /* 0x000000ffa3a37208 */ /* 0x000fe20000800000 */
[----:B------:R3:W-:Y:S01]  /*e2d0*/  @P0 LDGSTS.E.BYPASS.LTC128B.128 [R213+0x9100], [R18.64+0x80], !P4 ;  /* 0x0910008012d50fae */ /* 0x0007e2000e101d46 */
[----:B------:R-:W-:Y:S02]  /*e2e0*/  FFMA.FTZ R149, R15, c[0x0][0x2d0], -R166 ;  /* 0x0000b4000f957a23 */ /* 0x000fe400000108a6 */
[----:B------:R-:W-:Y:S01]  /*e2f0*/  MUFU.EX2 R151, R151 ;  /* 0x0000009700977308 */ /* 0x000fe20000000800 */
[----:B------:R3:W-:Y:S01]  /*e300*/  @P0 LDGSTS.E.BYPASS.LTC128B.128 [R213+0xb100], [R18.64+0x100], !P5 ;  /* 0x0b10010012d50fae */ /* 0x0007e2000e901d46 */
[----:B------:R-:W-:-:S02]  /*e310*/  FFMA.FTZ R152, R49, c[0x0][0x2d0], -R163 ;  /* 0x0000b40031987a23 */ /* 0x000fc400000108a3 */
[--C-:B------:R-:W-:Y:S01]  /*e320*/  FFMA.FTZ R155, R68, c[0x0][0x2d0], -R163.reuse ;  /* 0x0000b400449b7a23 */ /* 0x100fe200000108a3 */
[----:B------:R-:W4:Y:S01]  /*e330*/  LDSM.16.MT88.4 R40, [R203+0x2100] ;  /* 0x00210000cb28783b */ /* 0x000f220000004200 */
[--C-:B------:R-:W-:Y:S02]  /*e340*/  FFMA.FTZ R157, R36, c[0x0][0x2d0], -R163.reuse ;  /* 0x0000b400249d7a23 */ /* 0x100fe400000108a3 */
[--C-:B------:R-:W-:Y:S01]  /*e350*/  FFMA.FTZ R148, R6, c[0x0][0x2d0], -R163.reuse ;  /* 0x0000b40006947a23 */ /* 0x100fe200000108a3 */
[----:B------:R-:W2:Y:S01]  /*e360*/  LDSM.16.MT88.4 R56, [R197+0x2100] ;  /* 0x00210000c538783b */ /* 0x000ea20000004200 */
[----:B------:R-:W3:Y:S01]  /*e370*/  MUFU.EX2 R146, R146 ;  /* 0x0000009200927308 */ /* 0x000ee20000000800 */
[--C-:B------:R-:W-:Y:S01]  /*e380*/  FFMA.FTZ R135, R10, c[0x0][0x2d0], -R163.reuse ;  /* 0x0000b4000a877a23 */ /* 0x100fe200000108a3 */
[----:B-1----:R-:W-:Y:S01]  /*e390*/  F2FP.PACK_AB R96, R150, R153 ;  /* 0x000000999660723e */ /* 0x002fe200000000ff */
[----:B------:R-:W1:Y:S01]  /*e3a0*/  LDSM.16.MT88.4 R124, [R203+0x100] ;  /* 0x00010000cb7c783b */ /* 0x000e620000004200 */
[----:B------:R-:W-:-:S02]  /*e3b0*/  FFMA.FTZ R0, R8, c[0x0][0x2d0], -R163 ;  /* 0x0000b40008007a23 */ /* 0x000fc400000108a3 */
[--C-:B------:R-:W-:Y:S01]  /*e3c0*/  FFMA.FTZ R144, R13, c[0x0][0x2d0], -R166.reuse ;  /* 0x0000b4000d907a23 */ /* 0x100fe200000108a6 */
[----:B------:R-:W1:Y:S01]  /*e3d0*/  LDSM.16.MT88.4 R116, [R198+0x100] ;  /* 0x00010000c674783b */ /* 0x000e620000004200 */
[----:B------:R-:W-:Y:S01]  /*e3e0*/  MUFU.EX2 R152, R152 ;  /* 0x0000009800987308 */ /* 0x000fe20000000800 */
[--C-:B------:R-:W-:Y:S02]  /*e3f0*/  FFMA.FTZ R147, R14, c[0x0][0x2d0], -R163.reuse ;  /* 0x0000b4000e937a23 */ /* 0x100fe400000108a3 */
[----:B------:R-:W1:Y:S01]  /*e400*/  LDSM.16.MT88.4 R108, [R197+0x100] ;  /* 0x00010000c56c783b */ /* 0x000e620000004200 */
[----:B------:R-:W-:Y:S02]  /*e410*/  FFMA.FTZ R134, R12, c[0x0][0x2d0], -R163 ;  /* 0x0000b4000c867a23 */ /* 0x000fe400000108a3 */
[--C-:B------:R-:W-:Y:S01]  /*e420*/  FFMA.FTZ R154, R167, c[0x0][0x2d0], -R166.reuse ;  /* 0x0000b400a79a7a23 */ /* 0x100fe200000108a6 */
[----:B------:R-:W1:Y:S01]  /*e430*/  LDSM.16.MT88.4 R100, [R196+0x100] ;  /* 0x00010000c464783b */ /* 0x000e620000004200 */
[----:B------:R-:W4:Y:S01]  /*e440*/  MUFU.EX2 R155, R155 ;  /* 0x0000009b009b7308 */ /* 0x000f220000000800 */
[----:B---3--:R-:W-:Y:S01]  /*e450*/  F2FP.PACK_AB R98, R146, R151 ;  /* 0x000000979262723e */ /* 0x008fe200000000ff */
[--C-:B------:R-:W-:Y:S01]  /*e460*/  FFMA.FTZ R156, R165, c[0x0][0x2d0], -R166.reuse ;  /* 0x0000b400a59c7a23 */ /* 0x100fe200000108a6 */
[----:B------:R-:W3:Y:S01]  /*e470*/  LDSM.16.MT88.4 R48, [R198+0x2100] ;  /* 0x00210000c630783b */ /* 0x000ee20000004200 */
[----:B------:R-:W-:-:S02]  /*e480*/  FFMA.FTZ R159, R159, c[0x0][0x2d0], -R166 ;  /* 0x0000b4009f9f7a23 */ /* 0x000fc400000108a6 */
[--C-:B------:R-:W-:Y:S01]  /*e490*/  FFMA.FTZ R161, R161, c[0x0][0x2d0], -R166.reuse ;  /* 0x0000b400a1a17a23 */ /* 0x100fe200000108a6 */
[----:B------:R-:W1:Y:S01]  /*e4a0*/  LDSM.16.MT88.4 R64, [R196+0x2100] ;  /* 0x00210000c440783b */ /* 0x000e620000004200 */
[----:B------:R-:W-:Y:S01]  /*e4b0*/  MUFU.EX2 R157, R157 ;  /* 0x0000009d009d7308 */ /* 0x000fe20000000800 */
[--C-:B------:R-:W-:Y:S02]  /*e4c0*/  FFMA.FTZ R160, R160, c[0x0][0x2d0], -R163.reuse ;  /* 0x0000b400a0a07a23 */ /* 0x100fe400000108a3 */
[----:B------:R-:W1:Y:S01]  /*e4d0*/  LDSM.16.MT88.4 R72, [R203+0x4100] ;  /* 0x00410000cb48783b */ /* 0x000e620000004200 */
[--C-:B------:R-:W-:Y:S02]  /*e4e0*/  FFMA.FTZ R165, R170, c[0x0][0x2d0], -R163.reuse ;  /* 0x0000b400aaa57a23 */ /* 0x100fe400000108a3 */
[--C-:B------:R-:W-:Y:S01]  /*e4f0*/  FFMA.FTZ R162, R162, c[0x0][0x2d0], -R163.reuse ;  /* 0x0000b400a2a27a23 */ /* 0x100fe200000108a3 */
[----:B------:R-:W1:Y:S01]  /*e500*/  LDSM.16.MT88.4 R80, [R198+0x4100] ;  /* 0x00410000c650783b */ /* 0x000e620000004200 */
[----:B------:R-:W2:Y:S01]  /*e510*/  MUFU.EX2 R148, R148 ;  /* 0x0000009400947308 */ /* 0x000ea20000000800 */
[----:B----4-:R-:W-:Y:S01]  /*e520*/  F2FP.PACK_AB R97, R155, R152 ;  /* 0x000000989b61723e */ /* 0x010fe200000000ff */
[----:B------:R-:W-:Y:S01]  /*e530*/  FFMA.FTZ R167, R168, c[0x0][0x2d0], -R163 ;  /* 0x0000b400a8a77a23 */ /* 0x000fe200000108a3 */
[----:B------:R-:W4:Y:S01]  /*e540*/  LDSM.16.MT88.4 R88, [R197+0x4100] ;  /* 0x00410000c558783b */ /* 0x000f220000004200 */
        /* <DEDUP_REMOVED lines=9> */
[----:B--2---:R-:W-:Y:S01]  /*e5e0*/  F2FP.PACK_AB R99, R148, R157 ;  /* 0x0000009d9463723e */ /* 0x004fe200000000ff */
[----:B------:R-:W2:Y:S01]  /*e5f0*/  MUFU.EX2 R144, R144 ;  /* 0x0000009000907308 */ /* 0x000ea20000000800 */
[--C-:B------:R-:W-:Y:S01]  /*e600*/  FFMA.FTZ R171, R142, c[0x0][0x2d0], -R163.reuse ;  /* 0x0000b4008eab7a23 */ /* 0x100fe200000108a3 */
[----:B------:R-:W2:Y:S01]  /*e610*/  LDSM.16.MT88.4 R20, [R203+0x900] ;  /* 0x00090000cb14783b */ /* 0x000ea20000004200 */
[----:B------:R-:W-:-:S02]  /*e620*/  FFMA.FTZ R166, R140, c[0x0][0x2d0], -R163 ;  /* 0x0000b4008ca67a23 */ /* 0x000fc400000108a3 */
[----:B------:R-:W-:Y:S01]  /*e630*/  FFMA.FTZ R233, R158, c[0x0][0x2d0], -R163 ;  /* 0x0000b4009ee97a23 */ /* 0x000fe200000108a3 */
[C---:B------:R-:W-:Y:S01]  /*e640*/  HMMA.16816.F32 R36, R96.reuse, R40, RZ ;  /* 0x000000286024723c */ /* 0x040fe200000018ff */
[----:B------:R-:W2:Y:S01]  /*e650*/  LDSM.16.MT88.4 R12, [R196+0x2900] ;  /* 0x00290000c40c783b */ /* 0x000ea20000004200 */
[----:B------:R-:W-:Y:S01]  /*e660*/  MUFU.EX2 R145, R145 ;  /* 0x0000009100917308 */ /* 0x000fe20000000800 */
[----:B------:R-:W-:Y:S02]  /*e670*/  FADD.FTZ R150, R153, R150 ;  /* 0x0000009699967221 */ /* 0x000fe40000010000 */
[----:B------:R-:W-:Y:S01]  /*e680*/  LDSM.16.MT88.4 R136, [R198+0x900] ;  /* 0x00090000c688783b */ /* 0x000fe20000004200 */
[----:B------:R-:W-:Y:S02]  /*e690*/  FADD.FTZ R152, R152, R155 ;  /* 0x0000009b98987221 */ /* 0x000fe40000010000 */
[----:B------:R-:W-:Y:S01]  /*e6a0*/  HMMA.16816.F32 R52, R96, R56, RZ ;  /* 0x000000386034723c */ /* 0x000fe200000018ff */
[----:B------:R-:W-:Y:S01]  /*e6b0*/  LDSM.16.MT88.4 R32, [R197+0x900] ;  /* 0x00090000c520783b */ /* 0x000fe20000004200 */
[----:B------:R-:W-:Y:S01]  /*e6c0*/  MUFU.EX2 R2, R2 ;  /* 0x0000000200027308 */ /* 0x000fe20000000800 */
[----:B------:R-:W-:-:S02]  /*e6d0*/  FADD.FTZ R151, R151, R150 ;  /* 0x0000009697977221 */ /* 0x000fc40000010000 */
[----:B------:R-:W-:Y:S01]  /*e6e0*/  LDSM.16.MT88.4 R28, [R196+0x900] ;  /* 0x00090000c41c783b */ /* 0x000fe20000004200 */
[----:B------:R-:W-:Y:S02]  /*e6f0*/  FADD.FTZ R157, R157, R152 ;  /* 0x000000989d9d7221 */ /* 0x000fe40000010000 */
[C---:B------:R-:W-:Y:S01]  /*e700*/  HMMA.16816.F32 R40, R96.reuse, R42, RZ ;  /* 0x0000002a6028723c */ /* 0x040fe200000018ff */
[----:B------:R-:W-:Y:S01]  /*e710*/  LDSM.16.MT88.4 R24, [R198+0x2900] ;  /* 0x00290000c618783b */ /* 0x000fe20000004200 */
[----:B------:R-:W-:Y:S01]  /*e720*/  MUFU.EX2 R147, R147 ;  /* 0x0000009300937308 */ /* 0x000fe20000000800 */
[----:B------:R-:W-:Y:S02]  /*e730*/  FADD.FTZ R146, R146, R151 ;  /* 0x0000009792927221 */ /* 0x000fe40000010000 */
[----:B------:R-:W-:Y:S01]  /*e740*/  FADD.FTZ R148, R148, R157 ;  /* 0x0000009d94947221 */ /* 0x000fe20000010000 */
[----:B------:R-:W-:Y:S02]  /*e750*/  LDSM.16.MT88.4 R140, [R198+0x1900] ;  /* 0x00190000c68c783b */ /* 0x000fe40000004200 */
[C---:B------:R-:W-:Y:S02]  /*e760*/  HMMA.16816.F32 R56, R96.reuse, R58, RZ ;  /* 0x0000003a6038723c */ /* 0x040fe400000018ff */
[----:B------:R-:W2:Y:S01]  /*e770*/  MUFU.EX2 R134, R134 ;  /* 0x0000008600867308 */ /* 0x000ea20000000800 */
[----:B------:R-:W0:Y:S05]  /*e780*/  LDGDEPBAR ;  /* 0x00000000000079af */ /* 0x000e2a0000000000 */
[C---:B-1----:R-:W-:Y:S02]  /*e790*/  HMMA.16816.F32 R128, R96.reuse, R124, RZ ;  /* 0x0000007c6080723c */ /* 0x042fe400000018ff */
[----:B------:R-:W-:Y:S06]  /*e7a0*/  MUFU.EX2 R135, R135 ;  /* 0x0000008700877308 */ /* 0x000fec0000000800 */
[C---:B------:R-:W-:Y:S02]  /*e7b0*/  HMMA.16816.F32 R120, R96.reuse, R116, RZ ;  /* 0x000000746078723c */ /* 0x040fe400000018ff */
[----:B------:R-:W1:Y:S06]  /*e7c0*/  MUFU.EX2 R0, R0 ;  /* 0x0000000000007308 */ /* 0x000e6c0000000800 */
[C---:B------:R-:W-:Y:S02]  /*e7d0*/  HMMA.16816.F32 R112, R96.reuse, R108, RZ ;  /* 0x0000006c6070723c */ /* 0x040fe400000018ff */
[----:B------:R-:W-:Y:S06]  /*e7e0*/  MUFU.EX2 R154, R154 ;  /* 0x0000009a009a7308 */ /* 0x000fec0000000800 */
[C---:B------:R-:W-:Y:S02]  /*e7f0*/  HMMA.16816.F32 R104, R96.reuse, R100, RZ ;  /* 0x000000646068723c */ /* 0x040fe400000018ff */
[----:B------:R-:W1:Y:S06]  /*e800*/  MUFU.EX2 R159, R159 ;  /* 0x0000009f009f7308 */ /* 0x000e6c0000000800 */
[C---:B---3--:R-:W-:Y:S02]  /*e810*/  HMMA.16816.F32 R44, R96.reuse, R48, RZ ;  /* 0x00000030602c723c */ /* 0x048fe400000018ff */
[----:B------:R-:W-:Y:S06]  /*e820*/  MUFU.EX2 R156, R156 ;  /* 0x0000009c009c7308 */ /* 0x000fec0000000800 */
[C---:B------:R-:W-:Y:S02]  /*e830*/  HMMA.16816.F32 R60, R96.reuse, R64, RZ ;  /* 0x00000040603c723c */ /* 0x040fe400000018ff */
[----:B------:R-:W3:Y:S06]  /*e840*/  MUFU.EX2 R161, R161 ;  /* 0x000000a100a17308 */ /* 0x000eec0000000800 */
[C---:B------:R-:W-:Y:S02]  /*e850*/  HMMA.16816.F32 R68, R96.reuse, R72, RZ ;  /* 0x000000486044723c */ /* 0x040fe400000018ff */
[----:B------:R-:W-:Y:S06]  /*e860*/  MUFU.EX2 R160, R160 ;  /* 0x000000a000a07308 */ /* 0x000fec0000000800 */
[C---:B------:R-:W-:Y:S02]  /*e870*/  HMMA.16816.F32 R76, R96.reuse, R80, RZ ;  /* 0x00000050604c723c */ /* 0x040fe400000018ff */
[----:B------:R-:W1:Y:S06]  /*e880*/  MUFU.EX2 R165, R165 ;  /* 0x000000a500a57308 */ /* 0x000e6c0000000800 */
[C---:B----4-:R-:W-:Y:S02]  /*e890*/  HMMA.16816.F32 R84, R96.reuse, R88, RZ ;  /* 0x000000586054723c */ /* 0x050fe400000018ff */
[----:B------:R-:W-:Y:S06]  /*e8a0*/  MUFU.EX2 R162, R162 ;  /* 0x000000a200a27308 */ /* 0x000fec0000000800 */
[C---:B------:R-:W-:Y:S02]  /*e8b0*/  HMMA.16816.F32 R124, R96.reuse, R126, RZ ;  /* 0x0000007e607c723c */ /* 0x040fe400000018ff */
[----:B------:R-:W4:Y:S06]  /*e8c0*/  MUFU.EX2 R167, R167 ;  /* 0x000000a700a77308 */ /* 0x000f2c0000000800 */
[C---:B------:R-:W-:Y:S02]  /*e8d0*/  HMMA.16816.F32 R116, R96.reuse, R118, RZ ;  /* 0x000000766074723c */ /* 0x040fe400000018ff */
[----:B------:R-:W-:Y:S06]  /*e8e0*/  MUFU.EX2 R168, R168 ;  /* 0x000000a800a87308 */ /* 0x000fec0000000800 */
[C---:B------:R-:W-:Y:S02]  /*e8f0*/  HMMA.16816.F32 R108, R96.reuse, R110, RZ ;  /* 0x0000006e606c723c */ /* 0x040fe400000018ff */
[----:B------:R-:W1:Y:S06]  /*e900*/  MUFU.EX2 R169, R169 ;  /* 0x000000a900a97308 */ /* 0x000e6c0000000800 */
        /* <DEDUP_REMOVED lines=12> */
[C---:B------:R-:W-:Y:S07]  /*e9d0*/  HMMA.16816.F32 R92, R96.reuse, R4, RZ ;  /* 0x00000004605c723c */ /* 0x040fee00000018ff */
[----:B--2---:R-:W-:Y:S01]  /*e9e0*/  F2FP.PACK_AB R4, R144, R149 ;  /* 0x000000959004723e */ /* 0x004fe200000000ff */
[----:B------:R-:W-:Y:S01]  /*e9f0*/  HMMA.16816.F32 R96, R96, R6, RZ ;  /* 0x000000066060723c */ /* 0x000fe200000018ff */
[----:B------:R-:W-:Y:S01]  /*ea00*/  F2FP.PACK_AB R5, R134, R147 ;  /* 0x000000938605723e */ /* 0x000fe200000000ff */
[----:B------:R-:W-:-:S02]  /*ea10*/  FADD.FTZ R149, R149, R146 ;  /* 0x0000009295957221 */ /* 0x000fc40000010000 */
[----:B------:R-:W-:Y:S02]  /*ea20*/  FADD.FTZ R147, R147, R148 ;  /* 0x0000009493937221 */ /* 0x000fe40000010000 */
[----:B------:R-:W-:Y:S01]  /*ea30*/  FADD.FTZ R144, R144, R149 ;  /* 0x0000009590907221 */ /* 0x000fe20000010000 */
[----:B------:R-:W-:Y:S01]  /*ea40*/  F2FP.PACK_AB R6, R2, R145 ;  /* 0x000000910206723e */ /* 0x000fe200000000ff */
[----:B------:R-:W-:Y:S01]  /*ea50*/  FADD.FTZ R134, R134, R147 ;  /* 0x0000009386867221 */ /* 0x000fe20000010000 */
[----:B-1----:R-:W-:Y:S01]  /*ea60*/  F2FP.PACK_AB R7, R0, R135 ;  /* 0x000000870007723e */ /* 0x002fe200000000ff */
[----:B------:R-:W-:Y:S02]  /*ea70*/  FADD.FTZ R145, R145, R144 ;  /* 0x0000009091917221 */ /* 0x000fe40000010000 */
[----:B------:R-:W-:Y:S02]  /*ea80*/  FADD.FTZ R135, R135, R134 ;  /* 0x0000008687877221 */ /* 0x000fe40000010000 */
[----:B------:R-:W-:-:S02]  /*ea90*/  FADD.FTZ R145, R2, R145 ;  /* 0x0000009102917221 */ /* 0x000fc40000010000 */
[----:B------:R-:W-:Y:S01]  /*eaa0*/  HMMA.16816.F32 R36, R4, R8, R36 ;  /* 0x000000080424723c */ /* 0x000fe20000001824 */
[----:B------:R-:W-:-:S07]  /*eab0*/  FADD.FTZ R135, R0, R135 ;  /* 0x0000008700877221 */ /* 0x000fce0000010000 */
[C---:B------:R-:W-:Y:S01]  /*eac0*/  HMMA.16816.F32 R40, R4.reuse, R10, R40 ;  /* 0x0000000a0428723c */ /* 0x040fe20000001828 */
[----:B------:R-:W1:Y:S07]  /*ead0*/  LDSM.16.MT88.4 R8, [R198+0x4900] ;  /* 0x00490000c608783b */ /* 0x000e6e0000004200 */
[C---:B------:R-:W-:Y:S08]  /*eae0*/  HMMA.16816.F32 R52, R4.reuse, R16, R52 ;  /* 0x000000100434723c */ /* 0x040ff00000001834 */
[C---:B------:R-:W-:Y:S01]  /*eaf0*/  HMMA.16816.F32 R56, R4.reuse, R18, R56 ;  /* 0x000000120438723c */ /* 0x040fe20000001838 */
[----:B------:R-:W2:Y:S07]  /*eb00*/  LDSM.16.MT88.4 R16, [R197+0x4900] ;  /* 0x00490000c510783b */ /* 0x000eae0000004200 */
[C---:B------:R-:W-:Y:S08]  /*eb10*/  HMMA.16816.F32 R128, R4.reuse, R20, R128 ;  /* 0x000000140480723c */ /* 0x040ff00000001880 */
[C---:B------:R-:W-:Y:S01]  /*eb20*/  HMMA.16816.F32 R124, R4.reuse, R22, R124 ;  /* 0x00000016047c723c */ /* 0x040fe2000000187c */
[----:B------:R-:W3:Y:S07]  /*eb30*/  LDSM.16.MT88.4 R20, [R203+0x4900] ;  /* 0x00490000cb14783b */ /* 0x000eee0000004200 */
[C---:B------:R-:W-:Y:S08]  /*eb40*/  HMMA.16816.F32 R60, R4.reuse, R12, R60 ;  /* 0x0000000c043c723c */ /* 0x040ff0000000183c */
        /* <DEDUP_REMOVED lines=8> */
[C---:B------:R-:W-:Y:S08]  /*ebd0*/  HMMA.16816.F32 R120, R4.reuse, R136, R120 ;  /* 0x000000880478723c */ /* 0x040ff00000001878 */
[C---:B------:R-:W-:Y:S01]  /*ebe0*/  HMMA.16816.F32 R116, R4.reuse, R138, R116 ;  /* 0x0000008a0474723c */ /* 0x040fe20000001874 */
[----:B------:R-:W-:Y:S07]  /*ebf0*/  LDSM.16.MT88.4 R136, [R197+0x1900] ;  /* 0x00190000c588783b */ /* 0x000fee0000004200 */
        /* <DEDUP_REMOVED lines=9> */
[C---:B---3--:R-:W-:Y:S08]  /*ec90*/  HMMA.16816.F32 R68, R4.reuse, R20, R68 ;  /* 0x000000140444723c */ /* 0x048ff00000001844 */
[C---:B------:R-:W-:Y:S01]  /*eca0*/  HMMA.16816.F32 R72, R4.reuse, R22, R72 ;  /* 0x000000160448723c */ /* 0x040fe20000001848 */
[----:B------:R-:W-:Y:S07]  /*ecb0*/  LDSM.16.MT88.4 R20, [R203+0x5100] ;  /* 0x00510000cb14783b */ /* 0x000fee0000004200 */
[C---:B------:R-:W-:Y:S08]  /*ecc0*/  HMMA.16816.F32 R92, R4.reuse, R12, R92 ;  /* 0x0000000c045c723c */ /* 0x040ff0000000185c */
[----:B------:R-:W-:Y:S01]  /*ecd0*/  HMMA.16816.F32 R96, R4, R14, R96 ;  /* 0x0000000e0460723c */ /* 0x000fe20000001860 */
[----:B------:R-:W3:Y:S06]  /*ece0*/  LDSM.16.MT88.4 R12, [R203+0x3100] ;  /* 0x00310000cb0c783b */ /* 0x000eec0000004200 */
[----:B------:R-:W-:Y:S01]  /*ecf0*/  F2FP.PACK_AB R4, R159, R154 ;  /* 0x0000009a9f04723e */ /* 0x000fe200000000ff */
[----:B------:R-:W-:Y:S01]  /*ed00*/  FADD.FTZ R154, R154, R145 ;  /* 0x000000919a9a7221 */ /* 0x000fe20000010000 */
[----:B------:R-:W-:-:S02]  /*ed10*/  F2FP.PACK_AB R6, R161, R156 ;  /* 0x0000009ca106723e */ /* 0x000fc400000000ff */
[----:B------:R-:W-:Y:S01]  /*ed20*/  F2FP.PACK_AB R5, R165, R160 ;  /* 0x000000a0a505723e */ /* 0x000fe200000000ff */
[----:B------:R-:W-:Y:S01]  /*ed30*/  FADD.FTZ R160, R160, R135 ;  /* 0x00000087a0a07221 */ /* 0x000fe20000010000 */
[----:B----4-:R-:W-:Y:S01]  /*ed40*/  F2FP.PACK_AB R7, R167, R162 ;  /* 0x000000a2a707723e */ /* 0x010fe200000000ff */
[----:B------:R-:W-:Y:S02]  /*ed50*/  FADD.FTZ R159, R159, R154 ;  /* 0x0000009a9f9f7221 */ /* 0x000fe40000010000 */
[----:B------:R-:W-:Y:S02]  /*ed60*/  FADD.FTZ R165, R165, R160 ;  /* 0x000000a0a5a57221 */ /* 0x000fe40000010000 */
[----:B------:R-:W-:Y:S02]  /*ed70*/  FADD.FTZ R156, R156, R159 ;  /* 0x0000009f9c9c7221 */ /* 0x000fe40000010000 */
[----:B-1----:R-:W-:Y:S01]  /*ed80*/  HMMA.16816.F32 R128, R4, R8, R128 ;  /* 0x000000080480723c */ /* 0x002fe20000001880 */
[----:B------:R-:W-:-:S02]  /*ed90*/  FADD.FTZ R162, R162, R165 ;  /* 0x000000a5a2a27221 */ /* 0x000fc40000010000 */
[----:B------:R-:W-:Y:S02]  /*eda0*/  FADD.FTZ R161, R161, R156 ;  /* 0x0000009ca1a17221 */ /* 0x000fe40000010000 */
[----:B------:R-:W-:-:S03]  /*edb0*/  FADD.FTZ R167, R167, R162 ;  /* 0x000000a2a7a77221 */ /* 0x000fc60000010000 */
[C---:B------:R-:W-:Y:S01]  /*edc0*/  HMMA.16816.F32 R124, R4.reuse, R10, R124 ;  /* 0x0000000a047c723c */ /* 0x040fe2000000187c */
[----:B------:R-:W1:Y:S07]  /*edd0*/  LDSM.16.MT88.4 R8, [R197+0x3100] ;  /* 0x00310000c508783b */ /* 0x000e6e0000004200 */
[C---:B--2---:R-:W-:Y:S08]  /*ede0*/  HMMA.16816.F32 R120, R4.reuse, R16, R120 ;  /* 0x000000100478723c */ /* 0x044ff00000001878 */
[C---:B------:R-:W-:Y:S01]  /*edf0*/  HMMA.16816.F32 R116, R4.reuse, R18, R116 ;  /* 0x000000120474723c */ /* 0x040fe20000001874 */
[----:B------:R-:W2:Y:S07]  /*ee00*/  LDSM.16.MT88.4 R16, [R196+0x3100] ;  /* 0x00310000c410783b */ /* 0x000eae0000004200 */
[C---:B---3--:R-:W-:Y:S08]  /*ee10*/  HMMA.16816.F32 R36, R4.reuse, R12, R36 ;  /* 0x0000000c0424723c */ /* 0x048ff00000001824 */
[C---:B------:R-:W-:Y:S01]  /*ee20*/  HMMA.16816.F32 R40, R4.reuse, R14, R40 ;  /* 0x0000000e0428723c */ /* 0x040fe20000001828 */
[----:B------:R-:W3:Y:S07]  /*ee30*/  LDSM.16.MT88.4 R12, [R198+0x5100] ;  /* 0x00510000c60c783b */ /* 0x000eee0000004200 */
[C---:B------:R-:W-:Y:S08]  /*ee40*/  HMMA.16816.F32 R68, R4.reuse, R20, R68 ;  /* 0x000000140444723c */ /* 0x040ff00000001844 */
[C---:B-1----:R-:W-:Y:S08]  /*ee50*/  HMMA.16816.F32 R52, R4.reuse, R8, R52 ;  /* 0x000000080434723c */ /* 0x042ff00000001834 */
        /* <DEDUP_REMOVED lines=8> */
[C---:B------:R-:W-:Y:S01]  /*eee0*/  HMMA.16816.F32 R72, R4.reuse, R22, R72 ;  /* 0x000000160448723c */ /* 0x040fe20000001848 */
[----:B------:R-:W-:Y:S07]  /*eef0*/  LDSM.16.MT88.4 R20, [R196+0x3900] ;  /* 0x00390000c414783b */ /* 0x000fee0000004200 */
        /* <DEDUP_REMOVED lines=8> */
[----:B------:R-:W4:Y:S07]  /*ef80*/  LDSM.16.MT88.4 R32, [R196+0x1900] ;  /* 0x00190000c420783b */ /* 0x000f2e0000004200 */
[C---:B------:R-:W-:Y:S08]  /*ef90*/  HMMA.16816.F32 R104, R4.reuse, R28, R104 ;  /* 0x0000001c0468723c */ /* 0x040ff00000001868 */
[C---:B------:R-:W-:Y:S01]  /*efa0*/  HMMA.16816.F32 R100, R4.reuse, R30, R100 ;  /* 0x0000001e0464723c */ /* 0x040fe20000001864 */
[----:B------:R-:W1:Y:S07]  /*efb0*/  LDSM.16.MT88.4 R28, [R198+0x3900] ;  /* 0x00390000c61c783b */ /* 0x000e6e0000004200 */
[C---:B------:R-:W-:Y:S08]  /*efc0*/  HMMA.16816.F32 R44, R4.reuse, R24, R44 ;  /* 0x00000018042c723c */ /* 0x040ff0000000182c */
[----:B------:R-:W-:Y:S01]  /*efd0*/  HMMA.16816.F32 R48, R4, R26, R48 ;  /* 0x0000001a0430723c */ /* 0x000fe20000001830 */
[----:B------:R-:W2:Y:S06]  /*efe0*/  LDSM.16.MT88.4 R24, [R197+0x3900] ;  /* 0x00390000c518783b */ /* 0x000eac0000004200 */
[----:B------:R-:W-:Y:S01]  /*eff0*/  F2FP.PACK_AB R4, R169, R168 ;  /* 0x000000a8a904723e */ /* 0x000fe200000000ff */
[----:B------:R-:W-:Y:S01]  /*f000*/  FADD.FTZ R168, R168, R161 ;  /* 0x000000a1a8a87221 */ /* 0x000fe20000010000 */
[----:B------:R-:W-:-:S02]  /*f010*/  F2FP.PACK_AB R6, R235, R170 ;  /* 0x000000aaeb06723e */ /* 0x000fc400000000ff */
[----:B------:R-:W-:Y:S01]  /*f020*/  F2FP.PACK_AB R5, R171, R164 ;  /* 0x000000a4ab05723e */ /* 0x000fe200000000ff */
[----:B------:R-:W-:Y:S01]  /*f030*/  FADD.FTZ R164, R164, R167 ;  /* 0x000000a7a4a47221 */ /* 0x000fe20000010000 */
[----:B------:R-:W-:Y:S01]  /*f040*/  F2FP.PACK_AB R7, R233, R166 ;  /* 0x000000a6e907723e */ /* 0x000fe200000000ff */
[----:B------:R-:W-:Y:S02]  /*f050*/  FADD.FTZ R169, R169, R168 ;  /* 0x000000a8a9a97221 */ /* 0x000fe40000010000 */
[----:B------:R-:W-:Y:S02]  /*f060*/  FADD.FTZ R171, R171, R164 ;  /* 0x000000a4abab7221 */ /* 0x000fe40000010000 */
[----:B------:R-:W-:Y:S02]  /*f070*/  FADD.FTZ R170, R170, R169 ;  /* 0x000000a9aaaa7221 */ /* 0x000fe40000010000 */
[----:B---3--:R-:W-:Y:S01]  /*f080*/  HMMA.16816.F32 R128, R4, R12, R128 ;  /* 0x0000000c0480723c */ /* 0x008fe20000001880 */
[----:B------:R-:W-:-:S02]  /*f090*/  FADD.FTZ R166, R166, R171 ;  /* 0x000000aba6a67221 */ /* 0x000fc40000010000 */
[----:B------:R-:W-:Y:S02]  /*f0a0*/  FADD.FTZ R235, R235, R170 ;  /* 0x000000aaebeb7221 */ /* 0x000fe40000010000 */
[----:B------:R-:W-:-:S03]  /*f0b0*/  FADD.FTZ R233, R233, R166 ;  /* 0x000000a6e9e97221 */ /* 0x000fc60000010000 */
        /* <DEDUP_REMOVED lines=9> */
[C---:B------:R-:W-:Y:S08]  /*f150*/  HMMA.16816.F32 R116, R4.reuse, R142, R116 ;  /* 0x0000008e0474723c */ /* 0x040ff00000001874 */
[C---:B------:R-:W-:Y:S08]  /*f160*/  HMMA.16816.F32 R112, R4.reuse, R136, R112 ;  /* 0x000000880470723c */ /* 0x040ff00000001870 */
[C---:B------:R-:W-:Y:S08]  /*f170*/  HMMA.16816.F32 R108, R4.reuse, R138, R108 ;  /* 0x0000008a046c723c */ /* 0x040ff0000000186c */
[C---:B----4-:R-:W-:Y:S08]  /*f180*/  HMMA.16816.F32 R104, R4.reuse, R32, R104 ;  /* 0x000000200468723c */ /* 0x050ff00000001868 */
[C---:B------:R-:W-:Y:S08]  /*f190*/  HMMA.16816.F32 R100, R4.reuse, R34, R100 ;  /* 0x000000220464723c */ /* 0x040ff00000001864 */
[C---:B------:R-:W-:Y:S08]  /*f1a0*/  HMMA.16816.F32 R44, R4.reuse, R28, R44 ;  /* 0x0000001c042c723c */ /* 0x040ff0000000182c */
[C---:B------:R-:W-:Y:S08]  /*f1b0*/  HMMA.16816.F32 R48, R4.reuse, R30, R48 ;  /* 0x0000001e0430723c */ /* 0x040ff00000001830 */
[C---:B------:R-:W-:Y:S08]  /*f1c0*/  HMMA.16816.F32 R52, R4.reuse, R24, R52 ;  /* 0x000000180434723c */ /* 0x040ff00000001834 */
[C---:B------:R-:W-:Y:S08]  /*f1d0*/  HMMA.16816.F32 R56, R4.reuse, R26, R56 ;  /* 0x0000001a0438723c */ /* 0x040ff00000001838 */
[C---:B------:R-:W-:Y:S08]  /*f1e0*/  HMMA.16816.F32 R60, R4.reuse, R20, R60 ;  /* 0x00000014043c723c */ /* 0x040ff0000000183c */
[C---:B------:R-:W-:Y:S08]  /*f1f0*/  HMMA.16816.F32 R64, R4.reuse, R22, R64 ;  /* 0x000000160440723c */ /* 0x040ff00000001840 */
[C---:B---3--:R-:W-:Y:S08]  /*f200*/  HMMA.16816.F32 R76, R4.reuse, R12, R76 ;  /* 0x0000000c044c723c */ /* 0x048ff0000000184c */
[C---:B------:R-:W-:Y:S08]  /*f210*/  HMMA.16816.F32 R80, R4.reuse, R14, R80 ;  /* 0x0000000e0450723c */ /* 0x040ff00000001850 */
[C---:B-1----:R-:W-:Y:S08]  /*f220*/  HMMA.16816.F32 R84, R4.reuse, R8, R84 ;  /* 0x000000080454723c */ /* 0x042ff00000001854 */
[C---:B------:R-:W-:Y:S08]  /*f230*/  HMMA.16816.F32 R88, R4.reuse, R10, R88 ;  /* 0x0000000a0458723c */ /* 0x040ff00000001858 */
[C---:B--2---:R-:W-:Y:S08]  /*f240*/  HMMA.16816.F32 R92, R4.reuse, R16, R92 ;  /* 0x00000010045c723c */ /* 0x044ff0000000185c */
[----:B------:R-:W-:Y:S01]  /*f250*/  HMMA.16816.F32 R96, R4, R18, R96 ;  /* 0x000000120460723c */ /* 0x000fe20000001860 */
[----:B------:R-:W-:Y:S07]  /*f260*/  @!P0 BRA `(.L_x_128) ;  /* 0x00002eb000008947 */ /* 0x000fee0003800000 */
[C---:B------:R-:W-:Y:S01]  /*f270*/  IADD3 RZ, P3, R214.reuse, 0x40, RZ ;  /* 0x00000040d6ff7810 */ /* 0x040fe20007f7e0ff */
[----:B------:R-:W-:Y:S01]  /*f280*/  IMAD.MOV.U32 R224, RZ, RZ, c[0x0][0x1e0] ;  /* 0x00007800ffe07624 */ /* 0x000fe200078e00ff */
[----:B------:R-:W-:Y:S01]  /*f290*/  IADD3 RZ, P2, R214, 0x80, RZ ;  /* 0x00000080d6ff7810 */ /* 0x000fe20007f5e0ff */
[----:B------:R-:W-:Y:S01]  /*f2a0*/  IMAD.MOV.U32 R0, RZ, RZ, R3 ;  /* 0x000000ffff007224 */ /* 0x000fe200078e0003 */
[C---:B------:R-:W-:Y:S01]  /*f2b0*/  IADD3 RZ, P1, R216.reuse, 0x40, RZ ;  /* 0x00000040d8ff7810 */ /* 0x040fe20007f3e0ff */
[----:B------:R-:W-:Y:S01]  /*f2c0*/  IMAD.MOV.U32 R135, RZ, RZ, R132 ;  /* 0x000000ffff877224 */ /* 0x000fe200078e0084 */
[----:B------:R-:W-:Y:S01]  /*f2d0*/  IADD3 RZ, P0, R216, 0x80, RZ ;  /* 0x00000080d8ff7810 */ /* 0x000fe20007f1e0ff */
[--C-:B------:R-:W-:Y:S01]  /*f2e0*/  IMAD.X R230, RZ, RZ, R209.reuse, P3 ;  /* 0x000000ffffe67224 */ /* 0x100fe200018e06d1 */
[----:B------:R-:W-:Y:S01]  /*f2f0*/  LEA.HI.SX32 R231, R133, 0xfffffffe, 0x1a ;  /* 0xfffffffe85e77811 */ /* 0x000fe200078fd2ff */
[----:B------:R-:W-:Y:S01]  /*f300*/  IMAD.X R229, RZ, RZ, R209, P2 ;  /* 0x000000ffffe57224 */ /* 0x000fe200010e06d1 */
[C---:B------:R-:W-:Y:S01]  /*f310*/  IADD3 R195, R204.reuse, 0x800, RZ ;  /* 0x00000800ccc37810 */ /* 0x040fe20007ffe0ff */
[--C-:B------:R-:W-:Y:S01]  /*f320*/  IMAD.X R228, RZ, RZ, R219.reuse, P1 ;  /* 0x000000ffffe47224 */ /* 0x100fe200008e06db */
[C---:B------:R-:W-:Y:S01]  /*f330*/  IADD3 R194, R204.reuse, 0x1000, RZ ;  /* 0x00001000ccc27810 */ /* 0x040fe20007ffe0ff */
[----:B------:R-:W-:Y:S01]  /*f340*/  IMAD.X R227, RZ, RZ, R219, P0 ;  /* 0x000000ffffe37224 */ /* 0x000fe200000e06db */
[C---:B------:R-:W-:Y:S01]  /*f350*/  IADD3 R193, R204.reuse, 0x1800, RZ ;  /* 0x00001800ccc17810 */ /* 0x040fe20007ffe0ff */
[----:B------:R-:W-:Y:S01]  /*f360*/  IMAD.MOV.U32 R226, RZ, RZ, c[0x0][0x208] ;  /* 0x00008200ffe27624 */ /* 0x000fe200078e00ff */
[C---:B------:R-:W-:Y:S01]  /*f370*/  IADD3 R191, R204.reuse, 0x2000, RZ ;  /* 0x00002000ccbf7810 */ /* 0x040fe20007ffe0ff */
[----:B------:R-:W-:Y:S01]  /*f380*/  IMAD.MOV.U32 R225, RZ, RZ, c[0x0][0x20c] ;  /* 0x00008300ffe17624 */ /* 0x000fe200078e00ff */
[----:B------:R-:W-:Y:S01]  /*f390*/  IADD3 R190, R204, 0x2800, RZ ;  /* 0x00002800ccbe7810 */ /* 0x000fe20007ffe0ff */
[----:B------:R-:W-:Y:S01]  /*f3a0*/  IMAD.SHL.U32 R224, R224, 0x20, RZ ;  /* 0x00000020e0e07824 */ /* 0x000fe200078e00ff */
[C---:B------:R-:W-:Y:S01]  /*f3b0*/  IADD3 R189, R204.reuse, 0x3000, RZ ;  /* 0x00003000ccbd7810 */ /* 0x040fe20007ffe0ff */
[----:B------:R-:W-:Y:S01]  /*f3c0*/  ULDC.64 UR4, c[0x0][0x118] ;  /* 0x0000460000047ab9 */ /* 0x000fe20000000a00 */
[----:B------:R-:W-:-:S02]  /*f3d0*/  IADD3 R188, R204, 0x3800, RZ ;  /* 0x00003800ccbc7810 */ /* 0x000fc40007ffe0ff */
[C---:B------:R-:W-:Y:S02]  /*f3e0*/  IADD3 R187, R204.reuse, 0x4000, RZ ;  /* 0x00004000ccbb7810 */ /* 0x040fe40007ffe0ff */
[C---:B------:R-:W-:Y:S02]  /*f3f0*/  IADD3 R186, R204.reuse, 0x4800, RZ ;  /* 0x00004800ccba7810 */ /* 0x040fe40007ffe0ff */
[C---:B------:R-:W-:Y:S02]  /*f400*/  IADD3 R185, R204.reuse, 0x5000, RZ ;  /* 0x00005000ccb97810 */ /* 0x040fe40007ffe0ff */
[----:B------:R-:W-:Y:S02]  /*f410*/  IADD3 R184, R204, 0x5800, RZ ;  /* 0x00005800ccb87810 */ /* 0x000fe40007ffe0ff */
[C---:B------:R-:W-:Y:S02]  /*f420*/  IADD3 R223, R214.reuse, 0x40, RZ ;  /* 0x00000040d6df7810 */ /* 0x040fe40007ffe0ff */
[----:B------:R-:W-:-:S02]  /*f430*/  IADD3 R222, R214, 0x80, RZ ;  /* 0x00000080d6de7810 */ /* 0x000fc40007ffe0ff */
[C---:B------:R-:W-:Y:S02]  /*f440*/  IADD3 R221, R216.reuse, 0x40, RZ ;  /* 0x00000040d8dd7810 */ /* 0x040fe40007ffe0ff */
[----:B------:R-:W-:Y:S02]  /*f450*/  IADD3 R220, R216, 0x80, RZ ;  /* 0x00000080d8dc7810 */ /* 0x000fe40007ffe0ff */
.L_x_129:
[----:B------:R-:W-:Y:S04]  /*f460*/  DEPBAR.LE SB0, 0x0 ;  /* 0x000080000000791a */ /* 0x000fe80000000000 */
[----:B------:R-:W-:Y:S01]  /*f470*/  BAR.SYNC.DEFER_BLOCKING 0x0 ;  /* 0x0000000000007b1d */ /* 0x000fe20000010000 */
[----:B------:R-:W-:Y:S01]  /*f480*/  SHF.R.S32.HI R12, RZ, 0x1f, R231 ;  /* 0x0000001fff0c7819 */ /* 0x000fe200000114e7 */
[C---:B------:R-:W-:Y:S04]  /*f490*/  IMAD.WIDE.U32 R2, R231.reuse, c[0x0][0x208], RZ ;  /* 0x00008200e7027a25 */ /* 0x040fe800078e00ff */
[----:B------:R-:W-:Y:S01]  /*f4a0*/  IMAD R12, R12, c[0x0][0x208], RZ ;  /* 0x000082000c0c7a24 */ /* 0x000fe200078e02ff */
[C---:B------:R-:W-:Y:S03]  /*f4b0*/  SHF.L.U32 R5, R2.reuse, 0x6, RZ ;  /* 0x0000000602057819 */ /* 0x040fe600000006ff */
[----:B------:R-:W-:Y:S01]  /*f4c0*/  IMAD R12, R231, c[0x0][0x20c], R12 ;  /* 0x00008300e70c7a24 */ /* 0x000fe200078e020c */
[----:B------:R-:W-:Y:S04]  /*f4d0*/  IADD3 R7, P1, R5, R223, RZ ;  /* 0x000000df05077210 */ /* 0x000fe80007f3e0ff */
[----:B------:R-:W-:Y:S02]  /*f4e0*/  IADD3 R12, R3, R12, RZ ;  /* 0x0000000c030c7210 */ /* 0x000fe40007ffe0ff */
[----:B------:R-:W-:Y:S02]  /*f4f0*/  IADD3 R3, P3, R5, R214, RZ ;  /* 0x000000d605037210 */ /* 0x000fe40007f7e0ff */
[----:B------:R-:W-:Y:S02]  /*f500*/  SHF.L.U64.HI R12, R2, 0x6, R12 ;  /* 0x00000006020c7819 */ /* 0x000fe4000001020c */
[C---:B------:R-:W-:Y:S02]  /*f510*/  LEA R16, P2, R3.reuse, c[0x0][0x1f8], 0x1 ;  /* 0x00007e0003107a11 */ /* 0x040fe400078408ff */
[C---:B------:R-:W-:Y:S01]  /*f520*/  IADD3.X R2, R12.reuse, R209, RZ, P3, !PT ;  /* 0x000000d10c027210 */ /* 0x040fe20001ffe4ff */
[----:B------:R-:W-:Y:S01]  /*f530*/  LDSM.16.M88.4 R136, [R206+0xc100] ;  /* 0x00c10000ce88783b */ /* 0x000fe20000000200 */
[----:B------:R-:W-:Y:S02]  /*f540*/  IADD3.X R4, R12, R230, RZ, P1, !PT ;  /* 0x000000e60c047210 */ /* 0x000fe40000ffe4ff */
[----:B------:R-:W-:Y:S02]  /*f550*/  LEA.HI.X R17, R3, c[0x0][0x1fc], R2, 0x1, P2 ;  /* 0x00007f0003117a11 */ /* 0x000fe400010f0c02 */
[C---:B------:R-:W-:Y:S02]  /*f560*/  LEA R3, P1, R226.reuse, R5, 0x5 ;  /* 0x00000005e2037211 */ /* 0x040fe400078228ff */
[----:B------:R-:W-:Y:S01]  /*f570*/  LEA R20, P0, R7, c[0x0][0x1f8], 0x1 ;  /* 0x00007e0007147a11 */ /* 0x000fe200078008ff */
[----:B------:R-:W1:Y:S01]  /*f580*/  LDSM.16.M88.4 R140, [R205+0x6100] ;  /* 0x00610000cd8c783b */ /* 0x000e620000000200 */
[----:B------:R-:W-:Y:S02]  /*f590*/  IADD3 R8, P4, R3, R223, RZ ;  /* 0x000000df03087210 */ /* 0x000fe40007f9e0ff */
[----:B------:R-:W-:Y:S02]  /*f5a0*/  LEA.HI.X R2, R226, R12, R225, 0x5, P1 ;  /* 0x0000000ce2027211 */ /* 0x000fe400008f2ce1 */
[----:B------:R-:W-:Y:S02]  /*f5b0*/  LEA.HI.X R21, R7, c[0x0][0x1fc], R4, 0x1, P0 ;  /* 0x00007f0007157a11 */ /* 0x000fe400000f0c04 */
[----:B------:R-:W-:Y:S01]  /*f5c0*/  IADD3 R4, P2, R5, R222, RZ ;  /* 0x000000de05047210 */ /* 0x000fe20007f5e0ff */
[----:B------:R-:W2:Y:S01]  /*f5d0*/  LDSM.16.M88.4 R144, [R205+0x6900] ;  /* 0x00690000cd90783b */ /* 0x000ea20000000200 */
[C---:B------:R-:W-:Y:S02]  /*f5e0*/  IADD3 R6, P0, R3.reuse, R214, RZ ;  /* 0x000000d603067210 */ /* 0x040fe40007f1e0ff */
[----:B------:R-:W-:Y:S02]  /*f5f0*/  IADD3.X R7, R2, R230, RZ, P4, !PT ;  /* 0x000000e602077210 */ /* 0x000fe400027fe4ff */
[----:B------:R-:W-:Y:S02]  /*f600*/  ISETP.NE.AND P4, PT, R212, RZ, PT ;  /* 0x000000ffd400720c */ /* 0x000fe40003f85270 */
[----:B------:R-:W-:Y:S01]  /*f610*/  LEA R24, P5, R4, c[0x0][0x1f8], 0x1 ;  /* 0x00007e0004187a11 */ /* 0x000fe200078a08ff */
[----:B------:R-:W3:Y:S01]  /*f620*/  LDSM.16.M88.4 R148, [R205+0x7100] ;  /* 0x00710000cd94783b */ /* 0x000ee20000000200 */
[----:B------:R-:W-:Y:S02]  /*f630*/  LEA R132, P1, R8, c[0x0][0x1f8], 0x1 ;  /* 0x00007e0008847a11 */ /* 0x000fe400078208ff */
[----:B------:R-:W-:Y:S02]  /*f640*/  IADD3 R10, P3, R3, R222, RZ ;  /* 0x000000de030a7210 */ /* 0x000fe40007f7e0ff */
[----:B------:R-:W-:Y:S02]  /*f650*/  IADD3.X R3, R12, R229, RZ, P2, !PT ;  /* 0x000000e50c037210 */ /* 0x000fe400017fe4ff */
[----:B------:R-:W-:Y:S01]  /*f660*/  LEA R32, P2, R6, c[0x0][0x1f8], 0x1 ;  /* 0x00007e0006207a11 */ /* 0x000fe200078408ff */
[----:B------:R-:W4:Y:S01]  /*f670*/  LDSM.16.M88.4 R152, [R205+0x7900] ;  /* 0x00790000cd98783b */ /* 0x000f220000000200 */
[----:B------:R-:W-:Y:S02]  /*f680*/  IADD3.X R5, R2, R209, RZ, P0, !PT ;  /* 0x000000d102057210 */ /* 0x000fe400007fe4ff */
[----:B------:R-:W-:Y:S02]  /*f690*/  LEA.HI.X R25, R4, c[0x0][0x1fc], R3, 0x1, P5 ;  /* 0x00007f0004197a11 */ /* 0x000fe400028f0c03 */
[----:B------:R-:W-:Y:S02]  /*f6a0*/  LEA.HI.X R33, R6, c[0x0][0x1fc], R5, 0x1, P2 ;  /* 0x00007f0006217a11 */ /* 0x000fe400010f0c05 */
[----:B------:R-:W-:Y:S01]  /*f6b0*/  LEA.HI.X R133, R8, c[0x0][0x1fc], R7, 0x1, P1 ;  /* 0x00007f0008857a11 */ /* 0x000fe200008f0c07 */
[----:B------:R-:W-:Y:S01]  /*f6c0*/  LDSM.16.M88.4 R156, [R202+0xc100] ;  /* 0x00c10000ca9c783b */ /* 0x000fe20000000200 */
[----:B------:R-:W-:Y:S02]  /*f6d0*/  ISETP.NE.AND P5, PT, R211, RZ, PT ;  /* 0x000000ffd300720c */ /* 0x000fe40003fa5270 */
[----:B------:R-:W-:Y:S02]  /*f6e0*/  IADD3.X R9, R2, R229, RZ, P3, !PT ;  /* 0x000000e502097210 */ /* 0x000fe40001ffe4ff */
[C---:B------:R-:W-:Y:S01]  /*f6f0*/  LEA R2, P0, R10.reuse, c[0x0][0x1f8], 0x1 ;  /* 0x00007e000a027a11 */ /* 0x040fe200078008ff */
[C---:B-1----:R-:W-:Y:S02]  /*f700*/  HMMA.16816.F32 R4, R136.reuse, R140, RZ ;  /* 0x0000008c8804723c */ /* 0x042fe400000018ff */
[----:B------:R-:W1:Y:S01]  /*f710*/  LDSM.16.M88.4 R160, [R204] ;  /* 0x00000000cca0783b */ /* 0x000e620000000200 */
[----:B------:R-:W-:Y:S02]  /*f720*/  LEA.HI.X R3, R10, c[0x0][0x1fc], R9, 0x1, P0 ;  /* 0x00007f000a037a11 */ /* 0x000fe400000f0c09 */
[C---:B------:R-:W-:Y:S02]  /*f730*/  ISETP.GT.AND P0, PT, R231.reuse, RZ, PT ;  /* 0x000000ffe700720c */ /* 0x040fe40003f04270 */
[----:B------:R-:W-:Y:S01]  /*f740*/  IADD3 R231, R231, -0x1, RZ ;  /* 0xffffffffe7e77810 */ /* 0x000fe20007ffe0ff */
[C---:B------:R-:W-:Y:S02]  /*f750*/  HMMA.16816.F32 R8, R136.reuse, R142, RZ ;  /* 0x0000008e8808723c */ /* 0x040fe400000018ff */
[----:B------:R-:W5:Y:S06]  /*f760*/  LDSM.16.M88.4 R164, [R195] ;  /* 0x00000000c3a4783b */ /* 0x000f6c0000000200 */
[C---:B--2---:R-:W-:Y:S02]  /*f770*/  HMMA.16816.F32 R12, R136.reuse, R144, RZ ;  /* 0x00000090880c723c */ /* 0x044fe400000018ff */
[----:B------:R-:W2:Y:S08]  /*f780*/  LDSM.16.M88.4 R168, [R194] ;  /* 0x00000000c2a8783b */ /* 0x000eb00000000200 */
[----:B------:R-:W1:Y:S08]  /*f790*/  LDSM.16.M88.4 R172, [R193] ;  /* 0x00000000c1ac783b */ /* 0x000e700000000200 */
[----:B------:R-:W-:Y:S01]  /*f7a0*/  @!PT LDS RZ, [RZ] ;  /* 0x00000000fffff984 */ /* 0x000fe20000000800 */
[----:B------:R-:W-:Y:S01]  /*f7b0*/  @!PT LDS RZ, [RZ] ;  /* 0x00000000fffff984 */ /* 0x000fe20000000800 */
[----:B------:R-:W-:Y:S01]  /*f7c0*/  @!PT LDS RZ, [RZ] ;  /* 0x00000000fffff984 */ /* 0x000fe20000000800 */
[----:B------:R2:W-:Y:S08]  /*f7d0*/  LDGSTS.E.BYPASS.LTC128B.128 [R213+0x100], [R16.64], !P6 ;  /* 0x0010000010d57fae */ /* 0x0005f0000f101d44 */
[----:B------:R3:W-:Y:S08]  /*f7e0*/  LDGSTS.E.BYPASS.LTC128B.128 [R213+0x2100], [R20.64], !P4 ;  /* 0x0210000014d57fae */ /* 0x0007f0000e101d44 */
[----:B------:R1:W-:Y:S08]  /*f7f0*/  LDGSTS.E.BYPASS.LTC128B.128 [R213+0x4100], [R24.64], !P5 ;  /* 0x0410000018d57fae */ /* 0x0003f0000e901d44 */
[----:B------:R4:W-:Y:S01]  /*f800*/  LDGSTS.E.BYPASS.LTC128B.128 [R213+0x1100], [R32.64], !P6 ;  /* 0x0110000020d57fae */ /* 0x0009e2000f101d44 */
[C---:B--2---:R-:W-:Y:S07]  /*f810*/  HMMA.16816.F32 R16, R136.reuse, R146, RZ ;  /* 0x000000928810723c */ /* 0x044fee00000018ff */
[----:B------:R2:W-:Y:S01]  /*f820*/  LDGSTS.E.BYPASS.LTC128B.128 [R213+0x3100], [R132.64], !P4 ;  /* 0x0310000084d57fae */ /* 0x0005e2000e101d44 */
[C---:B---3--:R-:W-:Y:S07]  /*f830*/  HMMA.16816.F32 R20, R136.reuse, R148, RZ ;  /* 0x000000948814723c */ /* 0x048fee00000018ff */
[----:B------:R3:W-:Y:S01]  /*f840*/  LDGSTS.E.BYPASS.LTC128B.128 [R213+0x5100], [R2.64], !P5 ;  /* 0x0510000002d57fae */ /* 0x0007e2000e901d44 */
[C---:B-1----:R-:W-:Y:S07]  /*f850*/  HMMA.16816.F32 R24, R136.reuse, R150, RZ ;  /* 0x000000968818723c */ /* 0x042fee00000018ff */
[----:B------:R-:W-:Y:S01]  /*f860*/  LDSM.16.M88.4 R176, [R201+0xc100] ;  /* 0x00c10000c9b0783b */ /* 0x000fe20000000200 */
[C---:B----4-:R-:W-:Y:S07]  /*f870*/  HMMA.16816.F32 R28, R136.reuse, R152, RZ ;  /* 0x00000098881c723c */ /* 0x050fee00000018ff */
[----:B------:R-:W0:Y:S01]  /*f880*/  LDGDEPBAR ;  /* 0x00000000000079af */ /* 0x000e220000000000 */
[----:B------:R-:W-:Y:S07]  /*f890*/  HMMA.16816.F32 R32, R136, R154, RZ ;  /* 0x0000009a8820723c */ /* 0x000fee00000018ff */
[----:B------:R-:W1:Y:S01]  /*f8a0*/  LDSM.16.M88.4 R180, [R200+0x6100] ;  /* 0x00610000c8b4783b */ /* 0x000e620000000200 */
[C---:B------:R-:W-:Y:S07]  /*f8b0*/  HMMA.16816.F32 R4, R156.reuse, R160, R4 ;  /* 0x000000a09c04723c */ /* 0x040fee0000001804 */
[----:B------:R-:W4:Y:S01]  /*f8c0*/  LDSM.16.M88.4 R136, [R200+0x6900] ;  /* 0x00690000c888783b */ /* 0x000f220000000200 */
[C---:B------:R-:W-:Y:S07]  /*f8d0*/  HMMA.16816.F32 R8, R156.reuse, R162, R8 ;  /* 0x000000a29c08723c */ /* 0x040fee0000001808 */
[----:B------:R-:W1:Y:S01]  /*f8e0*/  LDSM.16.M88.4 R140, [R200+0x7100] ;  /* 0x00710000c88c783b */ /* 0x000e620000000200 */
[C---:B-----5:R-:W-:Y:S07]  /*f8f0*/  HMMA.16816.F32 R12, R156.reuse, R164, R12 ;  /* 0x000000a49c0c723c */ /* 0x060fee000000180c */
[----:B------:R-:W5:Y:S01]  /*f900*/  LDSM.16.M88.4 R144, [R200+0x7900] ;  /* 0x00790000c890783b */ /* 0x000f620000000200 */
[C---:B------:R-:W-:Y:S07]  /*f910*/  HMMA.16816.F32 R16, R156.reuse, R166, R16 ;  /* 0x000000a69c10723c */ /* 0x040fee0000001810 */
[----:B------:R-:W-:Y:S01]  /*f920*/  LDSM.16.M88.4 R148, [R199+0xc100] ;  /* 0x00c10000c794783b */ /* 0x000fe20000000200 */
[C---:B------:R-:W-:Y:S07]  /*f930*/  HMMA.16816.F32 R20, R156.reuse, R168, R20 ;  /* 0x000000a89c14723c */ /* 0x040fee0000001814 */
[----:B------:R-:W2:Y:S01]  /*f940*/  LDSM.16.M88.4 R152, [R192] ;  /* 0x00000000c098783b */ /* 0x000ea20000000200 */
[C---:B------:R-:W-:Y:S07]  /*f950*/  HMMA.16816.F32 R24, R156.reuse, R170, R24 ;  /* 0x000000aa9c18723c */ /* 0x040fee0000001818 */
[----:B------:R-:W-:Y:S01]  /*f960*/  LDSM.16.M88.4 R160, [R192+0x1000] ;  /* 0x00100000c0a0783b */ /* 0x000fe20000000200 */
[C---:B------:R-:W-:Y:S07]  /*f970*/  HMMA.16816.F32 R28, R156.reuse, R172, R28 ;  /* 0x000000ac9c1c723c */ /* 0x040fee000000181c */
[----:B------:R-:W-:Y:S01]  /*f980*/  LDSM.16.M88.4 R164, [R192+0x1800] ;  /* 0x00180000c0a4783b */ /* 0x000fe20000000200 */
[----:B------:R-:W-:Y:S07]  /*f990*/  HMMA.16816.F32 R32, R156, R174, R32 ;  /* 0x000000ae9c20723c */ /* 0x000fee0000001820 */
[----:B------:R-:W2:Y:S01]  /*f9a0*/  LDSM.16.M88.4 R156, [R192+0x800] ;  /* 0x00080000c09c783b */ /* 0x000ea20000000200 */
[C---:B-1----:R-:W-:Y:S07]  /*f9b0*/  HMMA.16816.F32 R4, R176.reuse, R180, R4 ;  /* 0x000000b4b004723c */ /* 0x042fee0000001804 */
[----:B------:R-:W-:Y:S01]  /*f9c0*/  LDSM.16.M88.4 R168, [R206+0x10100] ;  /* 0x01010000cea8783b */ /* 0x000fe20000000200 */
[C---:B------:R-:W-:Y:S07]  /*f9d0*/  HMMA.16816.F32 R8, R176.reuse, R182, R8 ;  /* 0x000000b6b008723c */ /* 0x040fee0000001808 */
[----:B------:R-:W1:Y:S01]  /*f9e0*/  LDSM.16.M88.4 R172, [R205+0x8100] ;  /* 0x00810000cdac783b */ /* 0x000e620000000200 */
[C---:B----4-:R-:W-:Y:S07]  /*f9f0*/  HMMA.16816.F32 R12, R176.reuse, R136, R12 ;  /* 0x00000088b00c723c */ /* 0x050fee000000180c */
[----:B------:R-:W-:Y:S01]  /*fa00*/  LDSM.16.M88.4 R180, [R191] ;  /* 0x00000000bfb4783b */ /* 0x000fe20000000200 */
[C---:B------:R-:W-:Y:S07]  /*fa10*/  HMMA.16816.F32 R16, R176.reuse, R138, R16 ;  /* 0x0000008ab010723c */ /* 0x040fee0000001810 */
[----:B------:R-:W4:Y:S01]  /*fa20*/  LDSM.16.M88.4 R136, [R205+0x8900] ;  /* 0x00890000cd88783b */ /* 0x000f220000000200 */
[C---:B------:R-:W-:Y:S08]  /*fa30*/  HMMA.16816.F32 R20, R176.reuse, R140, R20 ;  /* 0x0000008cb014723c */ /* 0x040ff00000001814 */
[C---:B------:R-:W-:Y:S01]  /*fa40*/  HMMA.16816.F32 R24, R176.reuse, R142, R24 ;  /* 0x0000008eb018723c */ /* 0x040fe20000001818 */
[----:B------:R-:W1:Y:S07]  /*fa50*/  LDSM.16.M88.4 R140, [R205+0x9100] ;  /* 0x00910000cd8c783b */ /* 0x000e6e0000000200 */
[C---:B-----5:R-:W-:Y:S08]  /*fa60*/  HMMA.16816.F32 R28, R176.reuse, R144, R28 ;  /* 0x00000090b01c723c */ /* 0x060ff0000000181c */
[----:B------:R-:W-:Y:S01]  /*fa70*/  HMMA.16816.F32 R32, R176, R146, R32 ;  /* 0x00000092b020723c */ /* 0x000fe20000001820 */
[----:B------:R-:W5:Y:S07]  /*fa80*/  LDSM.16.M88.4 R144, [R205+0x9900] ;  /* 0x00990000cd90783b */ /* 0x000f6e0000000200 */
[C---:B--2---:R-:W-:Y:S01]  /*fa90*/  HMMA.16816.F32 R4, R148.reuse, R152, R4 ;  /* 0x000000989404723c */ /* 0x044fe20000001804 */
[----:B------:R-:W2:Y:S07]  /*faa0*/  LDSM.16.M88.4 R176, [R202+0x10100] ;  /* 0x01010000cab0783b */ /* 0x000eae0000000200 */
[C---:B------:R-:W-:Y:S01]  /*fab0*/  HMMA.16816.F32 R8, R148.reuse, R154, R8 ;  /* 0x0000009a9408723c */ /* 0x040fe20000001808 */
[----:B------:R-:W-:Y:S07]  /*fac0*/  LDSM.16.M88.4 R152, [R189] ;  /* 0x00000000bd98783b */ /* 0x000fee0000000200 */
[C---:B------:R-:W-:Y:S08]  /*fad0*/  HMMA.16816.F32 R12, R148.reuse, R156, R12 ;  /* 0x0000009c940c723c */ /* 0x040ff0000000180c */
[C---:B------:R-:W-:Y:S01]  /*fae0*/  HMMA.16816.F32 R16, R148.reuse, R158, R16 ;  /* 0x0000009e9410723c */ /* 0x040fe20000001810 */
[----:B------:R-:W-:Y:S07]  /*faf0*/  LDSM.16.M88.4 R156, [R188] ;  /* 0x00000000bc9c783b */ /* 0x000fee0000000200 */
[C---:B------:R-:W-:Y:S08]  /*fb00*/  HMMA.16816.F32 R20, R148.reuse, R160, R20 ;  /* 0x000000a09414723c */ /* 0x040ff00000001814 */
[C---:B------:R-:W-:Y:S01]  /*fb10*/  HMMA.16816.F32 R24, R148.reuse, R162, R24 ;  /* 0x000000a29418723c */ /* 0x040fe20000001818 */
[----:B------:R-:W-:Y:S07]  /*fb20*/  LDSM.16.M88.4 R160, [R201+0x10100] ;  /* 0x01010000c9a0783b */ /* 0x000fee0000000200 */
[C---:B------:R-:W-:Y:S08]  /*fb30*/  HMMA.16816.F32 R28, R148.reuse, R164, R28 ;  /* 0x000000a4941c723c */ /* 0x040ff0000000181c */
[----:B------:R-:W-:Y:S01]  /*fb40*/  HMMA.16816.F32 R32, R148, R166, R32 ;  /* 0x000000a69420723c */ /* 0x000fe20000001820 */
[----:B------:R-:W2:Y:S07]  /*fb50*/  LDSM.16.M88.4 R148, [R190] ;  /* 0x00000000be94783b */ /* 0x000eae0000000200 */
[C---:B-1----:R-:W-:Y:S01]  /*fb60*/  HMMA.16816.F32 R4, R168.reuse, R172, R4 ;  /* 0x000000aca804723c */ /* 0x042fe20000001804 */
[----:B------:R-:W1:Y:S07]  /*fb70*/  LDSM.16.M88.4 R164, [R200+0x8100] ;  /* 0x00810000c8a4783b */ /* 0x000e6e0000000200 */
[C---:B------:R-:W-:Y:S01]  /*fb80*/  HMMA.16816.F32 R8, R168.reuse, R174, R8 ;  /* 0x000000aea808723c */ /* 0x040fe20000001808 */
[----:B------:R-:W-:Y:S07]  /*fb90*/  LDSM.16.M88.4 R172, [R192+0x2000] ;  /* 0x00200000c0ac783b */ /* 0x000fee0000000200 */
[C---:B----4-:R-:W-:Y:S08]  /*fba0*/  HMMA.16816.F32 R12, R168.reuse, R136, R12 ;  /* 0x00000088a80c723c */ /* 0x050ff0000000180c */
[C---:B------:R-:W-:Y:S01]  /*fbb0*/  HMMA.16816.F32 R16, R168.reuse, R138, R16 ;  /* 0x0000008aa810723c */ /* 0x040fe20000001810 */
[----:B------:R-:W4:Y:S07]  /*fbc0*/  LDSM.16.M88.4 R136, [R200+0x8900] ;  /* 0x00890000c888783b */ /* 0x000f2e0000000200 */
        /* <DEDUP_REMOVED lines=9> */
[----:B------:R-:W-:Y:S07]  /*fc60*/  LDSM.16.M88.4 R180, [R205+0xa100] ;  /* 0x00a10000cdb4783b */ /* 0x000fee0000000200 */
[C---:B------:R-:W-:Y:S08]  /*fc70*/  HMMA.16816.F32 R12, R176.reuse, R148, R12 ;  /* 0x00000094b00c723c */ /* 0x040ff0000000180c */
[C---:B------:R-:W-:Y:S01]  /*fc80*/  HMMA.16816.F32 R16, R176.reuse, R150, R16 ;  /* 0x00000096b010723c */ /* 0x040fe20000001810 */
[----:B------:R-:W2:Y:S07]  /*fc90*/  LDSM.16.M88.4 R148, [R192+0x2800] ;  /* 0x00280000c094783b */ /* 0x000eae0000000200 */
[C---:B------:R-:W-:Y:S08]  /*fca0*/  HMMA.16816.F32 R20, R176.reuse, R152, R20 ;  /* 0x00000098b014723c */ /* 0x040ff00000001814 */
[C---:B------:R-:W-:Y:S01]  /*fcb0*/  HMMA.16816.F32 R24, R176.reuse, R154, R24 ;  /* 0x0000009ab018723c */ /* 0x040fe20000001818 */
[----:B------:R-:W2:Y:S07]  /*fcc0*/  LDSM.16.M88.4 R152, [R192+0x3000] ;  /* 0x00300000c098783b */ /* 0x000eae0000000200 */
[C---:B------:R-:W-:Y:S08]  /*fcd0*/  HMMA.16816.F32 R28, R176.reuse, R156, R28 ;  /* 0x0000009cb01c723c */ /* 0x040ff0000000181c */
[----:B------:R-:W-:Y:S01]  /*fce0*/  HMMA.16816.F32 R32, R176, R158, R32 ;  /* 0x0000009eb020723c */ /* 0x000fe20000001820 */
[----:B------:R-:W2:Y:S07]  /*fcf0*/  LDSM.16.M88.4 R156, [R192+0x3800] ;  /* 0x00380000c09c783b */ /* 0x000eae0000000200 */
[C---:B-1----:R-:W-:Y:S01]  /*fd00*/  HMMA.16816.F32 R4, R160.reuse, R164, R4 ;  /* 0x000000a4a004723c */ /* 0x042fe20000001804 */
[----:B------:R-:W1:Y:S07]  /*fd10*/  LDSM.16.M88.4 R176, [R206+0x14100] ;  /* 0x01410000ceb0783b */ /* 0x000e6e0000000200 */
[C---:B------:R-:W-:Y:S01]  /*fd20*/  HMMA.16816.F32 R8, R160.reuse, R166, R8 ;  /* 0x000000a6a008723c */ /* 0x040fe20000001808 */
[----:B------:R-:W-:Y:S07]  /*fd30*/  LDSM.16.M88.4 R164, [R187] ;  /* 0x00000000bba4783b */ /* 0x000fee0000000200 */
        /* <DEDUP_REMOVED lines=15> */
[----:B------:R-:W2:Y:S07]  /*fe30*/  LDSM.16.M88.4 R148, [R186] ;  /* 0x00000000ba94783b */ /* 0x000eae0000000200 */
[C---:B------:R-:W-:Y:S08]  /*fe40*/  HMMA.16816.F32 R20, R168.reuse, R152, R20 ;  /* 0x00000098a814723c */ /* 0x040ff00000001814 */
[C---:B------:R-:W-:Y:S01]  /*fe50*/  HMMA.16816.F32 R24, R168.reuse, R154, R24 ;  /* 0x0000009aa818723c */ /* 0x040fe20000001818 */
[----:B------:R-:W2:Y:S07]  /*fe60*/  LDSM.16.M88.4 R152, [R185] ;  /* 0x00000000b998783b */ /* 0x000eae0000000200 */
        /* <DEDUP_REMOVED lines=18> */
[C---:B------:R-:W-:Y:S08]  /*ff90*/  HMMA.16816.F32 R8, R160.reuse, R166, R8 ;  /* 0x000000a6a008723c */ /* 0x040ff00000001808 */
[C---:B------:R-:W-:Y:S08]  /*ffa0*/  HMMA.16816.F32 R12, R160.reuse, R148, R12 ;  /* 0x00000094a00c723c */ /* 0x040ff0000000180c */
[C---:B------:R-:W-:Y:S08]  /*ffb0*/  HMMA.16816.F32 R16, R160.reuse, R150, R16 ;  /* 0x00000096a010723c */ /* 0x040ff00000001810 */
[C---:B------:R-:W-:Y:S08]  /*ffc0*/  HMMA.16816.F32 R20, R160.reuse, R152, R20 ;  /* 0x00000098a014723c */ /* 0x040ff00000001814 */
[C---:B------:R-:W-:Y:S08]  /*ffd0*/  HMMA.16816.F32 R24, R160.reuse, R154, R24 ;  /* 0x0000009aa018723c */ /* 0x040ff00000001818 */
[C---:B------:R-:W-:Y:S08]  /*ffe0*/  HMMA.16816.F32 R28, R160.reuse, R156, R28 ;  /* 0x0000009ca01c723c */ /* 0x040ff0000000181c */
[----:B------:R-:W-:Y:S08]  /*fff0*/  HMMA.16816.F32 R32, R160, R158, R32 ;  /* 0x0000009ea020723c */ /* 0x000ff00000001820 */
[C---:B-1----:R-:W-:Y:S08]  /*10000*/  HMMA.16816.F32 R4, R168.reuse, R172, R4 ;  /* 0x000000aca804723c */ /* 0x042ff00000001804 */
[C---:B------:R-:W-:Y:S08]  /*10010*/  HMMA.16816.F32 R8, R168.reuse, R174, R8 ;  /* 0x000000aea808723c */ /* 0x040ff00000001808 */
[C---:B----4-:R-:W-:Y:S08]  /*10020*/  HMMA.16816.F32 R12, R168.reuse, R136, R12 ;  /* 0x00000088a80c723c */ /* 0x050ff0000000180c */
[C---:B------:R-:W-:Y:S01]  /*10030*/  HMMA.16816.F32 R16, R168.reuse, R138, R16 ;  /* 0x0000008aa810723c */ /* 0x040fe20000001810 */
[----:B------:R-:W1:Y:S07]  /*10040*/  LDSM.16.M88.4 R136, [R192+0x4800] ;  /* 0x00480000c088783b */ /* 0x000e6e0000000200 */
[C---:B------:R-:W-:Y:S08]  /*10050*/  HMMA.16816.F32 R20, R168.reuse, R140, R20 ;  /* 0x0000008ca814723c */ /* 0x040ff00000001814 */
[C---:B------:R-:W-:Y:S08]  /*10060*/  HMMA.16816.F32 R24, R168.reuse, R142, R24 ;  /* 0x0000008ea818723c */ /* 0x040ff00000001818 */
[C---:B-----5:R-:W-:Y:S08]  /*10070*/  HMMA.16816.F32 R28, R168.reuse, R144, R28 ;  /* 0x00000090a81c723c */ /* 0x060ff0000000181c */
[----:B------:R-:W-:Y:S08]  /*10080*/  HMMA.16816.F32 R32, R168, R146, R32 ;  /* 0x00000092a820723c */ /* 0x000ff00000001820 */
[C---:B--2---:R-:W-:Y:S08]  /*10090*/  HMMA.16816.F32 R4, R176.reuse, R180, R4 ;  /* 0x000000b4b004723c */ /* 0x044ff00000001804 */
[C---:B------:R-:W-:Y:S08]  /*100a0*/  HMMA.16816.F32 R8, R176.reuse, R182, R8 ;  /* 0x000000b6b008723c */ /* 0x040ff00000001808 */
[C---:B-1----:R-:W-:Y:S08]  /*100b0*/  HMMA.16816.F32 R12, R176.reuse, R136, R12 ;  /* 0x00000088b00c723c */ /* 0x042ff0000000180c */
[C---:B------:R-:W-:Y:S04]  /*100c0*/  HMMA.16816.F32 R16, R176.reuse, R138, R16 ;  /* 0x0000008ab010723c */ /* 0x040fe80000001810 */
[----:B------:R-:W-:Y:S02]  /*100d0*/  FMUL.FTZ R166, R4, c[0x0][0x320] ;  /* 0x0000c80004a67a20 */ /* 0x000fe40000410000 */
[----:B------:R-:W-:Y:S02]  /*100e0*/  FMUL.FTZ R161, R5, c[0x0][0x320] ;  /* 0x0000c80005a17a20 */ /* 0x000fe40000410000 */
[----:B------:R-:W-:Y:S02]  /*100f0*/  FMUL.FTZ R9, R9, c[0x0][0x320] ;  /* 0x0000c80009097a20 */ /* 0x000fe40000410000 */
[----:B------:R-:W3:Y:S02]  /*10100*/  MUFU.TANH R166, R166 ;  /* 0x000000a600a67308 */ /* 0x000ee40000002400 */
[----:B------:R-:W-:Y:S02]  /*10110*/  FMUL.FTZ R10, R10, c[0x0][0x320] ;  /* 0x0000c8000a0a7a20 */ /* 0x000fe40000410000 */
[----:B------:R-:W-:Y:S02]  /*10120*/  FMUL.FTZ R11, R11, c[0x0][0x320] ;  /* 0x0000c8000b0b7a20 */ /* 0x000fe40000410000 */
[----:B------:R-:W-:Y:S02]  /*10130*/  FMUL.FTZ R165, R6, c[0x0][0x320] ;  /* 0x0000c80006a57a20 */ /* 0x000fe40000410000 */
[----:B------:R-:W-:Y:S02]  /*10140*/  FMUL.FTZ R164, R7, c[0x0][0x320] ;  /* 0x0000c80007a47a20 */ /* 0x000fe40000410000 */
[----:B------:R-:W-:Y:S01]  /*10150*/  MUFU.TANH R247, R9 ;  /* 0x0000000900f77308 */ /* 0x000fe20000002400 */
[----:B------:R-:W1:Y:S01]  /*10160*/  LDSM.16.M88.4 R4, [R192+0x5000] ;  /* 0x00500000c004783b */ /* 0x000e620000000200 */
[----:B------:R-:W-:Y:S02]  /*10170*/  FMUL.FTZ R167, R8, c[0x0][0x320] ;  /* 0x0000c80008a77a20 */ /* 0x000fe40000410000 */
[----:B------:R-:W-:Y:S02]  /*10180*/  FMUL.FTZ R171, R12, c[0x0][0x320] ;  /* 0x0000c8000cab7a20 */ /* 0x000fe40000410000 */
[----:B------:R-:W-:Y:S02]  /*10190*/  FMUL.FTZ R14, R14, c[0x0][0x320] ;  /* 0x0000c8000e0e7a20 */ /* 0x000fe40000410000 */
[----:B------:R-:W-:Y:S02]  /*101a0*/  FMUL.FTZ R15, R15, c[0x0][0x320] ;  /* 0x0000c8000f0f7a20 */ /* 0x000fe40000410000 */
[----:B------:R-:W-:Y:S01]  /*101b0*/  MUFU.TANH R246, R10 ;  /* 0x0000000a00f67308 */ /* 0x000fe20000002400 */
[----:B------:R-:W-:Y:S02]  /*101c0*/  FMUL.FTZ R16, R16, c[0x0][0x320] ;  /* 0x0000c80010107a20 */ /* 0x000fe40000410000 */
[----:B------:R-:W-:Y:S01]  /*101d0*/  FMUL.FTZ R13, R13, c[0x0][0x320] ;  /* 0x0000c8000d0d7a20 */ /* 0x000fe20000410000 */
[----:B---3--:R-:W-:Y:S01]  /*101e0*/  FMNMX.FTZ R2, R166, R135, !PT ;  /* 0x00000087a6027209 */ /* 0x008fe20007810000 */
[----:B------:R-:W-:Y:S02]  /*101f0*/  FMUL.FTZ R17, R17, c[0x0][0x320] ;  /* 0x0000c80011117a20 */ /* 0x000fe40000410000 */
[----:B------:R-:W-:Y:S02]  /*10200*/  FMUL.FTZ R18, R18, c[0x0][0x320] ;  /* 0x0000c80012127a20 */ /* 0x000fe40000410000 */
[----:B------:R-:W-:Y:S01]  /*10210*/  FMUL.FTZ R19, R19, c[0x0][0x320] ;  /* 0x0000c80013137a20 */ /* 0x000fe20000410000 */
[----:B------:R2:W-:Y:S10]  /*10220*/  MUFU.TANH R244, R11 ;  /* 0x0000000b00f47308 */ /* 0x0005f40000002400 */
[----:B------:R-:W-:Y:S10]  /*10230*/  MUFU.TANH R242, R14 ;  /* 0x0000000e00f27308 */ /* 0x000ff40000002400 */
[----:B------:R-:W-:Y:S01]  /*10240*/  MUFU.TANH R180, R15 ;  /* 0x0000000f00b47308 */ /* 0x000fe20000002400 */
[C---:B-1----:R-:W-:Y:S01]  /*10250*/  HMMA.16816.F32 R20, R176.reuse, R4, R20 ;  /* 0x00000004b014723c */ /* 0x042fe20000001814 */
[----:B--2---:R-:W1:Y:S01]  /*10260*/  LDSM.16.M88.4 R8, [R192+0x5800] ;  /* 0x00580000c008783b */ /* 0x004e620000000200 */
[----:B------:R-:W-:Y:S06]  /*10270*/  DEPBAR.LE SB0, 0x0 ;  /* 0x000080000000791a */ /* 0x000fec0000000000 */
[C---:B------:R-:W-:Y:S01]  /*10280*/  HMMA.16816.F32 R24, R176.reuse, R6, R24 ;  /* 0x00000006b018723c */ /* 0x040fe20000001818 */
[----:B------:R-:W2:Y:S01]  /*10290*/  MUFU.TANH R161, R161 ;  /* 0x000000a100a17308 */ /* 0x000ea20000002400 */
[----:B------:R-:W-:Y:S11]  /*102a0*/  BAR.SYNC.DEFER_BLOCKING 0x0 ;  /* 0x0000000000007b1d */ /* 0x000ff60000010000 */
[----:B------:R-:W-:Y:S03]  /*102b0*/  @!UPT UIADD3 URZ, URZ, URZ, URZ ;  /* 0x0000003f3f3ff290 */ /* 0x000fe6000fffe03f */
[----:B------:R-:W-:Y:S02]  /*102c0*/  FMUL.FTZ R20, R20, c[0x0][0x320] ;  /* 0x0000c80014147a20 */ /* 0x000fe40000410000 */
[----:B------:R-:W-:Y:S02]  /*102d0*/  FMUL.FTZ R21, R21, c[0x0][0x320] ;  /* 0x0000c80015157a20 */ /* 0x000fe40000410000 */
[----:B------:R-:W-:Y:S02]  /*102e0*/  FMUL.FTZ R22, R22, c[0x0][0x320] ;  /* 0x0000c80016167a20 */ /* 0x000fe40000410000 */
[----:B------:R-:W-:Y:S02]  /*102f0*/  FMUL.FTZ R23, R23, c[0x0][0x320] ;  /* 0x0000c80017177a20 */ /* 0x000fe40000410000 */
[----:B------:R-:W-:Y:S01]  /*10300*/  FMUL.FTZ R24, R24, c[0x0][0x320] ;  /* 0x0000c80018187a20 */ /* 0x000fe20000410000 */
[----:B--2---:R-:W-:Y:S01]  /*10310*/  FMNMX.FTZ R2, R161, R2, !PT ;  /* 0x00000002a1027209 */ /* 0x004fe20007810000 */
[----:B------:R-:W-:Y:S01]  /*10320*/  FMUL.FTZ R25, R25, c[0x0][0x320] ;  /* 0x0000c80019197a20 */ /* 0x000fe20000410000 */
[----:B------:R-:W2:Y:S01]  /*10330*/  MUFU.TANH R165, R165 ;  /* 0x000000a500a57308 */ /* 0x000ea20000002400 */
[----:B------:R-:W-:Y:S02]  /*10340*/  FMUL.FTZ R26, R26, c[0x0][0x320] ;  /* 0x0000c8001a1a7a20 */ /* 0x000fe40000410000 */
[----:B------:R-:W-:Y:S01]  /*10350*/  FMUL.FTZ R27, R27, c[0x0][0x320] ;  /* 0x0000c8001b1b7a20 */ /* 0x000fe20000410000 */
[C---:B-1----:R-:W-:Y:S06]  /*10360*/  HMMA.16816.F32 R28, R176.reuse, R8, R28 ;  /* 0x00000008b01c723c */ /* 0x042fec000000181c */
[----:B------:R-:W1:Y:S02]  /*10370*/  MUFU.TANH R167, R167 ;  /* 0x000000a700a77308 */ /* 0x000e640000002400 */
[----:B------:R-:W-:Y:S08]  /*10380*/  HMMA.16816.F32 R32, R176, R10, R32 ;  /* 0x0000000ab020723c */ /* 0x000ff00000001820 */
[----:B------:R-:W3:Y:S01]  /*10390*/  MUFU.TANH R164, R164 ;  /* 0x000000a400a47308 */ /* 0x000ee20000002400 */
[----:B--2---:R-:W-:Y:S09]  /*103a0*/  FMNMX.FTZ R3, R165, R0, !PT ;  /* 0x00000000a5037209 */ /* 0x004ff20007810000 */
[----:B------:R-:W2:Y:S01]  /*103b0*/  MUFU.TANH R171, R171 ;  /* 0x000000ab00ab7308 */ /* 0x000ea20000002400 */
[----:B------:R-:W-:Y:S01]  /*103c0*/  FMUL.FTZ R28, R28, c[0x0][0x320] ;  /* 0x0000c8001c1c7a20 */ /* 0x000fe20000410000 */
[----:B-1----:R-:W-:Y:S01]  /*103d0*/  FMNMX.FTZ R2, R167, R2, !PT ;  /* 0x00000002a7027209 */ /* 0x002fe20007810000 */
[----:B------:R-:W-:Y:S02]  /*103e0*/  FMUL.FTZ R29, R29, c[0x0][0x320] ;  /* 0x0000c8001d1d7a20 */ /* 0x000fe40000410000 */
[----:B------:R-:W-:Y:S01]  /*103f0*/  FMUL.FTZ R30, R30, c[0x0][0x320] ;  /* 0x0000c8001e1e7a20 */ /* 0x000fe20000410000 */
[----:B------:R-:W-:Y:S01]  /*10400*/  FMNMX.FTZ R2, R247, R2, !PT ;  /* 0x00000002f7027209 */ /* 0x000fe20007810000 */
[----:B------:R-:W-:Y:S03]  /*10410*/  FMUL.FTZ R31, R31, c[0x0][0x320] ;  /* 0x0000c8001f1f7a20 */ /* 0x000fe60000410000 */
[----:B------:R-:W1:Y:S01]  /*10420*/  MUFU.TANH R245, R13 ;  /* 0x0000000d00f57308 */ /* 0x000e620000002400 */
[----:B------:R-:W-:Y:S02]  /*10430*/  FMUL.FTZ R32, R32, c[0x0][0x320] ;  /* 0x0000c80020207a20 */ /* 0x000fe40000410000 */
[----:B------:R-:W-:Y:S01]  /*10440*/  FMUL.FTZ R33, R33, c[0x0][0x320] ;  /* 0x0000c80021217a20 */ /* 0x000fe20000410000 */
[----:B---3--:R-:W-:Y:S01]  /*10450*/  FMNMX.FTZ R3, R164, R3, !PT ;  /* 0x00000003a4037209 */ /* 0x008fe20007810000 */
[----:B------:R-:W-:Y:S02]  /*10460*/  FMUL.FTZ R34, R34, c[0x0][0x320] ;  /* 0x0000c80022227a20 */ /* 0x000fe40000410000 */
[----:B------:R-:W-:Y:S01]  /*10470*/  FMUL.FTZ R35, R35, c[0x0][0x320] ;  /* 0x0000c80023237a20 */ /* 0x000fe20000410000 */
[----:B------:R-:W-:Y:S02]  /*10480*/  FMNMX.FTZ R3, R246, R3, !PT ;  /* 0x00000003f6037209 */ /* 0x000fe40007810000 */
[----:B------:R-:W3:Y:S02]  /*10490*/  MUFU.TANH R243, R16 ;  /* 0x0000001000f37308 */ /* 0x000ee40000002400 */
[----:B------:R-:W-:Y:S02]  /*104a0*/  FMNMX.FTZ R3, R244, R3, !PT ;  /* 0x00000003f4037209 */ /* 0x000fe40007810000 */
[----:B--2---:R-:W-:Y:S02]  /*104b0*/  FMNMX.FTZ R2, R171, R2, !PT ;  /* 0x00000002ab027209 */ /* 0x004fe40007810000 */
[----:B------:R-:W-:Y:S04]  /*104c0*/  FMNMX.FTZ R3, R242, R3, !PT ;  /* 0x00000003f2037209 */ /* 0x000fe80007810000 */
[----:B------:R-:W2:Y:S01]  /*104d0*/  MUFU.TANH R181, R17 ;  /* 0x0000001100b57308 */ /* 0x000ea20000002400 */
[----:B------:R-:W-:Y:S02]  /*104e0*/  FMNMX.FTZ R3, R180, R3, !PT ;  /* 0x00000003b4037209 */ /* 0x000fe40007810000 */
[----:B-1----:R-:W-:Y:S07]  /*104f0*/  FMNMX.FTZ R2, R245, R2, !PT ;  /* 0x00000002f5027209 */ /* 0x002fee0007810000 */
[----:B------:R-:W1:Y:S01]  /*10500*/  MUFU.TANH R240, R18 ;  /* 0x0000001200f07308 */ /* 0x000e620000002400 */
[----:B---3--:R-:W-:Y:S09]  /*10510*/  FMNMX.FTZ R2, R243, R2, !PT ;  /* 0x00000002f3027209 */ /* 0x008ff20007810000 */
[----:B------:R-:W3:Y:S01]  /*10520*/  MUFU.TANH R239, R20 ;  /* 0x0000001400ef7308 */ /* 0x000ee20000002400 */
[----:B--2---:R-:W-:Y:S09]  /*10530*/  FMNMX.FTZ R2, R181, R2, !PT ;  /* 0x00000002b5027209 */ /* 0x004ff20007810000 */
[----:B------:R-:W2:Y:S01]  /*10540*/  MUFU.TANH R182, R19 ;  /* 0x0000001300b67308 */ /* 0x000ea20000002400 */
[----:B-1----:R-:W-:Y:S09]  /*10550*/  FMNMX.FTZ R3, R240, R3, !PT ;  /* 0x00000003f0037209 */ /* 0x002ff20007810000 */
        /* <DEDUP_REMOVED lines=25> */
[----:B---3--:R-:W-:Y:S01]  /*106f0*/  FMNMX.FTZ R2, R172, R9, !PT ;  /* 0x00000009ac027209 */ /* 0x008fe20007810000 */
[----:B------:R-:W-:Y:S08]  /*10700*/  @P0 IMAD.WIDE.U32 R8, R231, c[0x0][0x1e0], RZ ;  /* 0x00007800e7080a25 */ /* 0x000ff000078e00ff */
[----:B------:R-:W3:Y:S01]  /*10710*/  MUFU.TANH R134, R34 ;  /* 0x0000002200867308 */ /* 0x000ee20000002400 */
[----:B--2---:R-:W-:Y:S09]  /*10720*/  FMNMX.FTZ R3, R160, R3, !PT ;  /* 0x00000003a0037209 */ /* 0x004ff20007810000 */
[----:B------:R-:W2:Y:S01]  /*10730*/  MUFU.TANH R133, R35 ;  /* 0x0000002300857308 */ /* 0x000ea20000002400 */
[----:B-1----:R-:W-:Y:S02]  /*10740*/  FMNMX.FTZ R6, R163, R2, !PT ;  /* 0x00000002a3067209 */ /* 0x002fe40007810000 */
[----:B---3--:R-:W-:Y:S03]  /*10750*/  FMNMX.FTZ R2, R134, R3, !PT ;  /* 0x0000000386027209 */ /* 0x008fe60007810000 */
[----:B------:R-:W1:Y:S01]  /*10760*/  SHFL.BFLY PT, R3, R6, 0x2, 0x1f ;  /* 0x0c401f0006037f89 */ /* 0x000e6200000e0000 */
[----:B--2---:R-:W-:Y:S07]  /*10770*/  FMNMX.FTZ R5, R133, R2, !PT ;  /* 0x0000000285057209 */ /* 0x004fee0007810000 */
[----:B------:R-:W2:Y:S01]  /*10780*/  SHFL.BFLY PT, R2, R5, 0x2, 0x1f ;  /* 0x0c401f0005027f89 */ /* 0x000ea200000e0000 */
[----:B-1----:R-:W-:Y:S07]  /*10790*/  FMNMX.FTZ R7, R6, R3, !PT ;  /* 0x0000000306077209 */ /* 0x002fee0007810000 */
[----:B------:R-:W1:Y:S01]  /*107a0*/  SHFL.BFLY PT, R132, R7, 0x1, 0x1f ;  /* 0x0c201f0007847f89 */ /* 0x000e6200000e0000 */
[----:B--2---:R-:W-:Y:S07]  /*107b0*/  FMNMX.FTZ R4, R5, R2, !PT ;  /* 0x0000000205047209 */ /* 0x004fee0007810000 */
[----:B------:R-:W2:Y:S01]  /*107c0*/  SHFL.BFLY PT, R3, R4, 0x1, 0x1f ;  /* 0x0c201f0004037f89 */ /* 0x000ea200000e0000 */
[----:B-1----:R-:W-:Y:S02]  /*107d0*/  FMNMX.FTZ R132, R7, R132, !PT ;  /* 0x0000008407847209 */ /* 0x002fe40007810000 */
[----:B------:R-:W-:Y:S03]  /*107e0*/  @P0 SHF.R.S32.HI R7, RZ, 0x1f, R231 ;  /* 0x0000001fff070819 */ /* 0x000fe600000114e7 */
[C---:B------:R-:W-:Y:S02]  /*107f0*/  FADD.FTZ R2, -R132.reuse, R135 ;  /* 0x0000008784027221 */ /* 0x040fe40000010100 */
[----:B------:R-:W-:Y:S02]  /*10800*/  FMUL.FTZ R174, R132, c[0x0][0x2d0] ;  /* 0x0000b40084ae7a20 */ /* 0x000fe40000410000 */
[----:B------:R-:W-:Y:S02]  /*10810*/  FMUL.FTZ R6, R2, c[0x0][0x2d0] ;  /* 0x0000b40002067a20 */ /* 0x000fe40000410000 */
[--C-:B------:R-:W-:Y:S02]  /*10820*/  FFMA.FTZ R169, R161, c[0x0][0x2d0], -R174.reuse ;  /* 0x0000b400a1a97a23 */ /* 0x100fe400000108ae */
[----:B------:R1:W3:Y:S01]  /*10830*/  MUFU.EX2 R2, R6 ;  /* 0x0000000600027308 */ /* 0x0002e20000000800 */
[----:B--2---:R-:W-:Y:S01]  /*10840*/  FMNMX.FTZ R3, R4, R3, !PT ;  /* 0x0000000304037209 */ /* 0x004fe20007810000 */
[--C-:B------:R-:W-:Y:S02]  /*10850*/  FFMA.FTZ R170, R166, c[0x0][0x2d0], -R174.reuse ;  /* 0x0000b400a6aa7a23 */ /* 0x100fe400000108ae */
[----:B------:R-:W-:Y:S02]  /*10860*/  FFMA.FTZ R168, R167, c[0x0][0x2d0], -R174 ;  /* 0x0000b400a7a87a23 */ /* 0x000fe400000108ae */
[C---:B------:R-:W-:Y:S02]  /*10870*/  FADD.FTZ R5, -R3.reuse, R0 ;  /* 0x0000000003057221 */ /* 0x040fe40000010100 */
[----:B------:R-:W-:Y:S02]  /*10880*/  FMUL.FTZ R161, R3, c[0x0][0x2d0] ;  /* 0x0000b40003a17a20 */ /* 0x000fe40000410000 */
[----:B------:R-:W-:Y:S01]  /*10890*/  FMUL.FTZ R0, R5, c[0x0][0x2d0] ;  /* 0x0000b40005007a20 */ /* 0x000fe20000410000 */
[----:B------:R-:W-:Y:S01]  /*108a0*/  MUFU.EX2 R170, R170 ;  /* 0x000000aa00aa7308 */ /* 0x000fe20000000800 */
[----:B------:R-:W-:Y:S01]  /*108b0*/  @P0 IMAD R5, R7, c[0x0][0x1e0], RZ ;  /* 0x0000780007050a24 */ /* 0x000fe200078e02ff */
[----:B------:R-:W-:Y:S01]  /*108c0*/  @P0 SHF.L.U32 R7, R8, 0x6, RZ ;  /* 0x0000000608070819 */ /* 0x000fe200000006ff */
[----:B------:R-:W-:Y:S02]  /*108d0*/  FFMA.FTZ R167, R247, c[0x0][0x2d0], -R174 ;  /* 0x0000b400f7a77a23 */ /* 0x000fe400000108ae */
[----:B------:R-:W-:Y:S01]  /*108e0*/  @P0 IMAD R5, R231, c[0x0][0x1e4], R5 ;  /* 0x00007900e7050a24 */ /* 0x000fe200078e0205 */
[----:B------:R-:W-:Y:S01]  /*108f0*/  @P0 IADD3 R4, P3, R7, R220, RZ ;  /* 0x000000dc07040210 */ /* 0x000fe20007f7e0ff */
[--C-:B------:R-:W-:Y:S02]  /*10900*/  FFMA.FTZ R166, R165, c[0x0][0x2d0], -R161.reuse ;  /* 0x0000b400a5a67a23 */ /* 0x100fe400000108a1 */
[--C-:B------:R-:W-:Y:S01]  /*10910*/  FFMA.FTZ R165, R164, c[0x0][0x2d0], -R161.reuse ;  /* 0x0000b400a4a57a23 */ /* 0x100fe200000108a1 */
[----:B------:R-:W-:Y:S01]  /*10920*/  @P0 IADD3 R5, R9, R5, RZ ;  /* 0x0000000509050210 */ /* 0x000fe20007ffe0ff */
[--C-:B------:R-:W-:Y:S01]  /*10930*/  FFMA.FTZ R164, R246, c[0x0][0x2d0], -R161.reuse ;  /* 0x0000b400f6a47a23 */ /* 0x100fe200000108a1 */
[----:B------:R-:W2:Y:S01]  /*10940*/  MUFU.EX2 R0, R0 ;  /* 0x0000000000007308 */ /* 0x000ea20000000800 */
[----:B-1----:R-:W-:Y:S01]  /*10950*/  @P0 IADD3 R6, P1, R7, R216, RZ ;  /* 0x000000d807060210 */ /* 0x002fe20007f3e0ff */
[----:B------:R-:W-:Y:S01]  /*10960*/  FFMA.FTZ R135, R244, c[0x0][0x2d0], -R161 ;  /* 0x0000b400f4877a23 */ /* 0x000fe200000108a1 */
[----:B------:R-:W-:Y:S01]  /*10970*/  @P0 SHF.L.U64.HI R5, R8, 0x6, R5 ;  /* 0x0000000608050819 */ /* 0x000fe20000010205 */
[----:B---3--:R-:W-:Y:S01]  /*10980*/  FMUL.FTZ R32, R2, R100 ;  /* 0x0000006402207220 */ /* 0x008fe20000410000 */
[----:B------:R-:W-:Y:S01]  /*10990*/  @P0 LEA R16, P4, R6, c[0x0][0x1c8], 0x1 ;  /* 0x0000720006100a11 */ /* 0x000fe200078808ff */
[C---:B------:R-:W-:Y:S01]  /*109a0*/  FMUL.FTZ R33, R2.reuse, R101 ;  /* 0x0000006502217220 */ /* 0x040fe20000410000 */
[----:B------:R-:W-:Y:S01]  /*109b0*/  @P0 IADD3.X R9, R5, R219, RZ, P1, !PT ;  /* 0x000000db05090210 */ /* 0x000fe20000ffe4ff */
[----:B------:R-:W-:Y:S01]  /*109c0*/  FMUL.FTZ R36, R2, R36 ;  /* 0x0000002402247220 */ /* 0x000fe20000410000 */
[----:B------:R-:W-:Y:S01]  /*109d0*/  @P0 IADD3 R8, P2, R7, R221, RZ ;  /* 0x000000dd07080210 */ /* 0x000fe20007f5e0ff */
[----:B------:R-:W1:Y:S01]  /*109e0*/  MUFU.EX2 R169, R169 ;  /* 0x000000a900a97308 */ /* 0x000e620000000800 */
[----:B------:R-:W-:Y:S01]  /*109f0*/  @P0 LEA.HI.X R17, R6, c[0x0][0x1cc], R9, 0x1, P4 ;  /* 0x0000730006110a11 */ /* 0x000fe200020f0c09 */
[----:B------:R-:W-:Y:S01]  /*10a00*/  FMUL.FTZ R37, R2, R37 ;  /* 0x0000002502257220 */ /* 0x000fe20000410000 */
[----:B------:R-:W-:Y:S01]  /*10a10*/  ISETP.NE.AND P4, PT, R212, RZ, PT ;  /* 0x000000ffd400720c */ /* 0x000fe20003f85270 */
[----:B------:R-:W-:Y:S01]  /*10a20*/  FMUL.FTZ R40, R2, R40 ;  /* 0x0000002802287220 */ /* 0x000fe20000410000 */
[----:B------:R-:W-:Y:S01]  /*10a30*/  @P0 LEA R18, P1, R8, c[0x0][0x1c8], 0x1 ;  /* 0x0000720008120a11 */ /* 0x000fe200078208ff */
[----:B------:R3:W-:Y:S01]  /*10a40*/  @P0 LDGSTS.E.BYPASS.LTC128B.128 [R213+0x6100], [R16.64], !P6 ;  /* 0x0610000010d50fae */ /* 0x0007e2000f101d44 */
[C---:B------:R-:W-:Y:S01]  /*10a50*/  @P0 IADD3.X R11, R5.reuse, R228, RZ, P2, !PT ;  /* 0x000000e4050b0210 */ /* 0x040fe200017fe4ff */
[----:B------:R-:W-:Y:S01]  /*10a60*/  FMUL.FTZ R41, R2, R41 ;  /* 0x0000002902297220 */ /* 0x000fe20000410000 */
[----:B------:R-:W-:Y:S01]  /*10a70*/  @P0 IADD3.X R9, R5, R227, RZ, P3, !PT ;  /* 0x000000e305090210 */ /* 0x000fe20001ffe4ff */
[----:B------:R-:W-:Y:S01]  /*10a80*/  MUFU.EX2 R168, R168 ;  /* 0x000000a800a87308 */ /* 0x000fe20000000800 */
[----:B------:R-:W-:Y:S01]  /*10a90*/  @P0 LEA.HI.X R19, R8, c[0x0][0x1cc], R11, 0x1, P1 ;  /* 0x0000730008130a11 */ /* 0x000fe200008f0c0b */
[----:B------:R-:W-:Y:S01]  /*10aa0*/  FMUL.FTZ R44, R2, R44 ;  /* 0x0000002c022c7220 */ /* 0x000fe20000410000 */
[----:B------:R-:W-:Y:S01]  /*10ab0*/  @P0 LEA R8, P2, R4, c[0x0][0x1c8], 0x1 ;  /* 0x0000720004080a11 */ /* 0x000fe200078408ff */
[----:B--2---:R-:W-:Y:S01]  /*10ac0*/  FMUL.FTZ R34, R0, R102 ;  /* 0x0000006600227220 */ /* 0x004fe20000410000 */
[----:B------:R-:W-:Y:S01]  /*10ad0*/  @P0 IADD3 R7, P1, R224, R7, RZ ;  /* 0x00000007e0070210 */ /* 0x000fe20007f3e0ff */
[----:B------:R2:W-:Y:S01]  /*10ae0*/  @P0 LDGSTS.E.BYPASS.LTC128B.128 [R213+0x8100], [R18.64], !P4 ;  /* 0x0810000012d50fae */ /* 0x0005e2000e101d44 */
[----:B------:R-:W-:Y:S01]  /*10af0*/  @P0 LEA.HI.X R9, R4, c[0x0][0x1cc], R9, 0x1, P2 ;  /* 0x0000730004090a11 */ /* 0x000fe200010f0c09 */
[----:B------:R-:W-:Y:S01]  /*10b00*/  FMUL.FTZ R35, R0, R103 ;  /* 0x0000006700237220 */ /* 0x000fe20000410000 */
[----:B------:R-:W-:Y:S01]  /*10b10*/  @P0 IADD3.X R5, R210, R5, RZ, P1, !PT ;  /* 0x00000005d2050210 */ /* 0x000fe20000ffe4ff */
[----:B------:R-:W4:Y:S01]  /*10b20*/  MUFU.EX2 R167, R167 ;  /* 0x000000a700a77308 */ /* 0x000f220000000800 */
[C---:B------:R-:W-:Y:S01]  /*10b30*/  @P0 IADD3 R4, P3, R7.reuse, R216, RZ ;  /* 0x000000d807040210 */ /* 0x040fe20007f7e0ff */
[C---:B------:R-:W-:Y:S01]  /*10b40*/  FMUL.FTZ R38, R0.reuse, R38 ;  /* 0x0000002600267220 */ /* 0x040fe20000410000 */
[----:B------:R-:W-:Y:S01]  /*10b50*/  @P0 IADD3 R6, P2, R7, R221, RZ ;  /* 0x000000dd07060210 */ /* 0x000fe20007f5e0ff */
[----:B------:R5:W-:Y:S01]  /*10b60*/  @P0 LDGSTS.E.BYPASS.LTC128B.128 [R213+0xa100], [R8.64], !P5 ;  /* 0x0a10000008d50fae */ /* 0x000be2000e901d44 */
[C---:B------:R-:W-:Y:S01]  /*10b70*/  @P0 IADD3.X R11, R5.reuse, R219, RZ, P3, !PT ;  /* 0x000000db050b0210 */ /* 0x040fe20001ffe4ff */
[----:B------:R-:W-:Y:S01]  /*10b80*/  FMUL.FTZ R39, R0, R39 ;  /* 0x0000002700277220 */ /* 0x000fe20000410000 */
[----:B------:R-:W-:Y:S01]  /*10b90*/  @P0 LEA R24, P3, R4, c[0x0][0x1c8], 0x1 ;  /* 0x0000720004180a11 */ /* 0x000fe200078608ff */
[----:B------:R-:W-:Y:S01]  /*10ba0*/  FMUL.FTZ R42, R0, R42 ;  /* 0x0000002a002a7220 */ /* 0x000fe20000410000 */
[----:B------:R-:W-:Y:S01]  /*10bb0*/  @P0 IADD3.X R13, R5, R228, RZ, P2, !PT ;  /* 0x000000e4050d0210 */ /* 0x000fe200017fe4ff */
[----:B------:R-:W-:Y:S01]  /*10bc0*/  MUFU.EX2 R166, R166 ;  /* 0x000000a600a67308 */ /* 0x000fe20000000800 */
[----:B------:R-:W-:Y:S01]  /*10bd0*/  @P0 LEA.HI.X R25, R4, c[0x0][0x1cc], R11, 0x1, P3 ;  /* 0x0000730004190a11 */ /* 0x000fe200018f0c0b */
[----:B------:R-:W-:Y:S01]  /*10be0*/  FMUL.FTZ R4, R2, R128 ;  /* 0x0000008002047220 */ /* 0x000fe20000410000 */
[----:B------:R-:W-:Y:S01]  /*10bf0*/  @P0 LEA R26, P2, R6, c[0x0][0x1c8], 0x1 ;  /* 0x00007200061a0a11 */ /* 0x000fe200078408ff */
[----:B------:R-:W-:Y:S01]  /*10c00*/  FMUL.FTZ R11, R0, R127 ;  /* 0x0000007f000b7220 */ /* 0x000fe20000410000 */
[----:B------:R-:W-:Y:S01]  /*10c10*/  @P0 IADD3 R7, P1, R7, R220, RZ ;  /* 0x000000dc07070210 */ /* 0x000fe20007f3e0ff */
[----:B------:R2:W-:Y:S01]  /*10c20*/  @P0 LDGSTS.E.BYPASS.LTC128B.128 [R213+0x7100], [R24.64], !P6 ;  /* 0x0710000018d50fae */ /* 0x0005e2000f101d44 */
[----:B------:R-:W-:Y:S01]  /*10c30*/  @P0 LEA.HI.X R27, R6, c[0x0][0x1cc], R13, 0x1, P2 ;  /* 0x00007300061b0a11 */ /* 0x000fe200010f0c0d */
[----:B------:R-:W-:Y:S01]  /*10c40*/  FMUL.FTZ R6, R0, R130 ;  /* 0x0000008200067220 */ /* 0x000fe20000410000 */
[----:B------:R-:W-:Y:S01]  /*10c50*/  @P0 IADD3.X R10, R5, R227, RZ, P1, !PT ;  /* 0x000000e3050a0210 */ /* 0x000fe20000ffe4ff */
[----:B------:R-:W2:Y:S01]  /*10c60*/  MUFU.EX2 R165, R165 ;  /* 0x000000a500a57308 */ /* 0x000ea20000000800 */
[----:B------:R-:W-:Y:S01]  /*10c70*/  @P0 LEA R28, P1, R7, c[0x0][0x1c8], 0x1 ;  /* 0x00007200071c0a11 */ /* 0x000fe200078208ff */
[----:B------:R-:W-:Y:S01]  /*10c80*/  FMUL.FTZ R5, R2, R129 ;  /* 0x0000008102057220 */ /* 0x000fe20000410000 */
[----:B-1----:R-:W-:Y:S01]  /*10c90*/  F2FP.PACK_AB R128, R169, R170 ;  /* 0x000000aaa980723e */ /* 0x002fe200000000ff */
[----:B------:R1:W-:Y:S01]  /*10ca0*/  @P0 LDGSTS.E.BYPASS.LTC128B.128 [R213+0x9100], [R26.64], !P4 ;  /* 0x091000001ad50fae */ /* 0x0003e2000e101d44 */
[----:B------:R-:W-:Y:S01]  /*10cb0*/  @P0 LEA.HI.X R29, R7, c[0x0][0x1cc], R10, 0x1, P1 ;  /* 0x00007300071d0a11 */ /* 0x000fe200008f0c0a */
[C---:B------:R-:W-:Y:S01]  /*10cc0*/  FMUL.FTZ R7, R0.reuse, R131 ;  /* 0x0000008300077220 */ /* 0x040fe20000410000 */
[----:B----4-:R-:W-:Y:S01]  /*10cd0*/  F2FP.PACK_AB R130, R167, R168 ;  /* 0x000000a8a782723e */ /* 0x010fe200000000ff */
[----:B------:R-:W-:Y:S02]  /*10ce0*/  FMUL.FTZ R10, R0, R126 ;  /* 0x0000007e000a7220 */ /* 0x000fe40000410000 */
[----:B------:R-:W-:Y:S01]  /*10cf0*/  MUFU.EX2 R164, R164 ;  /* 0x000000a400a47308 */ /* 0x000fe20000000800 */
[C---:B-----5:R-:W-:Y:S01]  /*10d00*/  FMUL.FTZ R8, R2.reuse, R124 ;  /* 0x0000007c02087220 */ /* 0x060fe20000410000 */
[----:B------:R4:W-:Y:S01]  /*10d10*/  @P0 LDGSTS.E.BYPASS.LTC128B.128 [R213+0xb100], [R28.64], !P5 ;  /* 0x0b1000001cd50fae */ /* 0x0009e2000e901d44 */
[C---:B------:R-:W-:Y:S02]  /*10d20*/  FMUL.FTZ R9, R2.reuse, R125 ;  /* 0x0000007d02097220 */ /* 0x040fe40000410000 */
[C---:B---3--:R-:W-:Y:S02]  /*10d30*/  FMUL.FTZ R16, R2.reuse, R116 ;  /* 0x0000007402107220 */ /* 0x048fe40000410000 */
[----:B------:R-:W-:Y:S02]  /*10d40*/  FMUL.FTZ R17, R2, R117 ;  /* 0x0000007502117220 */ /* 0x000fe40000410000 */
[C---:B--2---:R-:W-:Y:S01]  /*10d50*/  FMUL.FTZ R18, R0.reuse, R118 ;  /* 0x0000007600127220 */ /* 0x044fe20000410000 */
[----:B------:R-:W2:Y:S01]  /*10d60*/  LDSM.16.MT88.4 R12, [R203+0x100] ;  /* 0x00010000cb0c783b */ /* 0x000ea20000004200 */
[----:B------:R-:W3:Y:S01]  /*10d70*/  MUFU.EX2 R135, R135 ;  /* 0x0000008700877308 */ /* 0x000ee20000000800 */
[----:B------:R-:W-:Y:S01]  /*10d80*/  FMUL.FTZ R19, R0, R119 ;  /* 0x0000007700137220 */ /* 0x000fe20000410000 */
[----:B------:R-:W-:Y:S01]  /*10d90*/  F2FP.PACK_AB R129, R165, R166 ;  /* 0x000000a6a581723e */ /* 0x000fe200000000ff */
[C---:B------:R-:W-:Y:S02]  /*10da0*/  FMUL.FTZ R24, R2.reuse, R108 ;  /* 0x0000006c02187220 */ /* 0x040fe40000410000 */
[----:B------:R-:W-:Y:S02]  /*10db0*/  FMUL.FTZ R25, R2, R109 ;  /* 0x0000006d02197220 */ /* 0x000fe40000410000 */
[----:B------:R-:W5:Y:S01]  /*10dc0*/  LDSM.16.MT88.4 R20, [R198+0x100] ;  /* 0x00010000c614783b */ /* 0x000f620000004200 */
[C---:B------:R-:W-:Y:S02]  /*10dd0*/  FMUL.FTZ R43, R0.reuse, R43 ;  /* 0x0000002b002b7220 */ /* 0x040fe40000410000 */
[C---:B-1----:R-:W-:Y:S02]  /*10de0*/  FMUL.FTZ R26, R0.reuse, R110 ;  /* 0x0000006e001a7220 */ /* 0x042fe40000410000 */
[----:B------:R-:W-:Y:S02]  /*10df0*/  FMUL.FTZ R27, R0, R111 ;  /* 0x0000006f001b7220 */ /* 0x000fe40000410000 */
[----:B------:R-:W-:Y:S01]  /*10e00*/  FMUL.FTZ R45, R2, R45 ;  /* 0x0000002d022d7220 */ /* 0x000fe20000410000 */
[----:B------:R-:W-:Y:S01]  /*10e10*/  LDSM.16.MT88.4 R100, [R197+0x2100] ;  /* 0x00210000c564783b */ /* 0x000fe20000004200 */
[C---:B------:R-:W-:Y:S02]  /*10e20*/  FMUL.FTZ R46, R0.reuse, R46 ;  /* 0x0000002e002e7220 */ /* 0x040fe40000410000 */
[----:B------:R-:W-:Y:S02]  /*10e30*/  FMUL.FTZ R47, R0, R47 ;  /* 0x0000002f002f7220 */ /* 0x000fe40000410000 */
[C---:B------:R-:W-:Y:S02]  /*10e40*/  FMUL.FTZ R48, R2.reuse, R48 ;  /* 0x0000003002307220 */ /* 0x040fe40000410000 */
[----:B------:R-:W-:Y:S01]  /*10e50*/  FMUL.FTZ R49, R2, R49 ;  /* 0x0000003102317220 */ /* 0x000fe20000410000 */
[----:B----4-:R-:W1:Y:S01]  /*10e60*/  LDSM.16.MT88.4 R28, [R197+0x100] ;  /* 0x00010000c51c783b */ /* 0x010e620000004200 */
[----:B---3--:R-:W-:Y:S01]  /*10e70*/  F2FP.PACK_AB R131, R135, R164 ;  /* 0x000000a48783723e */ /* 0x008fe200000000ff */
[C---:B------:R-:W-:Y:S02]  /*10e80*/  FMUL.FTZ R50, R0.reuse, R50 ;  /* 0x0000003200327220 */ /* 0x040fe40000410000 */
[----:B------:R-:W-:Y:S02]  /*10e90*/  FMUL.FTZ R51, R0, R51 ;  /* 0x0000003300337220 */ /* 0x000fe40000410000 */
[C---:B------:R-:W-:Y:S02]  /*10ea0*/  FMUL.FTZ R52, R2.reuse, R52 ;  /* 0x0000003402347220 */ /* 0x040fe40000410000 */
[----:B------:R-:W-:Y:S01]  /*10eb0*/  LDSM.16.MT88.4 R108, [R196+0x2100] ;  /* 0x00210000c46c783b */ /* 0x000fe20000004200 */
[----:B------:R-:W-:Y:S02]  /*10ec0*/  FMUL.FTZ R53, R2, R53 ;  /* 0x0000003502357220 */ /* 0x000fe40000410000 */
[C---:B------:R-:W-:Y:S02]  /*10ed0*/  FMUL.FTZ R54, R0.reuse, R54 ;  /* 0x0000003600367220 */ /* 0x040fe40000410000 */
[----:B------:R-:W-:Y:S02]  /*10ee0*/  FMUL.FTZ R55, R0, R55 ;  /* 0x0000003700377220 */ /* 0x000fe40000410000 */
[C---:B------:R-:W-:Y:S01]  /*10ef0*/  FMUL.FTZ R56, R2.reuse, R56 ;  /* 0x0000003802387220 */ /* 0x040fe20000410000 */
[C---:B--2---:R-:W-:Y:S01]  /*10f00*/  HMMA.16816.F32 R4, R128.reuse, R12, R4 ;  /* 0x0000000c8004723c */ /* 0x044fe20000001804 */
[----:B------:R-:W-:Y:S04]  /*10f10*/  LDSM.16.MT88.4 R116, [R197+0x900] ;  /* 0x00090000c574783b */ /* 0x000fe80000004200 */
[C---:B------:R-:W-:Y:S02]  /*10f20*/  FMUL.FTZ R57, R2.reuse, R57 ;  /* 0x0000003902397220 */ /* 0x040fe40000410000 */
[C---:B------:R-:W-:Y:S01]  /*10f30*/  FMUL.FTZ R12, R2.reuse, R120 ;  /* 0x00000078020c7220 */ /* 0x040fe20000410000 */
[C---:B------:R-:W-:Y:S01]  /*10f40*/  HMMA.16816.F32 R8, R128.reuse, R14, R8 ;  /* 0x0000000e8008723c */ /* 0x040fe20000001808 */
[----:B------:R-:W-:Y:S03]  /*10f50*/  LDSM.16.MT88.4 R124, [R203+0x2900] ;  /* 0x00290000cb7c783b */ /* 0x000fe60000004200 */
[----:B------:R-:W-:Y:S02]  /*10f60*/  FMUL.FTZ R13, R2, R121 ;  /* 0x00000079020d7220 */ /* 0x000fe40000410000 */
[C---:B------:R-:W-:Y:S02]  /*10f70*/  FMUL.FTZ R58, R0.reuse, R58 ;  /* 0x0000003a003a7220 */ /* 0x040fe40000410000 */
[C---:B------:R-:W-:Y:S01]  /*10f80*/  FMUL.FTZ R14, R0.reuse, R122 ;  /* 0x0000007a000e7220 */ /* 0x040fe20000410000 */
[----:B------:R-:W-:Y:S03]  /*10f90*/  LDSM.16.MT88.4 R136, [R198+0x2900] ;  /* 0x00290000c688783b */ /* 0x000fe60000004200 */
[C---:B------:R-:W-:Y:S02]  /*10fa0*/  FMUL.FTZ R15, R0.reuse, R123 ;  /* 0x0000007b000f7220 */ /* 0x040fe40000410000 */
[----:B------:R-:W-:Y:S02]  /*10fb0*/  FMUL.FTZ R59, R0, R59 ;  /* 0x0000003b003b7220 */ /* 0x000fe40000410000 */
[C---:B------:R-:W-:Y:S01]  /*10fc0*/  FMUL.FTZ R60, R2.reuse, R60 ;  /* 0x0000003c023c7220 */ /* 0x040fe20000410000 */
[----:B------:R-:W2:Y:S01]  /*10fd0*/  LDSM.16.MT88.4 R120, [R196+0x100] ;  /* 0x00010000c478783b */ /* 0x000ea20000004200 */
[----:B------:R-:W-:Y:S01]  /*10fe0*/  FMUL.FTZ R61, R2, R61 ;  /* 0x0000003d023d7220 */ /* 0x000fe20000410000 */
[C---:B-----5:R-:W-:Y:S03]  /*10ff0*/  HMMA.16816.F32 R12, R128.reuse, R20, R12 ;  /* 0x00000014800c723c */ /* 0x060fe6000000180c */
[C---:B------:R-:W-:Y:S02]  /*11000*/  FMUL.FTZ R62, R0.reuse, R62 ;  /* 0x0000003e003e7220 */ /* 0x040fe40000410000 */
[----:B------:R-:W-:Y:S01]  /*11010*/  FMUL.FTZ R63, R0, R63 ;  /* 0x0000003f003f7220 */ /* 0x000fe20000410000 */
[----:B------:R-:W-:Y:S01]  /*11020*/  LDSM.16.MT88.4 R140, [R197+0x2900] ;  /* 0x00290000c58c783b */ /* 0x000fe20000004200 */
[C---:B------:R-:W-:Y:S01]  /*11030*/  FMUL.FTZ R20, R2.reuse, R112 ;  /* 0x0000007002147220 */ /* 0x040fe20000410000 */
[C---:B------:R-:W-:Y:S04]  /*11040*/  HMMA.16816.F32 R16, R128.reuse, R22, R16 ;  /* 0x000000168010723c */ /* 0x040fe80000001810 */
[----:B------:R-:W-:Y:S02]  /*11050*/  FMUL.FTZ R21, R2, R113 ;  /* 0x0000007102157220 */ /* 0x000fe40000410000 */
[----:B------:R-:W-:Y:S01]  /*11060*/  LDSM.16.MT88.4 R144, [R203+0x3900] ;  /* 0x00390000cb90783b */ /* 0x000fe20000004200 */
[C---:B------:R-:W-:Y:S02]  /*11070*/  FMUL.FTZ R22, R0.reuse, R114 ;  /* 0x0000007200167220 */ /* 0x040fe40000410000 */
[----:B------:R-:W-:Y:S03]  /*11080*/  FMUL.FTZ R23, R0, R115 ;  /* 0x0000007300177220 */ /* 0x000fe60000410000 */
[C---:B------:R-:W-:Y:S02]  /*11090*/  FMUL.FTZ R64, R2.reuse, R64 ;  /* 0x0000004002407220 */ /* 0x040fe40000410000 */
[----:B------:R-:W3:Y:S01]  /*110a0*/  LDSM.16.MT88.4 R112, [R203+0x2100] ;  /* 0x00210000cb70783b */ /* 0x000ee20000004200 */
[----:B------:R-:W-:Y:S01]  /*110b0*/  FMUL.FTZ R65, R2, R65 ;  /* 0x0000004102417220 */ /* 0x000fe20000410000 */
[C---:B-1----:R-:W-:Y:S03]  /*110c0*/  HMMA.16816.F32 R20, R128.reuse, R28, R20 ;  /* 0x0000001c8014723c */ /* 0x042fe60000001814 */
        /* <DEDUP_REMOVED lines=10> */
[----:B------:R-:W1:Y:S01]  /*11170*/  LDSM.16.MT88.4 R104, [R198+0x2100] ;  /* 0x00210000c668783b */ /* 0x000e620000004200 */
[----:B------:R-:W-:Y:S01]  /*11180*/  FMUL.FTZ R69, R2, R69 ;  /* 0x0000004502457220 */ /* 0x000fe20000410000 */
[C---:B--2---:R-:W-:Y:S03]  /*11190*/  HMMA.16816.F32 R28, R128.reuse, R120, R28 ;  /* 0x00000078801c723c */ /* 0x044fe6000000181c */
[C---:B------:R-:W-:Y:S02]  /*111a0*/  FMUL.FTZ R70, R0.reuse, R70 ;  /* 0x0000004600467220 */ /* 0x040fe40000410000 */
[----:B------:R-:W-:Y:S01]  /*111b0*/  FMUL.FTZ R71, R0, R71 ;  /* 0x0000004700477220 */ /* 0x000fe20000410000 */
[----:B------:R-:W-:Y:S01]  /*111c0*/  LDSM.16.MT88.4 R156, [R196+0x3900] ;  /* 0x00390000c49c783b */ /* 0x000fe20000004200 */
[C---:B------:R-:W-:Y:S01]  /*111d0*/  FMUL.FTZ R72, R2.reuse, R72 ;  /* 0x0000004802487220 */ /* 0x040fe20000410000 */
[C---:B------:R-:W-:Y:S04]  /*111e0*/  HMMA.16816.F32 R32, R128.reuse, R122, R32 ;  /* 0x0000007a8020723c */ /* 0x040fe80000001820 */
[----:B------:R-:W-:Y:S02]  /*111f0*/  FMUL.FTZ R73, R2, R73 ;  /* 0x0000004902497220 */ /* 0x000fe40000410000 */
[----:B------:R-:W-:Y:S01]  /*11200*/  LDSM.16.MT88.4 R120, [R196+0x900] ;  /* 0x00090000c478783b */ /* 0x000fe20000004200 */
[C---:B------:R-:W-:Y:S01]  /*11210*/  FMUL.FTZ R74, R0.reuse, R74 ;  /* 0x0000004a004a7220 */ /* 0x040fe20000410000 */
[C---:B---3--:R-:W-:Y:S04]  /*11220*/  HMMA.16816.F32 R36, R128.reuse, R112, R36 ;  /* 0x000000708024723c */ /* 0x048fe80000001824 */
[----:B------:R-:W-:Y:S02]  /*11230*/  FMUL.FTZ R75, R0, R75 ;  /* 0x0000004b004b7220 */ /* 0x000fe40000410000 */
[----:B------:R-:W0:Y:S01]  /*11240*/  LDGDEPBAR ;  /* 0x00000000000079af */ /* 0x000e220000000000 */
[C---:B------:R-:W-:Y:S01]  /*11250*/  FMUL.FTZ R84, R2.reuse, R84 ;  /* 0x0000005402547220 */ /* 0x040fe20000410000 */
[C---:B------:R-:W-:Y:S04]  /*11260*/  HMMA.16816.F32 R40, R128.reuse, R114, R40 ;  /* 0x000000728028723c */ /* 0x040fe80000001828 */
[----:B------:R-:W-:Y:S02]  /*11270*/  FMUL.FTZ R85, R2, R85 ;  /* 0x0000005502557220 */ /* 0x000fe40000410000 */
[----:B------:R-:W-:Y:S01]  /*11280*/  LDSM.16.MT88.4 R112, [R203+0x900] ;  /* 0x00090000cb70783b */ /* 0x000fe20000004200 */
[C---:B------:R-:W-:Y:S02]  /*11290*/  FMUL.FTZ R86, R0.reuse, R86 ;  /* 0x0000005600567220 */ /* 0x040fe40000410000 */
[----:B------:R-:W-:Y:S03]  /*112a0*/  FMUL.FTZ R87, R0, R87 ;  /* 0x0000005700577220 */ /* 0x000fe60000410000 */
[--C-:B------:R-:W-:Y:S01]  /*112b0*/  FFMA.FTZ R171, R171, c[0x0][0x2d0], -R174.reuse ;  /* 0x0000b400abab7a23 */ /* 0x100fe200000108ae */
[C---:B-1----:R-:W-:Y:S03]  /*112c0*/  HMMA.16816.F32 R44, R128.reuse, R104, R44 ;  /* 0x00000068802c723c */ /* 0x042fe6000000182c */
[--C-:B------:R-:W-:Y:S02]  /*112d0*/  FFMA.FTZ R176, R245, c[0x0][0x2d0], -R174.reuse ;  /* 0x0000b400f5b07a23 */ /* 0x100fe400000108ae */
[----:B------:R-:W-:Y:S01]  /*112e0*/  MUFU.EX2 R171, R171 ;  /* 0x000000ab00ab7308 */ /* 0x000fe20000000800 */
[--C-:B------:R-:W-:Y:S02]  /*112f0*/  FFMA.FTZ R177, R243, c[0x0][0x2d0], -R174.reuse ;  /* 0x0000b400f3b17a23 */ /* 0x100fe400000108ae */
[--C-:B------:R-:W-:Y:S01]  /*11300*/  FFMA.FTZ R243, R160, c[0x0][0x2d0], -R161.reuse ;  /* 0x0000b400a0f37a23 */ /* 0x100fe200000108a1 */
[C---:B------:R-:W-:Y:S01]  /*11310*/  HMMA.16816.F32 R48, R128.reuse, R106, R48 ;  /* 0x0000006a8030723c */ /* 0x040fe20000001830 */
[----:B------:R-:W1:Y:S02]  /*11320*/  LDSM.16.MT88.4 R104, [R203+0x4100] ;  /* 0x00410000cb68783b */ /* 0x000e640000004200 */
[--C-:B------:R-:W-:Y:S02]  /*11330*/  FFMA.FTZ R178, R181, c[0x0][0x2d0], -R174.reuse ;  /* 0x0000b400b5b27a23 */ /* 0x100fe400000108ae */
[--C-:B------:R-:W-:Y:S01]  /*11340*/  FFMA.FTZ R179, R242, c[0x0][0x2d0], -R161.reuse ;  /* 0x0000b400f2b37a23 */ /* 0x100fe200000108a1 */
[----:B------:R-:W2:Y:S02]  /*11350*/  MUFU.EX2 R176, R176 ;  /* 0x000000b000b07308 */ /* 0x000ea40000000800 */
[C---:B------:R-:W-:Y:S04]  /*11360*/  HMMA.16816.F32 R52, R128.reuse, R100, R52 ;  /* 0x000000648034723c */ /* 0x040fe80000001834 */
[--C-:B------:R-:W-:Y:S02]  /*11370*/  FFMA.FTZ R180, R180, c[0x0][0x2d0], -R161.reuse ;  /* 0x0000b400b4b47a23 */ /* 0x100fe400000108a1 */
[--C-:B------:R-:W-:Y:S02]  /*11380*/  FFMA.FTZ R181, R240, c[0x0][0x2d0], -R161.reuse ;  /* 0x0000b400f0b57a23 */ /* 0x100fe400000108a1 */
[C---:B------:R-:W-:Y:S01]  /*11390*/  HMMA.16816.F32 R56, R128.reuse, R102, R56 ;  /* 0x000000668038723c */ /* 0x040fe20000001838 */
[----:B------:R-:W3:Y:S01]  /*113a0*/  LDSM.16.MT88.4 R100, [R198+0x4100] ;  /* 0x00410000c664783b */ /* 0x000ee20000004200 */
[----:B------:R-:W-:Y:S02]  /*113b0*/  MUFU.EX2 R177, R177 ;  /* 0x000000b100b17308 */ /* 0x000fe40000000800 */
[--C-:B------:R-:W-:Y:S02]  /*113c0*/  FFMA.FTZ R182, R182, c[0x0][0x2d0], -R161.reuse ;  /* 0x0000b400b6b67a23 */ /* 0x100fe400000108a1 */
[C---:B------:R-:W-:Y:S02]  /*113d0*/  FMUL.FTZ R88, R2.reuse, R88 ;  /* 0x0000005802587220 */ /* 0x040fe40000410000 */
[C---:B------:R-:W-:Y:S04]  /*113e0*/  HMMA.16816.F32 R60, R128.reuse, R108, R60 ;  /* 0x0000006c803c723c */ /* 0x040fe8000000183c */
[----:B------:R-:W-:Y:S01]  /*113f0*/  FMUL.FTZ R89, R2, R89 ;  /* 0x0000005902597220 */ /* 0x000fe20000410000 */
[----:B------:R-:W-:Y:S01]  /*11400*/  MUFU.EX2 R178, R178 ;  /* 0x000000b200b27308 */ /* 0x000fe20000000800 */
[C---:B------:R-:W-:Y:S02]  /*11410*/  FMUL.FTZ R90, R0.reuse, R90 ;  /* 0x0000005a005a7220 */ /* 0x040fe40000410000 */
[C---:B------:R-:W-:Y:S01]  /*11420*/  HMMA.16816.F32 R64, R128.reuse, R110, R64 ;  /* 0x0000006e8040723c */ /* 0x040fe20000001840 */
[----:B------:R-:W4:Y:S03]  /*11430*/  LDSM.16.MT88.4 R108, [R197+0x4100] ;  /* 0x00410000c56c783b */ /* 0x000f260000004200 */
[----:B------:R-:W-:Y:S02]  /*11440*/  FMUL.FTZ R91, R0, R91 ;  /* 0x0000005b005b7220 */ /* 0x000fe40000410000 */
[C---:B------:R-:W-:Y:S01]  /*11450*/  FMUL.FTZ R92, R2.reuse, R92 ;  /* 0x0000005c025c7220 */ /* 0x040fe20000410000 */
[----:B------:R-:W-:Y:S01]  /*11460*/  MUFU.EX2 R179, R179 ;  /* 0x000000b300b37308 */ /* 0x000fe20000000800 */
[----:B------:R-:W-:Y:S01]  /*11470*/  FMUL.FTZ R93, R2, R93 ;  /* 0x0000005d025d7220 */ /* 0x000fe20000410000 */
[C---:B-1----:R-:W-:Y:S03]  /*11480*/  HMMA.16816.F32 R68, R128.reuse, R104, R68 ;  /* 0x000000688044723c */ /* 0x042fe60000001844 */
[C---:B------:R-:W-:Y:S02]  /*11490*/  FMUL.FTZ R94, R0.reuse, R94 ;  /* 0x0000005e005e7220 */ /* 0x040fe40000410000 */
[----:B------:R-:W-:Y:S02]  /*114a0*/  FMUL.FTZ R95, R0, R95 ;  /* 0x0000005f005f7220 */ /* 0x000fe40000410000 */
[C---:B------:R-:W-:Y:S01]  /*114b0*/  FMUL.FTZ R96, R2.reuse, R96 ;  /* 0x0000006002607220 */ /* 0x040fe20000410000 */
[C---:B------:R-:W-:Y:S01]  /*114c0*/  HMMA.16816.F32 R72, R128.reuse, R106, R72 ;  /* 0x0000006a8048723c */ /* 0x040fe20000001848 */
[----:B------:R-:W1:Y:S01]  /*114d0*/  LDSM.16.MT88.4 R104, [R196+0x4100] ;  /* 0x00410000c468783b */ /* 0x000e620000004200 */
[----:B------:R-:W5:Y:S02]  /*114e0*/  MUFU.EX2 R180, R180 ;  /* 0x000000b400b47308 */ /* 0x000f640000000800 */
[C---:B------:R-:W-:Y:S02]  /*114f0*/  FMUL.FTZ R76, R2.reuse, R76 ;  /* 0x0000004c024c7220 */ /* 0x040fe40000410000 */
[----:B------:R-:W-:Y:S02]  /*11500*/  FMUL.FTZ R77, R2, R77 ;  /* 0x0000004d024d7220 */ /* 0x000fe40000410000 */
[C---:B------:R-:W-:Y:S04]  /*11510*/  FMUL.FTZ R78, R0.reuse, R78 ;  /* 0x0000004e004e7220 */ /* 0x040fe80000410000 */
[----:B------:R-:W-:Y:S01]  /*11520*/  FMUL.FTZ R79, R0, R79 ;  /* 0x0000004f004f7220 */ /* 0x000fe20000410000 */
[----:B------:R-:W-:Y:S01]  /*11530*/  MUFU.EX2 R181, R181 ;  /* 0x000000b500b57308 */ /* 0x000fe20000000800 */
[----:B------:R-:W-:Y:S02]  /*11540*/  FMUL.FTZ R97, R2, R97 ;  /* 0x0000006102617220 */ /* 0x000fe40000410000 */
[C---:B------:R-:W-:Y:S02]  /*11550*/  FMUL.FTZ R98, R0.reuse, R98 ;  /* 0x0000006200627220 */ /* 0x040fe40000410000 */
[----:B------:R-:W-:Y:S01]  /*11560*/  FMUL.FTZ R99, R0, R99 ;  /* 0x0000006300637220 */ /* 0x000fe20000410000 */
[C---:B---3--:R-:W-:Y:S03]  /*11570*/  HMMA.16816.F32 R76, R128.reuse, R100, R76 ;  /* 0x00000064804c723c */ /* 0x048fe6000000184c */
[C---:B------:R-:W-:Y:S01]  /*11580*/  FMUL.FTZ R80, R2.reuse, R80 ;  /* 0x0000005002507220 */ /* 0x040fe20000410000 */
[----:B------:R-:W3:Y:S01]  /*11590*/  MUFU.EX2 R182, R182 ;  /* 0x000000b600b67308 */ /* 0x000ee20000000800 */
[----:B------:R-:W-:Y:S02]  /*115a0*/  FMUL.FTZ R81, R2, R81 ;  /* 0x0000005102517220 */ /* 0x000fe40000410000 */
[----:B------:R-:W-:Y:S01]  /*115b0*/  FMUL.FTZ R82, R0, R82 ;  /* 0x0000005200527220 */ /* 0x000fe20000410000 */
[----:B--2---:R-:W-:Y:S01]  /*115c0*/  F2FP.PACK_AB R100, R176, R171 ;  /* 0x000000abb064723e */ /* 0x004fe200000000ff */
[----:B------:R-:W-:Y:S03]  /*115d0*/  FMUL.FTZ R83, R0, R83 ;  /* 0x0000005300537220 */ /* 0x000fe60000410000 */
[----:B-----5:R-:W-:Y:S01]  /*115e0*/  F2FP.PACK_AB R101, R180, R179 ;  /* 0x000000b3b465723e */ /* 0x020fe200000000ff */
[--C-:B------:R-:W-:Y:S01]  /*115f0*/  FFMA.FTZ R239, R239, c[0x0][0x2d0], -R174.reuse ;  /* 0x0000b400efef7a23 */ /* 0x100fe200000108ae */
[----:B------:R-:W-:Y:S01]  /*11600*/  MUFU.EX2 R243, R243 ;  /* 0x000000f300f37308 */ /* 0x000fe20000000800 */
[--C-:B------:R-:W-:Y:S01]  /*11610*/  FFMA.FTZ R240, R237, c[0x0][0x2d0], -R174.reuse ;  /* 0x0000b400edf07a23 */ /* 0x100fe200000108ae */
[C---:B------:R-:W-:Y:S03]  /*11620*/  HMMA.16816.F32 R80, R128.reuse, R102, R80 ;  /* 0x000000668050723c */ /* 0x040fe60000001850 */
[--C-:B------:R-:W-:Y:S02]  /*11630*/  FFMA.FTZ R237, R241, c[0x0][0x2d0], -R174.reuse ;  /* 0x0000b400f1ed7a23 */ /* 0x100fe400000108ae */
[--C-:B------:R-:W-:Y:S02]  /*11640*/  FFMA.FTZ R242, R183, c[0x0][0x2d0], -R174.reuse ;  /* 0x0000b400b7f27a23 */ /* 0x100fe400000108ae */
[----:B------:R-:W-:Y:S01]  /*11650*/  F2FP.PACK_AB R102, R178, R177 ;  /* 0x000000b1b266723e */ /* 0x000fe200000000ff */
[C---:B----4-:R-:W-:Y:S01]  /*11660*/  HMMA.16816.F32 R84, R128.reuse, R108, R84 ;  /* 0x0000006c8054723c */ /* 0x050fe20000001854 */
[----:B------:R-:W-:Y:S03]  /*11670*/  MUFU.EX2 R239, R239 ;  /* 0x000000ef00ef7308 */ /* 0x000fe60000000800 */
[----:B---3--:R-:W-:Y:S01]  /*11680*/  F2FP.PACK_AB R103, R182, R181 ;  /* 0x000000b5b667723e */ /* 0x008fe200000000ff */
[--C-:B------:R-:W-:Y:S02]  /*11690*/  FFMA.FTZ R183, R236, c[0x0][0x2d0], -R161.reuse ;  /* 0x0000b400ecb77a23 */ /* 0x100fe400000108a1 */
[--C-:B------:R-:W-:Y:S01]  /*116a0*/  FFMA.FTZ R234, R234, c[0x0][0x2d0], -R161.reuse ;  /* 0x0000b400eaea7a23 */ /* 0x100fe200000108a1 */
[C---:B------:R-:W-:Y:S01]  /*116b0*/  HMMA.16816.F32 R88, R128.reuse, R110, R88 ;  /* 0x0000006e8058723c */ /* 0x040fe20000001858 */
[----:B------:R-:W2:Y:S02]  /*116c0*/  LDSM.16.MT88.4 R108, [R198+0x900] ;  /* 0x00090000c66c783b */ /* 0x000ea40000004200 */
[----:B------:R-:W-:Y:S01]  /*116d0*/  MUFU.EX2 R240, R240 ;  /* 0x000000f000f07308 */ /* 0x000fe20000000800 */
[--C-:B------:R-:W-:Y:S02]  /*116e0*/  FFMA.FTZ R236, R238, c[0x0][0x2d0], -R161.reuse ;  /* 0x0000b400eeec7a23 */ /* 0x100fe400000108a1 */
[--C-:B------:R-:W-:Y:S02]  /*116f0*/  FFMA.FTZ R238, R162, c[0x0][0x2d0], -R161.reuse ;  /* 0x0000b400a2ee7a23 */ /* 0x100fe400000108a1 */
[C---:B-1----:R-:W-:Y:S04]  /*11700*/  HMMA.16816.F32 R92, R128.reuse, R104, R92 ;  /* 0x00000068805c723c */ /* 0x042fe8000000185c */
[--C-:B------:R-:W-:Y:S01]  /*11710*/  FFMA.FTZ R241, R232, c[0x0][0x2d0], -R161.reuse ;  /* 0x0000b400e8f17a23 */ /* 0x100fe200000108a1 */
[----:B------:R-:W-:Y:S01]  /*11720*/  MUFU.EX2 R237, R237 ;  /* 0x000000ed00ed7308 */ /* 0x000fe20000000800 */
[--C-:B------:R-:W-:Y:S02]  /*11730*/  FFMA.FTZ R175, R175, c[0x0][0x2d0], -R174.reuse ;  /* 0x0000b400afaf7a23 */ /* 0x100fe400000108ae */
[----:B------:R-:W-:Y:S01]  /*11740*/  HMMA.16816.F32 R96, R128, R106, R96 ;  /* 0x0000006a8060723c */ /* 0x000fe20000001860 */
[----:B------:R-:W1:Y:S03]  /*11750*/  LDSM.16.MT88.4 R104, [R196+0x2900] ;  /* 0x00290000c468783b */ /* 0x000e660000004200 */
[--C-:B------:R-:W-:Y:S02]  /*11760*/  FFMA.FTZ R232, R173, c[0x0][0x2d0], -R174.reuse ;  /* 0x0000b400ade87a23 */ /* 0x100fe400000108ae */
[--C-:B------:R-:W-:Y:S01]  /*11770*/  FFMA.FTZ R172, R172, c[0x0][0x2d0], -R174.reuse ;  /* 0x0000b400acac7a23 */ /* 0x100fe200000108ae */
[----:B------:R-:W-:Y:S01]  /*11780*/  MUFU.EX2 R242, R242 ;  /* 0x000000f200f27308 */ /* 0x000fe20000000800 */
[C---:B------:R-:W-:Y:S05]  /*11790*/  HMMA.16816.F32 R4, R100.reuse, R112, R4 ;  /* 0x000000706404723c */ /* 0x040fea0000001804 */
[----:B------:R-:W-:Y:S02]  /*117a0*/  FFMA.FTZ R174, R163, c[0x0][0x2d0], -R174 ;  /* 0x0000b400a3ae7a23 */ /* 0x000fe400000108ae */
[--C-:B------:R-:W-:Y:S01]  /*117b0*/  FFMA.FTZ R134, R134, c[0x0][0x2d0], -R161.reuse ;  /* 0x0000b40086867a23 */ /* 0x100fe200000108a1 */
[C---:B------:R-:W-:Y:S01]  /*117c0*/  HMMA.16816.F32 R8, R100.reuse, R114, R8 ;  /* 0x000000726408723c */ /* 0x040fe20000001808 */
[----:B------:R-:W-:Y:S01]  /*117d0*/  LDSM.16.MT88.4 R112, [R198+0x4900] ;  /* 0x00490000c670783b */ /* 0x000fe20000004200 */
[----:B------:R-:W-:Y:S02]  /*117e0*/  MUFU.EX2 R183, R183 ;  /* 0x000000b700b77308 */ /* 0x000fe40000000800 */
[----:B------:R-:W-:Y:S02]  /*117f0*/  FFMA.FTZ R161, R133, c[0x0][0x2d0], -R161 ;  /* 0x0000b40085a17a23 */ /* 0x000fe400000108a1 */
[----:B------:R-:W-:Y:S02]  /*11800*/  FFMA.FTZ R170, R2, R235, R170 ;  /* 0x000000eb02aa7223 */ /* 0x000fe400000100aa */
[----:B------:R-:W-:Y:S01]  /*11810*/  FFMA.FTZ R166, R0, R233, R166 ;  /* 0x000000e900a67223 */ /* 0x000fe200000100a6 */
[C---:B--2---:R-:W-:Y:S03]  /*11820*/  HMMA.16816.F32 R12, R100.reuse, R108, R12 ;  /* 0x0000006c640c723c */ /* 0x044fe6000000180c */
[----:B------:R2:W-:Y:S01]  /*11830*/  MUFU.EX2 R133, R161 ;  /* 0x000000a100857308 */ /* 0x0005e20000000800 */
[----:B------:R-:W-:Y:S02]  /*11840*/  FADD.FTZ R169, R169, R170 ;  /* 0x000000aaa9a97221 */ /* 0x000fe40000010000 */
[----:B------:R-:W-:Y:S02]  /*11850*/  FADD.FTZ R165, R165, R166 ;  /* 0x000000a6a5a57221 */ /* 0x000fe40000010000 */
[C---:B------:R-:W-:Y:S01]  /*11860*/  HMMA.16816.F32 R16, R100.reuse, R110, R16 ;  /* 0x0000006e6410723c */ /* 0x040fe20000001810 */
[----:B------:R-:W3:Y:S03]  /*11870*/  LDSM.16.MT88.4 R108, [R203+0x4900] ;  /* 0x00490000cb6c783b */ /* 0x000ee60000004200 */
[----:B------:R-:W-:Y:S01]  /*11880*/  FADD.FTZ R0, R168, R169 ;  /* 0x000000a9a8007221 */ /* 0x000fe20000010000 */
[----:B------:R-:W-:Y:S01]  /*11890*/  MUFU.EX2 R234, R234 ;  /* 0x000000ea00ea7308 */ /* 0x000fe20000000800 */
[----:B------:R-:W-:Y:S02]  /*118a0*/  FADD.FTZ R2, R164, R165 ;  /* 0x000000a5a4027221 */ /* 0x000fe40000010000 */
[C---:B------:R-:W-:Y:S04]  /*118b0*/  HMMA.16816.F32 R20, R100.reuse, R116, R20 ;  /* 0x000000746414723c */ /* 0x040fe80000001814 */
[----:B------:R-:W-:Y:S02]  /*118c0*/  FADD.FTZ R0, R167, R0 ;  /* 0x00000000a7007221 */ /* 0x000fe40000010000 */
[----:B------:R-:W-:Y:S01]  /*118d0*/  FADD.FTZ R2, R135, R2 ;  /* 0x0000000287027221 */ /* 0x000fe20000010000 */
[----:B------:R-:W-:Y:S01]  /*118e0*/  MUFU.EX2 R236, R236 ;  /* 0x000000ec00ec7308 */ /* 0x000fe20000000800 */
[C---:B------:R-:W-:Y:S01]  /*118f0*/  HMMA.16816.F32 R24, R100.reuse, R118, R24 ;  /* 0x000000766418723c */ /* 0x040fe20000001818 */
[----:B------:R-:W-:Y:S03]  /*11900*/  LDSM.16.MT88.4 R116, [R196+0x4900] ;  /* 0x00490000c474783b */ /* 0x000fe60000004200 */
[----:B------:R-:W-:Y:S01]  /*11910*/  MOV R135, R132 ;  /* 0x0000008400877202 */ /* 0x000fe20000000f00 */
[----:B------:R-:W-:Y:S01]  /*11920*/  FADD.FTZ R171, R171, R0 ;  /* 0x00000000abab7221 */ /* 0x000fe20000010000 */
[----:B------:R-:W-:Y:S01]  /*11930*/  MOV R0, R3 ;  /* 0x0000000300007202 */ /* 0x000fe20000000f00 */
[----:B------:R-:W-:Y:S01]  /*11940*/  FADD.FTZ R179, R179, R2 ;  /* 0x00000002b3b37221 */ /* 0x000fe20000010000 */
[C---:B------:R-:W-:Y:S01]  /*11950*/  HMMA.16816.F32 R28, R100.reuse, R120, R28 ;  /* 0x00000078641c723c */ /* 0x040fe2000000181c */
[----:B--2---:R-:W-:Y:S01]  /*11960*/  LDSM.16.MT88.4 R160, [R203+0x5900] ;  /* 0x00590000cba0783b */ /* 0x004fe20000004200 */
[----:B------:R-:W-:Y:S02]  /*11970*/  MUFU.EX2 R241, R241 ;  /* 0x000000f100f17308 */ /* 0x000fe40000000800 */
[----:B------:R-:W-:Y:S02]  /*11980*/  FADD.FTZ R176, R176, R171 ;  /* 0x000000abb0b07221 */ /* 0x000fe40000010000 */
[----:B------:R-:W-:Y:S02]  /*11990*/  FADD.FTZ R180, R180, R179 ;  /* 0x000000b3b4b47221 */ /* 0x000fe40000010000 */
[C---:B------:R-:W-:Y:S01]  /*119a0*/  HMMA.16816.F32 R32, R100.reuse, R122, R32 ;  /* 0x0000007a6420723c */ /* 0x040fe20000001820 */
[----:B------:R-:W-:Y:S03]  /*119b0*/  LDSM.16.MT88.4 R120, [R198+0x1100] ;  /* 0x00110000c678783b */ /* 0x000fe60000004200 */
[----:B------:R-:W-:Y:S01]  /*119c0*/  MUFU.EX2 R175, R175 ;  /* 0x000000af00af7308 */ /* 0x000fe20000000800 */
[----:B------:R-:W-:Y:S02]  /*119d0*/  FADD.FTZ R177, R177, R176 ;  /* 0x000000b0b1b17221 */ /* 0x000fe40000010000 */
[----:B------:R-:W-:Y:S01]  /*119e0*/  FADD.FTZ R181, R181, R180 ;  /* 0x000000b4b5b57221 */ /* 0x000fe20000010000 */
[C---:B------:R-:W-:Y:S04]  /*119f0*/  HMMA.16816.F32 R36, R100.reuse, R124, R36 ;  /* 0x0000007c6424723c */ /* 0x040fe80000001824 */
[----:B------:R-:W-:Y:S02]  /*11a00*/  FADD.FTZ R178, R178, R177 ;  /* 0x000000b1b2b27221 */ /* 0x000fe40000010000 */
[----:B------:R-:W2:Y:S01]  /*11a10*/  MUFU.EX2 R232, R232 ;  /* 0x000000e800e87308 */ /* 0x000ea20000000800 */
[----:B------:R-:W-:Y:S01]  /*11a20*/  FADD.FTZ R182, R182, R181 ;  /* 0x000000b5b6b67221 */ /* 0x000fe20000010000 */
[C---:B------:R-:W-:Y:S01]  /*11a30*/  HMMA.16816.F32 R40, R100.reuse, R126, R40 ;  /* 0x0000007e6428723c */ /* 0x040fe20000001828 */
[----:B------:R-:W-:Y:S07]  /*11a40*/  LDSM.16.MT88.4 R124, [R196+0x1100] ;  /* 0x00110000c47c783b */ /* 0x000fee0000004200 */
[C---:B------:R-:W-:Y:S01]  /*11a50*/  HMMA.16816.F32 R44, R100.reuse, R136, R44 ;  /* 0x00000088642c723c */ /* 0x040fe2000000182c */
[----:B------:R-:W-:Y:S07]  /*11a60*/  MUFU.EX2 R172, R172 ;  /* 0x000000ac00ac7308 */ /* 0x000fee0000000800 */
[C---:B------:R-:W-:Y:S03]  /*11a70*/  HMMA.16816.F32 R48, R100.reuse, R138, R48 ;  /* 0x0000008a6430723c */ /* 0x040fe60000001830 */
[----:B------:R-:W4:Y:S01]  /*11a80*/  MUFU.EX2 R173, R174 ;  /* 0x000000ae00ad7308 */ /* 0x000f220000000800 */
[----:B--2---:R-:W-:Y:S04]  /*11a90*/  F2FP.PACK_AB R136, R232, R175 ;  /* 0x000000afe888723e */ /* 0x004fe800000000ff */
[C---:B------:R-:W-:Y:S05]  /*11aa0*/  HMMA.16816.F32 R52, R100.reuse, R140, R52 ;  /* 0x0000008c6434723c */ /* 0x040fea0000001834 */
[----:B------:R-:W2:Y:S03]  /*11ab0*/  MUFU.EX2 R238, R238 ;  /* 0x000000ee00ee7308 */ /* 0x000ea60000000800 */
[C---:B------:R-:W-:Y:S01]  /*11ac0*/  HMMA.16816.F32 R56, R100.reuse, R142, R56 ;  /* 0x0000008e6438723c */ /* 0x040fe20000001838 */
[----:B------:R-:W-:Y:S06]  /*11ad0*/  LDSM.16.MT88.4 R140, [R196+0x1900] ;  /* 0x00190000c48c783b */ /* 0x000fec0000004200 */
[----:B------:R-:W5:Y:S01]  /*11ae0*/  MUFU.EX2 R134, R134 ;  /* 0x0000008600867308 */ /* 0x000f620000000800 */
[C---:B-1----:R-:W-:Y:S04]  /*11af0*/  HMMA.16816.F32 R60, R100.reuse, R104, R60 ;  /* 0x00000068643c723c */ /* 0x042fe8000000183c */
[----:B----4-:R-:W-:Y:S04]  /*11b00*/  F2FP.PACK_AB R138, R173, R172 ;  /* 0x000000acad8a723e */ /* 0x010fe800000000ff */
[C---:B------:R-:W-:Y:S01]  /*11b10*/  HMMA.16816.F32 R64, R100.reuse, R106, R64 ;  /* 0x0000006a6440723c */ /* 0x040fe20000001840 */
[----:B------:R-:W1:Y:S03]  /*11b20*/  LDSM.16.MT88.4 R104, [R197+0x4900] ;  /* 0x00490000c568783b */ /* 0x000e660000004200 */
[----:B--2---:R-:W-:Y:S04]  /*11b30*/  F2FP.PACK_AB R137, R243, R238 ;  /* 0x000000eef389723e */ /* 0x004fe800000000ff */
[C---:B---3--:R-:W-:Y:S04]  /*11b40*/  HMMA.16816.F32 R68, R100.reuse, R108, R68 ;  /* 0x0000006c6444723c */ /* 0x048fe80000001844 */
[----:B-----5:R-:W-:Y:S04]  /*11b50*/  F2FP.PACK_AB R139, R133, R134 ;  /* 0x00000086858b723e */ /* 0x020fe800000000ff */
[C---:B------:R-:W-:Y:S01]  /*11b60*/  HMMA.16816.F32 R72, R100.reuse, R110, R72 ;  /* 0x0000006e6448723c */ /* 0x040fe20000001848 */
[----:B------:R-:W2:Y:S07]  /*11b70*/  LDSM.16.MT88.4 R108, [R203+0x1100] ;  /* 0x00110000cb6c783b */ /* 0x000eae0000004200 */
[C---:B------:R-:W-:Y:S08]  /*11b80*/  HMMA.16816.F32 R76, R100.reuse, R112, R76 ;  /* 0x00000070644c723c */ /* 0x040ff0000000184c */
[C---:B------:R-:W-:Y:S01]  /*11b90*/  HMMA.16816.F32 R80, R100.reuse, R114, R80 ;  /* 0x000000726450723c */ /* 0x040fe20000001850 */
[----:B------:R-:W3:Y:S07]  /*11ba0*/  LDSM.16.MT88.4 R112, [R197+0x1100] ;  /* 0x00110000c570783b */ /* 0x000eee0000004200 */
[C---:B-1----:R-:W-:Y:S08]  /*11bb0*/  HMMA.16816.F32 R84, R100.reuse, R104, R84 ;  /* 0x000000686454723c */ /* 0x042ff00000001854 */
[C---:B------:R-:W-:Y:S01]  /*11bc0*/  HMMA.16816.F32 R88, R100.reuse, R106, R88 ;  /* 0x0000006a6458723c */ /* 0x040fe20000001858 */
[----:B------:R-:W1:Y:S07]  /*11bd0*/  LDSM.16.MT88.4 R104, [R203+0x3100] ;  /* 0x00310000cb68783b */ /* 0x000e6e0000004200 */
[C---:B------:R-:W-:Y:S08]  /*11be0*/  HMMA.16816.F32 R92, R100.reuse, R116, R92 ;  /* 0x00000074645c723c */ /* 0x040ff0000000185c */
[----:B------:R-:W-:Y:S01]  /*11bf0*/  HMMA.16816.F32 R96, R100, R118, R96 ;  /* 0x000000766460723c */ /* 0x000fe20000001860 */
[----:B------:R-:W4:Y:S06]  /*11c00*/  LDSM.16.MT88.4 R116, [R198+0x3100] ;  /* 0x00310000c674783b */ /* 0x000f2c0000004200 */
[----:B------:R-:W-:Y:S01]  /*11c10*/  F2FP.PACK_AB R100, R240, R239 ;  /* 0x000000eff064723e */ /* 0x000fe200000000ff */
[----:B------:R-:W-:Y:S01]  /*11c20*/  FADD.FTZ R239, R239, R178 ;  /* 0x000000b2efef7221 */ /* 0x000fe20000010000 */
[----:B------:R-:W-:Y:S03]  /*11c30*/  F2FP.PACK_AB R102, R242, R237 ;  /* 0x000000edf266723e */ /* 0x000fe600000000ff */
[----:B------:R-:W-:Y:S01]  /*11c40*/  F2FP.PACK_AB R101, R234, R183 ;  /* 0x000000b7ea65723e */ /* 0x000fe200000000ff */
[----:B------:R-:W-:Y:S01]  /*11c50*/  FADD.FTZ R240, R240, R239 ;  /* 0x000000eff0f07221 */ /* 0x000fe20000010000 */
[----:B------:R-:W-:Y:S03]  /*11c60*/  F2FP.PACK_AB R103, R241, R236 ;  /* 0x000000ecf167723e */ /* 0x000fe600000000ff */
[----:B------:R-:W-:Y:S04]  /*11c70*/  FADD.FTZ R237, R237, R240 ;  /* 0x000000f0eded7221 */ /* 0x000fe80000010000 */
[C---:B--2---:R-:W-:Y:S03]  /*11c80*/  HMMA.16816.F32 R4, R100.reuse, R108, R4 ;  /* 0x0000006c6404723c */ /* 0x044fe60000001804 */
[----:B------:R-:W-:Y:S04]  /*11c90*/  FADD.FTZ R242, R242, R237 ;  /* 0x000000edf2f27221 */ /* 0x000fe80000010000 */
[----:B------:R-:W-:Y:S01]  /*11ca0*/  FADD.FTZ R175, R175, R242 ;  /* 0x000000f2afaf7221 */ /* 0x000fe20000010000 */
[C---:B------:R-:W-:Y:S01]  /*11cb0*/  HMMA.16816.F32 R8, R100.reuse, R110, R8 ;  /* 0x0000006e6408723c */ /* 0x040fe20000001808 */
[----:B------:R-:W2:Y:S03]  /*11cc0*/  LDSM.16.MT88.4 R108, [R197+0x3100] ;  /* 0x00310000c56c783b */ /* 0x000ea60000004200 */
[----:B------:R-:W-:Y:S04]  /*11cd0*/  FADD.FTZ R175, R232, R175 ;  /* 0x000000afe8af7221 */ /* 0x000fe80000010000 */
[C---:B------:R-:W-:Y:S04]  /*11ce0*/  HMMA.16816.F32 R12, R100.reuse, R120, R12 ;  /* 0x00000078640c723c */ /* 0x040fe8000000180c */
[----:B------:R-:W-:Y:S04]  /*11cf0*/  FADD.FTZ R172, R172, R175 ;  /* 0x000000afacac7221 */ /* 0x000fe80000010000 */
[C---:B------:R-:W-:Y:S04]  /*11d00*/  HMMA.16816.F32 R16, R100.reuse, R122, R16 ;  /* 0x0000007a6410723c */ /* 0x040fe80000001810 */
[----:B------:R-:W-:Y:S04]  /*11d10*/  FADD.FTZ R235, R173, R172 ;  /* 0x000000acadeb7221 */ /* 0x000fe80000010000 */
[C---:B---3--:R-:W-:Y:S08]  /*11d20*/  HMMA.16816.F32 R20, R100.reuse, R112, R20 ;  /* 0x000000706414723c */ /* 0x048ff00000001814 */
[C---:B------:R-:W-:Y:S01]  /*11d30*/  HMMA.16816.F32 R24, R100.reuse, R114, R24 ;  /* 0x000000726418723c */ /* 0x040fe20000001818 */
[----:B------:R-:W3:Y:S07]  /*11d40*/  LDSM.16.MT88.4 R112, [R196+0x3100] ;  /* 0x00310000c470783b */ /* 0x000eee0000004200 */
[C---:B------:R-:W-:Y:S08]  /*11d50*/  HMMA.16816.F32 R28, R100.reuse, R124, R28 ;  /* 0x0000007c641c723c */ /* 0x040ff0000000181c */
[C---:B------:R-:W-:Y:S01]  /*11d60*/  HMMA.16816.F32 R32, R100.reuse, R126, R32 ;  /* 0x0000007e6420723c */ /* 0x040fe20000001820 */
[----:B------:R-:W-:Y:S07]  /*11d70*/  LDSM.16.MT88.4 R124, [R203+0x1900] ;  /* 0x00190000cb7c783b */ /* 0x000fee0000004200 */
[C---:B-1----:R-:W-:Y:S08]  /*11d80*/  HMMA.16816.F32 R36, R100.reuse, R104, R36 ;  /* 0x000000686424723c */ /* 0x042ff00000001824 */
[C---:B------:R-:W-:Y:S01]  /*11d90*/  HMMA.16816.F32 R40, R100.reuse, R106, R40 ;  /* 0x0000006a6428723c */ /* 0x040fe20000001828 */
[----:B------:R-:W1:Y:S07]  /*11da0*/  LDSM.16.MT88.4 R104, [R203+0x5100] ;  /* 0x00510000cb68783b */ /* 0x000e6e0000004200 */
[C---:B----4-:R-:W-:Y:S08]  /*11db0*/  HMMA.16816.F32 R44, R100.reuse, R116, R44 ;  /* 0x00000074642c723c */ /* 0x050ff0000000182c */
[C---:B------:R-:W-:Y:S01]  /*11dc0*/  HMMA.16816.F32 R48, R100.reuse, R118, R48 ;  /* 0x000000766430723c */ /* 0x040fe20000001830 */
[----:B------:R-:W4:Y:S07]  /*11dd0*/  LDSM.16.MT88.4 R116, [R198+0x5100] ;  /* 0x00510000c674783b */ /* 0x000f2e0000004200 */
[C---:B--2---:R-:W-:Y:S08]  /*11de0*/  HMMA.16816.F32 R52, R100.reuse, R108, R52 ;  /* 0x0000006c6434723c */ /* 0x044ff00000001834 */
[C---:B------:R-:W-:Y:S01]  /*11df0*/  HMMA.16816.F32 R56, R100.reuse, R110, R56 ;  /* 0x0000006e6438723c */ /* 0x040fe20000001838 */
[----:B------:R-:W2:Y:S07]  /*11e00*/  LDSM.16.MT88.4 R108, [R197+0x5100] ;  /* 0x00510000c56c783b */ /* 0x000eae0000004200 */
[C---:B---3--:R-:W-:Y:S08]  /*11e10*/  HMMA.16816.F32 R60, R100.reuse, R112, R60 ;  /* 0x00000070643c723c */ /* 0x048ff0000000183c */
[C---:B------:R-:W-:Y:S01]  /*11e20*/  HMMA.16816.F32 R64, R100.reuse, R114, R64 ;  /* 0x000000726440723c */ /* 0x040fe20000001840 */
[----:B------:R-:W3:Y:S07]  /*11e30*/  LDSM.16.MT88.4 R112, [R196+0x5100] ;  /* 0x00510000c470783b */ /* 0x000eee0000004200 */
[C---:B-1----:R-:W-:Y:S08]  /*11e40*/  HMMA.16816.F32 R68, R100.reuse, R104, R68 ;  /* 0x000000686444723c */ /* 0x042ff00000001844 */
[C---:B------:R-:W-:Y:S01]  /*11e50*/  HMMA.16816.F32 R72, R100.reuse, R106, R72 ;  /* 0x0000006a6448723c */ /* 0x040fe20000001848 */
[----:B------:R-:W-:Y:S07]  /*11e60*/  LDSM.16.MT88.4 R104, [R197+0x1900] ;  /* 0x00190000c568783b */ /* 0x000fee0000004200 */
[C---:B----4-:R-:W-:Y:S08]  /*11e70*/  HMMA.16816.F32 R76, R100.reuse, R116, R76 ;  /* 0x00000074644c723c */ /* 0x050ff0000000184c */
[C---:B------:R-:W-:Y:S01]  /*11e80*/  HMMA.16816.F32 R80, R100.reuse, R118, R80 ;  /* 0x000000766450723c */ /* 0x040fe20000001850 */
[----:B------:R-:W1:Y:S07]  /*11e90*/  LDSM.16.MT88.4 R116, [R198+0x1900] ;  /* 0x00190000c674783b */ /* 0x000e6e0000004200 */
[C---:B--2---:R-:W-:Y:S08]  /*11ea0*/  HMMA.16816.F32 R84, R100.reuse, R108, R84 ;  /* 0x0000006c6454723c */ /* 0x044ff00000001854 */
[C---:B------:R-:W-:Y:S08]  /*11eb0*/  HMMA.16816.F32 R88, R100.reuse, R110, R88 ;  /* 0x0000006e6458723c */ /* 0x040ff00000001858 */
[C---:B---3--:R-:W-:Y:S08]  /*11ec0*/  HMMA.16816.F32 R92, R100.reuse, R112, R92 ;  /* 0x00000070645c723c */ /* 0x048ff0000000185c */
[----:B------:R-:W-:Y:S08]  /*11ed0*/  HMMA.16816.F32 R96, R100, R114, R96 ;  /* 0x000000726460723c */ /* 0x000ff00000001860 */
[C---:B------:R-:W-:Y:S01]  /*11ee0*/  HMMA.16816.F32 R128, R136.reuse, R124, R4 ;  /* 0x0000007c8880723c */ /* 0x040fe20000001804 */
[----:B------:R-:W2:Y:S07]  /*11ef0*/  LDSM.16.MT88.4 R4, [R198+0x5900] ;  /* 0x00590000c604783b */ /* 0x000eae0000004200 */
[C---:B------:R-:W-:Y:S01]  /*11f00*/  HMMA.16816.F32 R124, R136.reuse, R126, R8 ;  /* 0x0000007e887c723c */ /* 0x040fe20000001808 */
[----:B------:R-:W3:Y:S07]  /*11f10*/  LDSM.16.MT88.4 R8, [R197+0x5900] ;  /* 0x00590000c508783b */ /* 0x000eee0000004200 */
[C---:B-1----:R-:W-:Y:S01]  /*11f20*/  HMMA.16816.F32 R120, R136.reuse, R116, R12 ;  /* 0x000000748878723c */ /* 0x042fe2000000180c */
[----:B------:R-:W1:Y:S07]  /*11f30*/  LDSM.16.MT88.4 R12, [R196+0x5900] ;  /* 0x00590000c40c783b */ /* 0x000e6e0000004200 */
        /* <DEDUP_REMOVED lines=15> */
[C---:B--2---:R-:W-:Y:S07]  /*12030*/  HMMA.16816.F32 R76, R136.reuse, R4, R76 ;  /* 0x00000004884c723c */ /* 0x044fee000000184c */
[----:B------:R-:W-:Y:S01]  /*12040*/  FADD.FTZ R5, R183, R182 ;  /* 0x000000b6b7057221 */ /* 0x000fe20000010000 */
[C---:B------:R-:W-:Y:S04]  /*12050*/  HMMA.16816.F32 R80, R136.reuse, R6, R80 ;  /* 0x000000068850723c */ /* 0x040fe80000001850 */
[----:B------:R-:W-:Y:S04]  /*12060*/  FADD.FTZ R5, R234, R5 ;  /* 0x00000005ea057221 */ /* 0x000fe80000010000 */
[C---:B---3--:R-:W-:Y:S04]  /*12070*/  HMMA.16816.F32 R84, R136.reuse, R8, R84 ;  /* 0x000000088854723c */ /* 0x048fe80000001854 */
[----:B------:R-:W-:Y:S04]  /*12080*/  FADD.FTZ R236, R236, R5 ;  /* 0x00000005ecec7221 */ /* 0x000fe80000010000 */
[C---:B------:R-:W-:Y:S04]  /*12090*/  HMMA.16816.F32 R88, R136.reuse, R10, R88 ;  /* 0x0000000a8858723c */ /* 0x040fe80000001858 */
[----:B------:R-:W-:Y:S04]  /*120a0*/  FADD.FTZ R241, R241, R236 ;  /* 0x000000ecf1f17221 */ /* 0x000fe80000010000 */
[C---:B-1----:R-:W-:Y:S04]  /*120b0*/  HMMA.16816.F32 R92, R136.reuse, R12, R92 ;  /* 0x0000000c885c723c */ /* 0x042fe8000000185c */
[----:B------:R-:W-:Y:S04]  /*120c0*/  FADD.FTZ R238, R238, R241 ;  /* 0x000000f1eeee7221 */ /* 0x000fe80000010000 */
[----:B------:R-:W-:Y:S04]  /*120d0*/  HMMA.16816.F32 R96, R136, R14, R96 ;  /* 0x0000000e8860723c */ /* 0x000fe80000001860 */
[----:B------:R-:W-:Y:S04]  /*120e0*/  FADD.FTZ R243, R243, R238 ;  /* 0x000000eef3f37221 */ /* 0x000fe80000010000 */
[----:B------:R-:W-:Y:S04]  /*120f0*/  FADD.FTZ R134, R134, R243 ;  /* 0x000000f386867221 */ /* 0x000fe80000010000 */
[----:B------:R-:W-:Y:S01]  /*12100*/  FADD.FTZ R233, R133, R134 ;  /* 0x0000008685e97221 */ /* 0x000fe20000010000 */
[----:B------:R-:W-:-:S05]  /*12110*/  @P0 BRA `(.L_x_129) ;  /* 0xffffd34000000947 */ /* 0x000fca000383ffff */
.L_x_128:
[----:B------:R-:W1:Y:S01]  /*12120*/  SHFL.BFLY PT, R0, R233, 0x2, 0x1f ;  /* 0x0c401f00e9007f89 */ /* 0x000e6200000e0000 */
[----:B------:R-:W-:-:S02]  /*12130*/  MOV R2, RZ ;  /* 0x000000ff00027202 */ /* 0x000fc40000000f00 */
[----:B------:R-:W-:Y:S01]  /*12140*/  MOV R4, RZ ;  /* 0x000000ff00047202 */ /* 0x000fe20000000f00 */
[----:B------:R-:W2:Y:S01]  /*12150*/  SHFL.BFLY PT, R6, R235, 0x2, 0x1f ;  /* 0x0c401f00eb067f89 */ /* 0x000ea200000e0000 */
[----:B------:R-:W-:Y:S02]  /*12160*/  MOV R10, 0xff800000 ;  /* 0xff800000000a7802 */ /* 0x000fe40000000f00 */
[----:B------:R-:W-:Y:S02]  /*12170*/  MOV R12, 0xff800000 ;  /* 0xff800000000c7802 */ /* 0x000fe40000000f00 */
[----:B------:R-:W-:Y:S01]  /*12180*/  PLOP3.LUT P2, PT, PT, PT, PT, 0x8, 0x0 ;  /* 0x000000000000781c */ /* 0x000fe20003f4e170 */
[----:B-1----:R-:W-:Y:S02]  /*12190*/  FADD.FTZ R7, R0, R233 ;  /* 0x000000e900077221 */ /* 0x002fe40000010000 */
[----:B--2---:R-:W-:-:S03]  /*121a0*/  FADD.FTZ R6, R6, R235 ;  /* 0x000000eb06067221 */ /* 0x004fc60000010000 */
[----:B------:R-:W1:Y:S04]  /*121b0*/  SHFL.BFLY PT, R0, R7, 0x1, 0x1f ;  /* 0x0c201f0007007f89 */ /* 0x000e6800000e0000 */
[----:B------:R-:W2:Y:S01]  /*121c0*/  SHFL.BFLY PT, R5, R6, 0x1, 0x1f ;  /* 0x0c201f0006057f89 */ /* 0x000ea200000e0000 */
[----:B-1----:R-:W-:Y:S02]  /*121d0*/  FADD.FTZ R0, R0, R7 ;  /* 0x0000000700007221 */ /* 0x002fe40000010000 */
[----:B--2---:R-:W-:-:S03]  /*121e0*/  FADD.FTZ R5, R6, R5 ;  /* 0x0000000506057221 */ /* 0x004fc60000010000 */
[----:B------:R-:W-:Y:S02]  /*121f0*/  FSETP.NE.FTZ.AND P0, PT, R0, RZ, PT ;  /* 0x000000ff0000720b */ /* 0x000fe40003f15000 */
[----:B------:R-:W-:-:S11]  /*12200*/  FSETP.NE.FTZ.AND P1, PT, R5, RZ, PT ;  /* 0x000000ff0500720b */ /* 0x000fd60003f35000 */
[----:B------:R-:W1:Y:S01]  /*12210*/  @P0 MUFU.RCP R2, R0 ;  /* 0x0000000000020308 */ /* 0x000e620000001000 */
[----:B------:R-:W-:Y:S02]  /*12220*/  @P0 MOV R15, 0x3f317218 ;  /* 0x3f317218000f0802 */ /* 0x000fe40000000f00 */
[----:B------:R-:W-:-:S05]  /*12230*/  @P1 MOV R13, 0x3f317218 ;  /* 0x3f317218000d1802 */ /* 0x000fca0000000f00 */
[----:B------:R-:W2:Y:S01]  /*12240*/  @P1 MUFU.RCP R4, R5 ;  /* 0x0000000500041308 */ /* 0x000ea20000001000 */
[----:B------:R-:W-:-:S07]  /*12250*/  @P1 FMUL.FTZ R13, R13, c[0x0][0x2d0] ;  /* 0x0000b4000d0d1a20 */ /* 0x000fce0000410000 */
[----:B------:R-:W3:Y:S01]  /*12260*/  @P0 MUFU.LG2 R0, R0 ;  /* 0x0000000000000308 */ /* 0x000ee20000000c00 */
[C---:B-1----:R-:W-:Y:S02]  /*12270*/  FMUL.FTZ R130, R2.reuse, R130 ;  /* 0x0000008202827220 */ /* 0x042fe40000410000 */
[C---:B------:R-:W-:Y:S02]  /*12280*/  FMUL.FTZ R131, R2.reuse, R131 ;  /* 0x0000008302837220 */ /* 0x040fe40000410000 */
[C---:B------:R-:W-:Y:S02]  /*12290*/  FMUL.FTZ R126, R2.reuse, R126 ;  /* 0x0000007e027e7220 */ /* 0x040fe40000410000 */
[----:B------:R-:W-:Y:S01]  /*122a0*/  FMUL.FTZ R127, R2, R127 ;  /* 0x0000007f027f7220 */ /* 0x000fe20000410000 */
[----:B------:R-:W1:Y:S01]  /*122b0*/  @P1 MUFU.LG2 R5, R5 ;  /* 0x0000000500051308 */ /* 0x000e620000000c00 */
[C---:B--2---:R-:W-:Y:S02]  /*122c0*/  FMUL.FTZ R128, R4.reuse, R128 ;  /* 0x0000008004807220 */ /* 0x044fe40000410000 */
[----:B------:R-:W-:-:S02]  /*122d0*/  FMUL.FTZ R129, R4, R129 ;  /* 0x0000008104817220 */ /* 0x000fc40000410000 */
[C---:B------:R-:W-:Y:S02]  /*122e0*/  FMUL.FTZ R124, R4.reuse, R124 ;  /* 0x0000007c047c7220 */ /* 0x040fe40000410000 */
[----:B------:R-:W-:Y:S02]  /*122f0*/  FMUL.FTZ R125, R4, R125 ;  /* 0x0000007d047d7220 */ /* 0x000fe40000410000 */
[----:B---3--:R-:W-:Y:S02]  /*12300*/  @P0 FMUL.FTZ R14, R0, 0.69314718246459960938 ;  /* 0x3f317218000e0820 */ /* 0x008fe40000410000 */
[----:B------:R-:W-:Y:S02]  /*12310*/  @P0 FMUL.FTZ R0, R15, c[0x0][0x2d0] ;  /* 0x0000b4000f000a20 */ /* 0x000fe40000410000 */
[C---:B------:R-:W-:Y:S02]  /*12320*/  FMUL.FTZ R120, R4.reuse, R120 ;  /* 0x0000007804787220 */ /* 0x040fe40000410000 */
[----:B------:R-:W-:-:S02]  /*12330*/  FMUL.FTZ R121, R4, R121 ;  /* 0x0000007904797220 */ /* 0x000fc40000410000 */
[----:B-1----:R-:W-:Y:S02]  /*12340*/  @P1 FMUL.FTZ R5, R5, 0.69314718246459960938 ;  /* 0x3f31721805051820 */ /* 0x002fe40000410000 */
        /* <DEDUP_REMOVED lines=41> */
[----:B------:R-:W-:Y:S02]  /*125e0*/  FMUL.FTZ R97, R4, R97 ;  /* 0x0000006104617220 */ /* 0x000fe40000410000 */
        /* <DEDUP_REMOVED lines=43> */
[----:B------:R-:W-:Y:S02]  /*128a0*/  FMUL.FTZ R99, R2, R99 ;  /* 0x0000006302637220 */ /* 0x000fe40000410000 */
[----:B------:R-:W-:Y:S02]  /*128b0*/  @P1 FFMA.FTZ R10, R13, R132, R5 ;  /* 0x000000840d0a1223 */ /* 0x000fe40000010005 */
[----:B------:R-:W-:Y:S02]  /*128c0*/  @P0 FFMA.FTZ R12, R0, R3, R14 ;  /* 0x00000003000c0223 */ /* 0x000fe4000001000e */
.L_x_81:
[----:B------:R-:W-:Y:S01]  /*128d0*/  ULDC.64 UR4, c[0x0][0x118] ;  /* 0x0000460000047ab9 */ /* 0x000fe20000000a00 */
[----:B------:R-:W-:Y:S01]  /*128e0*/  SHF.R.S32.HI R0, RZ, 0x1f, R207 ;  /* 0x0000001fff007819 */ /* 0x000fe200000114cf */
[----:B------:R-:W-:Y:S05]  /*128f0*/  @P2 BRA `(.L_x_130) ;  /* 0x0000168000002947 */ /* 0x000fea0003800000 */
[----:B------:R-:W1:Y:S01]  /*12900*/  S2R R2, SR_TID.X ;  /* 0x0000000000027919 */ /* 0x000e620000002100 */
[----:B------:R-:W-:-:S02]  /*12910*/  F2FP.PACK_AB R7, R7, R6 ;  /* 0x000000060707723e */ /* 0x000fc400000000ff */
[----:B------:R-:W-:Y:S01]  /*12920*/  F2FP.PACK_AB R8, R11, R8 ;  /* 0x000000080b08723e */ /* 0x000fe200000000ff */
[----:B------:R-:W-:Y:S01]  /*12930*/  BAR.SYNC.DEFER_BLOCKING 0x1, 0x100 ;  /* 0x0044000000007b1d */ /* 0x000fe20000010000 */
[----:B------:R-:W-:Y:S01]  /*12940*/  IMAD.MOV.U32 R11, RZ, RZ, 0x20 ;  /* 0x00000020ff0b7424 */ /* 0x000fe200078e00ff */
        /* <DEDUP_REMOVED lines=9> */
[----:B-1----:R-:W-:Y:S02]  /*129e0*/  SHF.R.S32.HI R3, RZ, 0x1f, R2 ;  /* 0x0000001fff037819 */ /* 0x002fe40000011402 */
[----:B------:R-:W-:-:S02]  /*129f0*/  F2FP.PACK_AB R112, R113, R112 ;  /* 0x000000707170723e */ /* 0x000fc400000000ff */
[----:B------:R-:W-:Y:S02]  /*12a00*/  LEA.HI R5, R3, R2, RZ, 0x2 ;  /* 0x0000000203057211 */ /* 0x000fe400078f10ff */
[----:B------:R-:W-:Y:S02]  /*12a10*/  F2FP.PACK_AB R114, R115, R114 ;  /* 0x000000727372723e */ /* 0x000fe400000000ff */
[--C-:B------:R-:W-:Y:S02]  /*12a20*/  SHF.R.S32.HI R14, RZ, 0x2, R5.reuse ;  /* 0x00000002ff0e7819 */ /* 0x100fe40000011405 */
[----:B------:R-:W-:Y:S02]  /*12a30*/  SHF.R.S32.HI R13, RZ, 0x1f, R5 ;  /* 0x0000001fff0d7819 */ /* 0x000fe40000011405 */
[----:B------:R-:W-:Y:S02]  /*12a40*/  LOP3.LUT R5, R5, 0xfffffffc, RZ, 0xc0, !PT ;  /* 0xfffffffc05057812 */ /* 0x000fe400078ec0ff */
[----:B------:R-:W-:-:S02]  /*12a50*/  LEA.HI R13, R13, R14, RZ, 0x3 ;  /* 0x0000000e0d0d7211 */ /* 0x000fc400078f18ff */
[----:B------:R-:W-:Y:S01]  /*12a60*/  F2FP.PACK_AB R108, R109, R108 ;  /* 0x0000006c6d6c723e */ /* 0x000fe200000000ff */
[----:B------:R-:W-:Y:S01]  /*12a70*/  IMAD.IADD R18, R2, 0x1, -R5 ;  /* 0x0000000102127824 */ /* 0x000fe200078e0a05 */
[----:B------:R-:W-:Y:S02]  /*12a80*/  LOP3.LUT R13, R13, 0xfffffff8, RZ, 0xc0, !PT ;  /* 0xfffffff80d0d7812 */ /* 0x000fe400078ec0ff */
[----:B------:R-:W-:Y:S02]  /*12a90*/  F2FP.PACK_AB R110, R111, R110 ;  /* 0x0000006e6f6e723e */ /* 0x000fe400000000ff */
[----:B------:R-:W-:Y:S01]  /*12aa0*/  F2FP.PACK_AB R104, R105, R104 ;  /* 0x000000686968723e */ /* 0x000fe200000000ff */
[----:B------:R-:W-:Y:S01]  /*12ab0*/  IMAD.IADD R14, R14, 0x1, -R13 ;  /* 0x000000010e0e7824 */ /* 0x000fe200078e0a0d */
[----:B------:R-:W-:Y:S02]  /*12ac0*/  LEA.HI R13, R3, R2, RZ, 0x5 ;  /* 0x00000002030d7211 */ /* 0x000fe400078f28ff */
[----:B------:R-:W-:Y:S01]  /*12ad0*/  F2FP.PACK_AB R106, R107, R106 ;  /* 0x0000006a6b6a723e */ /* 0x000fe200000000ff */
[----:B------:R-:W-:Y:S01]  /*12ae0*/  IMAD.SHL.U32 R16, R14, 0x40, RZ ;  /* 0x000000400e107824 */ /* 0x000fe200078e00ff */
[----:B------:R-:W-:-:S02]  /*12af0*/  SHF.R.S32.HI R15, RZ, 0x5, R13 ;  /* 0x00000005ff0f7819 */ /* 0x000fc4000001140d */
[----:B------:R-:W-:Y:S02]  /*12b00*/  LOP3.LUT R6, R14, 0x1, RZ, 0xc0, !PT ;  /* 0x000000010e067812 */ /* 0x000fe400078ec0ff */
[----:B------:R-:W-:Y:S01]  /*12b10*/  LOP3.LUT R16, R16, 0x1c0, RZ, 0xc0, !PT ;  /* 0x000001c010107812 */ /* 0x000fe200078ec0ff */
[----:B------:R-:W-:Y:S01]  /*12b20*/  IMAD R5, R15, 0x200, R18 ;  /* 0x000002000f057824 */ /* 0x000fe200078e0212 */
[----:B------:R-:W-:Y:S02]  /*12b30*/  ISETP.NE.U32.AND P0, PT, R6, 0x1, PT ;  /* 0x000000010600780c */ /* 0x000fe40003f05070 */
[----:B------:R-:W-:Y:S02]  /*12b40*/  LEA.HI R16, R16, R16, RZ, 0x1d ;  /* 0x0000001010107211 */ /* 0x000fe400078fe8ff */
[----:B------:R-:W-:Y:S02]  /*12b50*/  R2P PR, R14, 0x6 ;  /* 0x000000060e007804 */ /* 0x000fe40000000000 */
[----:B------:R-:W-:Y:S01]  /*12b60*/  F2FP.PACK_AB R100, R101, R100 ;  /* 0x000000646564723e */ /* 0x000fe200000000ff */
[----:B------:R-:W-:Y:S01]  /*12b70*/  IMAD.U32 R5, R5, 0x2, R16 ;  /* 0x0000000205057824 */ /* 0x000fe200078e0010 */
[----:B------:R-:W-:-:S02]  /*12b80*/  F2FP.PACK_AB R102, R103, R102 ;  /* 0x000000666766723e */ /* 0x000fc400000000ff */
[----:B------:R-:W-:Y:S01]  /*12b90*/  F2FP.PACK_AB R36, R37, R36 ;  /* 0x000000242524723e */ /* 0x000fe200000000ff */
[----:B------:R-:W-:Y:S01]  /*12ba0*/  IMAD.SHL.U32 R5, R5, 0x2, RZ ;  /* 0x0000000205057824 */ /* 0x000fe200078e00ff */
[----:B------:R-:W-:Y:S02]  /*12bb0*/  F2FP.PACK_AB R38, R39, R38 ;  /* 0x000000262726723e */ /* 0x000fe400000000ff */
[----:B------:R-:W-:Y:S02]  /*12bc0*/  F2FP.PACK_AB R40, R41, R40 ;  /* 0x000000282928723e */ /* 0x000fe400000000ff */
[C---:B------:R-:W-:Y:S01]  /*12bd0*/  IADD3 R6, R5.reuse, 0x80, RZ ;  /* 0x0000008005067810 */ /* 0x040fe20007ffe0ff */
[----:B------:R-:W-:Y:S01]  /*12be0*/  STS [R5+0x80], R128 ;  /* 0x0000808005007388 */ /* 0x000fe20000000800 */
[----:B------:R-:W-:Y:S02]  /*12bf0*/  IADD3 R9, R5, 0x70, RZ ;  /* 0x0000007005097810 */ /* 0x000fe40007ffe0ff */
[----:B------:R-:W-:Y:S01]  /*12c00*/  @P0 IADD3 R9, R6, 0x10, RZ ;  /* 0x0000001006090810 */ /* 0x000fe20007ffe0ff */
[----:B------:R-:W-:Y:S01]  /*12c10*/  STS [R5+0x480], R130 ;  /* 0x0004808205007388 */ /* 0x000fe20000000800 */
[----:B------:R-:W-:Y:S01]  /*12c20*/  SEL R6, R11, 0xffffffe0, !P1 ;  /* 0xffffffe00b067807 */ /* 0x000fe20004800000 */
[----:B------:R-:W-:Y:S01]  /*12c30*/  IMAD.MOV.U32 R11, RZ, RZ, 0x40 ;  /* 0x00000040ff0b7424 */ /* 0x000fe200078e00ff */
[----:B------:R-:W-:Y:S01]  /*12c40*/  F2FP.PACK_AB R42, R43, R42 ;  /* 0x0000002a2b2a723e */ /* 0x000fe200000000ff */
[----:B------:R-:W-:Y:S01]  /*12c50*/  STS [R9], R124 ;  /* 0x0000007c09007388 */ /* 0x000fe20000000800 */
[----:B------:R-:W-:Y:S01]  /*12c60*/  F2FP.PACK_AB R44, R45, R44 ;  /* 0x0000002c2d2c723e */ /* 0x000fe200000000ff */
[----:B------:R-:W-:Y:S01]  /*12c70*/  IMAD.IADD R17, R5, 0x1, R6 ;  /* 0x0000000105117824 */ /* 0x000fe200078e0206 */
[----:B------:R-:W-:Y:S01]  /*12c80*/  SEL R14, R11, 0xffffffc0, !P2 ;  /* 0xffffffc00b0e7807 */ /* 0x000fe20005000000 */
[----:B------:R-:W-:Y:S01]  /*12c90*/  IMAD.IADD R11, R6, 0x1, R9 ;  /* 0x00000001060b7824 */ /* 0x000fe200078e0209 */
[----:B------:R-:W-:Y:S01]  /*12ca0*/  STS [R9+0x400], R126 ;  /* 0x0004007e09007388 */ /* 0x000fe20000000800 */
[----:B------:R-:W-:-:S02]  /*12cb0*/  F2FP.PACK_AB R46, R47, R46 ;  /* 0x0000002e2f2e723e */ /* 0x000fc400000000ff */
[--C-:B------:R-:W-:Y:S01]  /*12cc0*/  IMAD.IADD R19, R5, 0x1, R14.reuse ;  /* 0x0000000105137824 */ /* 0x100fe200078e020e */
[----:B------:R-:W-:Y:S01]  /*12cd0*/  STS [R17+0x80], R120 ;  /* 0x0000807811007388 */ /* 0x000fe20000000800 */
[C---:B------:R-:W-:Y:S01]  /*12ce0*/  IMAD.IADD R21, R14.reuse, 0x1, R9 ;  /* 0x000000010e157824 */ /* 0x040fe200078e0209 */
[----:B------:R-:W-:Y:S01]  /*12cf0*/  F2FP.PACK_AB R48, R49, R48 ;  /* 0x000000303130723e */ /* 0x000fe200000000ff */
[----:B------:R-:W-:Y:S01]  /*12d00*/  IMAD.IADD R23, R14, 0x1, R17 ;  /* 0x000000010e177824 */ /* 0x000fe200078e0211 */
[----:B------:R-:W-:Y:S01]  /*12d10*/  STS [R17+0x480], R122 ;  /* 0x0004807a11007388 */ /* 0x000fe20000000800 */
[----:B------:R-:W-:Y:S01]  /*12d20*/  IMAD.IADD R25, R11, 0x1, R14 ;  /* 0x000000010b197824 */ /* 0x000fe200078e020e */
[----:B------:R-:W-:Y:S02]  /*12d30*/  F2FP.PACK_AB R50, R51, R50 ;  /* 0x000000323332723e */ /* 0x000fe400000000ff */
[----:B------:R-:W-:Y:S01]  /*12d40*/  STS [R11], R116 ;  /* 0x000000740b007388 */ /* 0x000fe20000000800 */
        /* <DEDUP_REMOVED lines=11> */
[----:B------:R-:W-:Y:S01]  /*12e00*/  STS [R21], R108 ;  /* 0x0000006c15007388 */ /* 0x000fe20000000800 */
        /* <DEDUP_REMOVED lines=19> */
[----:B------:R-:W-:Y:S01]  /*12f40*/  ISETP.NE.U32.AND P1, PT, RZ, c[0x0][0x508], PT ;  /* 0x00014200ff007a0c */ /* 0x000fe20003f25070 */
[----:B------:R-:W-:Y:S01]  /*12f50*/  STS [R5+0x4480], R38 ;  /* 0x0044802605007388 */ /* 0x000fe20000000800 */
[----:B------:R-:W-:Y:S02]  /*12f60*/  ISETP.NE.U32.AND P0, PT, RZ, c[0x0][0x500], PT ;  /* 0x00014000ff007a0c */ /* 0x000fe40003f05070 */
[----:B------:R-:W-:Y:S01]  /*12f70*/  ISETP.NE.AND.EX P1, PT, RZ, c[0x0][0x50c], PT, P1 ;  /* 0x00014300ff007a0c */ /* 0x000fe20003f25310 */
[----:B------:R-:W-:Y:S01]  /*12f80*/  STS [R9+0x4000], R40 ;  /* 0x0040002809007388 */ /* 0x000fe20000000800 */
[----:B------:R-:W-:-:S03]  /*12f90*/  ISETP.NE.AND.EX P0, PT, RZ, c[0x0][0x504], PT, P0 ;  /* 0x00014100ff007a0c */ /* 0x000fc60003f05300 */
        /* <DEDUP_REMOVED lines=19> */
[----:B------:R2:W-:Y:S04]  /*130d0*/  STS [R11+0x8000], R7 ;  /* 0x008000070b007388 */ /* 0x0005e80000000800 */
[----:B------:R-:W-:Y:S01]  /*130e0*/  STS [R11+0x8400], R8 ;  /* 0x008400080b007388 */ /* 0x000fe20000000800 */
[----:B-1----:R-:W-:-:S03]  /*130f0*/  IMAD.MOV.U32 R5, RZ, RZ, 0x4 ;  /* 0x00000004ff057424 */ /* 0x002fc600078e00ff */
[----:B------:R-:W-:Y:S04]  /*13100*/  STS [R19+0x8080], R84 ;  /* 0x0080805413007388 */ /* 0x000fe80000000800 */
[----:B------:R-:W-:Y:S04]  /*13110*/  STS [R19+0x8480], R86 ;  /* 0x0084805613007388 */ /* 0x000fe80000000800 */
[----:B------:R-:W-:Y:S04]  /*13120*/  STS [R21+0x8000], R88 ;  /* 0x0080005815007388 */ /* 0x000fe80000000800 */
[----:B------:R1:W-:Y:S04]  /*13130*/  STS [R21+0x8400], R90 ;  /* 0x0084005a15007388 */ /* 0x0003e80000000800 */
[----:B------:R3:W-:Y:S01]  /*13140*/  STS [R23+0x8080], R92 ;  /* 0x0080805c17007388 */ /* 0x0007e20000000800 */
[----:B--2---:R-:W-:-:S03]  /*13150*/  IMAD.WIDE R6, R208, R5, c[0x0][0x500] ;  /* 0x00014000d0067625 */ /* 0x004fc600078e0205 */
[----:B------:R3:W-:Y:S04]  /*13160*/  STS [R23+0x8480], R94 ;  /* 0x0084805e17007388 */ /* 0x0007e80000000800 */
[----:B------:R3:W-:Y:S04]  /*13170*/  STS [R25+0x8000], R96 ;  /* 0x0080006019007388 */ /* 0x0007e80000000800 */
[----:B------:R3:W-:Y:S04]  /*13180*/  STS [R25+0x8400], R98 ;  /* 0x0084006219007388 */ /* 0x0007e80000000800 */
[----:B------:R-:W-:Y:S01]  /*13190*/  BAR.SYNC.DEFER_BLOCKING 0x1, 0x100 ;  /* 0x0044000000007b1d */ /* 0x000fe20000010000 */
[----:B------:R-:W-:-:S02]  /*131a0*/  IMAD.MOV.U32 R4, RZ, RZ, c[0x0][0x388] ;  /* 0x0000e200ff047624 */ /* 0x000fc400078e00ff */
[----:B------:R-:W-:-:S03]  /*131b0*/  @P1 IMAD.WIDE R16, R208, R5, c[0x0][0x508] ;  /* 0x00014200d0101625 */ /* 0x000fc600078e0205 */
[----:B------:R-:W2:Y:S04]  /*131c0*/  @P0 LDG.E R9, [R6.64] ;  /* 0x0000000406090981 */ /* 0x000ea8000c1e1900 */
[----:B------:R3:W5:Y:S01]  /*131d0*/  @P1 LDG.E R4, [R16.64] ;  /* 0x0000000410041981 */ /* 0x000762000c1e1900 */
[----:B-1----:R-:W-:Y:S02]  /*131e0*/  CS2R R20, SRZ ;  /* 0x0000000000147805 */ /* 0x002fe4000001ff00 */
[--C-:B--2---:R-:W-:Y:S01]  /*131f0*/  @P0 SHF.R.S32.HI R21, RZ, 0x1f, R9.reuse ;  /* 0x0000001fff150819 */ /* 0x104fe20000011409 */
[----:B------:R-:W-:Y:S01]  /*13200*/  @P0 IMAD.MOV.U32 R20, RZ, RZ, R9 ;  /* 0x000000ffff140224 */ /* 0x000fe200078e0009 */
[----:B------:R-:W-:Y:S05]  /*13210*/  @P1 BRA `(.L_x_131) ;  /* 0x0000004000001947 */ /* 0x000fea0003800000 */
[----:B---3--:R-:W-:Y:S05]  /*13220*/  @!P0 BRA `(.L_x_131) ;  /* 0x0000003000008947 */ /* 0x008fea0003800000 */
[----:B-----5:R-:W2:Y:S04]  /*13230*/  LDG.E R4, [R6.64] ;  /* 0x0000000406047981 */ /* 0x020ea8000c1e1900 */
[----:B------:R-:W2:Y:S02]  /*13240*/  LDG.E R5, [R6.64+0x4] ;  /* 0x0000040406057981 */ /* 0x000ea4000c1e1900 */
[----:B--2---:R-:W-:-:S02]  /*13250*/  IADD3 R4, -R4, R5, RZ ;  /* 0x0000000504047210 */ /* 0x004fc40007ffe1ff */
.L_x_131:
[----:B---3--:R-:W-:Y:S01]  /*13260*/  LOP3.LUT R13, R13, 0xffffffe0, RZ, 0xc0, !PT ;  /* 0xffffffe00d0d7812 */ /* 0x008fe200078ec0ff */
[----:B------:R-:W1:Y:S01]  /*13270*/  S2R R55, SR_CTAID.X ;  /* 0x0000000000377919 */ /* 0x000e620000002500 */
[----:B------:R-:W-:Y:S01]  /*13280*/  SHF.R.S32.HI R14, RZ, 0x1f, R15 ;  /* 0x0000001fff0e7819 */ /* 0x000fe2000001140f */
[----:B------:R-:W-:Y:S01]  /*13290*/  IMAD.MOV.U32 R7, RZ, RZ, c[0x0][0x4e8] ;  /* 0x00013a00ff077624 */ /* 0x000fe200078e00ff */
[----:B------:R-:W-:Y:S01]  /*132a0*/  LEA.HI R8, R18, R18, RZ, 0x1 ;  /* 0x0000001212087211 */ /* 0x000fe200078f08ff */
[----:B------:R-:W-:Y:S01]  /*132b0*/  IMAD.IADD R6, R2, 0x1, -R13 ;  /* 0x0000000102067824 */ /* 0x000fe200078e0a0d */
[----:B------:R-:W-:Y:S01]  /*132c0*/  LEA.HI R14, R14, R15, RZ, 0x3 ;  /* 0x0000000f0e0e7211 */ /* 0x000fe200078f18ff */
[----:B------:R-:W-:Y:S01]  /*132d0*/  IMAD.MOV.U32 R19, RZ, RZ, R21 ;  /* 0x000000ffff137224 */ /* 0x000fe200078e0015 */
[----:B------:R-:W-:Y:S01]  /*132e0*/  LOP3.LUT R9, R8, 0x1ffffffe, RZ, 0xc0, !PT ;  /* 0x1ffffffe08097812 */ /* 0x000fe200078ec0ff */
[----:B------:R-:W-:Y:S01]  /*132f0*/  BSSY B0, `(.L_x_132) ;  /* 0x0000080000007945 */ /* 0x000fe20003800000 */
[----:B------:R-:W-:-:S02]  /*13300*/  SHF.R.S32.HI R5, RZ, 0x1f, R6 ;  /* 0x0000001fff057819 */ /* 0x000fc40000011406 */
[----:B------:R-:W-:Y:S02]  /*13310*/  LOP3.LUT R14, R14, 0xffffff8, RZ, 0xc0, !PT ;  /* 0x0ffffff80e0e7812 */ /* 0x000fe400078ec0ff */
[----:B------:R-:W-:Y:S02]  /*13320*/  LEA.HI R5, R5, R6, RZ, 0x2 ;  /* 0x0000000605057211 */ /* 0x000fe400078f10ff */
[----:B------:R-:W-:Y:S01]  /*13330*/  IADD3 R15, -R14, R15, RZ ;  /* 0x0000000f0e0f7210 */ /* 0x000fe20007ffe1ff */
[----:B------:R-:W-:Y:S01]  /*13340*/  IMAD R14, R0, c[0x0][0x490], RZ ;  /* 0x00012400000e7a24 */ /* 0x000fe200078e02ff */
[----:B------:R-:W-:Y:S01]  /*13350*/  SHF.R.S32.HI R8, RZ, 0x2, R5 ;  /* 0x00000002ff087819 */ /* 0x000fe20000011405 */
[----:B------:R-:W-:Y:S01]  /*13360*/  IMAD.IADD R5, R18, 0x1, -R9 ;  /* 0x0000000112057824 */ /* 0x000fe200078e0a09 */
[----:B------:R-:W-:Y:S01]  /*13370*/  LOP3.LUT P2, RZ, R6, 0x3, RZ, 0xc0, !PT ;  /* 0x0000000306ff7812 */ /* 0x000fe2000784c0ff */
[----:B------:R-:W-:Y:S01]  /*13380*/  IMAD R11, R207, c[0x0][0x494], R14 ;  /* 0x00012500cf0b7a24 */ /* 0x000fe200078e020e */
[----:B------:R-:W-:Y:S01]  /*13390*/  ISETP.NE.AND P1, PT, R7, 0x1, PT ;  /* 0x000000010700780c */ /* 0x000fe20003f25270 */
[----:B------:R-:W-:Y:S01]  /*133a0*/  IMAD R6, R15, 0x10, R8 ;  /* 0x000000100f067824 */ /* 0x000fe200078e0208 */
[----:B------:R-:W-:Y:S01]  /*133b0*/  MOV R18, R20 ;  /* 0x0000001400127202 */ /* 0x000fe20000000f00 */
[----:B------:R-:W-:Y:S01]  /*133c0*/  IMAD R7, R21, c[0x0][0x3a0], RZ ;  /* 0x0000e80015077a24 */ /* 0x000fe200078e02ff */
[-C--:B------:R-:W-:Y:S01]  /*133d0*/  LEA.HI R8, R3, R2.reuse, RZ, 0x3 ;  /* 0x0000000203087211 */ /* 0x080fe200078f18ff */
[----:B------:R-:W-:Y:S01]  /*133e0*/  IMAD R16, R5, 0x8, R6 ;  /* 0x0000000805107824 */ /* 0x000fe200078e0206 */
[----:B------:R-:W-:Y:S01]  /*133f0*/  LEA.HI R3, R3, R2, RZ, 0x6 ;  /* 0x0000000203037211 */ /* 0x000fe200078f30ff */
[----:B------:R-:W-:Y:S01]  /*13400*/  IMAD.WIDE.U32 R18, R207, c[0x0][0x490], R18 ;  /* 0x00012400cf127a25 */ /* 0x000fe200078e0012 */
[----:B------:R-:W-:-:S02]  /*13410*/  LOP3.LUT R5, R8, 0xfffffff8, RZ, 0xc0, !PT ;  /* 0xfffffff808057812 */ /* 0x000fc400078ec0ff */
[----:B-1----:R-:W-:Y:S01]  /*13420*/  LEA R9, R55, R16, 0x7 ;  /* 0x0000001037097211 */ /* 0x002fe200078e38ff */
[C---:B------:R-:W-:Y:S01]  /*13430*/  IMAD R7, R20.reuse, c[0x0][0x3a4], R7 ;  /* 0x0000e90014077a24 */ /* 0x040fe200078e0207 */
[----:B------:R-:W-:Y:S01]  /*13440*/  SHF.R.S32.HI R8, RZ, 0x3, R8 ;  /* 0x00000003ff087819 */ /* 0x000fe20000011408 */
[----:B------:R-:W-:-:S04]  /*13450*/  IMAD.WIDE.U32 R14, R20, c[0x0][0x3a0], RZ ;  /* 0x0000e800140e7a25 */ /* 0x000fc800078e00ff */
[----:B------:R-:W-:Y:S01]  /*13460*/  IMAD.IADD R19, R19, 0x1, R11 ;  /* 0x0000000113137824 */ /* 0x000fe200078e020b */
[----:B------:R-:W-:Y:S01]  /*13470*/  IADD3 R15, R15, R7, RZ ;  /* 0x000000070f0f7210 */ /* 0x000fe20007ffe0ff */
[----:B------:R-:W-:-:S04]  /*13480*/  @P1 IMAD.HI.U32 R11, R9, c[0x0][0x4ec], RZ ;  /* 0x00013b00090b1a27 */ /* 0x000fc800078e00ff */
[----:B------:R-:W-:Y:S01]  /*13490*/  IMAD.IADD R5, R2, 0x1, -R5 ;  /* 0x0000000102057824 */ /* 0x000fe200078e0a05 */
[----:B------:R-:W-:Y:S01]  /*134a0*/  SHF.R.S32.HI R2, RZ, 0x1f, R208 ;  /* 0x0000001fff027819 */ /* 0x000fe200000114d0 */
[----:B------:R-:W-:Y:S01]  /*134b0*/  IMAD.MOV.U32 R7, RZ, RZ, R9 ;  /* 0x000000ffff077224 */ /* 0x000fe200078e0009 */
[----:B------:R-:W-:Y:S01]  /*134c0*/  @P1 SHF.R.U32.HI R7, RZ, c[0x0][0x4f0], R11 ;  /* 0x00013c00ff071a19 */ /* 0x000fe2000001160b */
[----:B------:R-:W-:Y:S01]  /*134d0*/  IMAD R0, R0, c[0x0][0x3e8], RZ ;  /* 0x0000fa0000007a24 */ /* 0x000fe200078e02ff */
[----:B------:R-:W-:Y:S01]  /*134e0*/  SEL R208, R208, RZ, !P0 ;  /* 0x000000ffd0d07207 */ /* 0x000fe20004000000 */
[----:B------:R-:W-:Y:S01]  /*134f0*/  IMAD.WIDE.U32 R14, R207, c[0x0][0x3e8], R14 ;  /* 0x0000fa00cf0e7a25 */ /* 0x000fe200078e000e */
[----:B------:R-:W-:-:S03]  /*13500*/  SEL R2, R2, RZ, !P0 ;  /* 0x000000ff02027207 */ /* 0x000fc60004000000 */
[----:B------:R-:W-:Y:S02]  /*13510*/  IMAD.MOV R16, RZ, RZ, -R7 ;  /* 0x000000ffff107224 */ /* 0x000fe400078e0a07 */
[----:B------:R-:W-:-:S04]  /*13520*/  IMAD.WIDE.U32 R18, R208, c[0x0][0x498], R18 ;  /* 0x00012600d0127a25 */ /* 0x000fc800078e0012 */
[----:B------:R-:W-:Y:S01]  /*13530*/  IMAD R11, R16, c[0x0][0x4e8], R9 ;  /* 0x00013a00100b7a24 */ /* 0x000fe200078e0209 */
[----:B------:R-:W-:Y:S01]  /*13540*/  IADD3 R20, P0, R7, R18, RZ ;  /* 0x0000001207147210 */ /* 0x000fe20007f1e0ff */
[----:B------:R-:W-:Y:S01]  /*13550*/  IMAD R13, R2, c[0x0][0x498], RZ ;  /* 0x00012600020d7a24 */ /* 0x000fe200078e02ff */
[----:B------:R-:W-:Y:S01]  /*13560*/  SHF.R.S32.HI R16, RZ, 0x1f, R7 ;  /* 0x0000001fff107819 */ /* 0x000fe20000011407 */
[----:B------:R-:W-:Y:S01]  /*13570*/  IMAD R17, R207, c[0x0][0x3ec], R0 ;  /* 0x0000fb00cf117a24 */ /* 0x000fe200078e0200 */
[----:B------:R-:W-:Y:S01]  /*13580*/  LEA R0, R5, R8, 0x5 ;  /* 0x0000000805007211 */ /* 0x000fe200078e28ff */
[----:B------:R-:W-:Y:S01]  /*13590*/  IMAD R13, R208, c[0x0][0x49c], R13 ;  /* 0x00012700d00d7a24 */ /* 0x000fe200078e020d */
[----:B------:R-:W-:Y:S02]  /*135a0*/  SHF.R.S32.HI R18, RZ, 0x1f, R11 ;  /* 0x0000001fff127819 */ /* 0x000fe4000001140b */
[----:B------:R-:W-:Y:S01]  /*135b0*/  IADD3 R15, R15, R17, RZ ;  /* 0x000000110f0f7210 */ /* 0x000fe20007ffe0ff */
[----:B------:R-:W-:Y:S01]  /*135c0*/  IMAD R9, R55, 0x80, R0 ;  /* 0x0000008037097824 */ /* 0x000fe200078e0200 */
[----:B------:R-:W-:Y:S01]  /*135d0*/  IADD3.X R21, R16, R19, R13, P0, !PT ;  /* 0x0000001310157210 */ /* 0x000fe200007fe40d */
[----:B------:R-:W-:-:S02]  /*135e0*/  IMAD R18, R18, c[0x0][0x488], RZ ;  /* 0x0001220012127a24 */ /* 0x000fc400078e02ff */
[----:B------:R-:W-:Y:S02]  /*135f0*/  IMAD.SHL.U32 R0, R8, 0x40, RZ ;  /* 0x0000004008007824 */ /* 0x000fe400078e00ff */
[----:B------:R-:W-:-:S03]  /*13600*/  @P1 IMAD.HI.U32 R17, R9, c[0x0][0x4ec], RZ ;  /* 0x00013b0009111a27 */ /* 0x000fc600078e00ff */
[----:B------:R-:W-:Y:S01]  /*13610*/  LOP3.LUT R13, R0, 0x1c0, RZ, 0xc0, !PT ;  /* 0x000001c0000d7812 */ /* 0x000fe200078ec0ff */
[----:B------:R-:W-:-:S04]  /*13620*/  IMAD.WIDE.U32 R20, R11, c[0x0][0x488], R20 ;  /* 0x000122000b147a25 */ /* 0x000fc800078e0014 */
[----:B------:R-:W-:Y:S01]  /*13630*/  IMAD R18, R11, c[0x0][0x48c], R18 ;  /* 0x000123000b127a24 */ /* 0x000fe200078e0212 */
[----:B------:R-:W-:Y:S01]  /*13640*/  LEA R11, P0, R20, c[0x0][0x450], 0x2 ;  /* 0x00011400140b7a11 */ /* 0x000fe200078010ff */
[----:B------:R-:W-:Y:S01]  /*13650*/  IMAD.MOV.U32 R7, RZ, RZ, R9 ;  /* 0x000000ffff077224 */ /* 0x000fe200078e0009 */
[----:B------:R-:W-:Y:S01]  /*13660*/  @P1 SHF.R.U32.HI R7, RZ, c[0x0][0x4f0], R17 ;  /* 0x00013c00ff071a19 */ /* 0x000fe20000011611 */
[----:B------:R-:W-:Y:S01]  /*13670*/  IMAD.SHL.U32 R0, R5, 0x8, RZ ;  /* 0x0000000805007824 */ /* 0x000fe200078e00ff */
[----:B------:R-:W-:Y:S01]  /*13680*/  IADD3 R17, R21, R18, RZ ;  /* 0x0000001215117210 */ /* 0x000fe20007ffe0ff */
[----:B------:R-:W-:Y:S01]  /*13690*/  IMAD R5, R2, c[0x0][0x3f0], RZ ;  /* 0x0000fc0002057a24 */ /* 0x000fe200078e02ff */
[----:B------:R-:W-:Y:S01]  /*136a0*/  SHF.R.U32.HI R2, RZ, 0x3, R13 ;  /* 0x00000003ff027819 */ /* 0x000fe2000001160d */
[----:B------:R-:W-:Y:S01]  /*136b0*/  IMAD.WIDE.U32 R14, R208, c[0x0][0x3f0], R14 ;  /* 0x0000fc00d00e7a25 */ /* 0x000fe200078e000e */
[----:B------:R-:W-:Y:S01]  /*136c0*/  LEA.HI.X R17, R20, c[0x0][0x454], R17, 0x2, P0 ;  /* 0x0001150014117a11 */ /* 0x000fe200000f1411 */
[----:B------:R-:W-:Y:S01]  /*136d0*/  SHFL.IDX PT, R48, R11, RZ, 0x1c1f ;  /* 0x001c1fff0b307589 */ /* 0x000fe200000e0000 */
[----:B------:R-:W-:Y:S01]  /*136e0*/  LOP3.LUT R13, R13, 0x38, R0, 0xf8, !PT ;  /* 0x000000380d0d7812 */ /* 0x000fe200078ef800 */
[----:B------:R-:W-:Y:S01]  /*136f0*/  IMAD R5, R208, c[0x0][0x3f4], R5 ;  /* 0x0000fd00d0057a24 */ /* 0x000fe200078e0205 */
[--C-:B------:R-:W-:Y:S01]  /*13700*/  SHF.R.S32.HI R16, RZ, 0x1f, R7.reuse ;  /* 0x0000001fff107819 */ /* 0x100fe20000011407 */
[----:B------:R-:W1:Y:S01]  /*13710*/  SHFL.IDX PT, R49, R17, RZ, 0x1c1f ;  /* 0x001c1fff11317589 */ /* 0x000e6200000e0000 */
[----:B------:R-:W-:Y:S01]  /*13720*/  LOP3.LUT R13, R13, R2, RZ, 0x3c, !PT ;  /* 0x000000020d0d7212 */ /* 0x000fe200078e3cff */
[----:B------:R-:W-:Y:S01]  /*13730*/  IMAD.MOV R2, RZ, RZ, -R7 ;  /* 0x000000ffff027224 */ /* 0x000fe200078e0a07 */
[----:B------:R-:W-:Y:S01]  /*13740*/  IADD3 R15, R15, R5, RZ ;  /* 0x000000050f0f7210 */ /* 0x000fe20007ffe0ff */
[----:B------:R-:W-:Y:S01]  /*13750*/  SHFL.IDX PT, R50, R11, 0x1, 0x1c1f ;  /* 0x003c1f000b327f89 */ /* 0x000fe200000e0000 */
[----:B------:R-:W-:Y:S01]  /*13760*/  IMAD R5, R55, 0x80, R6 ;  /* 0x0000008037057824 */ /* 0x000fe200078e0206 */
[----:B------:R-:W-:Y:S01]  /*13770*/  SHF.L.U32 R6, R3, 0x3, RZ ;  /* 0x0000000303067819 */ /* 0x000fe200000006ff */
[----:B------:R-:W-:Y:S01]  /*13780*/  IMAD R56, R2, c[0x0][0x4e8], R9 ;  /* 0x00013a0002387a24 */ /* 0x000fe200078e0209 */
[----:B------:R-:W2:Y:S01]  /*13790*/  SHFL.IDX PT, R51, R17, 0x1, 0x1c1f ;  /* 0x003c1f0011337f89 */ /* 0x000ea200000e0000 */
[----:B-----5:R-:W-:Y:S01]  /*137a0*/  IMAD R2, R4, c[0x0][0x4e8], RZ ;  /* 0x00013a0004027a24 */ /* 0x020fe200078e02ff */
[----:B------:R-:W-:Y:S01]  /*137b0*/  IADD3 R9, R5, 0x8, RZ ;  /* 0x0000000805097810 */ /* 0x000fe20007ffe0ff */
[----:B------:R-:W-:Y:S01]  /*137c0*/  IMAD R16, R16, c[0x0][0x3e0], RZ ;  /* 0x0000f80010107a24 */ /* 0x000fe200078e02ff */
[----:B------:R-:W-:Y:S01]  /*137d0*/  LOP3.LUT R6, R13, 0x7ffffe00, R6, 0xf8, !PT ;  /* 0x7ffffe000d067812 */ /* 0x000fe200078ef806 */
[----:B------:R-:W-:Y:S01]  /*137e0*/  IMAD.WIDE.U32 R14, R7, c[0x0][0x3e0], R14 ;  /* 0x0000f800070e7a25 */ /* 0x000fe200078e000e */
[----:B------:R-:W-:-:S02]  /*137f0*/  ISETP.GE.OR P1, PT, R5, R2, P2 ;  /* 0x000000020500720c */ /* 0x000fc40001726670 */
[----:B------:R-:W-:Y:S01]  /*13800*/  ISETP.GE.OR P0, PT, R9, R2, P2 ;  /* 0x000000020900720c */ /* 0x000fe20001706670 */
[----:B------:R-:W-:Y:S01]  /*13810*/  IMAD R16, R7, c[0x0][0x3e4], R16 ;  /* 0x0000f90007107a24 */ /* 0x000fe200078e0210 */
[----:B------:R-:W-:Y:S02]  /*13820*/  SHF.R.S32.HI R4, RZ, 0x1f, R56 ;  /* 0x0000001fff047819 */ /* 0x000fe40000011438 */
[----:B------:R-:W-:Y:S01]  /*13830*/  SHF.L.U32 R58, R6, 0x1, RZ ;  /* 0x00000001063a7819 */ /* 0x000fe200000006ff */
[----:B------:R-:W-:Y:S01]  /*13840*/  IMAD.IADD R15, R15, 0x1, R16 ;  /* 0x000000010f0f7824 */ /* 0x000fe200078e0210 */
[----:B------:R-:W-:Y:S01]  /*13850*/  LEA R55, R55, R8, 0x7 ;  /* 0x0000000837377211 */ /* 0x000fe200078e38ff */
[----:B------:R-:W-:-:S04]  /*13860*/  IMAD R3, R4, c[0x0][0x3d8], RZ ;  /* 0x0000f60004037a24 */ /* 0x000fc800078e02ff */
[----:B-1----:R1:W-:Y:S01]  /*13870*/  @!P1 ST.E [R48.64], R10 ;  /* 0x0000000a30009985 */ /* 0x0023e2000c101904 */
[C---:B------:R-:W-:Y:S02]  /*13880*/  IMAD R3, R56.reuse, c[0x0][0x3dc], R3 ;  /* 0x0000f70038037a24 */ /* 0x040fe400078e0203 */
[----:B------:R-:W-:Y:S01]  /*13890*/  IMAD.WIDE.U32 R56, R56, c[0x0][0x3d8], R14 ;  /* 0x0000f60038387a25 */ /* 0x000fe200078e000e */
[----:B--2---:R1:W-:Y:S03]  /*138a0*/  @!P0 ST.E [R50.64], R12 ;  /* 0x0000000c32008985 */ /* 0x0043e6000c101904 */
[----:B------:R-:W-:Y:S01]  /*138b0*/  IMAD.IADD R3, R57, 0x1, R3 ;  /* 0x0000000139037824 */ /* 0x000fe200078e0203 */
[C---:B------:R-:W-:Y:S01]  /*138c0*/  LEA R57, P0, R56.reuse, c[0x0][0x380], 0x1 ;  /* 0x0000e00038397a11 */ /* 0x040fe200078008ff */
[----:B------:R1:W2:Y:S03]  /*138d0*/  LDS.128 R44, [R58+0x1080] ;  /* 0x001080003a2c7984 */ /* 0x0002a60000000c00 */
[----:B------:R-:W-:Y:S01]  /*138e0*/  LEA.HI.X R56, R56, c[0x0][0x384], R3, 0x1, P0 ;  /* 0x0000e10038387a11 */ /* 0x000fe200000f0c03 */
[----:B------:R1:W3:Y:S01]  /*138f0*/  LDS.128 R40, [R58+0x2080] ;  /* 0x002080003a287984 */ /* 0x0002e20000000c00 */
[----:B------:R-:W-:-:S03]  /*13900*/  ISETP.GE.AND P0, PT, R55, R2, PT ;  /* 0x000000023700720c */ /* 0x000fc60003f06270 */
[----:B------:R1:W4:Y:S04]  /*13910*/  LDS.128 R36, [R58+0x3080] ;  /* 0x003080003a247984 */ /* 0x0003280000000c00 */
[----:B------:R1:W1:Y:S04]  /*13920*/  LDS.128 R32, [R58+0x5080] ;  /* 0x005080003a207984 */ /* 0x0002680000000c00 */
[----:B------:R1:W1:Y:S04]  /*13930*/  LDS.128 R28, [R58+0x6080] ;  /* 0x006080003a1c7984 */ /* 0x0002680000000c00 */
[----:B------:R1:W1:Y:S04]  /*13940*/  LDS.128 R24, [R58+0x7080] ;  /* 0x007080003a187984 */ /* 0x0002680000000c00 */
[----:B------:R1:W1:Y:S04]  /*13950*/  LDS.128 R20, [R58+0x9080] ;  /* 0x009080003a147984 */ /* 0x0002680000000c00 */
[----:B------:R1:W1:Y:S04]  /*13960*/  LDS.128 R16, [R58+0xa080] ;  /* 0x00a080003a107984 */ /* 0x0002680000000c00 */
[----:B------:R1:W1:Y:S04]  /*13970*/  LDS.128 R4, [R58+0xb080] ;  /* 0x00b080003a047984 */ /* 0x0002680000000c00 */
[----:B------:R1:W1:Y:S04]  /*13980*/  SHFL.IDX PT, R60, R57, RZ, 0x181f ;  /* 0x00181fff393c7589 */ /* 0x00026800000e0000 */
[----:B------:R1:W1:Y:S01]  /*13990*/  SHFL.IDX PT, R61, R56, RZ, 0x181f ;  /* 0x00181fff383d7589 */ /* 0x00026200000e0000 */
[----:B------:R-:W-:Y:S05]  /*139a0*/  @P0 BRA `(.L_x_133) ;  /* 0x0000014000000947 */ /* 0x000fea0003800000 */
[----:B-12---:R-:W1:Y:S01]  /*139b0*/  LDS.128 R48, [R58+0x80] ;  /* 0x000080003a307984 */ /* 0x006e620000000c00 */
[----:B------:R-:W-:-:S02]  /*139c0*/  IADD3 R54, R0, 0x40, RZ ;  /* 0x0000004000367810 */ /* 0x000fc40007ffe0ff */
[----:B------:R-:W-:Y:S01]  /*139d0*/  IADD3 R52, R0, 0x80, RZ ;  /* 0x0000008000347810 */ /* 0x000fe20007ffe0ff */
[----:B------:R-:W2:Y:S01]  /*139e0*/  LDS.128 R12, [R58+0x4080] ;  /* 0x004080003a0c7984 */ /* 0x000ea20000000c00 */
[----:B------:R-:W-:Y:S02]  /*139f0*/  ISETP.GE.AND P1, PT, R54, c[0x0][0x3c8], PT ;  /* 0x0000f20036007a0c */ /* 0x000fe40003f26270 */
[----:B------:R-:W-:Y:S01]  /*13a00*/  ISETP.GE.AND P0, PT, R52, c[0x0][0x3c8], PT ;  /* 0x0000f20034007a0c */ /* 0x000fe20003f06270 */
[----:B------:R5:W4:Y:S01]  /*13a10*/  LDS.128 R8, [R58+0x8080] ;  /* 0x008080003a087984 */ /* 0x000b220000000c00 */
[----:B------:R-:W-:-:S09]  /*13a20*/  ISETP.GE.AND P2, PT, R0, c[0x0][0x3c8], PT ;  /* 0x0000f20000007a0c */ /* 0x000fd20003f46270 */
[----:B------:R-:W-:Y:S02]  /*13a30*/  @!P1 SHF.R.S32.HI R53, RZ, 0x1f, R54 ;  /* 0x0000001fff359819 */ /* 0x000fe40000011436 */
[----:B------:R-:W-:Y:S02]  /*13a40*/  @!P0 SHF.R.S32.HI R3, RZ, 0x1f, R52 ;  /* 0x0000001fff038819 */ /* 0x000fe40000011434 */
[----:B------:R-:W-:Y:S02]  /*13a50*/  @!P1 LEA.HI R53, R53, R54, RZ, 0x3 ;  /* 0x0000003635359211 */ /* 0x000fe400078f18ff */
[----:B------:R-:W-:Y:S02]  /*13a60*/  @!P0 LEA.HI R3, R3, R52, RZ, 0x3 ;  /* 0x0000003403038211 */ /* 0x000fe400078f18ff */
[----:B------:R-:W-:Y:S02]  /*13a70*/  @!P1 LOP3.LUT R53, R53, 0xfffffff8, RZ, 0xc0, !PT ;  /* 0xfffffff835359812 */ /* 0x000fe400078ec0ff */
[----:B------:R-:W-:Y:S01]  /*13a80*/  @!P0 LOP3.LUT R3, R3, 0xfffffff8, RZ, 0xc0, !PT ;  /* 0xfffffff803038812 */ /* 0x000fe200078ec0ff */
[----:B-----5:R-:W-:-:S04]  /*13a90*/  @!P2 IMAD.WIDE R58, R0, 0x2, R60 ;  /* 0x00000002003aa825 */ /* 0x020fc800078e023c */
[----:B------:R-:W-:-:S04]  /*13aa0*/  @!P1 IMAD.WIDE R52, R53, 0x2, R60 ;  /* 0x0000000235349825 */ /* 0x000fc800078e023c */
[----:B------:R-:W-:Y:S01]  /*13ab0*/  @!P0 IMAD.WIDE R60, R3, 0x2, R60 ;  /* 0x00000002033c8825 */ /* 0x000fe200078e023c */
[----:B-1----:R1:W-:Y:S04]  /*13ac0*/  @!P2 ST.E.128 [R58.64], R48 ;  /* 0x000000303a00a985 */ /* 0x0023e8000c101d04 */
[----:B--2---:R1:W-:Y:S04]  /*13ad0*/  @!P1 ST.E.128 [R52.64], R12 ;  /* 0x0000000c34009985 */ /* 0x0043e8000c101d04 */
[----:B----4-:R1:W-:Y:S02]  /*13ae0*/  @!P0 ST.E.128 [R60.64], R8 ;  /* 0x000000083c008985 */ /* 0x0103e4000c101d04 */
.L_x_133:
[----:B--2---:R-:W-:Y:S05]  /*13af0*/  BSYNC B0 ;  /* 0x0000000000007941 */ /* 0x004fea0003800000 */
.L_x_132:
[----:B------:R-:W-:Y:S01]  /*13b00*/  IADD3 R3, R55, 0x20, RZ ;  /* 0x0000002037037810 */ /* 0x000fe20007ffe0ff */
[----:B-1----:R1:W2:Y:S01]  /*13b10*/  SHFL.IDX PT, R13, R56, 0x1, 0x181f ;  /* 0x00381f00380d7f89 */ /* 0x0022a200000e0000 */
[----:B------:R-:W-:Y:S02]  /*13b20*/  BSSY B0, `(.L_x_134) ;  /* 0x0000015000007945 */ /* 0x000fe40003800000 */
[----:B------:R-:W-:Y:S01]  /*13b30*/  ISETP.GE.AND P0, PT, R3, R2, PT ;  /* 0x000000020300720c */ /* 0x000fe20003f06270 */
[----:B------:R1:W4:-:S12]  /*13b40*/  SHFL.IDX PT, R12, R57, 0x1, 0x181f ;  /* 0x00381f00390c7f89 */ /* 0x00031800000e0000 */
[----:B------:R-:W-:Y:S05]  /*13b50*/  @P0 BRA `(.L_x_135) ;  /* 0x0000011000000947 */ /* 0x000fea0003800000 */
[C---:B------:R-:W-:Y:S02]  /*13b60*/  IADD3 R10, R0.reuse, 0x40, RZ ;  /* 0x00000040000a7810 */ /* 0x040fe40007ffe0ff */
[----:B------:R-:W-:Y:S02]  /*13b70*/  IADD3 R8, R0, 0x80, RZ ;  /* 0x0000008000087810 */ /* 0x000fe40007ffe0ff */
[----:B------:R-:W-:Y:S02]  /*13b80*/  ISETP.GE.AND P1, PT, R10, c[0x0][0x3c8], PT ;  /* 0x0000f2000a007a0c */ /* 0x000fe40003f26270 */
        /* <DEDUP_REMOVED lines=14> */
.L_x_135:
[----:B------:R-:W-:Y:S05]  /*13c70*/  BSYNC B0 ;  /* 0x0000000000007941 */ /* 0x000fea0003800000 */
.L_x_134:
[----:B------:R-:W-:Y:S01]  /*13c80*/  IADD3 R3, R55, 0x40, RZ ;  /* 0x0000004037037810 */ /* 0x000fe20007ffe0ff */
[----:B--2---:R2:W1:Y:S01]  /*13c90*/  SHFL.IDX PT, R13, R56, 0x2, 0x181f ;  /* 0x00581f00380d7f89 */ /* 0x00446200000e0000 */
[----:B------:R-:W-:Y:S02]  /*13ca0*/  BSSY B0, `(.L_x_136) ;  /* 0x0000015000007945 */ /* 0x000fe40003800000 */
[----:B------:R-:W-:Y:S01]  /*13cb0*/  ISETP.GE.AND P0, PT, R3, R2, PT ;  /* 0x000000020300720c */ /* 0x000fe20003f06270 */
[----:B----4-:R2:W4:-:S12]  /*13cc0*/  SHFL.IDX PT, R12, R57, 0x2, 0x181f ;  /* 0x00581f00390c7f89 */ /* 0x01051800000e0000 */
        /* <DEDUP_REMOVED lines=13> */
[----:B---3--:R1:W-:Y:S02]  /*13da0*/  @!P2 ST.E.128 [R10.64], R40 ;  /* 0x000000280a00a985 */ /* 0x0083e4000c101d04 */
[----:B------:R-:W-:-:S04]  /*13db0*/  @!P1 IMAD.WIDE R8, R9, 0x2, R12 ;  /* 0x0000000209089825 */ /* 0x000fc800078e020c */
[----:B------:R-:W-:Y:S01]  /*13dc0*/  @!P0 IMAD.WIDE R12, R3, 0x2, R12 ;  /* 0x00000002030c8825 */ /* 0x000fe200078e020c */
[----:B------:R1:W-:Y:S04]  /*13dd0*/  @!P1 ST.E.128 [R8.64], R28 ;  /* 0x0000001c08009985 */ /* 0x0003e8000c101d04 */
[----:B------:R1:W-:Y:S02]  /*13de0*/  @!P0 ST.E.128 [R12.64], R16 ;  /* 0x000000100c008985 */ /* 0x0003e4000c101d04 */
.L_x_137:
[----:B------:R-:W-:Y:S05]  /*13df0*/  BSYNC B0 ;  /* 0x0000000000007941 */ /* 0x000fea0003800000 */
.L_x_136:
[----:B------:R-:W-:Y:S01]  /*13e00*/  IADD3 R55, R55, 0x60, RZ ;  /* 0x0000006037377810 */ /* 0x000fe20007ffe0ff */
[----:B-1----:R1:W2:Y:S03]  /*13e10*/  SHFL.IDX PT, R9, R56, 0x3, 0x181f ;  /* 0x00781f0038097f89 */ /* 0x0022a600000e0000 */
[----:B------:R-:W-:Y:S01]  /*13e20*/  ISETP.GE.AND P0, PT, R55, R2, PT ;  /* 0x000000023700720c */ /* 0x000fe20003f06270 */
[----:B------:R1:W4:-:S12]  /*13e30*/  SHFL.IDX PT, R8, R57, 0x3, 0x181f ;  /* 0x00781f0039087f89 */ /* 0x00031800000e0000 */
[----:B------:R-:W-:Y:S05]  /*13e40*/  @P0 EXIT ;  /* 0x000000000000094d */ /* 0x000fea0003800000 */
[C---:B------:R-:W-:Y:S02]  /*13e50*/  IADD3 R3, R0.reuse, 0x40, RZ ;  /* 0x0000004000037810 */ /* 0x040fe40007ffe0ff */
[C---:B------:R-:W-:Y:S02]  /*13e60*/  ISETP.GE.AND P1, PT, R0.reuse, c[0x0][0x3c8], PT ;  /* 0x0000f20000007a0c */ /* 0x040fe40003f26270 */
[----:B------:R-:W-:Y:S02]  /*13e70*/  ISETP.GE.AND P0, PT, R3, c[0x0][0x3c8], PT ;  /* 0x0000f20003007a0c */ /* 0x000fe40003f06270 */
[----:B------:R-:W-:-:S09]  /*13e80*/  IADD3 R13, R0, 0x80, RZ ;  /* 0x00000080000d7810 */ /* 0x000fd20007ffe0ff */
[----:B--2-4-:R-:W-:Y:S02]  /*13e90*/  @!P1 IMAD.WIDE R10, R0, 0x2, R8 ;  /* 0x00000002000a9825 */ /* 0x014fe400078e0208 */
[----:B------:R-:W-:-:S03]  /*13ea0*/  @!P0 SHF.R.S32.HI R2, RZ, 0x1f, R3 ;  /* 0x0000001fff028819 */ /* 0x000fc60000011403 */
[----:B------:R2:W-:Y:S01]  /*13eb0*/  @!P1 ST.E.128 [R10.64], R36 ;  /* 0x000000240a009985 */ /* 0x0005e2000c101d04 */
[----:B------:R-:W-:-:S04]  /*13ec0*/  @!P0 LEA.HI R2, R2, R3, RZ, 0x3 ;  /* 0x0000000302028211 */ /* 0x000fc800078f18ff */
[----:B------:R-:W-:-:S05]  /*13ed0*/  @!P0 LOP3.LUT R2, R2, 0xfffffff8, RZ, 0xc0, !PT ;  /* 0xfffffff802028812 */ /* 0x000fca00078ec0ff */
[----:B------:R-:W-:-:S05]  /*13ee0*/  @!P0 IMAD.WIDE R2, R2, 0x2, R8 ;  /* 0x0000000202028825 */ /* 0x000fca00078e0208 */
[----:B------:R2:W-:Y:S01]  /*13ef0*/  @!P0 ST.E.128 [R2.64], R24 ;  /* 0x0000001802008985 */ /* 0x0005e2000c101d04 */
[----:B------:R-:W-:-:S13]  /*13f00*/  ISETP.GE.AND P0, PT, R13, c[0x0][0x3c8], PT ;  /* 0x0000f2000d007a0c */ /* 0x000fda0003f06270 */
[----:B------:R-:W-:Y:S05]  /*13f10*/  @P0 EXIT ;  /* 0x000000000000094d */ /* 0x000fea0003800000 */
[----:B------:R-:W-:-:S04]  /*13f20*/  SHF.R.S32.HI R0, RZ, 0x1f, R13 ;  /* 0x0000001fff007819 */ /* 0x000fc8000001140d */
[----:B------:R-:W-:-:S04]  /*13f30*/  LEA.HI R0, R0, R13, RZ, 0x3 ;  /* 0x0000000d00007211 */ /* 0x000fc800078f18ff */
[----:B--2---:R-:W-:-:S05]  /*13f40*/  LOP3.LUT R3, R0, 0xfffffff8, RZ, 0xc0, !PT ;  /* 0xfffffff800037812 */ /* 0x004fca00078ec0ff */
[----:B------:R-:W-:-:S05]  /*13f50*/  IMAD.WIDE R8, R3, 0x2, R8 ;  /* 0x0000000203087825 */ /* 0x000fca00078e0208 */
[----:B------:R-:W-:Y:S01]  /*13f60*/  ST.E.128 [R8.64], R4 ;  /* 0x0000000408007985 */ /* 0x000fe2000c101d04 */
[----:B------:R-:W-:Y:S05]  /*13f70*/  EXIT ;  /* 0x000000000000794d */ /* 0x000fea0003800000 */
.L_x_130:
[----:B------:R-:W-:Y:S01]  /*13f80*/  ISETP.NE.U32.AND P1, PT, RZ, c[0x0][0x508], PT ;  /* 0x00014200ff007a0c */ /* 0x000fe20003f25070 */
[----:B------:R-:W-:Y:S01]  /*13f90*/  IMAD.MOV.U32 R9, RZ, RZ, 0x4 ;  /* 0x00000004ff097424 */ /* 0x000fe200078e00ff */
[----:B------:R-:W-:Y:S02]  /*13fa0*/  ISETP.NE.U32.AND P0, PT, RZ, c[0x0][0x500], PT ;  /* 0x00014000ff007a0c */ /* 0x000fe40003f05070 */
[----:B------:R-:W-:Y:S01]  /*13fb0*/  ISETP.NE.AND.EX P1, PT, RZ, c[0x0][0x50c], PT, P1 ;  /* 0x00014300ff007a0c */ /* 0x000fe20003f25310 */
[----:B------:R-:W-:Y:S01]  /*13fc0*/  IMAD.WIDE R6, R208, R9, c[0x0][0x500] ;  /* 0x00014000d0067625 */ /* 0x000fe200078e0209 */
[----:B------:R-:W-:-:S03]  /*13fd0*/  ISETP.NE.AND.EX P0, PT, RZ, c[0x0][0x504], PT, P0 ;  /* 0x00014100ff007a0c */ /* 0x000fc60003f05300 */
[----:B------:R-:W-:-:S08]  /*13fe0*/  IMAD.MOV.U32 R3, RZ, RZ, c[0x0][0x388] ;  /* 0x0000e200ff037624 */ /* 0x000fd000078e00ff */
        /* <DEDUP_REMOVED lines=8> */
[----:B-----5:R-:W2:Y:S04]  /*14070*/  LDG.E R3, [R6.64] ;  /* 0x0000000406037981 */ /* 0x020ea8000c1e1900 */
[----:B------:R-:W2:Y:S02]  /*14080*/  LDG.E R2, [R6.64+0x4] ;  /* 0x0000040406027981 */ /* 0x000ea4000c1e1900 */
[----:B--2---:R-:W-:-:S02]  /*14090*/  IADD3 R3, -R3, R2, RZ ;  /* 0x0000000203037210 */ /* 0x004fc40007ffe1ff */
.L_x_138:
        /* <DEDUP_REMOVED lines=12> */
[----:B------:R-:W-:Y:S01]  /*14160*/  MOV R4, c[0x0][0x4e8] ;  /* 0x00013a0000047a02 */ /* 0x000fe20000000f00 */
[----:B------:R-:W-:Y:S01]  /*14170*/  IMAD.MOV.U32 R12, RZ, RZ, R10 ;  /* 0x000000ffff0c7224 */ /* 0x000fe200078e000a */
[----:B------:R-:W-:Y:S02]  /*14180*/  MOV R13, R11 ;  /* 0x0000000b000d7202 */ /* 0x000fe40000000f00 */
[----:B------:R-:W-:Y:S01]  /*14190*/  ISETP.NE.AND P0, PT, R4, 0x1, PT ;  /* 0x000000010400780c */ /* 0x000fe20003f05270 */
[----:B------:R-:W-:Y:S01]  /*141a0*/  IMAD R4, R0, c[0x0][0x490], RZ ;  /* 0x0001240000047a24 */ /* 0x000fe200078e02ff */
[----:B------:R-:W-:Y:S01]  /*141b0*/  MOV R7, R8 ;  /* 0x0000000800077202 */ /* 0x000fe20000000f00 */
[----:B------:R-:W-:-:S04]  /*141c0*/  IMAD.WIDE.U32 R12, R207, c[0x0][0x490], R12 ;  /* 0x00012400cf0c7a25 */ /* 0x000fc800078e000c */
[----:B------:R-:W-:Y:S02]  /*141d0*/  IMAD R4, R207, c[0x0][0x494], R4 ;  /* 0x00012500cf047a24 */ /* 0x000fe400078e0204 */
[----:B------:R-:W-:Y:S02]  /*141e0*/  IMAD.MOV.U32 R14, RZ, RZ, R12 ;  /* 0x000000ffff0e7224 */ /* 0x000fe400078e000c */
[----:B------:R-:W-:Y:S02]  /*141f0*/  IMAD.IADD R15, R4, 0x1, R13 ;  /* 0x00000001040f7824 */ /* 0x000fe400078e020d */
[----:B------:R-:W-:-:S04]  /*14200*/  @P0 IMAD.HI.U32 R6, R8, c[0x0][0x4ec], RZ ;  /* 0x00013b0008060a27 */ /* 0x000fc800078e00ff */
[----:B------:R-:W-:Y:S01]  /*14210*/  IMAD R13, R5, c[0x0][0x498], RZ ;  /* 0x00012600050d7a24 */ /* 0x000fe200078e02ff */
[----:B------:R-:W-:Y:S01]  /*14220*/  @P0 SHF.R.U32.HI R7, RZ, c[0x0][0x4f0], R6 ;  /* 0x00013c00ff070a19 */ /* 0x000fe20000011606 */
[----:B------:R-:W-:-:S03]  /*14230*/  IMAD.WIDE.U32 R14, R208, c[0x0][0x498], R14 ;  /* 0x00012600d00e7a25 */ /* 0x000fc600078e000e */
[C---:B------:R-:W-:Y:S01]  /*14240*/  IADD3 R9, -R7.reuse, RZ, RZ ;  /* 0x000000ff07097210 */ /* 0x040fe20007ffe1ff */
[----:B------:R-:W-:Y:S01]  /*14250*/  IMAD R13, R208, c[0x0][0x49c], R13 ;  /* 0x00012700d00d7a24 */ /* 0x000fe200078e020d */
[----:B------:R-:W-:Y:S02]  /*14260*/  SHF.R.S32.HI R4, RZ, 0x1f, R7 ;  /* 0x0000001fff047819 */ /* 0x000fe40000011407 */
[----:B------:R-:W-:Y:S01]  /*14270*/  IADD3 R12, P0, R7, R14, RZ ;  /* 0x0000000e070c7210 */ /* 0x000fe20007f1e0ff */
[----:B------:R-:W-:-:S03]  /*14280*/  IMAD R9, R9, c[0x0][0x4e8], R8 ;  /* 0x00013a0009097a24 */ /* 0x000fc600078e0208 */
[----:B------:R-:W-:Y:S02]  /*14290*/  IADD3.X R13, R4, R15, R13, P0, !PT ;  /* 0x0000000f040d7210 */ /* 0x000fe400007fe40d */
[----:B------:R-:W-:Y:S02]  /*142a0*/  SHF.R.S32.HI R6, RZ, 0x1f, R9 ;  /* 0x0000001fff067819 */ /* 0x000fe40000011409 */
[----:B------:R-:W-:Y:S01]  /*142b0*/  MOV R4, 0xff800000 ;  /* 0xff80000000047802 */ /* 0x000fe20000000f00 */
[----:B------:R-:W-:-:S04]  /*142c0*/  IMAD.WIDE.U32 R12, R9, c[0x0][0x488], R12 ;  /* 0x00012200090c7a25 */ /* 0x000fc800078e000c */
[----:B------:R-:W-:-:S04]  /*142d0*/  IMAD R6, R6, c[0x0][0x488], RZ ;  /* 0x0001220006067a24 */ /* 0x000fc800078e02ff */
[----:B------:R-:W-:Y:S01]  /*142e0*/  IMAD R7, R9, c[0x0][0x48c], R6 ;  /* 0x0001230009077a24 */ /* 0x000fe200078e0206 */
[----:B------:R-:W-:-:S04]  /*142f0*/  LEA R6, P0, R12, c[0x0][0x450], 0x2 ;  /* 0x000114000c067a11 */ /* 0x000fc800078010ff */
[----:B------:R-:W-:-:S04]  /*14300*/  IADD3 R7, R13, R7, RZ ;  /* 0x000000070d077210 */ /* 0x000fc80007ffe0ff */
[----:B------:R-:W-:-:S05]  /*14310*/  LEA.HI.X R7, R12, c[0x0][0x454], R7, 0x2, P0 ;  /* 0x000115000c077a11 */ /* 0x000fca00000f1407 */
[----:B------:R1:W-:Y:S02]  /*14320*/  STG.E [R6.64], R4 ;  /* 0x0000000406007986 */ /* 0x0003e4000c101904 */
.L_x_140:
[----:B------:R-:W-:Y:S05]  /*14330*/  BSYNC B0 ;  /* 0x0000000000007941 */ /* 0x000fea0003800000 */
.L_x_139:
[----:B-1----:R-:W1:Y:S01]  /*14340*/  S2R R6, SR_CTAID.X ;  /* 0x0000000000067919 */ /* 0x002e620000002500 */
[----:B------:R-:W-:Y:S01]  /*14350*/  SHF.R.S32.HI R9, RZ, 0x1f, R2 ;  /* 0x0000001fff097819 */ /* 0x000fe20000011402 */
[----:B------:R-:W-:Y:S01]  /*14360*/  IMAD R7, R11, c[0x0][0x3a0], RZ ;  /* 0x0000e8000b077a24 */ /* 0x000fe200078e02ff */
[----:B------:R-:W-:Y:S01]  /*14370*/  MOV R8, c[0x0][0x4e8] ;  /* 0x00013a0000087a02 */ /* 0x000fe20000000f00 */
[----:B------:R-:W-:Y:S01]  /*14380*/  IMAD R0, R0, c[0x0][0x3e8], RZ ;  /* 0x0000fa0000007a24 */ /* 0x000fe200078e02ff */
[----:B------:R-:W-:Y:S01]  /*14390*/  LEA.HI R4, R9, R2, RZ, 0x3 ;  /* 0x0000000209047211 */ /* 0x000fe200078f18ff */
[----:B------:R-:W-:Y:S01]  /*143a0*/  IMAD R7, R10, c[0x0][0x3a4], R7 ;  /* 0x0000e9000a077a24 */ /* 0x000fe200078e0207 */
[----:B------:R-:W-:Y:S01]  /*143b0*/  ISETP.NE.AND P0, PT, R8, 0x1, PT ;  /* 0x000000010800780c */ /* 0x000fe20003f05270 */
[----:B------:R-:W-:Y:S01]  /*143c0*/  IMAD.WIDE.U32 R10, R10, c[0x0][0x3a0], RZ ;  /* 0x0000e8000a0a7a25 */ /* 0x000fe200078e00ff */
[----:B------:R-:W-:Y:S01]  /*143d0*/  LOP3.LUT R9, R4, 0xfffffff8, RZ, 0xc0, !PT ;  /* 0xfffffff804097812 */ /* 0x000fe200078ec0ff */
[----:B------:R-:W-:Y:S01]  /*143e0*/  BSSY B0, `(.L_x_141) ;  /* 0x0000036000007945 */ /* 0x000fe20003800000 */
[----:B------:R-:W-:Y:S01]  /*143f0*/  SHF.R.S32.HI R4, RZ, 0x3, R4 ;  /* 0x00000003ff047819 */ /* 0x000fe20000011404 */
[----:B------:R-:W-:Y:S01]  /*14400*/  IMAD R0, R207, c[0x0][0x3ec], R0 ;  /* 0x0000fb00cf007a24 */ /* 0x000fe200078e0200 */
[----:B------:R-:W-:Y:S01]  /*14410*/  IADD3 R11, R11, R7, RZ ;  /* 0x000000070b0b7210 */ /* 0x000fe20007ffe0ff */
[----:B------:R-:W-:-:S02]  /*14420*/  IMAD.IADD R9, R2, 0x1, -R9 ;  /* 0x0000000102097824 */ /* 0x000fc400078e0a09 */
[----:B------:R-:W-:Y:S02]  /*14430*/  IMAD R5, R5, c[0x0][0x3f0], RZ ;  /* 0x0000fc0005057a24 */ /* 0x000fe400078e02ff */
[----:B------:R-:W-:Y:S01]  /*14440*/  IMAD.WIDE.U32 R10, R207, c[0x0][0x3e8], R10 ;  /* 0x0000fa00cf0a7a25 */ /* 0x000fe200078e000a */
[CC--:B------:R-:W-:Y:S02]  /*14450*/  LEA R7, R9.reuse, R4.reuse, 0x5 ;  /* 0x0000000409077211 */ /* 0x0c0fe400078e28ff */
[----:B------:R-:W-:Y:S01]  /*14460*/  SHF.L.U32 R9, R9, 0x3, RZ ;  /* 0x0000000309097819 */ /* 0x000fe200000006ff */
[----:B------:R-:W-:Y:S01]  /*14470*/  IMAD R5, R208, c[0x0][0x3f4], R5 ;  /* 0x0000fd00d0057a24 */ /* 0x000fe200078e0205 */
[----:B------:R-:W-:Y:S01]  /*14480*/  IADD3 R11, R0, R11, RZ ;  /* 0x0000000b000b7210 */ /* 0x000fe20007ffe0ff */
[C---:B-1----:R-:W-:Y:S01]  /*14490*/  IMAD R7, R6.reuse, 0x80, R7 ;  /* 0x0000008006077824 */ /* 0x042fe200078e0207 */
[----:B------:R-:W-:Y:S01]  /*144a0*/  LEA R4, R6, R4, 0x7 ;  /* 0x0000000406047211 */ /* 0x000fe200078e38ff */
[----:B-----5:R-:W-:Y:S01]  /*144b0*/  IMAD R3, R3, c[0x0][0x4e8], RZ ;  /* 0x00013a0003037a24 */ /* 0x020fe200078e02ff */
[----:B------:R-:W-:Y:S01]  /*144c0*/  IADD3 R6, R9, 0x40, RZ ;  /* 0x0000004009067810 */ /* 0x000fe20007ffe0ff */
[----:B------:R-:W-:Y:S01]  /*144d0*/  @P0 IMAD.HI.U32 R0, R7, c[0x0][0x4ec], RZ ;  /* 0x00013b0007000a27 */ /* 0x000fe200078e00ff */
[----:B------:R-:W-:-:S03]  /*144e0*/  MOV R2, R7 ;  /* 0x0000000700027202 */ /* 0x000fc60000000f00 */
[----:B------:R-:W-:Y:S01]  /*144f0*/  IMAD.WIDE.U32 R10, R208, c[0x0][0x3f0], R10 ;  /* 0x0000fc00d00a7a25 */ /* 0x000fe200078e000a */
[----:B------:R-:W-:-:S04]  /*14500*/  @P0 SHF.R.U32.HI R2, RZ, c[0x0][0x4f0], R0 ;  /* 0x00013c00ff020a19 */ /* 0x000fc80000011600 */
[--C-:B------:R-:W-:Y:S01]  /*14510*/  SHF.R.S32.HI R8, RZ, 0x1f, R2.reuse ;  /* 0x0000001fff087819 */ /* 0x100fe20000011402 */
[----:B------:R-:W-:Y:S01]  /*14520*/  IMAD.MOV R0, RZ, RZ, -R2 ;  /* 0x000000ffff007224 */ /* 0x000fe200078e0a02 */
[----:B------:R-:W-:-:S03]  /*14530*/  IADD3 R11, R11, R5, RZ ;  /* 0x000000050b0b7210 */ /* 0x000fc60007ffe0ff */
[----:B------:R-:W-:Y:S02]  /*14540*/  IMAD R5, R8, c[0x0][0x3e0], RZ ;  /* 0x0000f80008057a24 */ /* 0x000fe400078e02ff */
[----:B------:R-:W-:Y:S02]  /*14550*/  IMAD R0, R0, c[0x0][0x4e8], R7 ;  /* 0x00013a0000007a24 */ /* 0x000fe400078e0207 */
[----:B------:R-:W-:-:S04]  /*14560*/  IMAD.WIDE.U32 R10, R2, c[0x0][0x3e0], R10 ;  /* 0x0000f800020a7a25 */ /* 0x000fc800078e000a */
[----:B------:R-:W-:Y:S01]  /*14570*/  IMAD R5, R2, c[0x0][0x3e4], R5 ;  /* 0x0000f90002057a24 */ /* 0x000fe200078e0205 */
[----:B------:R-:W-:-:S04]  /*14580*/  SHF.R.S32.HI R2, RZ, 0x1f, R0 ;  /* 0x0000001fff027819 */ /* 0x000fc80000011400 */
        /* <DEDUP_REMOVED lines=9> */
[----:B------:R-:W-:-:S03]  /*14620*/  IADD3 R5, R9, 0x80, RZ ;  /* 0x0000008009057810 */ /* 0x000fc60007ffe0ff */
[----:B------:R1:W3:Y:S08]  /*14630*/  SHFL.IDX PT, R11, R0, RZ, 0x181f ;  /* 0x00181fff000b7589 */ /* 0x0002f000000e0000 */
[----:B------:R-:W-:Y:S05]  /*14640*/  @P0 BRA `(.L_x_142) ;  /* 0x000000f000000947 */ /* 0x000fea0003800000 */
[----:B------:R-:W-:Y:S02]  /*14650*/  ISETP.GE.AND P1, PT, R6, c[0x0][0x3c8], PT ;  /* 0x0000f20006007a0c */ /* 0x000fe40003f26270 */
[----:B------:R-:W-:-:S02]  /*14660*/  ISETP.GE.AND P0, PT, R5, c[0x0][0x3c8], PT ;  /* 0x0000f20005007a0c */ /* 0x000fc40003f06270 */
        /* <DEDUP_REMOVED lines=13> */
.L_x_142:
[----:B------:R-:W-:Y:S05]  /*14740*/  BSYNC B0 ;  /* 0x0000000000007941 */ /* 0x000fea0003800000 */
.L_x_141:
[----:B------:R-:W-:Y:S01]  /*14750*/  IADD3 R8, R4, 0x20, RZ ;  /* 0x0000002004087810 */ /* 0x000fe20007ffe0ff */
[----:B--23--:R2:W3:Y:S01]  /*14760*/  SHFL.IDX PT, R11, R0, 0x1, 0x181f ;  /* 0x00381f00000b7f89 */ /* 0x00c4e200000e0000 */
        /* <DEDUP_REMOVED lines=9> */
[----:B------:R-:W-:Y:S02]  /*14800*/  @!P1 LEA.HI R8, R7, R6, RZ, 0x3 ;  /* 0x0000000607089211 */ /* 0x000fe400078f18ff */
[----:B------:R-:W-:Y:S01]  /*14810*/  @!P0 LEA.HI R7, R12, R5, RZ, 0x3 ;  /* 0x000000050c078211 */ /* 0x000fe200078f18ff */
[----:B---34-:R-:W-:Y:S01]  /*14820*/  @!P2 IMAD.WIDE R12, R9, 0x2, R10 ;  /* 0x00000002090ca825 */ /* 0x018fe200078e020a */
[----:B------:R-:W-:Y:S02]  /*14830*/  @!P1 LOP3.LUT R8, R8, 0xfffffff8, RZ, 0xc0, !PT ;  /* 0xfffffff808089812 */ /* 0x000fe400078ec0ff */
[----:B------:R-:W-:-:S02]  /*14840*/  @!P0 LOP3.LUT R7, R7, 0xfffffff8, RZ, 0xc0, !PT ;  /* 0xfffffff807078812 */ /* 0x000fc400078ec0ff */
[----:B------:R3:W-:Y:S01]  /*14850*/  @!P2 ST.E.128 [R12.64], RZ ;  /* 0x000000ff0c00a985 */ /* 0x0007e2000c101d04 */
[----:B------:R-:W-:-:S04]  /*14860*/  @!P1 IMAD.WIDE R14, R8, 0x2, R10 ;  /* 0x00000002080e9825 */ /* 0x000fc800078e020a */
[----:B------:R-:W-:Y:S01]  /*14870*/  @!P0 IMAD.WIDE R10, R7, 0x2, R10 ;  /* 0x00000002070a8825 */ /* 0x000fe200078e020a */
[----:B------:R3:W-:Y:S04]  /*14880*/  @!P1 ST.E.128 [R14.64], RZ ;  /* 0x000000ff0e009985 */ /* 0x0007e8000c101d04 */
[----:B------:R3:W-:Y:S02]  /*14890*/  @!P0 ST.E.128 [R10.64], RZ ;  /* 0x000000ff0a008985 */ /* 0x0007e4000c101d04 */
.L_x_144:
[----:B------:R-:W-:Y:S05]  /*148a0*/  BSYNC B0 ;  /* 0x0000000000007941 */ /* 0x000fea0003800000 */
.L_x_143:
[----:B------:R-:W-:Y:S01]  /*148b0*/  IADD3 R8, R4, 0x40, RZ ;  /* 0x0000004004087810 */ /* 0x000fe20007ffe0ff */
[----:B---3--:R3:W1:Y:S01]  /*148c0*/  SHFL.IDX PT, R11, R0, 0x2, 0x181f ;  /* 0x00581f00000b7f89 */ /* 0x00866200000e0000 */
        /* <DEDUP_REMOVED lines=11> */
[----:B-1--4-:R-:W-:Y:S01]  /*14980*/  @!P2 IMAD.WIDE R12, R9, 0x2, R10 ;  /* 0x00000002090ca825 */ /* 0x012fe200078e020a */
[----:B------:R-:W-:Y:S02]  /*14990*/  @!P1 LOP3.LUT R8, R8, 0xfffffff8, RZ, 0xc0, !PT ;  /* 0xfffffff808089812 */ /* 0x000fe400078ec0ff */
[----:B------:R-:W-:-:S02]  /*149a0*/  @!P0 LOP3.LUT R7, R7, 0xfffffff8, RZ, 0xc0, !PT ;  /* 0xfffffff807078812 */ /* 0x000fc400078ec0ff */
[----:B------:R1:W-:Y:S01]  /*149b0*/  @!P2 ST.E.128 [R12.64], RZ ;  /* 0x000000ff0c00a985 */ /* 0x0003e2000c101d04 */
[----:B------:R-:W-:-:S04]  /*149c0*/  @!P1 IMAD.WIDE R14, R8, 0x2, R10 ;  /* 0x00000002080e9825 */ /* 0x000fc800078e020a */
[----:B------:R-:W-:Y:S01]  /*149d0*/  @!P0 IMAD.WIDE R10, R7, 0x2, R10 ;  /* 0x00000002070a8825 */ /* 0x000fe200078e020a */
[----:B------:R1:W-:Y:S04]  /*149e0*/  @!P1 ST.E.128 [R14.64], RZ ;  /* 0x000000ff0e009985 */ /* 0x0003e8000c101d04 */
[----:B------:R1:W-:Y:S02]  /*149f0*/  @!P0 ST.E.128 [R10.64], RZ ;  /* 0x000000ff0a008985 */ /* 0x0003e4000c101d04 */
.L_x_146:
[----:B------:R-:W-:Y:S05]  /*14a00*/  BSYNC B0 ;  /* 0x0000000000007941 */ /* 0x000fea0003800000 */
.L_x_145:
[----:B------:R-:W-:Y:S01]  /*14a10*/  IADD3 R4, R4, 0x60, RZ ;  /* 0x0000006004047810 */ /* 0x000fe20007ffe0ff */
[----:B-1----:R1:W2:Y:S03]  /*14a20*/  SHFL.IDX PT, R11, R0, 0x3, 0x181f ;  /* 0x00781f00000b7f89 */ /* 0x0022a600000e0000 */
[----:B------:R-:W-:Y:S01]  /*14a30*/  ISETP.GE.AND P0, PT, R4, R3, PT ;  /* 0x000000030400720c */ /* 0x000fe20003f06270 */
[----:B----4-:R1:W4:-:S12]  /*14a40*/  SHFL.IDX PT, R10, R2, 0x3, 0x181f ;  /* 0x00781f00020a7f89 */ /* 0x01031800000e0000 */
[----:B------:R-:W-:Y:S05]  /*14a50*/  @P0 EXIT ;  /* 0x000000000000094d */ /* 0x000fea0003800000 */
[----:B------:R-:W-:Y:S02]  /*14a60*/  ISETP.GE.AND P0, PT, R6, c[0x0][0x3c8], PT ;  /* 0x0000f20006007a0c */ /* 0x000fe40003f06270 */
[----:B------:R-:W-:-:S11]  /*14a70*/  ISETP.GE.AND P1, PT, R9, c[0x0][0x3c8], PT ;  /* 0x0000f20009007a0c */ /* 0x000fd60003f26270 */
[----:B------:R-:W-:-:S04]  /*14a80*/  @!P0 SHF.R.S32.HI R3, RZ, 0x1f, R6 ;  /* 0x0000001fff038819 */ /* 0x000fc80000011406 */
[----:B------:R-:W-:Y:S01]  /*14a90*/  @!P0 LEA.HI R3, R3, R6, RZ, 0x3 ;  /* 0x0000000603038211 */ /* 0x000fe200078f18ff */
[----:B--2-4-:R-:W-:-:S03]  /*14aa0*/  @!P1 IMAD.WIDE R6, R9, 0x2, R10 ;  /* 0x0000000209069825 */ /* 0x014fc600078e020a */
[----:B------:R-:W-:Y:S02]  /*14ab0*/  @!P0 LOP3.LUT R3, R3, 0xfffffff8, RZ, 0xc0, !PT ;  /* 0xfffffff803038812 */ /* 0x000fe400078ec0ff */
[----:B------:R2:W-:Y:S03]  /*14ac0*/  @!P1 ST.E.128 [R6.64], RZ ;  /* 0x000000ff06009985 */ /* 0x0005e6000c101d04 */
[----:B-1-3--:R-:W-:-:S05]  /*14ad0*/  @!P0 IMAD.WIDE R2, R3, 0x2, R10 ;  /* 0x0000000203028825 */ /* 0x00afca00078e020a */
[----:B------:R2:W-:Y:S01]  /*14ae0*/  @!P0 ST.E.128 [R2.64], RZ ;  /* 0x000000ff02008985 */ /* 0x0005e2000c101d04 */
[----:B------:R-:W-:-:S13]  /*14af0*/  ISETP.GE.AND P0, PT, R5, c[0x0][0x3c8], PT ;  /* 0x0000f20005007a0c */ /* 0x000fda0003f06270 */
[----:B------:R-:W-:Y:S05]  /*14b00*/  @P0 EXIT ;  /* 0x000000000000094d */ /* 0x000fea0003800000 */
[----:B------:R-:W-:-:S04]  /*14b10*/  SHF.R.S32.HI R0, RZ, 0x1f, R5 ;  /* 0x0000001fff007819 */ /* 0x000fc80000011405 */
[----:B------:R-:W-:-:S04]  /*14b20*/  LEA.HI R0, R0, R5, RZ, 0x3 ;  /* 0x0000000500007211 */ /* 0x000fc800078f18ff */
[----:B--2---:R-:W-:-:S05]  /*14b30*/  LOP3.LUT R3, R0, 0xfffffff8, RZ, 0xc0, !PT ;  /* 0xfffffff800037812 */ /* 0x004fca00078ec0ff */
[----:B------:R-:W-:-:S05]  /*14b40*/  IMAD.WIDE R10, R3, 0x2, R10 ;  /* 0x00000002030a7825 */ /* 0x000fca00078e020a */
[----:B------:R-:W-:Y:S01]  /*14b50*/  ST.E.128 [R10.64], RZ ;  /* 0x000000ff0a007985 */ /* 0x000fe2000c101d04 */
[----:B------:R-:W-:Y:S05]  /*14b60*/  EXIT ;  /* 0x000000000000794d */ /* 0x000fea0003800000 */
.L_x_147:
        /* <DEDUP_REMOVED lines=9> */
.L_x_1285:


//--------------------- .text._ZN7cutlass13device_kernelIN5flash19enable_sm80_to_sm89INS1_16FlashAttnFwdSm80INS1_25CollectiveMainloopFwdSm80ILi8ELi1ELb0EN4cute5tupleIJNS5_1CILi128EEENS7_ILi64EEENS7_ILi192EEEEEELi192ENS_6half_tEfNS_4arch4Sm80ELb0ELb1ELb1ELb0ELb0ELb0ELb1ELb0EEENS1_21CollectiveEpilogueFwdINS6_IJS8_SA_S9_EEENS6_IJNS7_ILi1EEESI_SI_EEESC_SE_Li256ELb0ELb1ELb0ELb0EEENS1_19SingleTileSchedulerILb0ELb0ELb1ELi128EEEEEEEEEvNT_6ParamsE --------------------------
	.section	.text._ZN7cutlass13device_kernelIN5flash19enable_sm80_to_sm89INS1_16FlashAttnFwdSm80INS1_25CollectiveMainloopFwdSm80ILi8ELi1ELb0EN4cute5tupleIJNS5_1CILi128EEENS7_ILi64EEENS7_ILi192EEEEEELi192ENS_6half_tEfNS_4arch4Sm80ELb0ELb1ELb1ELb0ELb0ELb0ELb1ELb0EEENS1_21CollectiveEpilogueFwdINS6_IJS8_SA_S9_EEENS6_IJNS7_ILi1EEESI_SI_EEESC_SE_Li256ELb0ELb1ELb0ELb0EEENS1_19SingleTileSchedulerILb0ELb0ELb1ELi128EEEEEEEEEvNT_6ParamsE,"ax",@progbits
	.sectioninfo	@"SHI_REGISTERS=255"
	.align	128
.text._ZN7cutlass13device_kernelIN5flash19enable_sm80_to_sm89INS1_16FlashAttnFwdSm80INS1_25CollectiveMainloopFwdSm80ILi8ELi1ELb0EN4cute5tupleIJNS5_1CILi128EEENS7_ILi64EEENS7_ILi192EEEEEELi192ENS_6half_tEfNS_4arch4Sm80ELb0ELb1ELb1ELb0ELb0ELb0ELb1ELb0EEENS1_21CollectiveEpilogueFwdINS6_IJS8_SA_S9_EEENS6_IJNS7_ILi1EEESI_SI_EEESC_SE_Li256ELb0ELb1ELb0ELb0EEENS1_19SingleTileSchedulerILb0ELb0ELb1ELi128EEEEEEEEEvNT_6ParamsE:
        .type           _ZN7cutlass13device_kernelIN5flash19enable_sm80_to_sm89INS1_16FlashAttnFwdSm80INS1_25CollectiveMainloopFwdSm80ILi8ELi1ELb0EN4cute5tupleIJNS5_1CILi128EEENS7_ILi64EEENS7_ILi192EEEEEELi192ENS_6half_tEfNS_4arch4Sm80ELb0ELb1ELb1ELb0ELb0ELb0ELb1ELb0EEENS1_21CollectiveEpilogueFwdINS6_IJS8_SA_S9_EEENS6_IJNS7_ILi1EEESI_SI_EEESC_SE_Li256ELb0ELb1ELb0ELb0EEENS1_19SingleTileSchedulerILb0ELb0ELb1ELi128EEEEEEEEEvNT_6ParamsE,@function
        .size           _ZN7cutlass13device_kernelIN5flash19enable_sm80_to_sm89INS1_16FlashAttnFwdSm80INS1_25CollectiveMainloopFwdSm80ILi8ELi1ELb0EN4cute5tupleIJNS5_1CILi128EEENS7_ILi64EEENS7_ILi192EEEEEELi192ENS_6half_tEfNS_4arch4Sm80ELb0ELb1ELb1ELb0ELb0ELb0ELb1ELb0EEENS1_21CollectiveEpilogueFwdINS6_IJS8_SA_S9_EEENS6_IJNS7_ILi1EEESI_SI_EEESC_SE_Li256ELb0ELb1ELb0ELb0EEENS1_19SingleTileSchedulerILb0ELb0ELb1ELi128EEEEEEEEEvNT_6ParamsE,(.L_x_1286 - _ZN7cutlass13device_kernelIN5flash19enable_sm80_to_sm89INS1_16FlashAttnFwdSm80INS1_25CollectiveMainloopFwdSm80ILi8ELi1ELb0EN4cute5tupleIJNS5_1CILi128EEENS7_ILi64EEENS7_ILi192EEEEEELi192ENS_6half_tEfNS_4arch4Sm80ELb0ELb1ELb1ELb0ELb0ELb0ELb1ELb0EEENS1_21CollectiveEpilogueFwdINS6_IJS8_SA_S9_EEENS6_IJNS7_ILi1EEESI_SI_EEESC_SE_Li256ELb0ELb1ELb0ELb0EEENS1_19SingleTileSchedulerILb0ELb0ELb1ELi128EEEEEEEEEvNT_6ParamsE)
        .other          _ZN7cutlass13device_kernelIN5flash19enable_sm80_to_sm89INS1_16FlashAttnFwdSm80INS1_25CollectiveMainloopFwdSm80ILi8ELi1ELb0EN4cute5tupleIJNS5_1CILi128EEENS7_ILi64EEENS7_ILi192EEEEEELi192ENS_6half_tEfNS_4arch4Sm80ELb0ELb1ELb1ELb0ELb0ELb0ELb1ELb0EEENS1_21CollectiveEpilogueFwdINS6_IJS8_SA_S9_EEENS6_IJNS7_ILi1EEESI_SI_EEESC_SE_Li256ELb0ELb1ELb0ELb0EEENS1_19SingleTileSchedulerILb0ELb0ELb1ELi128EEEEEEEEEvNT_6ParamsE,@"STO_CUDA_ENTRY STV_DEFAULT"
_ZN7cutlass13device_kernelIN5flash19enable_sm80_to_sm89INS1_16FlashAttnFwdSm80INS1_25CollectiveMainloopFwdSm80ILi8ELi1ELb0EN4cute5tupleIJNS5_1CILi128EEENS7_ILi64EEENS7_ILi192EEEEEELi192ENS_6half_tEfNS_4arch4Sm80ELb0ELb1ELb1ELb0ELb0ELb0ELb1ELb0EEENS1_21CollectiveEpilogueFwdINS6_IJS8_SA_S9_EEENS6_IJNS7_ILi1EEESI_SI_EEESC_SE_Li256ELb0ELb1ELb0ELb0EEENS1_19SingleTileSchedulerILb0ELb0ELb1ELi128EEEEEEEEEvNT_6ParamsE:
[----:B------:R-:W-:Y:S02]  /*0000*/  MOV R1, c[0x0][0x28] ;  /* 0x00000a0000017a02 */ /* 0x000fe40000000f00 */
[----:B------:R-:W1:Y:S02]  /*0010*/  S2R R0, SR_CTAID.Z ;  /* 0x0000000000007919 */ /* 0x000e640000002700 */
[----:B-1----:R-:W-:-:S13]  /*0020*/  ISETP.GE.AND P0, PT, R0, RZ, PT ;  /* 0x000000ff0000720c */ /* 0x002fda0003f06270 */
[----:B------:R-:W-:Y:S05]  /*0030*/  @!P0 EXIT ;  /* 0x000000000000894d */ /* 0x000fea0003800000 */
[----:B------:R-:W1:Y:S01]  /*0040*/  S2UR UR15, SR_CTAID.X ;  /* 0x00000000000f79c3 */ /* 0x000e620000002500 */
[----:B------:R-:W-:Y:S01]  /*0050*/  ULDC UR9, c[0x0][0x2c4] ;  /* 0x0000b10000097ab9 */ /* 0x000fe20000000800 */
[----:B------:R-:W2:Y:S01]  /*0060*/  S2R R88, SR_TID.X ;  /* 0x0000000000587919 */ /* 0x000ea20000002100 */
[----:B------:R-:W-:Y:S02]  /*0070*/  UISETP.NE.AND UP2, UPT, UR9, 0x1, UPT ;  /* 0x000000010900788c */ /* 0x000fe4000bf45270 */
[----:B------:R-:W-:Y:S02]  /*0080*/  ULDC.64 UR4, c[0x0][0x2c8] ;  /* 0x0000b20000047ab9 */ /* 0x000fe40000000a00 */
[----:B------:R-:W-:Y:S02]  /*0090*/  UMOV UR6, 0x1 ;  /* 0x0000000100067882 */ /* 0x000fe40000000000 */
[----:B------:R-:W-:Y:S02]  /*00a0*/  ULDC UR8, c[0x0][0x168] ;  /* 0x00005a0000087ab9 */ /* 0x000fe40000000800 */
[----:B------:R-:W-:-:S02]  /*00b0*/  UIADD3 UR8, UR6, -UR8, URZ ;  /* 0x8000000806087290 */ /* 0x000fc4000fffe03f */
[----:B-1----:R-:W-:-:S04]  /*00c0*/  USHF.L.U32 UR15, UR15, 0x7, URZ ;  /* 0x000000070f0f7899 */ /* 0x002fc8000800063f */
[----:B------:R-:W-:Y:S02]  /*00d0*/  @UP2 UIADD3 UR10, UR15, 0x7f, URZ ;  /* 0x0000007f0f0a2890 */ /* 0x000fe4000fffe03f */
[----:B------:R-:W-:Y:S02]  /*00e0*/  UIADD3 UR7, UR15, 0x7f, URZ ;  /* 0x0000007f0f077890 */ /* 0x000fe4000fffe03f */
[----:B------:R-:W-:-:S04]  /*00f0*/  UIMAD.WIDE.U32 UR10, UR10, UR4, URZ ;  /* 0x000000040a0a72a5 */ /* 0x000fc8000f8e003f */
[----:B------:R-:W-:-:S03]  /*0100*/  @UP2 USHF.R.U32.HI UR7, URZ, UR5, UR11 ;  /* 0x000000053f072299 */ /* 0x000fc6000801160b */
[----:B------:R-:W-:Y:S02]  /*0110*/  ULDC.64 UR4, c[0x0][0x328] ;  /* 0x0000ca0000047ab9 */ /* 0x000fe40000000a00 */
[----:B------:R-:W-:-:S03]  /*0120*/  UISETP.LE.AND UP1, UPT, UR6, UR5, UPT ;  /* 0x000000050600728c */ /* 0x000fc6000bf23270 */
[----:B------:R-:W-:Y:S02]  /*0130*/  ULDC UR5, c[0x0][0x1d0] ;  /* 0x0000740000057ab9 */ /* 0x000fe40000000800 */
[----:B------:R-:W-:Y:S01]  /*0140*/  UIADD3 UR5, UR7, UR5, UR8 ;  /* 0x0000000507057290 */ /* 0x000fe2000fffe008 */
[----:B------:R-:W-:-:S03]  /*0150*/  PLOP3.LUT P0, PT, PT, PT, UP1, 0x40, 0x0 ;  /* 0x000000000000781c */ /* 0x000fc60003f0e818 */
[----:B------:R-:W-:-:S10]  /*0160*/  UIADD3 UR7, UR5, UR4, URZ ;  /* 0x0000000405077290 */ /* 0x000fd4000fffe03f */
[----:B------:R-:W-:Y:S05]  /*0170*/  @P0 BRA `(.L_x_148) ;  /* 0x0000014000000947 */ /* 0x000fea0003800000 */
[----:B--2---:R-:W-:Y:S01]  /*0180*/  ISETP.LT.AND P0, PT, RZ, UR5, PT ;  /* 0x00000005ff007c0c */ /* 0x004fe2000bf01270 */
[----:B------:R-:W-:-:S12]  /*0190*/  UIADD3 UR8, UR5, -0x1, URZ ;  /* 0xffffffff05087890 */ /* 0x000fd8000fffe03f */
[----:B------:R-:W-:Y:S05]  /*01a0*/  @P0 BRA `(.L_x_149) ;  /* 0x0000008000000947 */ /* 0x000fea0003800000 */
[----:B------:R-:W-:Y:S02]  /*01b0*/  ULDC UR4, c[0x0][0x32c] ;  /* 0x0000cb0000047ab9 */ /* 0x000fe40000000800 */
[----:B------:R-:W-:Y:S02]  /*01c0*/  UISETP.NE.AND UP0, UPT, UR6, UR4, UPT ;  /* 0x000000040600728c */ /* 0x000fe4000bf05270 */
[----:B------:R-:W-:-:S03]  /*01d0*/  UIADD3 UR8, -UR5, URZ, URZ ;  /* 0x0000003f05087290 */ /* 0x000fc6000fffe13f */
[----:B------:R-:W-:Y:S02]  /*01e0*/  ULDC.64 UR4, c[0x0][0x330] ;  /* 0x0000cc0000047ab9 */ /* 0x000fe40000000a00 */
[----:B------:R-:W-:-:S04]  /*01f0*/  UIMAD.WIDE.U32 UR10, UR8, UR4, URZ ;  /* 0x00000004080a72a5 */ /* 0x000fc8000f8e003f */
[----:B------:R-:W-:-:S04]  /*0200*/  @UP0 USHF.R.U32.HI UR8, URZ, UR5, UR11 ;  /* 0x000000053f080299 */ /* 0x000fc8000801160b */
[----:B------:R-:W-:Y:S01]  /*0210*/  ULOP3.LUT UR8, URZ, UR8, URZ, 0x33, !UPT ;  /* 0x000000083f087292 */ /* 0x000fe2000f8e333f */
[----:B------:R-:W-:Y:S05]  /*0220*/  BRA `(.L_x_150) ;  /* 0x0000005000007947 */ /* 0x000fea0003800000 */
.L_x_149:
[----:B------:R-:W-:Y:S02]  /*0230*/  ULDC UR4, c[0x0][0x32c] ;  /* 0x0000cb0000047ab9 */ /* 0x000fe40000000800 */
[----:B------:R-:W-:-:S03]  /*0240*/  UISETP.NE.AND UP0, UPT, UR6, UR4, UPT ;  /* 0x000000040600728c */ /* 0x000fc6000bf05270 */
[----:B------:R-:W-:Y:S02]  /*0250*/  ULDC.64 UR4, c[0x0][0x330] ;  /* 0x0000cc0000047ab9 */ /* 0x000fe40000000a00 */
[----:B------:R-:W-:-:S06]  /*0260*/  UIMAD.WIDE.U32 UR10, UR8, UR4, URZ ;  /* 0x00000004080a72a5 */ /* 0x000fcc000f8e003f */
[----:B------:R-:W-:Y:S02]  /*0270*/  @UP0 USHF.R.U32.HI UR8, URZ, UR5, UR11 ;  /* 0x000000053f080299 */ /* 0x000fe4000801160b */
.L_x_150:
[----:B------:R-:W-:Y:S02]  /*0280*/  ULDC UR4, c[0x0][0x32c] ;  /* 0x0000cb0000047ab9 */ /* 0x000fe40000000800 */
[----:B------:R-:W-:-:S04]  /*0290*/  UIMAD UR4, UR8, UR4, UR4 ;  /* 0x00000004080472a4 */ /* 0x000fc8000f8e0204 */
[----:B------:R-:W-:-:S04]  /*02a0*/  UISETP.LT.AND UP0, UPT, UR7, UR4, UPT ;  /* 0x000000040700728c */ /* 0x000fc8000bf01270 */
[----:B------:R-:W-:-:S03]  /*02b0*/  USEL UR7, UR7, UR4, UP0 ;  /* 0x0000000407077287 */ /* 0x000fc60008000000 */
.L_x_148:
[----:B--2---:R-:W-:Y:S01]  /*02c0*/  ULDC.64 UR4, c[0x0][0x2c8] ;  /* 0x0000b20000047ab9 */ /* 0x004fe20000000a00 */
[----:B------:R-:W-:Y:S01]  /*02d0*/  PLOP3.LUT P0, PT, PT, PT, UP1, 0x40, 0x0 ;  /* 0x000000000000781c */ /* 0x000fe20003f0e818 */
[----:B------:R-:W-:Y:S02]  /*02e0*/  UIMAD.WIDE.U32 UR12, UR15, UR4, URZ ;  /* 0x000000040f0c72a5 */ /* 0x000fe4000f8e003f */
[----:B------:R-:W-:Y:S02]  /*02f0*/  UMOV UR8, 0x3f ;  /* 0x0000003f00087882 */ /* 0x000fe40000000000 */
[----:B------:R-:W-:Y:S02]  /*0300*/  ULDC UR4, c[0x0][0x1d0] ;  /* 0x0000740000047ab9 */ /* 0x000fe40000000800 */
[----:B------:R-:W-:Y:S02]  /*0310*/  UIADD3 UR7, UR7, 0x3f, URZ ;  /* 0x0000003f07077890 */ /* 0x000fe4000fffe03f */
[----:B------:R-:W-:-:S02]  /*0320*/  UIADD3 UR8, UR8, UR4, URZ ;  /* 0x0000000408087290 */ /* 0x000fc4000fffe03f */
[----:B------:R-:W-:Y:S02]  /*0330*/  UMOV UR10, UR15 ;  /* 0x0000000f000a7c82 */ /* 0x000fe40008000000 */
[----:B------:R-:W-:Y:S02]  /*0340*/  @UP2 USHF.R.U32.HI UR10, URZ, UR5, UR13 ;  /* 0x000000053f0a2299 */ /* 0x000fe4000801160d */
[----:B------:R-:W-:Y:S02]  /*0350*/  USHF.R.S32.HI UR12, URZ, 0x1f, UR7 ;  /* 0x0000001f3f0c7899 */ /* 0x000fe40008011407 */
[----:B------:R-:W-:Y:S02]  /*0360*/  USHF.R.S32.HI UR13, URZ, 0x1f, UR8 ;  /* 0x0000001f3f0d7899 */ /* 0x000fe40008011408 */
[----:B------:R-:W-:Y:S02]  /*0370*/  ULEA.HI UR12, UR12, UR7, URZ, 0x6 ;  /* 0x000000070c0c7291 */ /* 0x000fe4000f8f303f */
[----:B------:R-:W-:-:S02]  /*0380*/  ULEA.HI UR13, UR13, UR8, URZ, 0x6 ;  /* 0x000000080d0d7291 */ /* 0x000fc4000f8f303f */
[----:B------:R-:W-:Y:S02]  /*0390*/  ULDC UR11, c[0x0][0x168] ;  /* 0x00005a00000b7ab9 */ /* 0x000fe40000000800 */
[----:B------:R-:W-:Y:S02]  /*03a0*/  UIADD3 UR7, UR4, -UR11, URZ ;  /* 0x8000000b04077290 */ /* 0x000fe4000fffe03f */
[----:B------:R-:W-:Y:S02]  /*03b0*/  USHF.R.S32.HI UR12, URZ, 0x6, UR12 ;  /* 0x000000063f0c7899 */ /* 0x000fe4000801140c */
[----:B------:R-:W-:Y:S02]  /*03c0*/  USHF.R.S32.HI UR13, URZ, 0x6, UR13 ;  /* 0x000000063f0d7899 */ /* 0x000fe4000801140d */
[----:B------:R-:W-:Y:S02]  /*03d0*/  UIADD3 UR4, UR7, UR10, URZ ;  /* 0x0000000a07047290 */ /* 0x000fe4000fffe03f */
[----:B------:R-:W-:-:S02]  /*03e0*/  UISETP.LT.AND UP0, UPT, UR13, UR12, UPT ;  /* 0x0000000c0d00728c */ /* 0x000fc4000bf01270 */
[----:B------:R-:W-:Y:S02]  /*03f0*/  ULDC UR5, c[0x0][0x324] ;  /* 0x0000c90000057ab9 */ /* 0x000fe40000000800 */
[----:B------:R-:W-:Y:S02]  /*0400*/  UIADD3 UR8, UR4, -UR5, URZ ;  /* 0x8000000504087290 */ /* 0x000fe4000fffe03f */
[----:B------:R-:W-:Y:S01]  /*0410*/  USEL UR13, UR13, UR12, UP0 ;  /* 0x0000000c0d0d7287 */ /* 0x000fe20008000000 */
[----:B------:R-:W-:Y:S05]  /*0420*/  @P0 BRA `(.L_x_151) ;  /* 0x0000015000000947 */ /* 0x000fea0003800000 */
[----:B------:R-:W-:Y:S02]  /*0430*/  UMOV UR10, UR4 ;  /* 0x00000004000a7c82 */ /* 0x000fe40008000000 */
[----:B------:R-:W-:-:S06]  /*0440*/  UISETP.GT.AND UP0, UPT, UR10, -0x1, UPT ;  /* 0xffffffff0a00788c */ /* 0x000fcc000bf04270 */
[----:B------:R-:W-:-:S13]  /*0450*/  PLOP3.LUT P0, PT, PT, PT, UP0, 0x80, 0x0 ;  /* 0x000000000000781c */ /* 0x000fda0003f0f008 */
[----:B------:R-:W-:Y:S05]  /*0460*/  @P0 BRA `(.L_x_152) ;  /* 0x0000008000000947 */ /* 0x000fea0003800000 */
[----:B------:R-:W-:Y:S02]  /*0470*/  ULDC UR4, c[0x0][0x32c] ;  /* 0x0000cb0000047ab9 */ /* 0x000fe40000000800 */
[----:B------:R-:W-:Y:S02]  /*0480*/  UISETP.NE.AND UP0, UPT, UR4, 0x1, UPT ;  /* 0x000000010400788c */ /* 0x000fe4000bf05270 */
[----:B------:R-:W-:Y:S02]  /*0490*/  ULOP3.LUT UR10, URZ, UR10, URZ, 0x33, !UPT ;  /* 0x0000000a3f0a7292 */ /* 0x000fe4000f8e333f */
[----:B------:R-:W-:Y:S02]  /*04a0*/  ULDC.64 UR4, c[0x0][0x330] ;  /* 0x0000cc0000047ab9 */ /* 0x000fe40000000a00 */
[----:B------:R-:W-:-:S05]  /*04b0*/  UIMAD.WIDE.U32 UR16, UR10, UR4, URZ ;  /* 0x000000040a1072a5 */ /* 0x000fca000f8e003f */
[----:B------:R-:W-:-:S04]  /*04c0*/  @UP0 USHF.R.U32.HI UR10, URZ, UR5, UR17 ;  /* 0x000000053f0a0299 */ /* 0x000fc80008011611 */
[----:B------:R-:W-:Y:S01]  /*04d0*/  ULOP3.LUT UR10, URZ, UR10, URZ, 0x33, !UPT ;  /* 0x0000000a3f0a7292 */ /* 0x000fe2000f8e333f */
[----:B------:R-:W-:Y:S05]  /*04e0*/  BRA `(.L_x_153) ;  /* 0x0000005000007947 */ /* 0x000fea0003800000 */
.L_x_152:
[----:B------:R-:W-:Y:S02]  /*04f0*/  ULDC UR4, c[0x0][0x32c] ;  /* 0x0000cb0000047ab9 */ /* 0x000fe40000000800 */
[----:B------:R-:W-:-:S03]  /*0500*/  UISETP.NE.AND UP0, UPT, UR4, 0x1, UPT ;  /* 0x000000010400788c */ /* 0x000fc6000bf05270 */
[----:B------:R-:W-:Y:S02]  /*0510*/  ULDC.64 UR4, c[0x0][0x330] ;  /* 0x0000cc0000047ab9 */ /* 0x000fe40000000a00 */
[----:B------:R-:W-:-:S06]  /*0520*/  UIMAD.WIDE.U32 UR16, UR10, UR4, URZ ;  /* 0x000000040a1072a5 */ /* 0x000fcc000f8e003f */
[----:B------:R-:W-:Y:S02]  /*0530*/  @UP0 USHF.R.U32.HI UR10, URZ, UR5, UR17 ;  /* 0x000000053f0a0299 */ /* 0x000fe40008011611 */
.L_x_153:
[----:B------:R-:W-:Y:S02]  /*0540*/  ULDC UR4, c[0x0][0x32c] ;  /* 0x0000cb0000047ab9 */ /* 0x000fe40000000800 */
[----:B------:R-:W-:-:S04]  /*0550*/  UIMAD UR4, UR10, UR4, URZ ;  /* 0x000000040a0472a4 */ /* 0x000fc8000f8e023f */
[----:B------:R-:W-:-:S04]  /*0560*/  UISETP.LT.AND UP0, UPT, UR8, UR4, UPT ;  /* 0x000000040800728c */ /* 0x000fc8000bf01270 */
[----:B------:R-:W-:-:S04]  /*0570*/  USEL UR8, UR8, UR4, !UP0 ;  /* 0x0000000408087287 */ /* 0x000fc8000c000000 */
.L_x_151:
[----:B------:R-:W-:Y:S01]  /*0580*/  USHF.R.S32.HI UR4, URZ, 0x1f, UR8 ;  /* 0x0000001f3f047899 */ /* 0x000fe20008011408 */
[----:B------:R-:W-:Y:S01]  /*0590*/  PLOP3.LUT P2, PT, PT, PT, PT, 0x80, 0x0 ;  /* 0x000000000000781c */ /* 0x000fe20003f4f070 */
[----:B------:R-:W-:Y:S01]  /*05a0*/  ULDC.64 UR16, c[0x0][0x118] ;  /* 0x0000460000107ab9 */ /* 0x000fe20000000a00 */
[----:B------:R-:W-:Y:S01]  /*05b0*/  CS2R R98, SRZ ;  /* 0x0000000000627805 */ /* 0x000fe2000001ff00 */
[----:B------:R-:W-:Y:S01]  /*05c0*/  ULEA.HI UR8, UR4, UR8, URZ, 0x6 ;  /* 0x0000000804087291 */ /* 0x000fe2000f8f303f */
[----:B------:R-:W-:Y:S01]  /*05d0*/  IMAD.MOV.U32 R5, RZ, RZ, RZ ;  /* 0x000000ffff057224 */ /* 0x000fe200078e00ff */
[----:B------:R-:W-:Y:S01]  /*05e0*/  CS2R R94, SRZ ;  /* 0x00000000005e7805 */ /* 0x000fe2000001ff00 */
[----:B------:R-:W-:Y:S01]  /*05f0*/  IMAD.MOV.U32 R96, RZ, RZ, RZ ;  /* 0x000000ffff607224 */ /* 0x000fe200078e00ff */
[----:B------:R-:W-:Y:S01]  /*0600*/  USHF.R.S32.HI UR8, URZ, 0x6, UR8 ;  /* 0x000000063f087899 */ /* 0x000fe20008011408 */
[----:B------:R-:W-:Y:S01]  /*0610*/  CS2R R92, SRZ ;  /* 0x00000000005c7805 */ /* 0x000fe2000001ff00 */
[----:B------:R-:W-:Y:S01]  /*0620*/  CS2R R90, SRZ ;  /* 0x00000000005a7805 */ /* 0x000fe2000001ff00 */
[----:B------:R-:W-:Y:S01]  /*0630*/  MOV R89, RZ ;  /* 0x000000ff00597202 */ /* 0x000fe20000000f00 */
[----:B------:R-:W-:Y:S01]  /*0640*/  UISETP.LT.AND UP0, UPT, URZ, UR8, UPT ;  /* 0x000000083f00728c */ /* 0x000fe2000bf01270 */
[----:B------:R-:W-:Y:S01]  /*0650*/  CS2R R6, SRZ ;  /* 0x0000000000067805 */ /* 0x000fe2000001ff00 */
[----:B------:R-:W-:Y:S01]  /*0660*/  CS2R R86, SRZ ;  /* 0x0000000000567805 */ /* 0x000fe2000001ff00 */
[----:B------:R-:W-:Y:S01]  /*0670*/  CS2R R84, SRZ ;  /* 0x0000000000547805 */ /* 0x000fe2000001ff00 */
[----:B------:R-:W-:Y:S01]  /*0680*/  USEL UR8, URZ, UR8, !UP0 ;  /* 0x000000083f087287 */ /* 0x000fe2000c000000 */
[----:B------:R-:W-:Y:S01]  /*0690*/  CS2R R82, SRZ ;  /* 0x0000000000527805 */ /* 0x000fe2000001ff00 */
[----:B------:R-:W-:Y:S01]  /*06a0*/  CS2R R80, SRZ ;  /* 0x0000000000507805 */ /* 0x000fe2000001ff00 */
[----:B------:R-:W-:Y:S01]  /*06b0*/  CS2R R78, SRZ ;  /* 0x00000000004e7805 */ /* 0x000fe2000001ff00 */
[----:B------:R-:W-:Y:S01]  /*06c0*/  UISETP.GT.AND UP0, UPT, UR13, UR8, UPT ;  /* 0x000000080d00728c */ /* 0x000fe2000bf04270 */
[----:B------:R-:W-:Y:S01]  /*06d0*/  CS2R R76, SRZ ;  /* 0x00000000004c7805 */ /* 0x000fe2000001ff00 */
[----:B------:R-:W-:Y:S01]  /*06e0*/  CS2R R74, SRZ ;  /* 0x00000000004a7805 */ /* 0x000fe2000001ff00 */
[----:B------:R-:W-:Y:S01]  /*06f0*/  CS2R R72, SRZ ;  /* 0x0000000000487805 */ /* 0x000fe2000001ff00 */
[----:B------:R-:W-:Y:S01]  /*0700*/  CS2R R70, SRZ ;  /* 0x0000000000467805 */ /* 0x000fe2000001ff00 */
[----:B------:R-:W-:Y:S01]  /*0710*/  CS2R R68, SRZ ;  /* 0x0000000000447805 */ /* 0x000fe2000001ff00 */
[----:B------:R-:W-:Y:S01]  /*0720*/  PLOP3.LUT P0, PT, PT, PT, UP0, 0x80, 0x0 ;  /* 0x000000000000781c */ /* 0x000fe20003f0f008 */
        /* <DEDUP_REMOVED lines=34> */
[----:B------:R-:W-:Y:S01]  /*0950*/  ISETP.NE.U32.AND P3, PT, RZ, c[0x0][0x340], PT ;  /* 0x0000d000ff007a0c */ /* 0x000fe20003f65070 */
[----:B------:R-:W1:Y:S01]  /*0960*/  S2R R4, SR_CTAID.Y ;  /* 0x0000000000047919 */ /* 0x000e620000002600 */
[----:B------:R-:W-:-:S02]  /*0970*/  SHF.R.S32.HI R91, RZ, 0x1f, R88 ;  /* 0x0000001fff5b7819 */ /* 0x000fc40000011458 */
[----:B------:R-:W-:Y:S02]  /*0980*/  PLOP3.LUT P1, PT, PT, PT, UP2, 0x80, 0x0 ;  /* 0x000000000000781c */ /* 0x000fe40003f2f028 */
[----:B------:R-:W-:Y:S02]  /*0990*/  PLOP3.LUT P0, PT, PT, PT, UP2, 0x80, 0x0 ;  /* 0x000000000000781c */ /* 0x000fe40003f0f028 */
[----:B------:R-:W-:Y:S01]  /*09a0*/  SHF.R.S32.HI R5, RZ, 0x1f, R0 ;  /* 0x0000001fff057819 */ /* 0x000fe20000011400 */
[----:B------:R-:W-:Y:S01]  /*09b0*/  ULDC UR4, c[0x0][0x168] ;  /* 0x00005a0000047ab9 */ /* 0x000fe20000000800 */
[----:B------:R-:W-:Y:S01]  /*09c0*/  ISETP.NE.AND.EX P3, PT, RZ, c[0x0][0x344], PT, P3 ;  /* 0x0000d100ff007a0c */ /* 0x000fe20003f65330 */
[----:B------:R-:W-:Y:S02]  /*09d0*/  UIADD3 UR18, UR13, -0x1, URZ ;  /* 0xffffffff0d127890 */ /* 0x000fe4000fffe03f */
[----:B------:R-:W-:-:S10]  /*09e0*/  ULDC.64 UR10, c[0x0][0x1e0] ;  /* 0x00007800000a7ab9 */ /* 0x000fd40000000a00 */
[----:B------:R-:W-:-:S04]  /*09f0*/  @P3 IMAD.MOV.U32 R3, RZ, RZ, 0x4 ;  /* 0x00000004ff033424 */ /* 0x000fc800078e00ff */
[----:B------:R-:W-:-:S06]  /*0a00*/  @P3 IMAD.WIDE R208, R0, R3, c[0x0][0x340] ;  /* 0x0000d00000d03625 */ /* 0x000fcc00078e0203 */
[----:B------:R-:W2:Y:S01]  /*0a10*/  @P3 LDG.E R208, [R208.64] ;  /* 0x00000010d0d03981 */ /* 0x000ea2000c1e1900 */
[-C--:B------:R-:W-:Y:S01]  /*0a20*/  LEA.HI R9, R91, R88.reuse, RZ, 0x3 ;  /* 0x000000585b097211 */ /* 0x080fe200078f18ff */
[----:B-1----:R-:W-:Y:S01]  /*0a30*/  IMAD.WIDE.U32 R12, R4, c[0x0][0x1b8], RZ ;  /* 0x00006e00040c7a25 */ /* 0x002fe200078e00ff */
[----:B------:R-:W-:Y:S01]  /*0a40*/  SHF.R.S32.HI R7, RZ, 0x1f, R4 ;  /* 0x0000001fff077819 */ /* 0x000fe20000011404 */
[----:B------:R-:W-:Y:S01]  /*0a50*/  UIMAD UR4, UR9, UR4, URZ ;  /* 0x00000004090472a4 */ /* 0x000fe2000f8e023f */
[----:B------:R-:W-:Y:S01]  /*0a60*/  LOP3.LUT R3, R9, 0xfffffff8, RZ, 0xc0, !PT ;  /* 0xfffffff809037812 */ /* 0x000fe200078ec0ff */
[----:B------:R-:W-:Y:S01]  /*0a70*/  USHF.L.U32 UR14, UR18, 0x6, URZ ;  /* 0x00000006120e7899 */ /* 0x000fe2000800063f */
[----:B------:R-:W-:Y:S01]  /*0a80*/  SHF.R.S32.HI R9, RZ, 0x3, R9 ;  /* 0x00000003ff097819 */ /* 0x000fe20000011409 */
[----:B------:R-:W-:Y:S01]  /*0a90*/  IMAD R11, R7, c[0x0][0x1b8], RZ ;  /* 0x00006e00070b7a24 */ /* 0x000fe200078e02ff */
[----:B------:R-:W-:Y:S01]  /*0aa0*/  UMOV UR9, 0x6 ;  /* 0x0000000600097882 */ /* 0x000fe20000000000 */
[----:B------:R-:W-:Y:S01]  /*0ab0*/  IMAD.IADD R3, R88, 0x1, -R3 ;  /* 0x0000000158037824 */ /* 0x000fe200078e0a03 */
[----:B------:R-:W-:Y:S01]  /*0ac0*/  USHF.L.U32 UR20, UR10, 0x6, URZ ;  /* 0x000000060a147899 */ /* 0x000fe2000800063f */
[----:B------:R-:W-:Y:S01]  /*0ad0*/  IMAD R11, R4, c[0x0][0x1bc], R11 ;  /* 0x00006f00040b7a24 */ /* 0x000fe200078e020b */
[----:B------:R-:W-:Y:S01]  /*0ae0*/  USHF.L.U64.HI UR19, UR10, UR9, UR11 ;  /* 0x000000090a137299 */ /* 0x000fe2000801020b */
[----:B------:R-:W-:Y:S01]  /*0af0*/  IMAD R2, R3, 0x20, R9 ;  /* 0x0000002003027824 */ /* 0x000fe200078e0209 */
[----:B------:R-:W-:Y:S01]  /*0b00*/  USHF.R.S32.HI UR21, URZ, 0x1f, UR18 ;  /* 0x0000001f3f157899 */ /* 0x000fe20008011412 */
[----:B------:R-:W-:Y:S01]  /*0b10*/  IMAD.IADD R13, R13, 0x1, R11 ;  /* 0x000000010d0d7824 */ /* 0x000fe200078e020b */
[----:B------:R-:W-:Y:S01]  /*0b20*/  USHF.L.U32 UR12, UR10, 0x5, URZ ;  /* 0x000000050a0c7899 */ /* 0x000fe2000800063f */
[----:B------:R-:W-:Y:S01]  /*0b30*/  IMAD R11, R5, c[0x0][0x1c0], RZ ;  /* 0x00007000050b7a24 */ /* 0x000fe200078e02ff */
[----:B------:R-:W-:Y:S01]  /*0b40*/  IADD3 R2, R2, UR15, RZ ;  /* 0x0000000f02027c10 */ /* 0x000fe2000fffe0ff */
[----:B------:R-:W-:Y:S01]  /*0b50*/  IMAD.WIDE.U32 R12, R0, c[0x0][0x1c0], R12 ;  /* 0x00007000000c7a25 */ /* 0x000fe200078e000c */
[----:B------:R-:W-:Y:S01]  /*0b60*/  UMOV UR5, 0x5 ;  /* 0x0000000500057882 */ /* 0x000fe20000000000 */
[----:B------:R-:W-:Y:S01]  /*0b70*/  LEA.HI R89, R91, R88, RZ, 0x5 ;  /* 0x000000585b597211 */ /* 0x000fe200078f28ff */
[----:B------:R-:W-:Y:S01]  /*0b80*/  USHF.L.U64.HI UR11, UR10, UR5, UR11 ;  /* 0x000000050a0b7299 */ /* 0x000fe2000801020b */
[----:B------:R-:W-:Y:S01]  /*0b90*/  @P1 IMAD.HI.U32 R6, R2, c[0x0][0x2c8], RZ ;  /* 0x0000b20002061a27 */ /* 0x000fe200078e00ff */
[----:B------:R-:W-:-:S03]  /*0ba0*/  UISETP.GT.AND UP0, UPT, UR18, UR8, UPT ;  /* 0x000000081200728c */ /* 0x000fc6000bf04270 */
[----:B------:R-:W-:Y:S01]  /*0bb0*/  IMAD.MOV.U32 R10, RZ, RZ, R2 ;  /* 0x000000ffff0a7224 */ /* 0x000fe200078e0002 */
[----:B------:R-:W-:Y:S01]  /*0bc0*/  @P0 SHF.R.U32.HI R10, RZ, c[0x0][0x2cc], R6 ;  /* 0x0000b300ff0a0a19 */ /* 0x000fe20000011606 */
[----:B------:R-:W-:Y:S02]  /*0bd0*/  IMAD R6, R0, c[0x0][0x1c4], R11 ;  /* 0x0000710000067a24 */ /* 0x000fe400078e020b */
[----:B------:R-:W-:Y:S01]  /*0be0*/  IMAD.MOV.U32 R14, RZ, RZ, R12 ;  /* 0x000000ffff0e7224 */ /* 0x000fe200078e000c */
[--C-:B------:R-:W-:Y:S01]  /*0bf0*/  SHF.R.S32.HI R8, RZ, 0x1f, R10.reuse ;  /* 0x0000001fff087819 */ /* 0x100fe2000001140a */
[----:B------:R-:W-:Y:S02]  /*0c00*/  IMAD.MOV R11, RZ, RZ, -R10 ;  /* 0x000000ffff0b7224 */ /* 0x000fe400078e0a0a */
[----:B------:R-:W-:Y:S01]  /*0c10*/  IMAD.IADD R15, R13, 0x1, R6 ;  /* 0x000000010d0f7824 */ /* 0x000fe200078e0206 */
[----:B------:R-:W-:Y:S01]  /*0c20*/  IADD3 R6, R9, UR15, RZ ;  /* 0x0000000f09067c10 */ /* 0x000fe2000fffe0ff */
[----:B------:R-:W-:-:S02]  /*0c30*/  IMAD R11, R11, c[0x0][0x2c4], R2 ;  /* 0x0000b1000b0b7a24 */ /* 0x000fc400078e0202 */
[----:B------:R-:W-:Y:S01]  /*0c40*/  IMAD R13, R8, c[0x0][0x1b0], RZ ;  /* 0x00006c00080d7a24 */ /* 0x000fe200078e02ff */
[----:B------:R-:W-:Y:S01]  /*0c50*/  LEA.HI R8, R91, R88, RZ, 0x6 ;  /* 0x000000585b087211 */ /* 0x000fe200078f30ff */
[----:B------:R-:W-:Y:S01]  /*0c60*/  IMAD.WIDE.U32 R14, R10, c[0x0][0x1b0], R14 ;  /* 0x00006c000a0e7a25 */ /* 0x000fe200078e000e */
[----:B------:R-:W-:Y:S02]  /*0c70*/  SHF.R.S32.HI R2, RZ, 0x1f, R11 ;  /* 0x0000001fff027819 */ /* 0x000fe4000001140b */
[----:B------:R-:W-:Y:S01]  /*0c80*/  IADD3 R16, R6, 0x40, RZ ;  /* 0x0000004006107810 */ /* 0x000fe20007ffe0ff */
[----:B------:R-:W-:Y:S02]  /*0c90*/  IMAD R13, R10, c[0x0][0x1b4], R13 ;  /* 0x00006d000a0d7a24 */ /* 0x000fe400078e020d */
[----:B------:R-:W-:Y:S02]  /*0ca0*/  IMAD R2, R2, c[0x0][0x1a8], RZ ;  /* 0x00006a0002027a24 */ /* 0x000fe400078e02ff */
[----:B------:R-:W-:-:S02]  /*0cb0*/  IMAD.IADD R15, R15, 0x1, R13 ;  /* 0x000000010f0f7824 */ /* 0x000fc400078e020d */
[C---:B------:R-:W-:Y:S02]  /*0cc0*/  IMAD R2, R11.reuse, c[0x0][0x1ac], R2 ;  /* 0x00006b000b027a24 */ /* 0x040fe400078e0202 */
[----:B------:R-:W-:-:S04]  /*0cd0*/  IMAD.WIDE.U32 R12, R11, c[0x0][0x1a8], R14 ;  /* 0x00006a000b0c7a25 */ /* 0x000fc800078e000e */
[----:B------:R-:W-:Y:S02]  /*0ce0*/  IMAD.SHL.U32 R207, R9, 0x40, RZ ;  /* 0x0000004009cf7824 */ /* 0x000fe400078e00ff */
[----:B------:R-:W-:Y:S01]  /*0cf0*/  IMAD.IADD R11, R13, 0x1, R2 ;  /* 0x000000010d0b7824 */ /* 0x000fe200078e0202 */
[----:B------:R-:W-:Y:S01]  /*0d00*/  LEA R13, P0, R12, c[0x0][0x160], 0x1 ;  /* 0x000058000c0d7a11 */ /* 0x000fe200078008ff */
[----:B------:R-:W-:Y:S01]  /*0d10*/  IMAD.SHL.U32 R10, R3, 0x8, RZ ;  /* 0x00000008030a7824 */ /* 0x000fe200078e00ff */
[----:B------:R-:W-:Y:S01]  /*0d20*/  LOP3.LUT R207, R207, 0x1c0, RZ, 0xc0, !PT ;  /* 0x000001c0cfcf7812 */ /* 0x000fe200078ec0ff */
[----:B------:R-:W-:Y:S01]  /*0d30*/  IMAD.SHL.U32 R8, R8, 0x8, RZ ;  /* 0x0000000808087824 */ /* 0x000fe200078e00ff */
[----:B------:R-:W-:Y:S01]  /*0d40*/  LEA.HI.X R12, R12, c[0x0][0x164], R11, 0x1, P0 ;  /* 0x000059000c0c7a11 */ /* 0x000fe200000f0c0b */
[----:B------:R-:W-:Y:S01]  /*0d50*/  SHFL.IDX PT, R20, R13, RZ, 0x181f ;  /* 0x00181fff0d147589 */ /* 0x000fe200000e0000 */
[----:B------:R-:W-:Y:S01]  /*0d60*/  LOP3.LUT R2, R207, 0x38, R10, 0xf8, !PT ;  /* 0x00000038cf027812 */ /* 0x000fe200078ef80a */
[----:B------:R-:W-:Y:S01]  /*0d70*/  IMAD.MOV.U32 R44, RZ, RZ, 0x40 ;  /* 0x00000040ff2c7424 */ /* 0x000fe200078e00ff */
[----:B------:R-:W-:Y:S01]  /*0d80*/  SHF.R.U32.HI R207, RZ, 0x3, R207 ;  /* 0x00000003ffcf7819 */ /* 0x000fe200000116cf */
[----:B------:R-:W1:Y:S01]  /*0d90*/  SHFL.IDX PT, R21, R12, RZ, 0x181f ;  /* 0x00181fff0c157589 */ /* 0x000e6200000e0000 */
[----:B------:R-:W-:-:S02]  /*0da0*/  ISETP.GE.AND P0, PT, R6, UR4, PT ;  /* 0x0000000406007c0c */ /* 0x000fc4000bf06270 */
[----:B------:R-:W-:Y:S01]  /*0db0*/  LOP3.LUT R207, R2, R207, RZ, 0x3c, !PT ;  /* 0x000000cf02cf7212 */ /* 0x000fe200078e3cff */
[----:B------:R-:W3:Y:S01]  /*0dc0*/  SHFL.IDX PT, R18, R13, 0x1, 0x181f ;  /* 0x00381f000d127f89 */ /* 0x000ee200000e0000 */
[----:B------:R-:W-:Y:S02]  /*0dd0*/  IADD3 R2, R6, 0x20, RZ ;  /* 0x0000002006027810 */ /* 0x000fe40007ffe0ff */
[----:B------:R-:W-:Y:S01]  /*0de0*/  LOP3.LUT R207, R207, 0xfffffe00, R8, 0xf8, !PT ;  /* 0xfffffe00cfcf7812 */ /* 0x000fe200078ef808 */
[----:B------:R-:W4:Y:S01]  /*0df0*/  SHFL.IDX PT, R19, R12, 0x1, 0x181f ;  /* 0x00381f000c137f89 */ /* 0x000f2200000e0000 */
[----:B------:R-:W-:Y:S02]  /*0e00*/  IADD3 R8, R10, 0x40, RZ ;  /* 0x000000400a087810 */ /* 0x000fe40007ffe0ff */
[----:B------:R-:W-:Y:S01]  /*0e10*/  ISETP.GE.AND P5, PT, R2, UR4, PT ;  /* 0x0000000402007c0c */ /* 0x000fe2000bfa6270 */
[----:B------:R-:W-:Y:S01]  /*0e20*/  IMAD.SHL.U32 R207, R207, 0x2, RZ ;  /* 0x00000002cfcf7824 */ /* 0x000fe200078e00ff */
[----:B------:R-:W-:-:S02]  /*0e30*/  IADD3 R2, R10, 0x80, RZ ;  /* 0x000000800a027810 */ /* 0x000fc40007ffe0ff */
[----:B------:R-:W-:Y:S02]  /*0e40*/  @!P0 SHF.R.S32.HI R15, RZ, 0x1f, R8 ;  /* 0x0000001fff0f8819 */ /* 0x000fe40000011408 */
[----:B------:R-:W-:Y:S02]  /*0e50*/  @!P0 SHF.R.S32.HI R17, RZ, 0x1f, R2 ;  /* 0x0000001fff118819 */ /* 0x000fe40000011402 */
[----:B------:R-:W-:Y:S02]  /*0e60*/  @!P0 LEA.HI R15, R15, R8, RZ, 0x3 ;  /* 0x000000080f0f8211 */ /* 0x000fe400078f18ff */
[----:B------:R-:W-:Y:S02]  /*0e70*/  @!P0 LEA.HI R14, R17, R2, RZ, 0x3 ;  /* 0x00000002110e8211 */ /* 0x000fe400078f18ff */
[----:B------:R-:W-:Y:S02]  /*0e80*/  @!P0 LOP3.LUT R15, R15, 0xfffffff8, RZ, 0xc0, !PT ;  /* 0xfffffff80f0f8812 */ /* 0x000fe400078ec0ff */
[----:B------:R-:W-:-:S02]  /*0e90*/  @!P0 LOP3.LUT R14, R14, 0xfffffff8, RZ, 0xc0, !PT ;  /* 0xfffffff80e0e8812 */ /* 0x000fc400078ec0ff */
[----:B------:R-:W-:Y:S01]  /*0ea0*/  ISETP.GE.AND P2, PT, R10, c[0x0][0x198], PT ;  /* 0x000066000a007a0c */ /* 0x000fe20003f46270 */
[--C-:B-1----:R-:W-:Y:S01]  /*0eb0*/  @!P0 IMAD.WIDE R26, R15, 0x2, R20.reuse ;  /* 0x000000020f1a8825 */ /* 0x102fe200078e0214 */
[----:B------:R-:W-:Y:S02]  /*0ec0*/  ISETP.GE.AND P1, PT, R8, c[0x0][0x198], PT ;  /* 0x0000660008007a0c */ /* 0x000fe40003f26270 */
[----:B------:R-:W-:Y:S01]  /*0ed0*/  ISETP.GE.AND P4, PT, R2, c[0x0][0x198], PT ;  /* 0x0000660002007a0c */ /* 0x000fe20003f86270 */
[----:B------:R-:W-:Y:S01]  /*0ee0*/  @!P0 IMAD.WIDE R28, R14, 0x2, R20 ;  /* 0x000000020e1c8825 */ /* 0x000fe200078e0214 */
[----:B------:R-:W-:Y:S02]  /*0ef0*/  @!P5 SHF.R.S32.HI R15, RZ, 0x1f, R8 ;  /* 0x0000001fff0fd819 */ /* 0x000fe40000011408 */
[----:B------:R-:W-:Y:S02]  /*0f00*/  @!P5 SHF.R.S32.HI R17, RZ, 0x1f, R2 ;  /* 0x0000001fff11d819 */ /* 0x000fe40000011402 */
[----:B------:R-:W-:-:S02]  /*0f10*/  SHF.R.S32.HI R11, RZ, 0x1f, R10 ;  /* 0x0000001fff0b7819 */ /* 0x000fc4000001140a */
[C---:B------:R-:W-:Y:S02]  /*0f20*/  @!P0 LEA R22, P6, R10.reuse, R20, 0x1 ;  /* 0x000000140a168211 */ /* 0x040fe400078c08ff */
[----:B------:R-:W-:Y:S01]  /*0f30*/  SHFL.IDX PT, R20, R13, 0x2, 0x181f ;  /* 0x00581f000d147f89 */ /* 0x000fe200000e0000 */
[----:B------:R-:W-:Y:S02]  /*0f40*/  @!P5 LEA.HI R15, R15, R8, RZ, 0x3 ;  /* 0x000000080f0fd211 */ /* 0x000fe400078f18ff */
[----:B------:R-:W-:Y:S02]  /*0f50*/  @!P5 LEA.HI R14, R17, R2, RZ, 0x3 ;  /* 0x00000002110ed211 */ /* 0x000fe400078f18ff */
[----:B------:R-:W-:Y:S02]  /*0f60*/  @!P0 LEA.HI.X R23, R10, R21, R11, 0x1, P6 ;  /* 0x000000150a178211 */ /* 0x000fe400030f0c0b */
[----:B------:R-:W-:Y:S01]  /*0f70*/  ISETP.GE.AND P6, PT, R16, UR4, PT ;  /* 0x0000000410007c0c */ /* 0x000fe2000bfc6270 */
[----:B------:R-:W1:Y:S01]  /*0f80*/  SHFL.IDX PT, R21, R12, 0x2, 0x181f ;  /* 0x00581f000c157f89 */ /* 0x000e6200000e0000 */
[----:B------:R-:W-:-:S02]  /*0f90*/  @!P5 LOP3.LUT R15, R15, 0xfffffff8, RZ, 0xc0, !PT ;  /* 0xfffffff80f0fd812 */ /* 0x000fc400078ec0ff */
[----:B------:R-:W-:Y:S01]  /*0fa0*/  @!P5 LOP3.LUT R17, R14, 0xfffffff8, RZ, 0xc0, !PT ;  /* 0xfffffff80e11d812 */ /* 0x000fe200078ec0ff */
[----:B------:R5:W-:Y:S01]  /*0fb0*/  @!P0 LDGSTS.E.BYPASS.LTC128B.128 [R207+0xc100], [R22.64], !P2 ;  /* 0x0c10000016cf8fae */ /* 0x000be2000d101d50 */
[----:B------:R-:W-:-:S03]  /*0fc0*/  IADD3 R6, R6, 0x60, RZ ;  /* 0x0000006006067810 */ /* 0x000fc60007ffe0ff */
[----:B------:R1:W1:Y:S04]  /*0fd0*/  SHFL.IDX PT, R14, R13, 0x3, 0x181f ;  /* 0x00781f000d0e7f89 */ /* 0x00026800000e0000 */
[----:B------:R1:W-:Y:S04]  /*0fe0*/  @!P0 LDGSTS.E.BYPASS.LTC128B.128 [R207+0x10100], [R26.64], !P1 ;  /* 0x101000001acf8fae */ /* 0x0003e8000c901d50 */
[----:B------:R2:W-:Y:S01]  /*0ff0*/  @!P0 LDGSTS.E.BYPASS.LTC128B.128 [R207+0x14100], [R28.64], !P4 ;  /* 0x141000001ccf8fae */ /* 0x0005e2000e101d50 */
[----:B---3--:R-:W-:-:S04]  /*1000*/  @!P5 LEA R24, P0, R10, R18, 0x1 ;  /* 0x000000120a18d211 */ /* 0x008fc800078008ff */
[----:B----4-:R-:W-:Y:S02]  /*1010*/  @!P5 LEA.HI.X R25, R10, R19, R11, 0x1, P0 ;  /* 0x000000130a19d211 */ /* 0x010fe400000f0c0b */
[----:B------:R-:W-:Y:S01]  /*1020*/  ISETP.GE.AND P0, PT, R6, UR4, PT ;  /* 0x0000000406007c0c */ /* 0x000fe2000bf06270 */
[----:B------:R-:W-:Y:S02]  /*1030*/  UIMAD UR4, UR19, UR18, URZ ;  /* 0x00000012130472a4 */ /* 0x000fe4000f8e023f */
[----:B------:R3:W-:Y:S02]  /*1040*/  @!P5 LDGSTS.E.BYPASS.LTC128B.128 [R207+0xd100], [R24.64], !P2 ;  /* 0x0d10000018cfdfae */ /* 0x0007e4000d101d50 */
[----:B------:R-:W-:Y:S01]  /*1050*/  UIMAD UR4, UR21, UR20, UR4 ;  /* 0x00000014150472a4 */ /* 0x000fe2000f8e0204 */
[--C-:B-----5:R-:W-:Y:S02]  /*1060*/  @!P5 IMAD.WIDE R22, R15, 0x2, R18.reuse ;  /* 0x000000020f16d825 */ /* 0x120fe400078e0212 */
[----:B------:R4:W5:Y:S04]  /*1070*/  SHFL.IDX PT, R15, R12, 0x3, 0x181f ;  /* 0x00781f000c0f7f89 */ /* 0x00096800000e0000 */
[----:B------:R5:W-:Y:S01]  /*1080*/  @!P5 LDGSTS.E.BYPASS.LTC128B.128 [R207+0x11100], [R22.64], !P1 ;  /* 0x1110000016cfdfae */ /* 0x000be2000c901d50 */
[----:B-1----:R-:W-:Y:S01]  /*1090*/  @!P5 IMAD.WIDE R26, R17, 0x2, R18 ;  /* 0x00000002111ad825 */ /* 0x002fe200078e0212 */
[----:B------:R-:W-:-:S02]  /*10a0*/  @!P6 SHF.R.S32.HI R19, RZ, 0x1f, R8 ;  /* 0x0000001fff13e819 */ /* 0x000fc40000011408 */
[----:B------:R-:W-:Y:S02]  /*10b0*/  @!P6 SHF.R.S32.HI R17, RZ, 0x1f, R2 ;  /* 0x0000001fff11e819 */ /* 0x000fe40000011402 */
[----:B------:R-:W-:Y:S01]  /*10c0*/  @!P6 LEA.HI R19, R19, R8, RZ, 0x3 ;  /* 0x000000081313e211 */ /* 0x000fe200078f18ff */
[----:B------:R1:W-:Y:S01]  /*10d0*/  @!P5 LDGSTS.E.BYPASS.LTC128B.128 [R207+0x15100], [R26.64], !P4 ;  /* 0x151000001acfdfae */ /* 0x0003e2000e101d50 */
[----:B------:R-:W-:Y:S02]  /*10e0*/  @!P6 LEA.HI R6, R17, R2, RZ, 0x3 ;  /* 0x000000021106e211 */ /* 0x000fe400078f18ff */
[----:B------:R-:W-:Y:S02]  /*10f0*/  @!P6 LOP3.LUT R19, R19, 0xfffffff8, RZ, 0xc0, !PT ;  /* 0xfffffff81313e812 */ /* 0x000fe400078ec0ff */
[----:B------:R-:W-:Y:S02]  /*1100*/  LEA.HI R17, R91, R88, RZ, 0x4 ;  /* 0x000000585b117211 */ /* 0x000fe400078f20ff */
[----:B------:R-:W-:Y:S01]  /*1110*/  @!P6 LOP3.LUT R13, R6, 0xfffffff8, RZ, 0xc0, !PT ;  /* 0xfffffff8060de812 */ /* 0x000fe200078ec0ff */
[----:B------:R-:W-:Y:S01]  /*1120*/  IMAD.U32 R6, RZ, RZ, UR14 ;  /* 0x0000000eff067e24 */ /* 0x000fe2000f8e00ff */
[----:B------:R-:W-:Y:S01]  /*1130*/  SHF.R.S32.HI R16, RZ, 0x4, R17 ;  /* 0x00000004ff107819 */ /* 0x000fe20000011411 */
[----:B---3--:R-:W-:-:S03]  /*1140*/  @!P6 IMAD.WIDE R24, R19, 0x2, R20 ;  /* 0x000000021318e825 */ /* 0x008fc600078e0214 */
[----:B------:R-:W-:Y:S02]  /*1150*/  LEA.HI R205, R17, R16, RZ, 0x1 ;  /* 0x0000001011cd7211 */ /* 0x000fe400078f08ff */
[----:B----4-:R-:W-:Y:S02]  /*1160*/  IADD3 R12, -R6, c[0x0][0x1d0], -R9 ;  /* 0x00007400060c7a10 */ /* 0x010fe40007ffe909 */
[----:B------:R-:W-:Y:S02]  /*1170*/  LOP3.LUT R205, R205, 0xfffffffe, RZ, 0xc0, !PT ;  /* 0xfffffffecdcd7812 */ /* 0x000fe400078ec0ff */
[----:B-----5:R-:W-:-:S03]  /*1180*/  @!P6 LEA R22, P5, R10, R20, 0x1 ;  /* 0x000000140a16e211 */ /* 0x020fc600078a08ff */
[----:B------:R-:W-:Y:S01]  /*1190*/  IMAD.IADD R205, R16, 0x1, -R205 ;  /* 0x0000000110cd7824 */ /* 0x000fe200078e0acd */
[C---:B------:R-:W-:Y:S01]  /*11a0*/  @!P6 LEA.HI.X R23, R10.reuse, R21, R11, 0x1, P5 ;  /* 0x000000150a17e211 */ /* 0x040fe200028f0c0b */
[----:B------:R-:W-:Y:S01]  /*11b0*/  @!P6 IMAD.WIDE R20, R13, 0x2, R20 ;  /* 0x000000020d14e825 */ /* 0x000fe200078e0214 */
[C---:B------:R-:W-:Y:S02]  /*11c0*/  @!P0 LEA R18, P5, R10.reuse, R14, 0x1 ;  /* 0x0000000e0a128211 */ /* 0x040fe400078a08ff */
[----:B------:R-:W-:Y:S01]  /*11d0*/  @!P0 SHF.R.S32.HI R13, RZ, 0x1f, R8 ;  /* 0x0000001fff0d8819 */ /* 0x000fe20000011408 */
[----:B------:R3:W-:Y:S01]  /*11e0*/  @!P6 LDGSTS.E.BYPASS.LTC128B.128 [R207+0xe100], [R22.64], !P2 ;  /* 0x0e10000016cfefae */ /* 0x0007e2000d101d50 */
[----:B------:R-:W-:Y:S02]  /*11f0*/  @!P0 LEA.HI.X R19, R10, R15, R11, 0x1, P5 ;  /* 0x0000000f0a138211 */ /* 0x000fe400028f0c0b */
[----:B------:R-:W-:Y:S01]  /*1200*/  ISETP.GE.AND P5, PT, R12, 0x21, PT ;  /* 0x000000210c00780c */ /* 0x000fe20003fa6270 */
[----:B------:R4:W-:Y:S01]  /*1210*/  @!P6 LDGSTS.E.BYPASS.LTC128B.128 [R207+0x12100], [R24.64], !P1 ;  /* 0x1210000018cfefae */ /* 0x0009e2000c901d50 */
[----:B------:R-:W-:-:S03]  /*1220*/  @!P0 LEA.HI R13, R13, R8, RZ, 0x3 ;  /* 0x000000080d0d8211 */ /* 0x000fc600078f18ff */
[----:B------:R5:W-:Y:S01]  /*1230*/  @!P6 LDGSTS.E.BYPASS.LTC128B.128 [R207+0x16100], [R20.64], !P4 ;  /* 0x1610000014cfefae */ /* 0x000be2000e101d50 */
[----:B------:R-:W-:Y:S02]  /*1240*/  ISETP.GE.AND P6, PT, R12, 0x1, PT ;  /* 0x000000010c00780c */ /* 0x000fe40003fc6270 */
[----:B------:R-:W-:Y:S01]  /*1250*/  SHF.R.S32.HI R12, RZ, 0x1f, R9 ;  /* 0x0000001fff0c7819 */ /* 0x000fe20000011409 */
[----:B------:R1:W-:Y:S01]  /*1260*/  @!P0 LDGSTS.E.BYPASS.LTC128B.128 [R207+0xf100], [R18.64], !P2 ;  /* 0x0f10000012cf8fae */ /* 0x0003e2000d101d50 */
[----:B------:R-:W-:Y:S02]  /*1270*/  @!P0 LOP3.LUT R13, R13, 0xfffffff8, RZ, 0xc0, !PT ;  /* 0xfffffff80d0d8812 */ /* 0x000fe400078ec0ff */
[----:B------:R-:W-:Y:S01]  /*1280*/  ISETP.GE.AND P2, PT, R8, c[0x0][0x1d4], PT ;  /* 0x0000750008007a0c */ /* 0x000fe20003f46270 */
[----:B------:R-:W-:-:S04]  /*1290*/  IMAD R16, R12, c[0x0][0x1e0], RZ ;  /* 0x000078000c107a24 */ /* 0x000fc800078e02ff */
[----:B------:R-:W-:Y:S02]  /*12a0*/  IMAD R16, R9, c[0x0][0x1e4], R16 ;  /* 0x0000790009107a24 */ /* 0x000fe400078e0210 */
[----:B---3--:R-:W-:Y:S01]  /*12b0*/  @!P0 IMAD.WIDE R22, R13, 0x2, R14 ;  /* 0x000000020d168825 */ /* 0x008fe200078e020e */
[----:B------:R-:W-:-:S03]  /*12c0*/  LOP3.LUT R13, R17, 0xfffffff0, RZ, 0xc0, !PT ;  /* 0xfffffff0110d7812 */ /* 0x000fc600078ec0ff */
[----:B------:R-:W-:Y:S01]  /*12d0*/  IMAD.SHL.U32 R17, R3, 0x40, RZ ;  /* 0x0000004003117824 */ /* 0x000fe200078e00ff */
[----:B------:R3:W-:Y:S01]  /*12e0*/  @!P0 LDGSTS.E.BYPASS.LTC128B.128 [R207+0x13100], [R22.64], !P1 ;  /* 0x1310000016cf8fae */ /* 0x0007e2000c901d50 */
[----:B------:R-:W-:Y:S01]  /*12f0*/  IMAD.IADD R13, R88, 0x1, -R13 ;  /* 0x00000001580d7824 */ /* 0x000fe200078e0a0d */
[----:B------:R-:W-:Y:S01]  /*1300*/  ISETP.GE.AND P1, PT, R2, c[0x0][0x1d4], PT ;  /* 0x0000750002007a0c */ /* 0x000fe20003f26270 */
[----:B-----5:R-:W-:Y:S01]  /*1310*/  IMAD.WIDE.U32 R20, R9, c[0x0][0x1e0], R10 ;  /* 0x0000780009147a25 */ /* 0x020fe200078e000a */
[----:B------:R-:W-:-:S03]  /*1320*/  LOP3.LUT R17, R17, 0x1c0, RZ, 0xc0, !PT ;  /* 0x000001c011117812 */ /* 0x000fc600078ec0ff */
[----:B-1----:R-:W-:Y:S02]  /*1330*/  IMAD R19, R7, c[0x0][0x1e8], RZ ;  /* 0x00007a0007137a24 */ /* 0x002fe400078e02ff */
[----:B------:R-:W-:Y:S02]  /*1340*/  IMAD.IADD R21, R21, 0x1, R16 ;  /* 0x0000000115157824 */ /* 0x000fe400078e0210 */
[C---:B------:R-:W-:Y:S02]  /*1350*/  IMAD R210, R4.reuse, c[0x0][0x1ec], R19 ;  /* 0x00007b0004d27a24 */ /* 0x040fe400078e0213 */
[----:B------:R-:W-:-:S04]  /*1360*/  IMAD.WIDE.U32 R18, R4, c[0x0][0x1e8], R20 ;  /* 0x00007a0004127a25 */ /* 0x000fc800078e0014 */
[----:B------:R-:W-:Y:S02]  /*1370*/  IMAD.IADD R211, R19, 0x1, R210 ;  /* 0x0000000113d37824 */ /* 0x000fe400078e02d2 */
[----:B------:R-:W-:Y:S02]  /*1380*/  IMAD.MOV.U32 R210, RZ, RZ, R18 ;  /* 0x000000ffffd27224 */ /* 0x000fe400078e0012 */
[----:B------:R-:W-:Y:S02]  /*1390*/  IMAD R16, R12, c[0x0][0x208], RZ ;  /* 0x000082000c107a24 */ /* 0x000fe400078e02ff */
[----:B------:R-:W-:Y:S02]  /*13a0*/  IMAD R7, R7, c[0x0][0x210], RZ ;  /* 0x0000840007077a24 */ /* 0x000fe400078e02ff */
[----:B------:R-:W-:Y:S02]  /*13b0*/  IMAD R16, R9, c[0x0][0x20c], R16 ;  /* 0x0000830009107a24 */ /* 0x000fe400078e0210 */
[----:B------:R-:W-:Y:S01]  /*13c0*/  IMAD R7, R4, c[0x0][0x214], R7 ;  /* 0x0000850004077a24 */ /* 0x000fe200078e0207 */
[----:B--2---:R-:W-:Y:S01]  /*13d0*/  @P3 SHF.R.S32.HI R209, RZ, 0x1f, R208 ;  /* 0x0000001fffd13819 */ /* 0x004fe200000114d0 */
[----:B------:R-:W-:Y:S01]  /*13e0*/  @!P3 IMAD.MOV.U32 R209, RZ, RZ, R5 ;  /* 0x000000ffffd1b224 */ /* 0x000fe200078e0005 */
[----:B------:R-:W-:Y:S01]  /*13f0*/  @!P0 SHF.R.S32.HI R5, RZ, 0x1f, R2 ;  /* 0x0000001fff058819 */ /* 0x000fe20000011402 */
[----:B------:R-:W-:Y:S01]  /*1400*/  @!P3 IMAD.MOV.U32 R208, RZ, RZ, R0 ;  /* 0x000000ffffd0b224 */ /* 0x000fe200078e0000 */
[----:B------:R-:W-:Y:S01]  /*1410*/  ISETP.GE.AND P3, PT, R10, c[0x0][0x1d4], PT ;  /* 0x000075000a007a0c */ /* 0x000fe20003f66270 */
[----:B------:R-:W-:Y:S01]  /*1420*/  IMAD R217, R209, c[0x0][0x1f0], RZ ;  /* 0x00007c00d1d97a24 */ /* 0x000fe200078e02ff */
[----:B------:R-:W-:Y:S01]  /*1430*/  @!P0 LEA.HI R5, R5, R2, RZ, 0x3 ;  /* 0x0000000205058211 */ /* 0x000fe200078f18ff */
[----:B------:R-:W-:Y:S01]  /*1440*/  IMAD.SHL.U32 R0, R9, 0x8, RZ ;  /* 0x0000000809007824 */ /* 0x000fe200078e00ff */
[----:B------:R-:W-:Y:S01]  /*1450*/  SHF.R.S32.HI R2, RZ, 0x1f, R13 ;  /* 0x0000001fff027819 */ /* 0x000fe2000001140d */
[C---:B------:R-:W-:Y:S01]  /*1460*/  IMAD R217, R208.reuse, c[0x0][0x1f4], R217 ;  /* 0x00007d00d0d97a24 */ /* 0x040fe200078e02d9 */
[----:B------:R-:W-:Y:S01]  /*1470*/  @!P0 LOP3.LUT R5, R5, 0xfffffff8, RZ, 0xc0, !PT ;  /* 0xfffffff805058812 */ /* 0x000fe200078ec0ff */
[----:B------:R-:W-:Y:S01]  /*1480*/  IMAD.WIDE.U32 R210, R208, c[0x0][0x1f0], R210 ;  /* 0x00007c00d0d27a25 */ /* 0x000fe200078e00d2 */
[----:B------:R-:W-:-:S02]  /*1490*/  LEA.HI R2, R2, R13, RZ, 0x3 ;  /* 0x0000000d02027211 */ /* 0x000fc400078f18ff */
[----:B------:R-:W-:Y:S01]  /*14a0*/  LOP3.LUT R0, R17, 0x8, R0, 0xf8, !PT ;  /* 0x0000000811007812 */ /* 0x000fe200078ef800 */
[----:B------:R-:W-:Y:S01]  /*14b0*/  @!P0 IMAD.WIDE R18, R5, 0x2, R14 ;  /* 0x0000000205128825 */ /* 0x000fe200078e020e */
[----:B----4-:R-:W-:Y:S02]  /*14c0*/  LOP3.LUT R24, R2, 0xfffffff8, RZ, 0xc0, !PT ;  /* 0xfffffff802187812 */ /* 0x010fe400078ec0ff */
[----:B------:R-:W-:Y:S01]  /*14d0*/  SHF.R.U32.HI R17, RZ, 0x3, R17 ;  /* 0x00000003ff117819 */ /* 0x000fe20000011611 */
[----:B------:R-:W-:Y:S01]  /*14e0*/  IMAD.WIDE.U32 R10, R9, c[0x0][0x208], R10 ;  /* 0x00008200090a7a25 */ /* 0x000fe200078e000a */
[----:B------:R1:W-:Y:S02]  /*14f0*/  @!P0 LDGSTS.E.BYPASS.LTC128B.128 [R207+0x17100], [R18.64], !P4 ;  /* 0x1710000012cf8fae */ /* 0x0003e4000e101d50 */
[----:B------:R-:W-:Y:S01]  /*1500*/  LOP3.LUT R0, R0, R17, RZ, 0x3c, !PT ;  /* 0x0000001100007212 */ /* 0x000fe200078e3cff */
[----:B------:R-:W-:Y:S01]  /*1510*/  IMAD.IADD R217, R211, 0x1, R217 ;  /* 0x00000001d3d97824 */ /* 0x000fe200078e02d9 */
[----:B------:R-:W0:Y:S01]  /*1520*/  LDGDEPBAR ;  /* 0x00000000000079af */ /* 0x000e220000000000 */
[----:B------:R-:W-:-:S02]  /*1530*/  IMAD.U32 R5, RZ, RZ, UR20 ;  /* 0x00000014ff057e24 */ /* 0x000fc4000f8e00ff */
[----:B------:R-:W-:Y:S02]  /*1540*/  IMAD.MOV.U32 R216, RZ, RZ, R210 ;  /* 0x000000ffffd87224 */ /* 0x000fe400078e00d2 */
[----:B------:R-:W-:Y:S02]  /*1550*/  IMAD.IADD R24, R13, 0x1, -R24 ;  /* 0x000000010d187824 */ /* 0x000fe400078e0a18 */
[----:B------:R-:W-:Y:S02]  /*1560*/  IMAD.IADD R17, R11, 0x1, R16 ;  /* 0x000000010b117824 */ /* 0x000fe400078e0210 */
[----:B------:R-:W-:-:S04]  /*1570*/  IMAD.WIDE.U32 R12, R5, UR18, R216 ;  /* 0x00000012050c7c25 */ /* 0x000fc8000f8e00d8 */
[----:B------:R-:W-:Y:S01]  /*1580*/  IMAD.MOV.U32 R16, RZ, RZ, R10 ;  /* 0x000000ffff107224 */ /* 0x000fe200078e000a */
[----:B------:R-:W-:Y:S01]  /*1590*/  IADD3 R8, R13, UR4, RZ ;  /* 0x000000040d087c10 */ /* 0x000fe2000fffe0ff */
[----:B------:R-:W-:Y:S01]  /*15a0*/  IMAD.SHL.U32 R10, R24, 0x40, RZ ;  /* 0x00000040180a7824 */ /* 0x000fe200078e00ff */
[----:B------:R-:W-:Y:S01]  /*15b0*/  BAR.SYNC.DEFER_BLOCKING 0x0 ;  /* 0x0000000000007b1d */ /* 0x000fe20000010000 */
[----:B------:R-:W-:Y:S01]  /*15c0*/  IMAD.SHL.U32 R13, R205, 0x8, RZ ;  /* 0x00000008cd0d7824 */ /* 0x000fe200078e00ff */
[----:B------:R-:W-:Y:S01]  /*15d0*/  @P6 LEA R14, P4, R12, c[0x0][0x1c8], 0x1 ;  /* 0x000072000c0e6a11 */ /* 0x000fe200078808ff */
[----:B------:R-:W-:Y:S01]  /*15e0*/  IMAD.WIDE.U32 R16, R4, c[0x0][0x210], R16 ;  /* 0x0000840004107a25 */ /* 0x000fe200078e0010 */
[----:B------:R-:W-:Y:S02]  /*15f0*/  LOP3.LUT R10, R10, 0x1c0, RZ, 0xc0, !PT ;  /* 0x000001c00a0a7812 */ /* 0x000fe400078ec0ff */
[C---:B------:R-:W-:Y:S01]  /*1600*/  @P5 IADD3 R11, P0, R12.reuse, UR12, RZ ;  /* 0x0000000c0c0b5c10 */ /* 0x040fe2000ff1e0ff */
[----:B------:R-:W-:Y:S01]  /*1610*/  ULDC.64 UR4, c[0x0][0x208] ;  /* 0x0000820000047ab9 */ /* 0x000fe20000000a00 */
[----:B------:R-:W-:Y:S01]  /*1620*/  @P6 LEA.HI.X R15, R12, c[0x0][0x1cc], R8, 0x1, P4 ;  /* 0x000073000c0f6a11 */ /* 0x000fe200020f0c08 */
[----:B------:R-:W-:Y:S01]  /*1630*/  UIMAD UR10, UR21, UR4, URZ ;  /* 0x00000004150a72a4 */ /* 0x000fe2000f8e023f */
[----:B------:R-:W-:Y:S01]  /*1640*/  LOP3.LUT R13, R10, 0x8, R13, 0xf8, !PT ;  /* 0x000000080a0d7812 */ /* 0x000fe200078ef80d */
[----:B------:R-:W-:Y:S01]  /*1650*/  UIMAD.WIDE.U32 UR22, UR18, UR4, URZ ;  /* 0x00000004121672a5 */ /* 0x000fe2000f8e003f */
[----:B------:R-:W-:Y:S01]  /*1660*/  SHF.R.U32.HI R10, RZ, 0x3, R10 ;  /* 0x00000003ff0a7819 */ /* 0x000fe2000001160a */
[----:B------:R-:W-:Y:S01]  /*1670*/  UIMAD UR10, UR18, UR5, UR10 ;  /* 0x00000005120a72a4 */ /* 0x000fe2000f8e020a */
[----:B------:R-:W-:Y:S01]  /*1680*/  @P5 IADD3.X R8, R8, UR11, RZ, P0, !PT ;  /* 0x0000000b08085c10 */ /* 0x000fe200087fe4ff */
[----:B------:R-:W-:Y:S01]  /*1690*/  IMAD.IADD R17, R17, 0x1, R7 ;  /* 0x0000000111117824 */ /* 0x000fe200078e0207 */
[----:B------:R-:W-:Y:S01]  /*16a0*/  @P5 LEA R12, P0, R11, c[0x0][0x1c8], 0x1 ;  /* 0x000072000b0c5a11 */ /* 0x000fe200078008ff */
[----:B------:R-:W-:Y:S01]  /*16b0*/  IMAD R215, R209, c[0x0][0x218], RZ ;  /* 0x00008600d1d77a24 */ /* 0x000fe200078e02ff */
[----:B------:R-:W-:Y:S01]  /*16c0*/  LOP3.LUT R4, R13, R10, RZ, 0x3c, !PT ;  /* 0x0000000a0d047212 */ /* 0x000fe200078e3cff */
[----:B------:R-:W-:Y:S01]  /*16d0*/  IMAD.SHL.U32 R7, R2, 0x40, RZ ;  /* 0x0000004002077824 */ /* 0x000fe200078e00ff */
[----:B------:R-:W-:Y:S01]  /*16e0*/  @P5 LEA.HI.X R13, R11, c[0x0][0x1cc], R8, 0x1, P0 ;  /* 0x000073000b0d5a11 */ /* 0x000fe200000f0c08 */
[----:B------:R-:W-:Y:S01]  /*16f0*/  UIADD3 UR10, UR23, UR10, URZ ;  /* 0x0000000a170a7290 */ /* 0x000fe2000fffe03f */
[C---:B------:R-:W-:Y:S01]  /*1700*/  IMAD R215, R208.reuse, c[0x0][0x21c], R215 ;  /* 0x00008700d0d77a24 */ /* 0x040fe200078e02d7 */
[----:B------:R-:W-:Y:S01]  /*1710*/  LOP3.LUT P4, RZ, R3, 0x2, RZ, 0xc0, !PT ;  /* 0x0000000203ff7812 */ /* 0x000fe2000788c0ff */
[----:B------:R-:W-:Y:S01]  /*1720*/  @!PT LDS RZ, [RZ] ;  /* 0x00000000fffff984 */ /* 0x000fe20000000800 */
[----:B------:R-:W-:Y:S01]  /*1730*/  @!PT LDS RZ, [RZ] ;  /* 0x00000000fffff984 */ /* 0x000fe20000000800 */
[----:B------:R-:W-:Y:S01]  /*1740*/  @!PT LDS RZ, [RZ] ;  /* 0x00000000fffff984 */ /* 0x000fe20000000800 */
[----:B------:R2:W-:Y:S01]  /*1750*/  @P6 LDGSTS.E.BYPASS.LTC128B.128 [R207+0x6100], [R14.64], !P3 ;  /* 0x061000000ecf6fae */ /* 0x0005e2000d901d50 */
[----:B------:R-:W-:Y:S01]  /*1760*/  IMAD.WIDE.U32 R208, R208, c[0x0][0x218], R16 ;  /* 0x00008600d0d07a25 */ /* 0x000fe200078e0010 */
[----:B------:R-:W-:Y:S01]  /*1770*/  LOP3.LUT R4, R4, 0xfffffe00, R7, 0xf8, !PT ;  /* 0xfffffe0004047812 */ /* 0x000fe200078ef807 */
[----:B------:R-:W-:Y:S01]  /*1780*/  USHF.L.U64.HI UR9, UR4, UR9, UR5 ;  /* 0x0000000904097299 */ /* 0x000fe20008010205 */
[----:B------:R2:W-:Y:S01]  /*1790*/  @P6 LDGSTS.E.BYPASS.LTC128B.128 [R207+0x8100], [R14.64+0x80], !P2 ;  /* 0x081000800ecf6fae */ /* 0x0005e2000d101d50 */
[----:B------:R-:W-:Y:S01]  /*17a0*/  IMAD.U32 R10, RZ, RZ, UR22 ;  /* 0x00000016ff0a7e24 */ /* 0x000fe2000f8e00ff */
[----:B------:R-:W-:Y:S01]  /*17b0*/  SHF.R.S32.HI R7, RZ, 0x5, R89 ;  /* 0x00000005ff077819 */ /* 0x000fe20000011459 */
[----:B------:R-:W-:Y:S01]  /*17c0*/  IMAD R205, R205, 0x200, R0 ;  /* 0x00000200cdcd7824 */ /* 0x000fe200078e0200 */
[----:B------:R2:W-:Y:S01]  /*17d0*/  @P6 LDGSTS.E.BYPASS.LTC128B.128 [R207+0xa100], [R14.64+0x100], !P1 ;  /* 0x0a1001000ecf6fae */ /* 0x0005e2000c901d50 */
[----:B------:R-:W-:Y:S01]  /*17e0*/  IMAD.U32 R11, RZ, RZ, UR23 ;  /* 0x00000017ff0b7e24 */ /* 0x000fe2000f8e00ff */
[----:B------:R-:W-:Y:S01]  /*17f0*/  LEA R11, P0, R10, R208, 0x6 ;  /* 0x000000d00a0b7211 */ /* 0x000fe200078030ff */
[----:B------:R-:W-:Y:S01]  /*1800*/  IMAD.IADD R215, R209, 0x1, R215 ;  /* 0x00000001d1d77824 */ /* 0x000fe200078e02d7 */
[----:B------:R4:W-:Y:S01]  /*1810*/  @P5 LDGSTS.E.BYPASS.LTC128B.128 [R207+0x7100], [R12.64], !P3 ;  /* 0x071000000ccf5fae */ /* 0x0009e2000d901d50 */
[----:B------:R-:W-:Y:S01]  /*1820*/  IMAD.SHL.U32 R205, R205, 0x2, RZ ;  /* 0x00000002cdcd7824 */ /* 0x000fe200078e00ff */
[----:B------:R-:W-:Y:S01]  /*1830*/  SEL R8, RZ, 0x1, P3 ;  /* 0x00000001ff087807 */ /* 0x000fe20001800000 */
[----:B------:R-:W-:Y:S01]  /*1840*/  IMAD R206, R7, 0x400, R4 ;  /* 0x0000040007ce7824 */ /* 0x000fe200078e0204 */
[----:B------:R4:W-:Y:S01]  /*1850*/  @P5 LDGSTS.E.BYPASS.LTC128B.128 [R207+0x9100], [R12.64+0x80], !P2 ;  /* 0x091000800ccf5fae */ /* 0x0009e2000d101d50 */
[----:B------:R-:W-:Y:S01]  /*1860*/  LOP3.LUT R89, R89, 0xffffffe0, RZ, 0xc0, !PT ;  /* 0xffffffe059597812 */ /* 0x000fe200078ec0ff */
[----:B------:R-:W-:Y:S01]  /*1870*/  @UP0 UIADD3 UR5, UR13, -0x2, URZ ;  /* 0xfffffffe0d050890 */ /* 0x000fe2000fffe03f */
[----:B------:R-:W-:Y:S01]  /*1880*/  IMAD.SHL.U32 R206, R206, 0x2, RZ ;  /* 0x00000002cece7824 */ /* 0x000fe200078e00ff */
[----:B------:R4:W-:Y:S01]  /*1890*/  @P5 LDGSTS.E.BYPASS.LTC128B.128 [R207+0xb100], [R12.64+0x100], !P1 ;  /* 0x0b1001000ccf5fae */ /* 0x0009e2000c901d50 */
[C---:B------:R-:W-:Y:S01]  /*18a0*/  IADD3 R2, R205.reuse, 0x6100, RZ ;  /* 0x00006100cd027810 */ /* 0x040fe20007ffe0ff */
[----:B------:R-:W-:Y:S01]  /*18b0*/  @UP0 UIMAD UR19, UR19, UR5, URZ ;  /* 0x00000005131302a4 */ /* 0x000fe2000f8e023f */
[----:B------:R-:W-:Y:S01]  /*18c0*/  IADD3 R204, R205, 0x6120, RZ ;  /* 0x00006120cdcc7810 */ /* 0x000fe20007ffe0ff */
[----:B------:R-:W0:Y:S01]  /*18d0*/  LDGDEPBAR ;  /* 0x00000000000079af */ /* 0x000e220000000000 */
[----:B------:R-:W-:Y:S01]  /*18e0*/  @P4 IADD3 R204, R2, -0x20, RZ ;  /* 0xffffffe002cc4810 */ /* 0x000fe20007ffe0ff */
[----:B------:R-:W-:-:S03]  /*18f0*/  IMAD.MOV.U32 R2, RZ, RZ, 0x10 ;  /* 0x00000010ff027424 */ /* 0x000fc600078e00ff */
[C---:B------:R-:W-:Y:S02]  /*1900*/  IADD3 R195, R204.reuse, 0x800, RZ ;  /* 0x00000800ccc37810 */ /* 0x040fe40007ffe0ff */
[C---:B------:R-:W-:Y:S02]  /*1910*/  IADD3 R194, R204.reuse, 0x1000, RZ ;  /* 0x00001000ccc27810 */ /* 0x040fe40007ffe0ff */
[C---:B------:R-:W-:Y:S02]  /*1920*/  IADD3 R193, R204.reuse, 0x1800, RZ ;  /* 0x00001800ccc17810 */ /* 0x040fe40007ffe0ff */
[C---:B------:R-:W-:Y:S02]  /*1930*/  IADD3 R191, R204.reuse, 0x2000, RZ ;  /* 0x00002000ccbf7810 */ /* 0x040fe40007ffe0ff */
[C---:B------:R-:W-:Y:S02]  /*1940*/  IADD3 R190, R204.reuse, 0x2800, RZ ;  /* 0x00002800ccbe7810 */ /* 0x040fe40007ffe0ff */
[----:B------:R-:W-:-:S02]  /*1950*/  IADD3 R189, R204, 0x3000, RZ ;  /* 0x00003000ccbd7810 */ /* 0x000fc40007ffe0ff */
[C---:B------:R-:W-:Y:S02]  /*1960*/  IADD3 R188, R204.reuse, 0x3800, RZ ;  /* 0x00003800ccbc7810 */ /* 0x040fe40007ffe0ff */
[C---:B------:R-:W-:Y:S02]  /*1970*/  IADD3 R187, R204.reuse, 0x4000, RZ ;  /* 0x00004000ccbb7810 */ /* 0x040fe40007ffe0ff */
[----:B------:R-:W-:Y:S01]  /*1980*/  IADD3 R186, R204, 0x4800, RZ ;  /* 0x00004800ccba7810 */ /* 0x000fe20007ffe0ff */
[----:B----4-:R-:W-:Y:S01]  /*1990*/  IMAD.U32 R13, RZ, RZ, UR10 ;  /* 0x0000000aff0d7e24 */ /* 0x010fe2000f8e00ff */
[----:B------:R-:W-:-:S04]  /*19a0*/  DEPBAR.LE SB0, 0x1 ;  /* 0x000080400000791a */ /* 0x000fc80000000000 */
[----:B------:R-:W-:-:S04]  /*19b0*/  DEPBAR.LE SB0, 0x0 ;  /* 0x000080000000791a */ /* 0x000fc80000000000 */
[----:B------:R-:W-:Y:S01]  /*19c0*/  BAR.SYNC.DEFER_BLOCKING 0x0 ;  /* 0x0000000000007b1d */ /* 0x000fe20000010000 */
[----:B------:R-:W-:Y:S01]  /*19d0*/  LEA.HI.X R0, R10, R215, R13, 0x6, P0 ;  /* 0x000000d70a007211 */ /* 0x000fe200000f340d */
[----:B------:R-:W-:Y:S01]  /*19e0*/  USHF.L.U32 UR10, UR4, 0x6, URZ ;  /* 0x00000006040a7899 */ /* 0x000fe2000800063f */
[C---:B------:R-:W-:Y:S01]  /*19f0*/  LEA R46, P0, R11.reuse, c[0x0][0x1f8], 0x1 ;  /* 0x00007e000b2e7a11 */ /* 0x040fe200078008ff */
[----:B------:R-:W-:Y:S01]  /*1a00*/  @UP0 USHF.R.S32.HI UR4, URZ, 0x1f, UR5 ;  /* 0x0000001f3f040899 */ /* 0x000fe20008011405 */
[----:B------:R-:W-:Y:S02]  /*1a10*/  SEL R13, RZ, 0x2, P2 ;  /* 0x00000002ff0d7807 */ /* 0x000fe40001000000 */
[----:B------:R-:W-:Y:S01]  /*1a20*/  LEA.HI.X R47, R11, c[0x0][0x1fc], R0, 0x1, P0 ;  /* 0x00007f000b2f7a11 */ /* 0x000fe200000f0c00 */
[----:B------:R-:W-:Y:S01]  /*1a30*/  @UP0 UIMAD UR4, UR4, UR20, UR19 ;  /* 0x00000014040402a4 */ /* 0x000fe2000f8e0213 */
[----:B------:R-:W-:Y:S02]  /*1a40*/  IADD3 R0, -R9, c[0x0][0x1d0], -R6 ;  /* 0x0000740009007a10 */ /* 0x000fe40007ffe906 */
[----:B------:R-:W-:-:S02]  /*1a50*/  SEL R10, RZ, 0x4, P1 ;  /* 0x00000004ff0a7807 */ /* 0x000fc40000800000 */
[----:B------:R-:W-:Y:S02]  /*1a60*/  LOP3.LUT P0, RZ, R24, 0x2, RZ, 0xc0, !PT ;  /* 0x0000000218ff7812 */ /* 0x000fe4000780c0ff */
[----:B------:R-:W-:Y:S02]  /*1a70*/  ISETP.LT.OR P6, PT, R0, 0x1, P3 ;  /* 0x000000010000780c */ /* 0x000fe40001fc1670 */
[----:B------:R-:W-:Y:S02]  /*1a80*/  IADD3 R8, R10, R13, R8 ;  /* 0x0000000d0a087210 */ /* 0x000fe40007ffe008 */
[----:B------:R-:W-:Y:S02]  /*1a90*/  SEL R2, R2, 0xfffffff0, !P0 ;  /* 0xfffffff002027807 */ /* 0x000fe40004000000 */
[----:B------:R-:W-:Y:S02]  /*1aa0*/  IADD3 R80, P0, R46, UR10, RZ ;  /* 0x0000000a2e507c10 */ /* 0x000fe4000ff1e0ff */
[----:B------:R-:W-:Y:S01]  /*1ab0*/  LOP3.LUT P5, RZ, R8, 0x2, RZ, 0xc0, !PT ;  /* 0x0000000208ff7812 */ /* 0x000fe200078ac0ff */
[----:B-1----:R-:W-:Y:S01]  /*1ac0*/  LDSM.16.M88.4 R16, [R206+0xc100] ;  /* 0x00c10000ce10783b */ /* 0x002fe20000000200 */
[----:B------:R-:W-:Y:S01]  /*1ad0*/  IMAD R202, R2, 0x2, R206 ;  /* 0x0000000202ca7824 */ /* 0x000fe200078e02ce */
[----:B------:R-:W-:-:S02]  /*1ae0*/  IADD3.X R81, R47, UR9, RZ, P0, !PT ;  /* 0x000000092f517c10 */ /* 0x000fc400087fe4ff */
[----:B------:R-:W1:Y:S01]  /*1af0*/  LDSM.16.M88.4 R28, [R205+0x6900] ;  /* 0x00690000cd1c783b */ /* 0x000e620000000200 */
[----:B------:R-:W-:Y:S02]  /*1b00*/  ISETP.LT.OR P0, PT, R0, 0x1, !P5 ;  /* 0x000000010000780c */ /* 0x000fe40006f01670 */
[----:B------:R-:W-:Y:S01]  /*1b10*/  LOP3.LUT P4, RZ, R8, 0x4, RZ, 0xc0, !PT ;  /* 0x0000000408ff7812 */ /* 0x000fe2000788c0ff */
[----:B------:R-:W4:Y:S01]  /*1b20*/  LDSM.16.M88.4 R36, [R205+0x6100] ;  /* 0x00610000cd24783b */ /* 0x000f220000000200 */
[----:B------:R-:W-:Y:S02]  /*1b30*/  ISETP.LT.OR P5, PT, R0, 0x21, !P5 ;  /* 0x000000210000780c */ /* 0x000fe40006fa1670 */
[C---:B------:R-:W-:Y:S01]  /*1b40*/  IADD3 R185, R204.reuse, 0x5000, RZ ;  /* 0x00005000ccb97810 */ /* 0x040fe20007ffe0ff */
[----:B------:R-:W5:Y:S01]  /*1b50*/  LDSM.16.M88.4 R72, [R205+0x7100] ;  /* 0x00710000cd48783b */ /* 0x000f620000000200 */
[----:B------:R-:W-:-:S03]  /*1b60*/  IADD3 R184, R204, 0x5800, RZ ;  /* 0x00005800ccb87810 */ /* 0x000fc60007ffe0ff */
[----:B---3--:R-:W-:Y:S04]  /*1b70*/  LDSM.16.M88.4 R20, [R205+0x7900] ;  /* 0x00790000cd14783b */ /* 0x008fe80000000200 */
[----:B------:R-:W-:Y:S04]  /*1b80*/  LDSM.16.M88.4 R56, [R202+0xc100] ;  /* 0x00c10000ca38783b */ /* 0x000fe80000000200 */
[----:B--2---:R-:W-:Y:S04]  /*1b90*/  LDSM.16.M88.4 R12, [R204] ;  /* 0x00000000cc0c783b */ /* 0x004fe80000000200 */
[----:B------:R-:W2:Y:S04]  /*1ba0*/  LDSM.16.M88.4 R8, [R204+0x800] ;  /* 0x00080000cc08783b */ /* 0x000ea80000000200 */
[----:B------:R-:W3:Y:S04]  /*1bb0*/  LDSM.16.M88.4 R76, [R204+0x1000] ;  /* 0x00100000cc4c783b */ /* 0x000ee80000000200 */
[----:B------:R-:W-:Y:S04]  /*1bc0*/  LDSM.16.M88.4 R60, [R204+0x1800] ;  /* 0x00180000cc3c783b */ /* 0x000fe80000000200 */
[----:B------:R-:W-:Y:S01]  /*1bd0*/  @!PT LDS RZ, [RZ] ;  /* 0x00000000fffff984 */ /* 0x000fe20000000800 */
[----:B------:R-:W-:Y:S01]  /*1be0*/  @!PT LDS RZ, [RZ] ;  /* 0x00000000fffff984 */ /* 0x000fe20000000800 */
[----:B------:R-:W-:Y:S01]  /*1bf0*/  @!PT LDS RZ, [RZ] ;  /* 0x00000000fffff984 */ /* 0x000fe20000000800 */
[----:B------:R2:W-:Y:S01]  /*1c00*/  LDGSTS.E.BYPASS.LTC128B.128 [R207+0x100], [R46.64], !P6 ;  /* 0x001000002ecf7fae */ /* 0x0005e2000f101d50 */
[----:B------:R-:W-:-:S02]  /*1c10*/  ISETP.LT.OR P6, PT, R0, 0x1, !P4 ;  /* 0x000000010000780c */ /* 0x000fc400067c1670 */
[----:B------:R-:W-:Y:S01]  /*1c20*/  ISETP.LT.OR P4, PT, R0, 0x21, !P4 ;  /* 0x000000210000780c */ /* 0x000fe20006781670 */
[----:B------:R2:W-:Y:S01]  /*1c30*/  LDGSTS.E.BYPASS.LTC128B.128 [R207+0x2100], [R46.64+0x80], !P0 ;  /* 0x021000802ecf7fae */ /* 0x0005e2000c101d50 */
[----:B------:R-:W-:Y:S01]  /*1c40*/  LOP3.LUT P0, RZ, R24, 0x4, RZ, 0xc0, !PT ;  /* 0x0000000418ff7812 */ /* 0x000fe2000780c0ff */
[----:B------:R-:W-:Y:S01]  /*1c50*/  IMAD.MOV.U32 R24, RZ, RZ, 0x20 ;  /* 0x00000020ff187424 */ /* 0x000fe200078e00ff */
[C---:B-1----:R-:W-:Y:S07]  /*1c60*/  HMMA.16816.F32 R32, R16.reuse, R28, RZ ;  /* 0x0000001c1020723c */ /* 0x042fee00000018ff */
[----:B------:R2:W-:Y:S01]  /*1c70*/  LDGSTS.E.BYPASS.LTC128B.128 [R207+0x4100], [R46.64+0x100], !P6 ;  /* 0x041001002ecf7fae */ /* 0x0005e2000f101d50 */
[----:B------:R-:W-:Y:S01]  /*1c80*/  LOP3.LUT P6, RZ, R3, 0x4, RZ, 0xc0, !PT ;  /* 0x0000000403ff7812 */ /* 0x000fe200078cc0ff */
[----:B------:R-:W-:Y:S01]  /*1c90*/  HMMA.16816.F32 R28, R16, R30, RZ ;  /* 0x0000001e101c723c */ /* 0x000fe200000018ff */
[----:B------:R-:W-:-:S02]  /*1ca0*/  SEL R3, R24, 0xffffffe0, !P0 ;  /* 0xffffffe018037807 */ /* 0x000fc40004000000 */
[----:B------:R-:W-:Y:S02]  /*1cb0*/  ISETP.LT.OR P0, PT, R0, 0x21, P3 ;  /* 0x000000210000780c */ /* 0x000fe40001f01670 */
[----:B------:R-:W-:Y:S01]  /*1cc0*/  SEL R0, R44, 0xffffffc0, !P6 ;  /* 0xffffffc02c007807 */ /* 0x000fe20007000000 */
[C---:B------:R-:W-:Y:S02]  /*1cd0*/  IMAD R201, R3.reuse, 0x2, R206 ;  /* 0x0000000203c97824 */ /* 0x040fe400078e02ce */
[----:B----4-:R-:W-:Y:S01]  /*1ce0*/  HMMA.16816.F32 R40, R16, R36, RZ ;  /* 0x000000241028723c */ /* 0x010fe200000018ff */
[----:B------:R-:W-:Y:S02]  /*1cf0*/  IMAD R199, R3, 0x2, R202 ;  /* 0x0000000203c77824 */ /* 0x000fe400078e02ca */
[----:B------:R-:W-:Y:S02]  /*1d00*/  IMAD.IADD R200, R205, 0x1, R0 ;  /* 0x00000001cdc87824 */ /* 0x000fe400078e0200 */
[----:B------:R-:W-:-:S03]  /*1d10*/  IMAD.IADD R192, R0, 0x1, R204 ;  /* 0x0000000100c07824 */ /* 0x000fc600078e02cc */
[----:B------:R1:W-:Y:S01]  /*1d20*/  LDGSTS.E.BYPASS.LTC128B.128 [R207+0x1100], [R80.64], !P0 ;  /* 0x0110000050cf7fae */ /* 0x0003e2000c101d50 */
[----:B------:R-:W-:Y:S03]  /*1d30*/  HMMA.16816.F32 R36, R16, R38, RZ ;  /* 0x000000261024723c */ /* 0x000fe600000018ff */
[----:B------:R1:W-:Y:S01]  /*1d40*/  LDGSTS.E.BYPASS.LTC128B.128 [R207+0x3100], [R80.64+0x80], !P5 ;  /* 0x0310008050cf7fae */ /* 0x0003e2000e901d50 */
[----:B------:R-:W-:-:S03]  /*1d50*/  PLOP3.LUT P5, PT, PT, PT, UP0, 0x80, 0x0 ;  /* 0x000000000000781c */ /* 0x000fc60003faf008 */
[----:B------:R1:W-:Y:S01]  /*1d60*/  LDGSTS.E.BYPASS.LTC128B.128 [R207+0x5100], [R80.64+0x100], !P4 ;  /* 0x0510010050cf7fae */ /* 0x0003e2000e101d50 */
[C---:B-----5:R-:W-:Y:S01]  /*1d70*/  HMMA.16816.F32 R24, R16.reuse, R72, RZ ;  /* 0x000000481018723c */ /* 0x060fe200000018ff */
[----:B------:R-:W-:Y:S02]  /*1d80*/  PLOP3.LUT P4, PT, PT, PT, UP2, 0x80, 0x0 ;  /* 0x000000000000781c */ /* 0x000fe40003f8f028 */
[----:B------:R-:W-:Y:S04]  /*1d90*/  LDSM.16.M88.4 R64, [R201+0xc100] ;  /* 0x00c10000c940783b */ /* 0x000fe80000000200 */
[----:B------:R-:W4:Y:S01]  /*1da0*/  LDSM.16.M88.4 R48, [R200+0x6900] ;  /* 0x00690000c830783b */ /* 0x000f220000000200 */
[----:B------:R-:W-:Y:S03]  /*1db0*/  HMMA.16816.F32 R72, R16, R74, RZ ;  /* 0x0000004a1048723c */ /* 0x000fe600000018ff */
[----:B------:R-:W5:Y:S04]  /*1dc0*/  LDSM.16.M88.4 R52, [R200+0x6100] ;  /* 0x00610000c834783b */ /* 0x000f680000000200 */
[----:B--2---:R-:W2:Y:S01]  /*1dd0*/  LDSM.16.M88.4 R44, [R200+0x7100] ;  /* 0x00710000c82c783b */ /* 0x004ea20000000200 */
[C---:B------:R-:W-:Y:S03]  /*1de0*/  HMMA.16816.F32 R32, R56.reuse, R8, R32 ;  /* 0x000000083820723c */ /* 0x040fe60000001820 */
[----:B------:R-:W-:Y:S04]  /*1df0*/  LDSM.16.M88.4 R84, [R192+0x1000] ;  /* 0x00100000c054783b */ /* 0x000fe80000000200 */
[----:B------:R-:W0:Y:S01]  /*1e00*/  LDGDEPBAR ;  /* 0x00000000000079af */ /* 0x000e220000000000 */
[----:B------:R-:W-:Y:S03]  /*1e10*/  HMMA.16816.F32 R28, R56, R10, R28 ;  /* 0x0000000a381c723c */ /* 0x000fe6000000181c */
[----:B-1----:R-:W-:Y:S04]  /*1e20*/  LDSM.16.M88.4 R80, [R199+0xc100] ;  /* 0x00c10000c750783b */ /* 0x002fe80000000200 */
[----:B------:R-:W1:Y:S01]  /*1e30*/  LDSM.16.M88.4 R8, [R192+0x800] ;  /* 0x00080000c008783b */ /* 0x000e620000000200 */
[C---:B------:R-:W-:Y:S08]  /*1e40*/  HMMA.16816.F32 R68, R16.reuse, R20, RZ ;  /* 0x000000141044723c */ /* 0x040ff000000018ff */
[----:B------:R-:W-:Y:S01]  /*1e50*/  HMMA.16816.F32 R16, R16, R22, RZ ;  /* 0x000000161010723c */ /* 0x000fe200000018ff */
[----:B------:R-:W1:Y:S07]  /*1e60*/  LDSM.16.M88.4 R20, [R200+0x7900] ;  /* 0x00790000c814783b */ /* 0x000e6e0000000200 */
[C---:B------:R-:W-:Y:S08]  /*1e70*/  HMMA.16816.F32 R40, R56.reuse, R12, R40 ;  /* 0x0000000c3828723c */ /* 0x040ff00000001828 */
[C---:B------:R-:W-:Y:S01]  /*1e80*/  HMMA.16816.F32 R36, R56.reuse, R14, R36 ;  /* 0x0000000e3824723c */ /* 0x040fe20000001824 */
[----:B------:R-:W1:Y:S07]  /*1e90*/  LDSM.16.M88.4 R12, [R192] ;  /* 0x00000000c00c783b */ /* 0x000e6e0000000200 */
[C---:B---3--:R-:W-:Y:S08]  /*1ea0*/  HMMA.16816.F32 R24, R56.reuse, R76, R24 ;  /* 0x0000004c3818723c */ /* 0x048ff00000001818 */
[----:B------:R-:W-:Y:S01]  /*1eb0*/  HMMA.16816.F32 R72, R56, R78, R72 ;  /* 0x0000004e3848723c */ /* 0x000fe20000001848 */
[----:B------:R-:W-:Y:S07]  /*1ec0*/  LDSM.16.M88.4 R76, [R192+0x1800] ;  /* 0x00180000c04c783b */ /* 0x000fee0000000200 */
[C---:B----4-:R-:W-:Y:S08]  /*1ed0*/  HMMA.16816.F32 R32, R64.reuse, R48, R32 ;  /* 0x000000304020723c */ /* 0x050ff00000001820 */
[----:B------:R-:W-:Y:S01]  /*1ee0*/  HMMA.16816.F32 R28, R64, R50, R28 ;  /* 0x00000032401c723c */ /* 0x000fe2000000181c */
[----:B------:R-:W-:Y:S07]  /*1ef0*/  LDSM.16.M88.4 R48, [R205+0x9100] ;  /* 0x00910000cd30783b */ /* 0x000fee0000000200 */
[C---:B------:R-:W-:Y:S08]  /*1f00*/  HMMA.16816.F32 R68, R56.reuse, R60, R68 ;  /* 0x0000003c3844723c */ /* 0x040ff00000001844 */
[----:B------:R-:W-:Y:S01]  /*1f10*/  HMMA.16816.F32 R16, R56, R62, R16 ;  /* 0x0000003e3810723c */ /* 0x000fe20000001810 */
[----:B------:R-:W-:Y:S04]  /*1f20*/  LDSM.16.M88.4 R60, [R206+0x10100] ;  /* 0x01010000ce3c783b */ /* 0x000fe80000000200 */
[----:B------:R-:W-:Y:S03]  /*1f30*/  LDSM.16.M88.4 R56, [R205+0x8100] ;  /* 0x00810000cd38783b */ /* 0x000fe60000000200 */
[C---:B-----5:R-:W-:Y:S08]  /*1f40*/  HMMA.16816.F32 R40, R64.reuse, R52, R40 ;  /* 0x000000344028723c */ /* 0x060ff00000001828 */
[C---:B------:R-:W-:Y:S01]  /*1f50*/  HMMA.16816.F32 R36, R64.reuse, R54, R36 ;  /* 0x000000364024723c */ /* 0x040fe20000001824 */
[----:B------:R-:W3:Y:S07]  /*1f60*/  LDSM.16.M88.4 R52, [R205+0x8900] ;  /* 0x00890000cd34783b */ /* 0x000eee0000000200 */
[C---:B--2---:R-:W-:Y:S08]  /*1f70*/  HMMA.16816.F32 R24, R64.reuse, R44, R24 ;  /* 0x0000002c4018723c */ /* 0x044ff00000001818 */
[----:B------:R-:W-:Y:S01]  /*1f80*/  HMMA.16816.F32 R72, R64, R46, R72 ;  /* 0x0000002e4048723c */ /* 0x000fe20000001848 */
[----:B------:R-:W-:Y:S07]  /*1f90*/  LDSM.16.M88.4 R44, [R205+0x9900] ;  /* 0x00990000cd2c783b */ /* 0x000fee0000000200 */
[C---:B-1----:R-:W-:Y:S08]  /*1fa0*/  HMMA.16816.F32 R32, R80.reuse, R8, R32 ;  /* 0x000000085020723c */ /* 0x042ff00000001820 */
[----:B------:R-:W-:Y:S01]  /*1fb0*/  HMMA.16816.F32 R28, R80, R10, R28 ;  /* 0x0000000a501c723c */ /* 0x000fe2000000181c */
[----:B------:R-:W-:Y:S07]  /*1fc0*/  LDSM.16.M88.4 R8, [R204+0x3000] ;  /* 0x00300000cc08783b */ /* 0x000fee0000000200 */
[C---:B------:R-:W-:Y:S08]  /*1fd0*/  HMMA.16816.F32 R68, R64.reuse, R20, R68 ;  /* 0x000000144044723c */ /* 0x040ff00000001844 */
[----:B------:R-:W-:Y:S01]  /*1fe0*/  HMMA.16816.F32 R64, R64, R22, R16 ;  /* 0x000000164040723c */ /* 0x000fe20000001810 */
[----:B------:R-:W-:Y:S04]  /*1ff0*/  LDSM.16.M88.4 R20, [R202+0x10100] ;  /* 0x01010000ca14783b */ /* 0x000fe80000000200 */
[----:B------:R-:W-:Y:S03]  /*2000*/  LDSM.16.M88.4 R16, [R204+0x2000] ;  /* 0x00200000cc10783b */ /* 0x000fe60000000200 */
[C---:B------:R-:W-:Y:S08]  /*2010*/  HMMA.16816.F32 R40, R80.reuse, R12, R40 ;  /* 0x0000000c5028723c */ /* 0x040ff00000001828 */
[C---:B------:R-:W-:Y:S01]  /*2020*/  HMMA.16816.F32 R36, R80.reuse, R14, R36 ;  /* 0x0000000e5024723c */ /* 0x040fe20000001824 */
[----:B------:R-:W1:Y:S07]  /*2030*/  LDSM.16.M88.4 R12, [R204+0x2800] ;  /* 0x00280000cc0c783b */ /* 0x000e6e0000000200 */
[C---:B------:R-:W-:Y:S08]  /*2040*/  HMMA.16816.F32 R24, R80.reuse, R84, R24 ;  /* 0x000000545018723c */ /* 0x040ff00000001818 */
[----:B------:R-:W-:Y:S08]  /*2050*/  HMMA.16816.F32 R72, R80, R86, R72 ;  /* 0x000000565048723c */ /* 0x000ff00000001848 */
[C---:B---3--:R-:W-:Y:S08]  /*2060*/  HMMA.16816.F32 R32, R60.reuse, R52, R32 ;  /* 0x000000343c20723c */ /* 0x048ff00000001820 */
[----:B------:R-:W-:Y:S01]  /*2070*/  HMMA.16816.F32 R28, R60, R54, R28 ;  /* 0x000000363c1c723c */ /* 0x000fe2000000181c */
[----:B------:R-:W-:Y:S07]  /*2080*/  LDSM.16.M88.4 R52, [R201+0x10100] ;  /* 0x01010000c934783b */ /* 0x000fee0000000200 */
[C---:B------:R-:W-:Y:S08]  /*2090*/  HMMA.16816.F32 R68, R80.reuse, R76, R68 ;  /* 0x0000004c5044723c */ /* 0x040ff00000001844 */
[----:B------:R-:W-:Y:S01]  /*20a0*/  HMMA.16816.F32 R64, R80, R78, R64 ;  /* 0x0000004e5040723c */ /* 0x000fe20000001840 */
[----:B------:R-:W2:Y:S07]  /*20b0*/  LDSM.16.M88.4 R76, [R204+0x3800] ;  /* 0x00380000cc4c783b */ /* 0x000eae0000000200 */
[C---:B------:R-:W-:Y:S08]  /*20c0*/  HMMA.16816.F32 R40, R60.reuse, R56, R40 ;  /* 0x000000383c28723c */ /* 0x040ff00000001828 */
[C---:B------:R-:W-:Y:S08]  /*20d0*/  HMMA.16816.F32 R36, R60.reuse, R58, R36 ;  /* 0x0000003a3c24723c */ /* 0x040ff00000001824 */
[C---:B------:R-:W-:Y:S01]  /*20e0*/  HMMA.16816.F32 R56, R60.reuse, R48, R24 ;  /* 0x000000303c38723c */ /* 0x040fe20000001818 */
[----:B------:R-:W3:Y:S07]  /*20f0*/  LDSM.16.M88.4 R24, [R200+0x8100] ;  /* 0x00810000c818783b */ /* 0x000eee0000000200 */
[----:B------:R-:W-:Y:S01]  /*2100*/  HMMA.16816.F32 R72, R60, R50, R72 ;  /* 0x000000323c48723c */ /* 0x000fe20000001848 */
[----:B------:R-:W-:Y:S07]  /*2110*/  LDSM.16.M88.4 R48, [R199+0x10100] ;  /* 0x01010000c730783b */ /* 0x000fee0000000200 */
[C---:B-1----:R-:W-:Y:S08]  /*2120*/  HMMA.16816.F32 R32, R20.reuse, R12, R32 ;  /* 0x0000000c1420723c */ /* 0x042ff00000001820 */
[----:B------:R-:W-:Y:S01]  /*2130*/  HMMA.16816.F32 R28, R20, R14, R28 ;  /* 0x0000000e141c723c */ /* 0x000fe2000000181c */
[----:B------:R-:W1:Y:S07]  /*2140*/  LDSM.16.M88.4 R12, [R200+0x8900] ;  /* 0x00890000c80c783b */ /* 0x000e6e0000000200 */
[C---:B------:R-:W-:Y:S08]  /*2150*/  HMMA.16816.F32 R68, R60.reuse, R44, R68 ;  /* 0x0000002c3c44723c */ /* 0x040ff00000001844 */
[----:B------:R-:W-:Y:S01]  /*2160*/  HMMA.16816.F32 R64, R60, R46, R64 ;  /* 0x0000002e3c40723c */ /* 0x000fe20000001840 */
[----:B------:R-:W4:Y:S04]  /*2170*/  LDSM.16.M88.4 R44, [R200+0x9100] ;  /* 0x00910000c82c783b */ /* 0x000f280000000200 */
[----:B------:R-:W-:Y:S03]  /*2180*/  LDSM.16.M88.4 R60, [R192+0x2800] ;  /* 0x00280000c03c783b */ /* 0x000fe60000000200 */
[C---:B------:R-:W-:Y:S08]  /*2190*/  HMMA.16816.F32 R40, R20.reuse, R16, R40 ;  /* 0x000000101428723c */ /* 0x040ff00000001828 */
[C---:B------:R-:W-:Y:S01]  /*21a0*/  HMMA.16816.F32 R36, R20.reuse, R18, R36 ;  /* 0x000000121424723c */ /* 0x040fe20000001824 */
[----:B------:R-:W5:Y:S07]  /*21b0*/  LDSM.16.M88.4 R16, [R200+0x9900] ;  /* 0x00990000c810783b */ /* 0x000f6e0000000200 */
[C---:B------:R-:W-:Y:S08]  /*21c0*/  HMMA.16816.F32 R56, R20.reuse, R8, R56 ;  /* 0x000000081438723c */ /* 0x040ff00000001838 */
[C---:B------:R-:W-:Y:S01]  /*21d0*/  HMMA.16816.F32 R72, R20.reuse, R10, R72 ;  /* 0x0000000a1448723c */ /* 0x040fe20000001848 */
[----:B------:R-:W4:Y:S07]  /*21e0*/  LDSM.16.M88.4 R8, [R192+0x2000] ;  /* 0x00200000c008783b */ /* 0x000f2e0000000200 */
[C---:B--2---:R-:W-:Y:S08]  /*21f0*/  HMMA.16816.F32 R68, R20.reuse, R76, R68 ;  /* 0x0000004c1444723c */ /* 0x044ff00000001844 */
[----:B------:R-:W-:Y:S01]  /*2200*/  HMMA.16816.F32 R64, R20, R78, R64 ;  /* 0x0000004e1440723c */ /* 0x000fe20000001840 */
[----:B------:R-:W2:Y:S07]  /*2210*/  LDSM.16.M88.4 R20, [R192+0x3000] ;  /* 0x00300000c014783b */ /* 0x000eae0000000200 */
[C---:B---3--:R-:W-:Y:S08]  /*2220*/  HMMA.16816.F32 R40, R52.reuse, R24, R40 ;  /* 0x000000183428723c */ /* 0x048ff00000001828 */
[C---:B------:R-:W-:Y:S01]  /*2230*/  HMMA.16816.F32 R36, R52.reuse, R26, R36 ;  /* 0x0000001a3424723c */ /* 0x040fe20000001824 */
[----:B------:R-:W-:Y:S07]  /*2240*/  LDSM.16.M88.4 R24, [R206+0x14100] ;  /* 0x01410000ce18783b */ /* 0x000fee0000000200 */
[C---:B-1----:R-:W-:Y:S08]  /*2250*/  HMMA.16816.F32 R32, R52.reuse, R12, R32 ;  /* 0x0000000c3420723c */ /* 0x042ff00000001820 */
[C---:B------:R-:W-:Y:S01]  /*2260*/  HMMA.16816.F32 R28, R52.reuse, R14, R28 ;  /* 0x0000000e341c723c */ /* 0x040fe2000000181c */
[----:B------:R-:W1:Y:S07]  /*2270*/  LDSM.16.M88.4 R12, [R192+0x3800] ;  /* 0x00380000c00c783b */ /* 0x000e6e0000000200 */
[C---:B----4-:R-:W-:Y:S08]  /*2280*/  HMMA.16816.F32 R56, R52.reuse, R44, R56 ;  /* 0x0000002c3438723c */ /* 0x050ff00000001838 */
[C---:B------:R-:W-:Y:S01]  /*2290*/  HMMA.16816.F32 R72, R52.reuse, R46, R72 ;  /* 0x0000002e3448723c */ /* 0x040fe20000001848 */
[----:B------:R-:W-:Y:S07]  /*22a0*/  LDSM.16.M88.4 R44, [R205+0xb100] ;  /* 0x00b10000cd2c783b */ /* 0x000fee0000000200 */
[C---:B-----5:R-:W-:Y:S08]  /*22b0*/  HMMA.16816.F32 R68, R52.reuse, R16, R68 ;  /* 0x000000103444723c */ /* 0x060ff00000001844 */
[----:B------:R-:W-:Y:S01]  /*22c0*/  HMMA.16816.F32 R64, R52, R18, R64 ;  /* 0x000000123440723c */ /* 0x000fe20000001840 */
[----:B------:R-:W3:Y:S04]  /*22d0*/  LDSM.16.M88.4 R16, [R205+0xa100] ;  /* 0x00a10000cd10783b */ /* 0x000ee80000000200 */
[----:B------:R-:W-:Y:S03]  /*22e0*/  LDSM.16.M88.4 R52, [R202+0x14100] ;  /* 0x01410000ca34783b */ /* 0x000fe60000000200 */
[C---:B------:R-:W-:Y:S08]  /*22f0*/  HMMA.16816.F32 R40, R48.reuse, R8, R40 ;  /* 0x000000083028723c */ /* 0x040ff00000001828 */
[C---:B------:R-:W-:Y:S01]  /*2300*/  HMMA.16816.F32 R36, R48.reuse, R10, R36 ;  /* 0x0000000a3024723c */ /* 0x040fe20000001824 */
[----:B------:R-:W4:Y:S07]  /*2310*/  LDSM.16.M88.4 R8, [R205+0xa900] ;  /* 0x00a90000cd08783b */ /* 0x000f2e0000000200 */
[C---:B------:R-:W-:Y:S08]  /*2320*/  HMMA.16816.F32 R32, R48.reuse, R60, R32 ;  /* 0x0000003c3020723c */ /* 0x040ff00000001820 */
[C---:B------:R-:W-:Y:S01]  /*2330*/  HMMA.16816.F32 R28, R48.reuse, R62, R28 ;  /* 0x0000003e301c723c */ /* 0x040fe2000000181c */
[----:B------:R-:W-:Y:S07]  /*2340*/  LDSM.16.M88.4 R60, [R204+0x5000] ;  /* 0x00500000cc3c783b */ /* 0x000fee0000000200 */
[C---:B--2---:R-:W-:Y:S08]  /*2350*/  HMMA.16816.F32 R56, R48.reuse, R20, R56 ;  /* 0x000000143038723c */ /* 0x044ff00000001838 */
[C---:B------:R-:W-:Y:S01]  /*2360*/  HMMA.16816.F32 R72, R48.reuse, R22, R72 ;  /* 0x000000163048723c */ /* 0x040fe20000001848 */
[----:B------:R-:W2:Y:S07]  /*2370*/  LDSM.16.M88.4 R20, [R204+0x4000] ;  /* 0x00400000cc14783b */ /* 0x000eae0000000200 */
[C---:B-1----:R-:W-:Y:S08]  /*2380*/  HMMA.16816.F32 R68, R48.reuse, R12, R68 ;  /* 0x0000000c3044723c */ /* 0x042ff00000001844 */
[----:B------:R-:W-:Y:S01]  /*2390*/  HMMA.16816.F32 R64, R48, R14, R64 ;  /* 0x0000000e3040723c */ /* 0x000fe20000001840 */
[----:B------:R-:W1:Y:S04]  /*23a0*/  LDSM.16.M88.4 R12, [R205+0xb900] ;  /* 0x00b90000cd0c783b */ /* 0x000e680000000200 */
[----:B------:R-:W5:Y:S03]  /*23b0*/  LDSM.16.M88.4 R48, [R204+0x4800] ;  /* 0x00480000cc30783b */ /* 0x000f660000000200 */
[C---:B---3--:R-:W-:Y:S08]  /*23c0*/  HMMA.16816.F32 R40, R24.reuse, R16, R40 ;  /* 0x000000101828723c */ /* 0x048ff00000001828 */
[C---:B------:R-:W-:Y:S01]  /*23d0*/  HMMA.16816.F32 R36, R24.reuse, R18, R36 ;  /* 0x000000121824723c */ /* 0x040fe20000001824 */
[----:B------:R-:W-:Y:S07]  /*23e0*/  LDSM.16.M88.4 R16, [R201+0x14100] ;  /* 0x01410000c910783b */ /* 0x000fee0000000200 */
[C---:B----4-:R-:W-:Y:S08]  /*23f0*/  HMMA.16816.F32 R32, R24.reuse, R8, R32 ;  /* 0x000000081820723c */ /* 0x050ff00000001820 */
[C---:B------:R-:W-:Y:S01]  /*2400*/  HMMA.16816.F32 R28, R24.reuse, R10, R28 ;  /* 0x0000000a181c723c */ /* 0x040fe2000000181c */
[----:B------:R-:W3:Y:S07]  /*2410*/  LDSM.16.M88.4 R8, [R200+0xa100] ;  /* 0x00a10000c808783b */ /* 0x000eee0000000200 */
[----:B------:R-:W-:Y:S08]  /*2420*/  HMMA.16816.F32 R56, R24, R44, R56 ;  /* 0x0000002c1838723c */ /* 0x000ff00000001838 */
[----:B--2---:R-:W-:Y:S08]  /*2430*/  HMMA.16816.F32 R40, R52, R20, R40 ;  /* 0x000000143428723c */ /* 0x004ff00000001828 */
[C---:B------:R-:W-:Y:S01]  /*2440*/  HMMA.16816.F32 R72, R24.reuse, R46, R72 ;  /* 0x0000002e1848723c */ /* 0x040fe20000001848 */
[----:B------:R-:W-:Y:S07]  /*2450*/  LDSM.16.M88.4 R44, [R204+0x5800] ;  /* 0x00580000cc2c783b */ /* 0x000fee0000000200 */
[C---:B-1----:R-:W-:Y:S08]  /*2460*/  HMMA.16816.F32 R68, R24.reuse, R12, R68 ;  /* 0x0000000c1844723c */ /* 0x042ff00000001844 */
[----:B------:R-:W-:Y:S01]  /*2470*/  HMMA.16816.F32 R64, R24, R14, R64 ;  /* 0x0000000e1840723c */ /* 0x000fe20000001840 */
[----:B------:R-:W1:Y:S04]  /*2480*/  LDSM.16.M88.4 R24, [R200+0xa900] ;  /* 0x00a90000c818783b */ /* 0x000e680000000200 */
[----:B------:R-:W-:Y:S03]  /*2490*/  LDSM.16.M88.4 R12, [R199+0x14100] ;  /* 0x01410000c70c783b */ /* 0x000fe60000000200 */
[C---:B------:R-:W-:Y:S01]  /*24a0*/  HMMA.16816.F32 R36, R52.reuse, R22, R36 ;  /* 0x000000163424723c */ /* 0x040fe20000001824 */
[----:B------:R-:W-:Y:S07]  /*24b0*/  LDSM.16.M88.4 R20, [R192+0x4000] ;  /* 0x00400000c014783b */ /* 0x000fee0000000200 */
[----:B-----5:R-:W-:Y:S08]  /*24c0*/  HMMA.16816.F32 R32, R52, R48, R32 ;  /* 0x000000303420723c */ /* 0x020ff00000001820 */
[C---:B---3--:R-:W-:Y:S08]  /*24d0*/  HMMA.16816.F32 R40, R16.reuse, R8, R40 ;  /* 0x000000081028723c */ /* 0x048ff00000001828 */
[----:B------:R-:W-:Y:S01]  /*24e0*/  HMMA.16816.F32 R36, R16, R10, R36 ;  /* 0x0000000a1024723c */ /* 0x000fe20000001824 */
[----:B------:R-:W2:Y:S07]  /*24f0*/  LDSM.16.M88.4 R8, [R192+0x4800] ;  /* 0x00480000c008783b */ /* 0x000eae0000000200 */
[----:B------:R-:W-:Y:S01]  /*2500*/  HMMA.16816.F32 R28, R52, R50, R28 ;  /* 0x00000032341c723c */ /* 0x000fe2000000181c */
[----:B------:R-:W3:Y:S07]  /*2510*/  LDSM.16.M88.4 R48, [R200+0xb100] ;  /* 0x00b10000c830783b */ /* 0x000eee0000000200 */
[----:B-1----:R-:W-:Y:S07]  /*2520*/  HMMA.16816.F32 R32, R16, R24, R32 ;  /* 0x000000181020723c */ /* 0x002fee0000001820 */
[----:B------:R-:W-:Y:S01]  /*2530*/  LEA.HI R25, R91, R88, RZ, 0x2 ;  /* 0x000000585b197211 */ /* 0x000fe200078f10ff */
[----:B------:R-:W-:Y:S03]  /*2540*/  HMMA.16816.F32 R56, R52, R60, R56 ;  /* 0x0000003c3438723c */ /* 0x000fe60000001838 */
[----:B------:R-:W-:-:S05]  /*2550*/  LOP3.LUT R25, R25, 0xfffffffc, RZ, 0xc0, !PT ;  /* 0xfffffffc19197812 */ /* 0x000fca00078ec0ff */
[----:B------:R-:W-:Y:S01]  /*2560*/  HMMA.16816.F32 R72, R52, R62, R72 ;  /* 0x0000003e3448723c */ /* 0x000fe20000001848 */
[----:B------:R-:W1:Y:S07]  /*2570*/  LDSM.16.M88.4 R60, [R200+0xb900] ;  /* 0x00b90000c83c783b */ /* 0x000e6e0000000200 */
[----:B------:R-:W-:Y:S07]  /*2580*/  HMMA.16816.F32 R28, R16, R26, R28 ;  /* 0x0000001a101c723c */ /* 0x000fee000000181c */
[----:B------:R-:W-:Y:S01]  /*2590*/  SHF.R.S32.HI R26, RZ, 0x1f, R7 ;  /* 0x0000001fff1a7819 */ /* 0x000fe20000011407 */
[----:B--2---:R-:W-:Y:S03]  /*25a0*/  HMMA.16816.F32 R32, R12, R8, R32 ;  /* 0x000000080c20723c */ /* 0x004fe60000001820 */
[----:B------:R-:W-:-:S05]  /*25b0*/  LEA.HI R26, R26, R7, RZ, 0x3 ;  /* 0x000000071a1a7211 */ /* 0x000fca00078f18ff */
[C---:B------:R-:W-:Y:S08]  /*25c0*/  HMMA.16816.F32 R68, R52.reuse, R44, R68 ;  /* 0x0000002c3444723c */ /* 0x040ff00000001844 */
[----:B------:R-:W-:Y:S01]  /*25d0*/  HMMA.16816.F32 R64, R52, R46, R64 ;  /* 0x0000002e3440723c */ /* 0x000fe20000001840 */
[----:B------:R-:W2:Y:S07]  /*25e0*/  LDSM.16.M88.4 R44, [R192+0x5000] ;  /* 0x00500000c02c783b */ /* 0x000eae0000000200 */
[----:B------:R-:W-:Y:S01]  /*25f0*/  HMMA.16816.F32 R36, R12, R22, R36 ;  /* 0x000000160c24723c */ /* 0x000fe20000001824 */
[----:B------:R-:W-:Y:S01]  /*2600*/  FMUL.FTZ R24, R32, c[0x0][0x320] ;  /* 0x0000c80020187a20 */ /* 0x000fe20000410000 */
[----:B------:R-:W-:Y:S01]  /*2610*/  LOP3.LUT R32, R26, 0xffffff8, RZ, 0xc0, !PT ;  /* 0x0ffffff81a207812 */ /* 0x000fe200078ec0ff */
[----:B------:R-:W-:-:S02]  /*2620*/  IMAD.IADD R26, R88, 0x1, -R89 ;  /* 0x00000001581a7824 */ /* 0x000fc400078e0a59 */
[----:B------:R-:W-:Y:S02]  /*2630*/  IMAD.IADD R88, R88, 0x1, -R25 ;  /* 0x0000000158587824 */ /* 0x000fe400078e0a19 */
[----:B------:R-:W-:Y:S01]  /*2640*/  FMUL.FTZ R25, R33, c[0x0][0x320] ;  /* 0x0000c80021197a20 */ /* 0x000fe20000410000 */
[----:B------:R-:W-:Y:S01]  /*2650*/  HMMA.16816.F32 R40, R12, R20, R40 ;  /* 0x000000140c28723c */ /* 0x000fe20000001828 */
[----:B------:R-:W-:Y:S01]  /*2660*/  SHF.R.S32.HI R27, RZ, 0x1f, R26 ;  /* 0x0000001fff1b7819 */ /* 0x000fe2000001141a */
[----:B------:R-:W-:Y:S01]  /*2670*/  IMAD.IADD R32, R7, 0x1, -R32 ;  /* 0x0000000107207824 */ /* 0x000fe200078e0a20 */
[----:B------:R-:W4:Y:S02]  /*2680*/  MUFU.TANH R24, R24 ;  /* 0x0000001800187308 */ /* 0x000f240000002400 */
[----:B------:R-:W-:-:S03]  /*2690*/  LEA.HI R27, R27, R26, RZ, 0x2 ;  /* 0x0000001a1b1b7211 */ /* 0x000fc600078f10ff */
[----:B------:R-:W-:Y:S01]  /*26a0*/  HMMA.16816.F32 R28, R12, R10, R28 ;  /* 0x0000000a0c1c723c */ /* 0x000fe2000000181c */
[----:B------:R-:W5:Y:S01]  /*26b0*/  LDSM.16.M88.4 R8, [R192+0x5800] ;  /* 0x00580000c008783b */ /* 0x000f620000000200 */
[----:B------:R-:W-:Y:S01]  /*26c0*/  LEA.HI.SX32 R33, R27, UR15, 0x1e ;  /* 0x0000000f1b217c11 */ /* 0x000fe2000f8ff2ff */
[----:B------:R-:W-:-:S04]  /*26d0*/  DEPBAR.LE SB0, 0x0 ;  /* 0x000080000000791a */ /* 0x000fc80000000000 */
[----:B------:R-:W-:Y:S01]  /*26e0*/  IMAD R33, R32, 0x10, R33 ;  /* 0x0000001020217824 */ /* 0x000fe200078e0221 */
[----:B---3--:R-:W-:Y:S01]  /*26f0*/  HMMA.16816.F32 R56, R16, R48, R56 ;  /* 0x000000301038723c */ /* 0x008fe20000001838 */
[----:B------:R-:W-:Y:S01]  /*2700*/  FMUL.FTZ R22, R36, c[0x0][0x320] ;  /* 0x0000c80024167a20 */ /* 0x000fe20000410000 */
[----:B------:R-:W-:Y:S01]  /*2710*/  LOP3.LUT R213, R27, 0x7ffffffc, RZ, 0xc0, !PT ;  /* 0x7ffffffc1bd57812 */ /* 0x000fe200078ec0ff */
[----:B------:R-:W-:Y:S01]  /*2720*/  FMUL.FTZ R23, R37, c[0x0][0x320] ;  /* 0x0000c80025177a20 */ /* 0x000fe20000410000 */
[----:B------:R-:W3:Y:S01]  /*2730*/  MUFU.TANH R25, R25 ;  /* 0x0000001900197308 */ /* 0x000ee20000002400 */
[----:B------:R-:W-:-:S03]  /*2740*/  @P5 IMAD.WIDE.U32 R36, R5, UR5, R216 ;  /* 0x0000000505245c25 */ /* 0x000fc6000f8e00d8 */
[C---:B------:R-:W-:Y:S01]  /*2750*/  HMMA.16816.F32 R72, R16.reuse, R50, R72 ;  /* 0x000000321048723c */ /* 0x040fe20000001848 */
[----:B------:R-:W-:Y:S01]  /*2760*/  FMUL.FTZ R21, R41, c[0x0][0x320] ;  /* 0x0000c80029157a20 */ /* 0x000fe20000410000 */
[----:B------:R-:W-:Y:S01]  /*2770*/  LEA.HI R41, R88, R88, RZ, 0x1 ;  /* 0x0000005858297211 */ /* 0x000fe200078f08ff */
[----:B------:R-:W-:Y:S01]  /*2780*/  IMAD.IADD R213, R26, 0x1, -R213 ;  /* 0x000000011ad57824 */ /* 0x000fe200078e0ad5 */
[----:B------:R-:W2:Y:S01]  /*2790*/  MUFU.TANH R22, R22 ;  /* 0x0000001600167308 */ /* 0x000ea20000002400 */
[----:B------:R-:W-:Y:S01]  /*27a0*/  FMUL.FTZ R0, R40, c[0x0][0x320] ;  /* 0x0000c80028007a20 */ /* 0x000fe20000410000 */
[----:B------:R-:W-:Y:S01]  /*27b0*/  LOP3.LUT R41, R41, 0x1ffffffe, RZ, 0xc0, !PT ;  /* 0x1ffffffe29297812 */ /* 0x000fe200078ec0ff */
[----:B------:R-:W-:Y:S01]  /*27c0*/  IMAD.SHL.U32 R213, R213, 0x2, RZ ;  /* 0x00000002d5d57824 */ /* 0x000fe200078e00ff */
[----:B-1----:R-:W-:Y:S01]  /*27d0*/  HMMA.16816.F32 R68, R16, R60, R68 ;  /* 0x0000003c1044723c */ /* 0x002fe20000001844 */
[----:B------:R-:W-:Y:S02]  /*27e0*/  FMUL.FTZ R5, R29, c[0x0][0x320] ;  /* 0x0000c8001d057a20 */ /* 0x000fe40000410000 */
[----:B------:R-:W-:Y:S01]  /*27f0*/  IMAD.IADD R212, R88, 0x1, -R41 ;  /* 0x0000000158d47824 */ /* 0x000fe200078e0a29 */
[----:B------:R-:W1:Y:S01]  /*2800*/  MUFU.TANH R0, R0 ;  /* 0x0000000000007308 */ /* 0x000e620000002400 */
[----:B------:R-:W-:-:S02]  /*2810*/  IMAD.U32 R29, RZ, RZ, UR12 ;  /* 0x0000000cff1d7e24 */ /* 0x000fc4000f8e00ff */
[----:B------:R-:W-:Y:S01]  /*2820*/  IMAD R212, R212, 0x8, R33 ;  /* 0x00000008d4d47824 */ /* 0x000fe200078e0221 */
[----:B------:R-:W-:Y:S01]  /*2830*/  HMMA.16816.F32 R64, R16, R62, R64 ;  /* 0x0000003e1040723c */ /* 0x000fe20000001840 */
[----:B------:R-:W-:Y:S02]  /*2840*/  FMUL.FTZ R7, R28, c[0x0][0x320] ;  /* 0x0000c8001c077a20 */ /* 0x000fe40000410000 */
[----:B------:R-:W-:Y:S01]  /*2850*/  FMUL.FTZ R20, R42, c[0x0][0x320] ;  /* 0x0000c8002a147a20 */ /* 0x000fe20000410000 */
[----:B------:R-:W1:Y:S03]  /*2860*/  MUFU.TANH R21, R21 ;  /* 0x0000001500157308 */ /* 0x000e660000002400 */
[----:B------:R-:W-:Y:S01]  /*2870*/  @P5 IADD3 R17, R37, UR4, RZ ;  /* 0x0000000425115c10 */ /* 0x000fe2000fffe0ff */
[C---:B--2---:R-:W-:Y:S01]  /*2880*/  HMMA.16816.F32 R56, R12.reuse, R44, R56 ;  /* 0x0000002c0c38723c */ /* 0x044fe20000001838 */
[----:B------:R-:W-:Y:S01]  /*2890*/  @P5 LEA R16, P0, R36, c[0x0][0x1c8], 0x1 ;  /* 0x0000720024105a11 */ /* 0x000fe200078008ff */
[----:B------:R-:W-:Y:S01]  /*28a0*/  @P4 IMAD.HI.U32 R19, R212, c[0x0][0x2c8], RZ ;  /* 0x0000b200d4134a27 */ /* 0x000fe200078e00ff */
[----:B------:R-:W-:Y:S01]  /*28b0*/  ULDC UR4, c[0x0][0x1d0] ;  /* 0x0000740000047ab9 */ /* 0x000fe20000000800 */
[----:B------:R-:W2:Y:S01]  /*28c0*/  MUFU.TANH R20, R20 ;  /* 0x0000001400147308 */ /* 0x000ea20000002400 */
[----:B------:R-:W-:Y:S01]  /*28d0*/  @P5 LEA.HI.X R17, R36, c[0x0][0x1cc], R17, 0x1, P0 ;  /* 0x0000730024115a11 */ /* 0x000fe200000f0c11 */
[----:B------:R-:W-:Y:S01]  /*28e0*/  BAR.SYNC.DEFER_BLOCKING 0x0 ;  /* 0x0000000000007b1d */ /* 0x000fe20000010000 */
[----:B------:R-:W-:Y:S01]  /*28f0*/  PLOP3.LUT P0, PT, PT, PT, UP2, 0x80, 0x0 ;  /* 0x000000000000781c */ /* 0x000fe20003f0f028 */
[----:B------:R-:W-:Y:S01]  /*2900*/  HMMA.16816.F32 R72, R12, R46, R72 ;  /* 0x0000002e0c48723c */ /* 0x000fe20000001848 */
[----:B------:R-:W-:Y:S01]  /*2910*/  IMAD.U32 R18, RZ, RZ, UR12 ;  /* 0x0000000cff127e24 */ /* 0x000fe2000f8e00ff */
[----:B------:R-:W-:Y:S01]  /*2920*/  @P5 LEA R28, P4, R29, R16, 0x1 ;  /* 0x000000101d1c5211 */ /* 0x000fe200078808ff */
[----:B------:R-:W-:Y:S01]  /*2930*/  UIADD3 UR4, -UR14, UR4, UR6 ;  /* 0x000000040e047290 */ /* 0x000fe2000fffe106 */
[----:B------:R-:W1:Y:S02]  /*2940*/  MUFU.TANH R23, R23 ;  /* 0x0000001700177308 */ /* 0x000e640000002400 */
[----:B------:R-:W-:-:S02]  /*2950*/  ULDC UR14, c[0x0][0x324] ;  /* 0x0000c900000e7ab9 */ /* 0x000fc40000000800 */
[----:B-----5:R-:W-:Y:S01]  /*2960*/  HMMA.16816.F32 R68, R12, R8, R68 ;  /* 0x000000080c44723c */ /* 0x020fe20000001844 */
[----:B------:R-:W-:-:S03]  /*2970*/  ULOP3.LUT UR14, URZ, UR14, URZ, 0x33, !UPT ;  /* 0x0000000e3f0e7292 */ /* 0x000fc6000f8e333f */
[----:B------:R-:W1:Y:S03]  /*2980*/  MUFU.TANH R7, R7 ;  /* 0x0000000700077308 */ /* 0x000e660000002400 */
[----:B------:R-:W-:Y:S01]  /*2990*/  IMAD.U32 R9, RZ, RZ, UR11 ;  /* 0x0000000bff097e24 */ /* 0x000fe2000f8e00ff */
[----:B------:R-:W-:Y:S01]  /*29a0*/  HMMA.16816.F32 R64, R12, R10, R64 ;  /* 0x0000000a0c40723c */ /* 0x000fe20000001840 */
[----:B------:R-:W-:Y:S01]  /*29b0*/  IMAD.MOV.U32 R8, RZ, RZ, R212 ;  /* 0x000000ffff087224 */ /* 0x000fe200078e00d4 */
[----:B------:R-:W-:Y:S01]  /*29c0*/  @P0 SHF.R.U32.HI R8, RZ, c[0x0][0x2cc], R19 ;  /* 0x0000b300ff080a19 */ /* 0x000fe20000011613 */
[----:B------:R-:W-:Y:S01]  /*29d0*/  FMUL.FTZ R56, R56, c[0x0][0x320] ;  /* 0x0000c80038387a20 */ /* 0x000fe20000410000 */
[----:B------:R-:W-:Y:S01]  /*29e0*/  @P5 LEA.HI.X R29, R18, R17, R9, 0x1, P4 ;  /* 0x00000011121d5211 */ /* 0x000fe200020f0c09 */
[----:B------:R-:W-:Y:S01]  /*29f0*/  FMUL.FTZ R57, R57, c[0x0][0x320] ;  /* 0x0000c80039397a20 */ /* 0x000fe20000410000 */
[----:B------:R-:W-:Y:S01]  /*2a00*/  @!PT LDS RZ, [RZ] ;  /* 0x00000000fffff984 */ /* 0x000fe20000000800 */
[----:B------:R-:W-:Y:S01]  /*2a10*/  @!PT LDS RZ, [RZ] ;  /* 0x00000000fffff984 */ /* 0x000fe20000000800 */
[----:B------:R-:W-:Y:S01]  /*2a20*/  @!PT LDS RZ, [RZ] ;  /* 0x00000000fffff984 */ /* 0x000fe20000000800 */
[----:B------:R5:W-:Y:S01]  /*2a30*/  @P5 LDGSTS.E.BYPASS.LTC128B.128 [R207+0x6100], [R16.64], !P3 ;  /* 0x0610000010cf5fae */ /* 0x000be2000d901d50 */
[----:B------:R-:W-:Y:S01]  /*2a40*/  IMAD.U32 R10, RZ, RZ, UR4 ;  /* 0x00000004ff0a7e24 */ /* 0x000fe2000f8e00ff */
[----:B------:R-:W-:Y:S01]  /*2a50*/  PLOP3.LUT P0, PT, PT, PT, UP1, 0x40, 0x0 ;  /* 0x000000000000781c */ /* 0x000fe20003f0e818 */
[----:B------:R-:W-:Y:S01]  /*2a60*/  FMUL.FTZ R72, R72, c[0x0][0x320] ;  /* 0x0000c80048487a20 */ /* 0x000fe20000410000 */
[----:B------:R-:W1:Y:S01]  /*2a70*/  SHFL.IDX PT, R9, R8, RZ, 0x1c1f ;  /* 0x001c1fff08097589 */ /* 0x000e6200000e0000 */
[----:B------:R-:W-:Y:S01]  /*2a80*/  FMUL.FTZ R73, R73, c[0x0][0x320] ;  /* 0x0000c80049497a20 */ /* 0x000fe20000410000 */
[----:B------:R-:W1:Y:S02]  /*2a90*/  MUFU.TANH R5, R5 ;  /* 0x0000000500057308 */ /* 0x000e640000002400 */
[----:B------:R5:W-:Y:S02]  /*2aa0*/  @P5 LDGSTS.E.BYPASS.LTC128B.128 [R207+0x8100], [R16.64+0x80], !P2 ;  /* 0x0810008010cf5fae */ /* 0x000be4000d101d50 */
[----:B------:R-:W-:-:S02]  /*2ab0*/  FMUL.FTZ R68, R68, c[0x0][0x320] ;  /* 0x0000c80044447a20 */ /* 0x000fc40000410000 */
[----:B------:R-:W-:Y:S01]  /*2ac0*/  FMUL.FTZ R69, R69, c[0x0][0x320] ;  /* 0x0000c80045457a20 */ /* 0x000fe20000410000 */
[----:B------:R5:W-:Y:S01]  /*2ad0*/  @P5 LDGSTS.E.BYPASS.LTC128B.128 [R207+0xa100], [R16.64+0x100], !P1 ;  /* 0x0a10010010cf5fae */ /* 0x000be2000c901d50 */
[----:B------:R1:W1:Y:S03]  /*2ae0*/  MUFU.TANH R155, R56 ;  /* 0x00000038009b7308 */ /* 0x0002660000002400 */
[----:B------:R1:W-:Y:S01]  /*2af0*/  @P5 LDGSTS.E.BYPASS.LTC128B.128 [R207+0x7100], [R28.64], !P3 ;  /* 0x071000001ccf5fae */ /* 0x0003e2000d901d50 */
[----:B------:R-:W-:Y:S02]  /*2b00*/  FMUL.FTZ R64, R64, c[0x0][0x320] ;  /* 0x0000c80040407a20 */ /* 0x000fe40000410000 */
[----:B------:R-:W-:Y:S01]  /*2b10*/  FMUL.FTZ R65, R65, c[0x0][0x320] ;  /* 0x0000c80041417a20 */ /* 0x000fe20000410000 */
[----:B------:R1:W-:Y:S01]  /*2b20*/  @P5 LDGSTS.E.BYPASS.LTC128B.128 [R207+0x9100], [R28.64+0x80], !P2 ;  /* 0x091000801ccf5fae */ /* 0x0003e2000d101d50 */
[----:B------:R1:W1:Y:S03]  /*2b30*/  MUFU.TANH R161, R72 ;  /* 0x0000004800a17308 */ /* 0x0002660000002400 */
[----:B------:R2:W-:Y:S04]  /*2b40*/  @P5 LDGSTS.E.BYPASS.LTC128B.128 [R207+0xb100], [R28.64+0x100], !P1 ;  /* 0x0b1001001ccf5fae */ /* 0x0005e8000c901d50 */
[----:B------:R-:W0:Y:S01]  /*2b50*/  LDGDEPBAR ;  /* 0x00000000000079af */ /* 0x000e220000000000 */
[----:B------:R1:W1:Y:S08]  /*2b60*/  MUFU.TANH R157, R73 ;  /* 0x00000049009d7308 */ /* 0x0002700000002400 */
[----:B------:R2:W2:Y:S01]  /*2b70*/  MUFU.TANH R163, R57 ;  /* 0x0000003900a37308 */ /* 0x0004a20000002400 */
[----:B-----5:R-:W-:-:S02]  /*2b80*/  IADD3 R16, R10, -c[0x0][0x168], -R213 ;  /* 0x80005a000a107a10 */ /* 0x020fc40007ffe8d5 */
[----:B------:R-:W-:Y:S02]  /*2b90*/  IADD3 R10, -R213, c[0x0][0x1d0], -R6 ;  /* 0x00007400d50a7a10 */ /* 0x000fe40007ffe906 */
[----:B------:R-:W-:-:S03]  /*2ba0*/  IADD3 R17, R16, c[0x0][0x328], RZ ;  /* 0x0000ca0010117a10 */ /* 0x000fc60007ffe0ff */
[----:B------:R2:W2:Y:S01]  /*2bb0*/  MUFU.TANH R167, R68 ;  /* 0x0000004400a77308 */ /* 0x0004a20000002400 */
[----:B------:R-:W-:Y:S01]  /*2bc0*/  IADD3 R16, R16, UR14, RZ ;  /* 0x0000000e10107c10 */ /* 0x000fe2000fffe0ff */
[----:B-1----:R-:W-:-:S04]  /*2bd0*/  IMAD.IADD R19, R17, 0x1, R9 ;  /* 0x0000000111137824 */ /* 0x002fc800078e0209 */
[----:B------:R-:W-:Y:S02]  /*2be0*/  IMAD.IADD R18, R16, 0x1, R9 ;  /* 0x0000000110127824 */ /* 0x000fe400078e0209 */
[----:B------:R1:W1:Y:S01]  /*2bf0*/  MUFU.TANH R165, R69 ;  /* 0x0000004500a57308 */ /* 0x0002620000002400 */
[----:B------:R-:W-:-:S07]  /*2c00*/  IMNMX R19, R19, R10, PT ;  /* 0x0000000a13137217 */ /* 0x000fce0003800200 */
[----:B------:R1:W1:Y:S08]  /*2c10*/  MUFU.TANH R143, R64 ;  /* 0x00000040008f7308 */ /* 0x0002700000002400 */
[----:B------:R1:W1:Y:S01]  /*2c20*/  MUFU.TANH R141, R65 ;  /* 0x00000041008d7308 */ /* 0x0002620000002400 */
[----:B------:R-:W-:Y:S05]  /*2c30*/  @P0 BRA `(.L_x_155) ;  /* 0x0000018000000947 */ /* 0x000fea0003800000 */
[----:B--234-:R-:W-:Y:S01]  /*2c40*/  IADD3 R9, R9, c[0x0][0x1d0], RZ ;  /* 0x0000740009097a10 */ /* 0x01cfe20007ffe0ff */
[----:B------:R-:W-:Y:S03]  /*2c50*/  BSSY B0, `(.L_x_156) ;  /* 0x0000011000007945 */ /* 0x000fe60003800000 */
[----:B------:R-:W-:-:S04]  /*2c60*/  IADD3 R11, R9, -c[0x0][0x168], RZ ;  /* 0x80005a00090b7a10 */ /* 0x000fc80007ffe0ff */
[----:B------:R-:W-:-:S13]  /*2c70*/  ISETP.GT.AND P0, PT, R11, -0x1, PT ;  /* 0xffffffff0b00780c */ /* 0x000fda0003f04270 */
[----:B------:R-:W-:Y:S05]  /*2c80*/  @P0 BRA `(.L_x_157) ;  /* 0x0000008000000947 */ /* 0x000fea0003800000 */
[----:B------:R-:W-:Y:S01]  /*2c90*/  ULDC UR4, c[0x0][0x32c] ;  /* 0x0000cb0000047ab9 */ /* 0x000fe20000000800 */
[----:B------:R-:W-:Y:S01]  /*2ca0*/  LOP3.LUT R11, RZ, R11, RZ, 0x33, !PT ;  /* 0x0000000bff0b7212 */ /* 0x000fe200078e33ff */
[----:B------:R-:W-:-:S06]  /*2cb0*/  UISETP.NE.AND UP0, UPT, UR6, UR4, UPT ;  /* 0x000000040600728c */ /* 0x000fcc000bf05270 */
[----:B------:R-:W-:-:S13]  /*2cc0*/  PLOP3.LUT P0, PT, PT, PT, UP0, 0x80, 0x0 ;  /* 0x000000000000781c */ /* 0x000fda0003f0f008 */
[----:B------:R-:W-:-:S05]  /*2cd0*/  @P0 IMAD.HI.U32 R9, R11, c[0x0][0x330], RZ ;  /* 0x0000cc000b090a27 */ /* 0x000fca00078e00ff */
[----:B------:R-:W-:-:S04]  /*2ce0*/  @P0 SHF.R.U32.HI R11, RZ, c[0x0][0x334], R9 ;  /* 0x0000cd00ff0b0a19 */ /* 0x000fc80000011609 */
[----:B------:R-:W-:Y:S01]  /*2cf0*/  LOP3.LUT R11, RZ, R11, RZ, 0x33, !PT ;  /* 0x0000000bff0b7212 */ /* 0x000fe200078e33ff */
[----:B------:R-:W-:Y:S05]  /*2d00*/  BRA `(.L_x_158) ;  /* 0x0000005000007947 */ /* 0x000fea0003800000 */
.L_x_157:
[----:B------:R-:W-:Y:S02]  /*2d10*/  ULDC UR4, c[0x0][0x32c] ;  /* 0x0000cb0000047ab9 */ /* 0x000fe40000000800 */
[----:B------:R-:W-:-:S06]  /*2d20*/  UISETP.NE.AND UP0, UPT, UR6, UR4, UPT ;  /* 0x000000040600728c */ /* 0x000fcc000bf05270 */
[----:B------:R-:W-:-:S13]  /*2d30*/  PLOP3.LUT P0, PT, PT, PT, UP0, 0x80, 0x0 ;  /* 0x000000000000781c */ /* 0x000fda0003f0f008 */
[----:B------:R-:W-:-:S05]  /*2d40*/  @P0 IMAD.HI.U32 R9, R11, c[0x0][0x330], RZ ;  /* 0x0000cc000b090a27 */ /* 0x000fca00078e00ff */
[----:B------:R-:W-:Y:S02]  /*2d50*/  @P0 SHF.R.U32.HI R11, RZ, c[0x0][0x334], R9 ;  /* 0x0000cd00ff0b0a19 */ /* 0x000fe40000011609 */
.L_x_158:
[----:B------:R-:W-:Y:S05]  /*2d60*/  BSYNC B0 ;  /* 0x0000000000007941 */ /* 0x000fea0003800000 */
.L_x_156:
[----:B------:R-:W-:-:S04]  /*2d70*/  IMAD R12, R11, c[0x0][0x32c], -R6 ;  /* 0x0000cb000b0c7a24 */ /* 0x000fc800078e0a06 */
[----:B------:R-:W-:-:S05]  /*2d80*/  IMAD.IADD R9, R12, 0x1, -R213 ;  /* 0x000000010c097824 */ /* 0x000fca00078e0ad5 */
[----:B------:R-:W-:Y:S02]  /*2d90*/  IADD3 R12, R9, c[0x0][0x32c], RZ ;  /* 0x0000cb00090c7a10 */ /* 0x000fe40007ffe0ff */
[----:B------:R-:W-:Y:S02]  /*2da0*/  IMNMX R18, R18, R9, !PT ;  /* 0x0000000912127217 */ /* 0x000fe40007800200 */
[----:B------:R-:W-:Y:S02]  /*2db0*/  IMNMX R19, R19, R12, PT ;  /* 0x0000000c13137217 */ /* 0x000fe40003800200 */
.L_x_155:
[----:B--234-:R-:W-:Y:S01]  /*2dc0*/  ISETP.LT.AND P0, PT, RZ, UR13, PT ;  /* 0x0000000dff007c0c */ /* 0x01cfe2000bf01270 */
[----:B------:R-:W2:Y:S01]  /*2dd0*/  SHFL.IDX PT, R28, R8, 0x1, 0x1c1f ;  /* 0x003c1f00081c7f89 */ /* 0x000ea200000e0000 */
[----:B------:R-:W-:Y:S02]  /*2de0*/  FMUL.FTZ R14, R34, c[0x0][0x320] ;  /* 0x0000c800220e7a20 */ /* 0x000fe40000410000 */
[C---:B------:R-:W-:Y:S01]  /*2df0*/  ISETP.GT.AND P4, PT, R18.reuse, 0x1, P0 ;  /* 0x000000011200780c */ /* 0x040fe20000784270 */
[----:B------:R-:W-:Y:S01]  /*2e00*/  FMUL.FTZ R12, R35, c[0x0][0x320] ;  /* 0x0000c800230c7a20 */ /* 0x000fe20000410000 */
[----:B------:R-:W-:Y:S01]  /*2e10*/  ISETP.GT.AND P5, PT, R18, RZ, P0 ;  /* 0x000000ff1200720c */ /* 0x000fe200007a4270 */
[----:B------:R-:W-:Y:S01]  /*2e20*/  FMUL.FTZ R26, R39, c[0x0][0x320] ;  /* 0x0000c800271a7a20 */ /* 0x000fe20000410000 */
[----:B------:R-:W-:Y:S01]  /*2e30*/  ISETP.LT.OR P4, PT, R19, 0x2, P4 ;  /* 0x000000021300780c */ /* 0x000fe20002781670 */
[----:B------:R-:W-:Y:S01]  /*2e40*/  FMUL.FTZ R27, R43, c[0x0][0x320] ;  /* 0x0000c8002b1b7a20 */ /* 0x000fe20000410000 */
[----:B------:R-:W-:Y:S01]  /*2e50*/  ISETP.LT.OR P5, PT, R19, 0x1, P5 ;  /* 0x000000011300780c */ /* 0x000fe20002fa1670 */
[----:B------:R-:W-:Y:S01]  /*2e60*/  FMUL.FTZ R59, R59, c[0x0][0x320] ;  /* 0x0000c8003b3b7a20 */ /* 0x000fe20000410000 */
[----:B------:R-:W-:Y:S01]  /*2e70*/  FSEL R21, R21, -INF , !P4 ;  /* 0xff80000015157808 */ /* 0x000fe20006000000 */
[----:B------:R-:W-:Y:S01]  /*2e80*/  FMUL.FTZ R58, R58, c[0x0][0x320] ;  /* 0x0000c8003a3a7a20 */ /* 0x000fe20000410000 */
[----:B------:R-:W-:Y:S01]  /*2e90*/  ISETP.GT.AND P4, PT, R18, 0x10, P0 ;  /* 0x000000101200780c */ /* 0x000fe20000784270 */
[----:B------:R-:W-:Y:S01]  /*2ea0*/  FMUL.FTZ R74, R74, c[0x0][0x320] ;  /* 0x0000c8004a4a7a20 */ /* 0x000fe20000410000 */
[----:B------:R-:W-:Y:S01]  /*2eb0*/  FSEL R15, R0, -INF , !P5 ;  /* 0xff800000000f7808 */ /* 0x000fe20006800000 */
[----:B------:R-:W-:Y:S01]  /*2ec0*/  FMUL.FTZ R75, R75, c[0x0][0x320] ;  /* 0x0000c8004b4b7a20 */ /* 0x000fe20000410000 */
[----:B------:R-:W-:Y:S01]  /*2ed0*/  ISETP.LT.OR P4, PT, R19, 0x11, P4 ;  /* 0x000000111300780c */ /* 0x000fe20002781670 */
[----:B------:R-:W-:Y:S01]  /*2ee0*/  FMUL.FTZ R70, R70, c[0x0][0x320] ;  /* 0x0000c80046467a20 */ /* 0x000fe20000410000 */
[C---:B------:R-:W-:Y:S01]  /*2ef0*/  ISETP.GT.AND P6, PT, R18.reuse, 0x8, P0 ;  /* 0x000000081200780c */ /* 0x040fe200007c4270 */
[----:B------:R-:W-:Y:S01]  /*2f00*/  FMUL.FTZ R71, R71, c[0x0][0x320] ;  /* 0x0000c80047477a20 */ /* 0x000fe20000410000 */
[----:B------:R-:W-:Y:S01]  /*2f10*/  ISETP.GT.AND P5, PT, R18, 0x9, P0 ;  /* 0x000000091200780c */ /* 0x000fe200007a4270 */
[----:B------:R-:W-:Y:S01]  /*2f20*/  FMUL.FTZ R30, R30, c[0x0][0x320] ;  /* 0x0000c8001e1e7a20 */ /* 0x000fe20000410000 */
[----:B------:R-:W-:Y:S01]  /*2f30*/  FSEL R11, R24, -INF , !P4 ;  /* 0xff800000180b7808 */ /* 0x000fe20006000000 */
[----:B------:R-:W-:Y:S01]  /*2f40*/  FMUL.FTZ R31, R31, c[0x0][0x320] ;  /* 0x0000c8001f1f7a20 */ /* 0x000fe20000410000 */
[----:B------:R-:W-:Y:S01]  /*2f50*/  ISETP.GT.AND P4, PT, R18, 0x19, P0 ;  /* 0x000000191200780c */ /* 0x000fe20000784270 */
[----:B------:R-:W-:Y:S01]  /*2f60*/  FMUL.FTZ R66, R66, c[0x0][0x320] ;  /* 0x0000c80042427a20 */ /* 0x000fe20000410000 */
[----:B------:R-:W-:Y:S01]  /*2f70*/  ISETP.LT.OR P6, PT, R19, 0x9, P6 ;  /* 0x000000091300780c */ /* 0x000fe200037c1670 */
[----:B------:R-:W-:Y:S01]  /*2f80*/  FMUL.FTZ R67, R67, c[0x0][0x320] ;  /* 0x0000c80043437a20 */ /* 0x000fe20000410000 */
[C---:B------:R-:W-:Y:S01]  /*2f90*/  ISETP.LT.OR P5, PT, R19.reuse, 0xa, P5 ;  /* 0x0000000a1300780c */ /* 0x040fe20002fa1670 */
[----:B------:R3:W4:Y:S01]  /*2fa0*/  MUFU.TANH R162, R59 ;  /* 0x0000003b00a27308 */ /* 0x0007220000002400 */
[----:B------:R-:W-:Y:S01]  /*2fb0*/  ISETP.LT.OR P4, PT, R19, 0x1a, P4 ;  /* 0x0000001a1300780c */ /* 0x000fe20002781670 */
[----:B--2---:R-:W-:Y:S01]  /*2fc0*/  IMAD.IADD R17, R17, 0x1, R28 ;  /* 0x0000000111117824 */ /* 0x004fe200078e021c */
[----:B------:R-:W-:Y:S01]  /*2fd0*/  FSEL R13, R22, -INF , !P6 ;  /* 0xff800000160d7808 */ /* 0x000fe20007000000 */
[----:B------:R-:W-:Y:S01]  /*2fe0*/  FMUL.FTZ R22, R38, c[0x0][0x320] ;  /* 0x0000c80026167a20 */ /* 0x000fe20000410000 */
[----:B------:R-:W-:-:S02]  /*2ff0*/  FSEL R23, R23, -INF , !P5 ;  /* 0xff80000017177808 */ /* 0x000fc40006800000 */
[C---:B------:R-:W-:Y:S01]  /*3000*/  ISETP.GT.AND P6, PT, R18.reuse, 0x11, P0 ;  /* 0x000000111200780c */ /* 0x040fe200007c4270 */
[----:B------:R3:W2:Y:S01]  /*3010*/  MUFU.TANH R172, R58 ;  /* 0x0000003a00ac7308 */ /* 0x0006a20000002400 */
[C---:B------:R-:W-:Y:S02]  /*3020*/  ISETP.GT.AND P5, PT, R18.reuse, 0x18, P0 ;  /* 0x000000181200780c */ /* 0x040fe400007a4270 */
[----:B------:R-:W-:Y:S02]  /*3030*/  FSEL R5, R5, -INF , !P4 ;  /* 0xff80000005057808 */ /* 0x000fe40006000000 */
[----:B------:R-:W-:Y:S02]  /*3040*/  ISETP.GT.AND P4, PT, R18, 0x28, P0 ;  /* 0x000000281200780c */ /* 0x000fe40000784270 */
[C---:B------:R-:W-:Y:S01]  /*3050*/  ISETP.LT.OR P6, PT, R19.reuse, 0x12, P6 ;  /* 0x000000121300780c */ /* 0x040fe200037c1670 */
[----:B------:R-:W1:Y:S01]  /*3060*/  MUFU.TANH R14, R14 ;  /* 0x0000000e000e7308 */ /* 0x000e620000002400 */
[----:B------:R-:W-:-:S02]  /*3070*/  ISETP.LT.OR P5, PT, R19, 0x19, P5 ;  /* 0x000000191300780c */ /* 0x000fc40002fa1670 */
[----:B------:R-:W-:Y:S02]  /*3080*/  ISETP.LT.OR P4, PT, R19, 0x29, P4 ;  /* 0x000000291300780c */ /* 0x000fe40002781670 */
[----:B------:R-:W-:Y:S02]  /*3090*/  FSEL R9, R25, -INF , !P6 ;  /* 0xff80000019097808 */ /* 0x000fe40007000000 */
[----:B------:R-:W-:Y:S01]  /*30a0*/  FSEL R7, R7, -INF , !P5 ;  /* 0xff80000007077808 */ /* 0x000fe20006800000 */
[----:B------:R-:W1:Y:S01]  /*30b0*/  MUFU.TANH R12, R12 ;  /* 0x0000000c000c7308 */ /* 0x000e620000002400 */
[C---:B------:R-:W-:Y:S02]  /*30c0*/  ISETP.GT.AND P6, PT, R18.reuse, 0x20, P0 ;  /* 0x000000201200780c */ /* 0x040fe400007c4270 */
[----:B------:R-:W-:Y:S02]  /*30d0*/  ISETP.GT.AND P5, PT, R18, 0x21, P0 ;  /* 0x000000211200780c */ /* 0x000fe400007a4270 */
[----:B------:R-:W-:-:S02]  /*30e0*/  FSEL R161, R161, -INF , !P4 ;  /* 0xff800000a1a17808 */ /* 0x000fc40006000000 */
[----:B------:R-:W-:Y:S01]  /*30f0*/  ISETP.GT.AND P4, PT, R18, 0x31, P0 ;  /* 0x000000311200780c */ /* 0x000fe20000784270 */
[----:B------:R3:W1:Y:S01]  /*3100*/  MUFU.TANH R170, R74 ;  /* 0x0000004a00aa7308 */ /* 0x0006620000002400 */
[C---:B------:R-:W-:Y:S02]  /*3110*/  ISETP.LT.OR P6, PT, R19.reuse, 0x21, P6 ;  /* 0x000000211300780c */ /* 0x040fe400037c1670 */
[C---:B------:R-:W-:Y:S02]  /*3120*/  ISETP.LT.OR P5, PT, R19.reuse, 0x22, P5 ;  /* 0x000000221300780c */ /* 0x040fe40002fa1670 */
[----:B------:R-:W-:Y:S02]  /*3130*/  ISETP.LT.OR P4, PT, R19, 0x32, P4 ;  /* 0x000000321300780c */ /* 0x000fe40002781670 */
[----:B------:R-:W-:Y:S01]  /*3140*/  FSEL R155, R155, -INF , !P6 ;  /* 0xff8000009b9b7808 */ /* 0x000fe20007000000 */
[----:B------:R3:W1:Y:S01]  /*3150*/  MUFU.TANH R164, R75 ;  /* 0x0000004b00a47308 */ /* 0x0006620000002400 */
[----:B------:R-:W-:-:S02]  /*3160*/  FSEL R163, R163, -INF , !P5 ;  /* 0xff800000a3a37808 */ /* 0x000fc40006800000 */
[C---:B------:R-:W-:Y:S02]  /*3170*/  ISETP.GT.AND P6, PT, R18.reuse, 0x29, P0 ;  /* 0x000000291200780c */ /* 0x040fe400007c4270 */
[----:B------:R-:W-:Y:S02]  /*3180*/  ISETP.GT.AND P5, PT, R18, 0x30, P0 ;  /* 0x000000301200780c */ /* 0x000fe400007a4270 */
[----:B-1----:R-:W-:Y:S01]  /*3190*/  FSEL R165, R165, -INF , !P4 ;  /* 0xff800000a5a57808 */ /* 0x002fe20006000000 */
[----:B------:R-:W1:Y:S01]  /*31a0*/  MUFU.TANH R26, R26 ;  /* 0x0000001a001a7308 */ /* 0x000e620000002400 */
[----:B------:R-:W-:Y:S02]  /*31b0*/  PLOP3.LUT P4, PT, PT, PT, UP1, 0x40, 0x0 ;  /* 0x000000000000781c */ /* 0x000fe40003f8e818 */
[C---:B------:R-:W-:Y:S02]  /*31c0*/  ISETP.LT.OR P6, PT, R19.reuse, 0x2a, P6 ;  /* 0x0000002a1300780c */ /* 0x040fe400037c1670 */
[----:B------:R-:W-:-:S02]  /*31d0*/  ISETP.LT.OR P5, PT, R19, 0x31, P5 ;  /* 0x000000311300780c */ /* 0x000fc40002fa1670 */
[----:B------:R-:W-:Y:S01]  /*31e0*/  FSEL R157, R157, -INF , !P6 ;  /* 0xff8000009d9d7808 */ /* 0x000fe20007000000 */
[----:B------:R-:W1:Y:S01]  /*31f0*/  MUFU.TANH R27, R27 ;  /* 0x0000001b001b7308 */ /* 0x000e620000002400 */
[----:B------:R-:W-:Y:S02]  /*3200*/  FSEL R167, R167, -INF , !P5 ;  /* 0xff800000a7a77808 */ /* 0x000fe40006800000 */
[C---:B------:R-:W-:Y:S02]  /*3210*/  ISETP.GT.AND P6, PT, R18.reuse, 0x38, P0 ;  /* 0x000000381200780c */ /* 0x040fe400007c4270 */
[----:B------:R-:W-:Y:S02]  /*3220*/  ISETP.GT.AND P5, PT, R18, 0x39, P0 ;  /* 0x000000391200780c */ /* 0x000fe400007a4270 */
[C---:B------:R-:W-:Y:S01]  /*3230*/  ISETP.LT.OR P6, PT, R19.reuse, 0x39, P6 ;  /* 0x000000391300780c */ /* 0x040fe200037c1670 */
[----:B------:R3:W1:Y:S01]  /*3240*/  MUFU.TANH R166, R70 ;  /* 0x0000004600a67308 */ /* 0x0006620000002400 */
[----:B------:R-:W-:Y:S01]  /*3250*/  ISETP.LT.OR P5, PT, R19, 0x3a, P5 ;  /* 0x0000003a1300780c */ /* 0x000fe20002fa1670 */
[----:B------:R-:W-:Y:S01]  /*3260*/  IMAD.IADD R19, R16, 0x1, R28 ;  /* 0x0000000110137824 */ /* 0x000fe200078e021c */
[----:B------:R-:W-:-:S02]  /*3270*/  IMNMX R17, R17, R10, PT ;  /* 0x0000000a11117217 */ /* 0x000fc40003800200 */
[----:B------:R-:W-:Y:S02]  /*3280*/  FSEL R143, R143, -INF , !P6 ;  /* 0xff8000008f8f7808 */ /* 0x000fe40007000000 */
[----:B------:R-:W-:Y:S01]  /*3290*/  FSEL R141, R141, -INF , !P5 ;  /* 0xff8000008d8d7808 */ /* 0x000fe20006800000 */
[----:B------:R3:W1:Y:S08]  /*32a0*/  MUFU.TANH R142, R71 ;  /* 0x00000047008e7308 */ /* 0x0006700000002400 */
[----:B------:R3:W1:Y:S08]  /*32b0*/  MUFU.TANH R0, R30 ;  /* 0x0000001e00007308 */ /* 0x0006700000002400 */
[----:B------:R3:W1:Y:S08]  /*32c0*/  MUFU.TANH R8, R31 ;  /* 0x0000001f00087308 */ /* 0x0006700000002400 */
[----:B------:R3:W1:Y:S08]  /*32d0*/  MUFU.TANH R140, R66 ;  /* 0x00000042008c7308 */ /* 0x0006700000002400 */
[----:B------:R3:W1:Y:S08]  /*32e0*/  MUFU.TANH R160, R67 ;  /* 0x0000004300a07308 */ /* 0x0006700000002400 */
[----:B------:R-:W1:Y:S01]  /*32f0*/  MUFU.TANH R22, R22 ;  /* 0x0000001600167308 */ /* 0x000e620000002400 */
[----:B------:R-:W-:Y:S05]  /*3300*/  @P4 BRA `(.L_x_159) ;  /* 0x0000018000004947 */ /* 0x000fea0003800000 */
[----:B--2-4-:R-:W-:Y:S01]  /*3310*/  IADD3 R25, R28, c[0x0][0x1d0], RZ ;  /* 0x000074001c197a10 */ /* 0x014fe20007ffe0ff */
        /* <DEDUP_REMOVED lines=12> */
.L_x_161:
[----:B------:R-:W-:Y:S02]  /*33e0*/  ULDC UR4, c[0x0][0x32c] ;  /* 0x0000cb0000047ab9 */ /* 0x000fe40000000800 */
[----:B------:R-:W-:-:S06]  /*33f0*/  UISETP.NE.AND UP0, UPT, UR6, UR4, UPT ;  /* 0x000000040600728c */ /* 0x000fcc000bf05270 */
[----:B------:R-:W-:-:S13]  /*3400*/  PLOP3.LUT P4, PT, PT, PT, UP0, 0x80, 0x0 ;  /* 0x000000000000781c */ /* 0x000fda0003f8f008 */
[----:B------:R-:W-:-:S05]  /*3410*/  @P4 IMAD.HI.U32 R10, R25, c[0x0][0x330], RZ ;  /* 0x0000cc00190a4a27 */ /* 0x000fca00078e00ff */
[----:B------:R-:W-:Y:S02]  /*3420*/  @P4 SHF.R.U32.HI R25, RZ, c[0x0][0x334], R10 ;  /* 0x0000cd00ff194a19 */ /* 0x000fe4000001160a */
.L_x_162:
[----:B------:R-:W-:Y:S05]  /*3430*/  BSYNC B0 ;  /* 0x0000000000007941 */ /* 0x000fea0003800000 */
.L_x_160:
[----:B------:R-:W-:-:S04]  /*3440*/  IMAD R10, R25, c[0x0][0x32c], -R6 ;  /* 0x0000cb00190a7a24 */ /* 0x000fc800078e0a06 */
[----:B------:R-:W-:-:S05]  /*3450*/  IMAD.IADD R10, R10, 0x1, -R213 ;  /* 0x000000010a0a7824 */ /* 0x000fca00078e0ad5 */
[----:B------:R-:W-:Y:S02]  /*3460*/  IADD3 R6, R10, c[0x0][0x32c], RZ ;  /* 0x0000cb000a067a10 */ /* 0x000fe40007ffe0ff */
[----:B------:R-:W-:Y:S02]  /*3470*/  IMNMX R19, R19, R10, !PT ;  /* 0x0000000a13137217 */ /* 0x000fe40007800200 */
[----:B------:R-:W-:Y:S02]  /*3480*/  IMNMX R17, R17, R6, PT ;  /* 0x0000000611117217 */ /* 0x000fe40003800200 */
.L_x_159:
[C---:B--2-4-:R-:W-:Y:S01]  /*3490*/  ISETP.GT.AND P5, PT, R19.reuse, 0x9, P0 ;  /* 0x000000091300780c */ /* 0x054fe200007a4270 */
[----:B------:R-:W-:Y:S01]  /*34a0*/  IMAD.SHL.U32 R203, R4, 0x2, RZ ;  /* 0x0000000204cb7824 */ /* 0x000fe200078e00ff */
[----:B------:R-:W-:Y:S01]  /*34b0*/  ISETP.GT.AND P6, PT, R19, 0x1, P0 ;  /* 0x000000011300780c */ /* 0x000fe200007c4270 */
[----:B------:R-:W-:Y:S01]  /*34c0*/  ULDC.64 UR4, c[0x0][0x2c8] ;  /* 0x0000b20000047ab9 */ /* 0x000fe20000000a00 */
[----:B------:R-:W-:Y:S01]  /*34d0*/  ISETP.LT.OR P5, PT, R17, 0xa, P5 ;  /* 0x0000000a1100780c */ /* 0x000fe20002fa1670 */
[--C-:B------:R-:W-:Y:S01]  /*34e0*/  IMAD R197, R3, 0x2, R203.reuse ;  /* 0x0000000203c57824 */ /* 0x100fe200078e02cb */
[----:B------:R-:W-:Y:S01]  /*34f0*/  FMNMX.FTZ R10, R15, R21, !PT ;  /* 0x000000150f0a7209 */ /* 0x000fe20007810000 */
[----:B------:R-:W-:Y:S01]  /*3500*/  LDSM.16.MT88.4 R40, [R203+0x2100] ;  /* 0x00210000cb28783b */ /* 0x000fe20000004200 */
[----:B-1----:R-:W-:Y:S01]  /*3510*/  FSEL R6, R26, -INF , !P5 ;  /* 0xff8000001a067808 */ /* 0x002fe20006800000 */
[----:B------:R-:W-:Y:S01]  /*3520*/  IMAD R198, R2, 0x2, R203 ;  /* 0x0000000202c67824 */ /* 0x000fe200078e02cb */
[C---:B------:R-:W-:Y:S01]  /*3530*/  ISETP.GT.AND P5, PT, R19.reuse, RZ, P0 ;  /* 0x000000ff1300720c */ /* 0x040fe200007a4270 */
[----:B---3--:R-:W-:Y:S01]  /*3540*/  LDSM.16.MT88.4 R56, [R197+0x2100] ;  /* 0x00210000c538783b */ /* 0x008fe20000004200 */
[----:B------:R-:W-:Y:S01]  /*3550*/  ISETP.GT.AND P4, PT, R19, 0x8, P0 ;  /* 0x000000081300780c */ /* 0x000fe20000784270 */
[----:B------:R-:W-:Y:S01]  /*3560*/  IMAD R196, R3, 0x2, R198 ;  /* 0x0000000203c47824 */ /* 0x000fe200078e02c6 */
[C---:B------:R-:W-:Y:S01]  /*3570*/  ISETP.LT.OR P6, PT, R17.reuse, 0x2, P6 ;  /* 0x000000021100780c */ /* 0x040fe200037c1670 */
[----:B------:R-:W-:Y:S01]  /*3580*/  LDSM.16.MT88.4 R124, [R203+0x100] ;  /* 0x00010000cb7c783b */ /* 0x000fe20000004200 */
[----:B------:R-:W-:Y:S01]  /*3590*/  ISETP.LT.OR P5, PT, R17, 0x1, P5 ;  /* 0x000000011100780c */ /* 0x000fe20002fa1670 */
[----:B------:R-:W-:Y:S01]  /*35a0*/  UIMAD.WIDE.U32 UR18, UR15, UR4, URZ ;  /* 0x000000040f1272a5 */ /* 0x000fe2000f8e003f */
[----:B------:R-:W-:Y:S01]  /*35b0*/  FMNMX.FTZ R10, R13, R10, !PT ;  /* 0x0000000a0d0a7209 */ /* 0x000fe20007810000 */
[----:B------:R-:W-:Y:S01]  /*35c0*/  LDSM.16.MT88.4 R116, [R198+0x100] ;  /* 0x00010000c674783b */ /* 0x000fe20000004200 */
[----:B------:R-:W-:Y:S01]  /*35d0*/  ISETP.LT.OR P4, PT, R17, 0x9, P4 ;  /* 0x000000091100780c */ /* 0x000fe20002781670 */
[----:B------:R-:W-:Y:S01]  /*35e0*/  @UP2 USHF.R.U32.HI UR15, URZ, UR5, UR19 ;  /* 0x000000053f0f2299 */ /* 0x000fe20008011613 */
[----:B------:R-:W-:Y:S01]  /*35f0*/  FSEL R18, R27, -INF , !P6 ;  /* 0xff8000001b127808 */ /* 0x000fe20007000000 */
[----:B------:R-:W-:Y:S01]  /*3600*/  LDSM.16.MT88.4 R108, [R197+0x100] ;  /* 0x00010000c56c783b */ /* 0x000fe20000004200 */
[----:B------:R-:W-:Y:S01]  /*3610*/  FSEL R20, R20, -INF , !P5 ;  /* 0xff80000014147808 */ /* 0x000fe20006800000 */
[----:B------:R-:W-:Y:S01]  /*3620*/  UIADD3 UR4, UR7, UR15, URZ ;  /* 0x0000000f07047290 */ /* 0x000fe2000fffe03f */
[----:B------:R-:W-:Y:S01]  /*3630*/  ISETP.GT.AND P6, PT, R19, 0x10, P0 ;  /* 0x000000101300780c */ /* 0x000fe200007c4270 */
[----:B------:R-:W-:Y:S01]  /*3640*/  LDSM.16.MT88.4 R100, [R196+0x100] ;  /* 0x00010000c464783b */ /* 0x000fe20000004200 */
[----:B------:R-:W-:Y:S01]  /*3650*/  FMNMX.FTZ R10, R23, R10, !PT ;  /* 0x0000000a170a7209 */ /* 0x000fe20007810000 */
[----:B------:R-:W-:Y:S01]  /*3660*/  ULDC UR7, c[0x0][0x328] ;  /* 0x0000ca0000077ab9 */ /* 0x000fe20000000800 */
[----:B------:R-:W-:Y:S01]  /*3670*/  FSEL R16, R22, -INF , !P4 ;  /* 0xff80000016107808 */ /* 0x000fe20006000000 */
[----:B------:R-:W-:Y:S01]  /*3680*/  LDSM.16.MT88.4 R48, [R198+0x2100] ;  /* 0x00210000c630783b */ /* 0x000fe20000004200 */
[----:B------:R-:W-:Y:S01]  /*3690*/  FMNMX.FTZ R25, R20, R18, !PT ;  /* 0x0000001214197209 */ /* 0x000fe20007810000 */
[----:B------:R-:W-:Y:S01]  /*36a0*/  UIADD3 UR13, UR13, -0x2, URZ ;  /* 0xfffffffe0d0d7890 */ /* 0x000fe2000fffe03f */
[----:B------:R-:W-:Y:S01]  /*36b0*/  FMNMX.FTZ R10, R11, R10, !PT ;  /* 0x0000000a0b0a7209 */ /* 0x000fe20007810000 */
[----:B------:R-:W-:Y:S01]  /*36c0*/  LDSM.16.MT88.4 R64, [R196+0x2100] ;  /* 0x00210000c440783b */ /* 0x000fe20000004200 */
[----:B------:R-:W-:Y:S01]  /*36d0*/  ISETP.LT.OR P6, PT, R17, 0x11, P6 ;  /* 0x000000111100780c */ /* 0x000fe200037c1670 */
[----:B------:R-:W-:Y:S01]  /*36e0*/  UIADD3 UR7, UR4, UR7, URZ ;  /* 0x0000000704077290 */ /* 0x000fe2000fffe03f */
[----:B------:R-:W-:Y:S01]  /*36f0*/  ISETP.GT.AND P4, PT, R19, 0x11, P0 ;  /* 0x000000111300780c */ /* 0x000fe20000784270 */
[----:B------:R-:W-:Y:S01]  /*3700*/  LDSM.16.MT88.4 R72, [R203+0x4100] ;  /* 0x00410000cb48783b */ /* 0x000fe20000004200 */
[----:B------:R-:W-:-:S02]  /*3710*/  FMNMX.FTZ R25, R16, R25, !PT ;  /* 0x0000001910197209 */ /* 0x000fc40007810000 */
[----:B------:R-:W-:Y:S01]  /*3720*/  FMNMX.FTZ R10, R9, R10, !PT ;  /* 0x0000000a090a7209 */ /* 0x000fe20007810000 */
[----:B------:R-:W-:Y:S01]  /*3730*/  LDSM.16.MT88.4 R80, [R198+0x4100] ;  /* 0x00410000c650783b */ /* 0x000fe20000004200 */
[----:B------:R-:W-:Y:S02]  /*3740*/  FSEL R14, R14, -INF , !P6 ;  /* 0xff8000000e0e7808 */ /* 0x000fe40007000000 */
[----:B------:R-:W-:Y:S01]  /*3750*/  ISETP.LT.OR P4, PT, R17, 0x12, P4 ;  /* 0x000000121100780c */ /* 0x000fe20002781670 */
[----:B------:R-:W-:Y:S01]  /*3760*/  LDSM.16.MT88.4 R88, [R197+0x4100] ;  /* 0x00410000c558783b */ /* 0x000fe20000004200 */
[----:B------:R-:W-:Y:S02]  /*3770*/  ISETP.GT.AND P6, PT, R19, 0x18, P0 ;  /* 0x000000181300780c */ /* 0x000fe400007c4270 */
[----:B------:R-:W-:Y:S01]  /*3780*/  FMNMX.FTZ R25, R6, R25, !PT ;  /* 0x0000001906197209 */ /* 0x000fe20007810000 */
[----:B------:R-:W-:Y:S01]  /*3790*/  LDSM.16.MT88.4 R136, [R198+0x900] ;  /* 0x00090000c688783b */ /* 0x000fe20000004200 */
[----:B------:R-:W-:-:S02]  /*37a0*/  FMNMX.FTZ R10, R7, R10, !PT ;  /* 0x0000000a070a7209 */ /* 0x000fc40007810000 */
[----:B------:R-:W-:Y:S01]  /*37b0*/  FSEL R12, R12, -INF , !P4 ;  /* 0xff8000000c0c7808 */ /* 0x000fe20006000000 */
[----:B------:R-:W-:Y:S01]  /*37c0*/  LDSM.16.MT88.4 R32, [R197+0x900] ;  /* 0x00090000c520783b */ /* 0x000fe20000004200 */
[----:B------:R-:W-:Y:S02]  /*37d0*/  ISETP.GT.AND P5, PT, R19, 0x19, P0 ;  /* 0x000000191300780c */ /* 0x000fe400007a4270 */
[----:B------:R-:W-:Y:S01]  /*37e0*/  ISETP.LT.OR P6, PT, R17, 0x19, P6 ;  /* 0x000000191100780c */ /* 0x000fe200037c1670 */
[----:B------:R-:W-:Y:S01]  /*37f0*/  LDSM.16.MT88.4 R28, [R196+0x900] ;  /* 0x00090000c41c783b */ /* 0x000fe20000004200 */
[----:B------:R-:W-:Y:S02]  /*3800*/  FMNMX.FTZ R25, R14, R25, !PT ;  /* 0x000000190e197209 */ /* 0x000fe40007810000 */
[----:B------:R-:W-:Y:S02]  /*3810*/  FMNMX.FTZ R22, R5, R10, !PT ;  /* 0x0000000a05167209 */ /* 0x000fe40007810000 */
[----:B------:R-:W-:-:S02]  /*3820*/  ISETP.GT.AND P4, PT, R19, 0x20, P0 ;  /* 0x000000201300780c */ /* 0x000fc40000784270 */
[----:B------:R-:W-:Y:S02]  /*3830*/  ISETP.LT.OR P5, PT, R17, 0x1a, P5 ;  /* 0x0000001a1100780c */ /* 0x000fe40002fa1670 */
[----:B------:R-:W-:Y:S02]  /*3840*/  FSEL R10, R0, -INF , !P6 ;  /* 0xff800000000a7808 */ /* 0x000fe40007000000 */
[----:B------:R-:W-:Y:S02]  /*3850*/  FMNMX.FTZ R25, R12, R25, !PT ;  /* 0x000000190c197209 */ /* 0x000fe40007810000 */
[----:B------:R-:W-:Y:S02]  /*3860*/  ISETP.GT.AND P6, PT, R19, 0x21, P0 ;  /* 0x000000211300780c */ /* 0x000fe400007c4270 */
[----:B------:R-:W-:Y:S02]  /*3870*/  FSEL R8, R8, -INF , !P5 ;  /* 0xff80000008087808 */ /* 0x000fe40006800000 */
[----:B------:R-:W-:-:S02]  /*3880*/  ISETP.LT.OR P4, PT, R17, 0x21, P4 ;  /* 0x000000211100780c */ /* 0x000fc40002781670 */
[----:B------:R-:W-:Y:S02]  /*3890*/  FMNMX.FTZ R25, R10, R25, !PT ;  /* 0x000000190a197209 */ /* 0x000fe40007810000 */
[----:B------:R-:W-:Y:S02]  /*38a0*/  FMNMX.FTZ R22, R155, R22, !PT ;  /* 0x000000169b167209 */ /* 0x000fe40007810000 */
[----:B------:R-:W-:Y:S02]  /*38b0*/  ISETP.GT.AND P5, PT, R19, 0x28, P0 ;  /* 0x000000281300780c */ /* 0x000fe400007a4270 */
[----:B------:R-:W-:Y:S02]  /*38c0*/  ISETP.LT.OR P6, PT, R17, 0x22, P6 ;  /* 0x000000221100780c */ /* 0x000fe400037c1670 */
[----:B------:R-:W-:Y:S02]  /*38d0*/  FSEL R172, R172, -INF , !P4 ;  /* 0xff800000acac7808 */ /* 0x000fe40006000000 */
[----:B------:R-:W-:-:S02]  /*38e0*/  FMNMX.FTZ R25, R8, R25, !PT ;  /* 0x0000001908197209 */ /* 0x000fc40007810000 */
[----:B------:R-:W-:Y:S02]  /*38f0*/  FMNMX.FTZ R0, R163, R22, !PT ;  /* 0x00000016a3007209 */ /* 0x000fe40007810000 */
[----:B------:R-:W-:Y:S02]  /*3900*/  ISETP.GT.AND P4, PT, R19, 0x29, P0 ;  /* 0x000000291300780c */ /* 0x000fe40000784270 */
[----:B------:R-:W-:Y:S02]  /*3910*/  FSEL R162, R162, -INF , !P6 ;  /* 0xff800000a2a27808 */ /* 0x000fe40007000000 */
[----:B------:R-:W-:Y:S02]  /*3920*/  ISETP.LT.OR P5, PT, R17, 0x29, P5 ;  /* 0x000000291100780c */ /* 0x000fe40002fa1670 */
[----:B------:R-:W-:Y:S02]  /*3930*/  FMNMX.FTZ R27, R172, R25, !PT ;  /* 0x00000019ac1b7209 */ /* 0x000fe40007810000 */
[----:B------:R-:W-:-:S02]  /*3940*/  FMNMX.FTZ R0, R161, R0, !PT ;  /* 0x00000000a1007209 */ /* 0x000fc40007810000 */
[----:B------:R-:W-:Y:S02]  /*3950*/  ISETP.GT.AND P6, PT, R19, 0x30, P0 ;  /* 0x000000301300780c */ /* 0x000fe400007c4270 */
[----:B------:R-:W-:Y:S02]  /*3960*/  ISETP.LT.OR P4, PT, R17, 0x2a, P4 ;  /* 0x0000002a1100780c */ /* 0x000fe40002781670 */
[----:B------:R-:W-:Y:S02]  /*3970*/  FSEL R170, R170, -INF , !P5 ;  /* 0xff800000aaaa7808 */ /* 0x000fe40006800000 */
[----:B------:R-:W-:Y:S02]  /*3980*/  FMNMX.FTZ R27, R162, R27, !PT ;  /* 0x0000001ba21b7209 */ /* 0x000fe40007810000 */
[----:B------:R-:W-:Y:S02]  /*3990*/  FMNMX.FTZ R0, R157, R0, !PT ;  /* 0x000000009d007209 */ /* 0x000fe40007810000 */
[----:B------:R-:W-:-:S02]  /*39a0*/  ISETP.GT.AND P5, PT, R19, 0x31, P0 ;  /* 0x000000311300780c */ /* 0x000fc400007a4270 */
[----:B------:R-:W-:Y:S02]  /*39b0*/  ISETP.LT.OR P6, PT, R17, 0x31, P6 ;  /* 0x000000311100780c */ /* 0x000fe400037c1670 */
[----:B------:R-:W-:Y:S02]  /*39c0*/  FSEL R164, R164, -INF , !P4 ;  /* 0xff800000a4a47808 */ /* 0x000fe40006000000 */
[----:B------:R-:W-:Y:S02]  /*39d0*/  FMNMX.FTZ R27, R170, R27, !PT ;  /* 0x0000001baa1b7209 */ /* 0x000fe40007810000 */
[----:B------:R-:W-:Y:S02]  /*39e0*/  FMNMX.FTZ R0, R167, R0, !PT ;  /* 0x00000000a7007209 */ /* 0x000fe40007810000 */
[----:B------:R-:W-:Y:S02]  /*39f0*/  ISETP.GT.AND P4, PT, R19, 0x38, P0 ;  /* 0x000000381300780c */ /* 0x000fe40000784270 */
[----:B------:R-:W-:-:S02]  /*3a00*/  ISETP.LT.OR P5, PT, R17, 0x32, P5 ;  /* 0x000000321100780c */ /* 0x000fc40002fa1670 */
[----:B------:R-:W-:Y:S02]  /*3a10*/  FSEL R166, R166, -INF , !P6 ;  /* 0xff800000a6a67808 */ /* 0x000fe40007000000 */
[----:B------:R-:W-:Y:S02]  /*3a20*/  FMNMX.FTZ R27, R164, R27, !PT ;  /* 0x0000001ba41b7209 */ /* 0x000fe40007810000 */
[----:B------:R-:W-:Y:S02]  /*3a30*/  FMNMX.FTZ R0, R165, R0, !PT ;  /* 0x00000000a5007209 */ /* 0x000fe40007810000 */
[----:B------:R-:W-:Y:S02]  /*3a40*/  ISETP.GT.AND P0, PT, R19, 0x39, P0 ;  /* 0x000000391300780c */ /* 0x000fe40000704270 */
[----:B------:R-:W-:Y:S02]  /*3a50*/  ISETP.LT.OR P4, PT, R17, 0x39, P4 ;  /* 0x000000391100780c */ /* 0x000fe40002781670 */
[----:B------:R-:W-:-:S02]  /*3a60*/  FSEL R142, R142, -INF , !P5 ;  /* 0xff8000008e8e7808 */ /* 0x000fc40006800000 */
[----:B------:R-:W-:Y:S02]  /*3a70*/  FMNMX.FTZ R27, R166, R27, !PT ;  /* 0x0000001ba61b7209 */ /* 0x000fe40007810000 */
[----:B------:R-:W-:Y:S02]  /*3a80*/  FMNMX.FTZ R0, R143, R0, !PT ;  /* 0x000000008f007209 */ /* 0x000fe40007810000 */
[----:B------:R-:W-:Y:S02]  /*3a90*/  ISETP.LT.OR P0, PT, R17, 0x3a, P0 ;  /* 0x0000003a1100780c */ /* 0x000fe40000701670 */
[----:B------:R-:W-:Y:S02]  /*3aa0*/  FSEL R140, R140, -INF , !P4 ;  /* 0xff8000008c8c7808 */ /* 0x000fe40006000000 */
[----:B------:R-:W-:Y:S02]  /*3ab0*/  FMNMX.FTZ R27, R142, R27, !PT ;  /* 0x0000001b8e1b7209 */ /* 0x000fe40007810000 */
[----:B------:R-:W-:-:S02]  /*3ac0*/  FMNMX.FTZ R0, R141, R0, !PT ;  /* 0x000000008d007209 */ /* 0x000fc40007810000 */
[----:B------:R-:W-:Y:S02]  /*3ad0*/  FSEL R160, R160, -INF , !P0 ;  /* 0xff800000a0a07808 */ /* 0x000fe40004000000 */
[----:B------:R-:W-:Y:S01]  /*3ae0*/  FMNMX.FTZ R19, R140, R27, !PT ;  /* 0x0000001b8c137209 */ /* 0x000fe20007810000 */
[----:B------:R-:W1:Y:S03]  /*3af0*/  SHFL.BFLY PT, R25, R0, 0x2, 0x1f ;  /* 0x0c401f0000197f89 */ /* 0x000e6600000e0000 */
[----:B------:R-:W-:-:S05]  /*3b00*/  FMNMX.FTZ R19, R160, R19, !PT ;  /* 0x00000013a0137209 */ /* 0x000fca0007810000 */
[----:B------:R-:W2:Y:S01]  /*3b10*/  SHFL.BFLY PT, R22, R19, 0x2, 0x1f ;  /* 0x0c401f0013167f89 */ /* 0x000ea200000e0000 */
[----:B-1----:R-:W-:-:S05]  /*3b20*/  FMNMX.FTZ R25, R0, R25, !PT ;  /* 0x0000001900197209 */ /* 0x002fca0007810000 */
[----:B------:R-:W1:Y:S01]  /*3b30*/  SHFL.BFLY PT, R0, R25, 0x1, 0x1f ;  /* 0x0c201f0019007f89 */ /* 0x000e6200000e0000 */
[----:B--2---:R-:W-:-:S05]  /*3b40*/  FMNMX.FTZ R17, R19, R22, !PT ;  /* 0x0000001613117209 */ /* 0x004fca0007810000 */
[----:B------:R-:W2:Y:S01]  /*3b50*/  SHFL.BFLY PT, R132, R17, 0x1, 0x1f ;  /* 0x0c201f0011847f89 */ /* 0x000ea200000e0000 */
[----:B-1----:R-:W-:-:S03]  /*3b60*/  FMNMX.FTZ R0, R25, R0, !PT ;  /* 0x0000000019007209 */ /* 0x002fc60007810000 */
[----:B------:R-:W-:Y:S01]  /*3b70*/  LDSM.16.MT88.4 R24, [R198+0x2900] ;  /* 0x00290000c618783b */ /* 0x000fe20000004200 */
[C---:B------:R-:W-:Y:S01]  /*3b80*/  FSETP.NEU.FTZ.AND P0, PT, R0.reuse, -INF , PT ;  /* 0xff8000000000780b */ /* 0x040fe20003f1d000 */
[----:B------:R-:W-:Y:S01]  /*3b90*/  FMUL.FTZ R168, R0, c[0x0][0x2d0] ;  /* 0x0000b40000a87a20 */ /* 0x000fe20000410000 */
[----:B--2---:R-:W-:-:S04]  /*3ba0*/  FMNMX.FTZ R132, R17, R132, !PT ;  /* 0x0000008411847209 */ /* 0x004fc80007810000 */
[----:B------:R-:W-:Y:S02]  /*3bb0*/  FSEL R168, R168, RZ, P0 ;  /* 0x000000ffa8a87208 */ /* 0x000fe40000000000 */
[C---:B------:R-:W-:Y:S01]  /*3bc0*/  FSETP.NEU.FTZ.AND P0, PT, R132.reuse, -INF , PT ;  /* 0xff8000008400780b */ /* 0x040fe20003f1d000 */
[----:B------:R-:W-:Y:S02]  /*3bd0*/  FMUL.FTZ R159, R132, c[0x0][0x2d0] ;  /* 0x0000b400849f7a20 */ /* 0x000fe40000410000 */
[--C-:B------:R-:W-:Y:S02]  /*3be0*/  FFMA.FTZ R154, R15, c[0x0][0x2d0], -R168.reuse ;  /* 0x0000b4000f9a7a23 */ /* 0x100fe400000108a8 */
[--C-:B------:R-:W-:Y:S01]  /*3bf0*/  FFMA.FTZ R153, R21, c[0x0][0x2d0], -R168.reuse ;  /* 0x0000b40015997a23 */ /* 0x100fe200000108a8 */
[----:B------:R-:W-:Y:S01]  /*3c00*/  FSEL R159, R159, RZ, P0 ;  /* 0x000000ff9f9f7208 */ /* 0x000fe20000000000 */
[--C-:B------:R-:W-:Y:S01]  /*3c10*/  FFMA.FTZ R152, R13, c[0x0][0x2d0], -R168.reuse ;  /* 0x0000b4000d987a23 */ /* 0x100fe200000108a8 */
[----:B------:R-:W-:Y:S01]  /*3c20*/  PLOP3.LUT P0, PT, PT, PT, UP1, 0x40, 0x0 ;  /* 0x000000000000781c */ /* 0x000fe20003f0e818 */
[----:B------:R-:W-:Y:S01]  /*3c30*/  FFMA.FTZ R147, R23, c[0x0][0x2d0], -R168 ;  /* 0x0000b40017937a23 */ /* 0x000fe200000108a8 */
[----:B------:R-:W-:Y:S01]  /*3c40*/  MUFU.EX2 R154, R154 ;  /* 0x0000009a009a7308 */ /* 0x000fe20000000800 */
[----:B------:R-:W-:-:S02]  /*3c50*/  FFMA.FTZ R148, R20, c[0x0][0x2d0], -R159 ;  /* 0x0000b40014947a23 */ /* 0x000fc4000001089f */
[--C-:B------:R-:W-:Y:S01]  /*3c60*/  FFMA.FTZ R149, R18, c[0x0][0x2d0], -R159.reuse ;  /* 0x0000b40012957a23 */ /* 0x100fe2000001089f */
[----:B------:R-:W-:Y:S01]  /*3c70*/  LDSM.16.MT88.4 R20, [R203+0x900] ;  /* 0x00090000cb14783b */ /* 0x000fe20000004200 */
[--C-:B------:R-:W-:Y:S02]  /*3c80*/  FFMA.FTZ R150, R16, c[0x0][0x2d0], -R159.reuse ;  /* 0x0000b40010967a23 */ /* 0x100fe4000001089f */
[--C-:B------:R-:W-:Y:S01]  /*3c90*/  FFMA.FTZ R135, R6, c[0x0][0x2d0], -R159.reuse ;  /* 0x0000b40006877a23 */ /* 0x100fe2000001089f */
[----:B------:R-:W1:Y:S01]  /*3ca0*/  MUFU.EX2 R153, R153 ;  /* 0x0000009900997308 */ /* 0x000e620000000800 */
[--C-:B------:R-:W-:Y:S01]  /*3cb0*/  FFMA.FTZ R145, R7, c[0x0][0x2d0], -R168.reuse ;  /* 0x0000b40007917a23 */ /* 0x100fe200000108a8 */
[----:B------:R-:W-:Y:S01]  /*3cc0*/  LDSM.16.MT88.4 R16, [R197+0x2900] ;  /* 0x00290000c510783b */ /* 0x000fe20000004200 */
[--C-:B------:R-:W-:Y:S02]  /*3cd0*/  FFMA.FTZ R134, R5, c[0x0][0x2d0], -R168.reuse ;  /* 0x0000b40005867a23 */ /* 0x100fe400000108a8 */
[--C-:B------:R-:W-:Y:S01]  /*3ce0*/  FFMA.FTZ R151, R11, c[0x0][0x2d0], -R168.reuse ;  /* 0x0000b4000b977a23 */ /* 0x100fe200000108a8 */
[----:B------:R-:W2:Y:S01]  /*3cf0*/  LDSM.16.MT88.4 R4, [R196+0x4100] ;  /* 0x00410000c404783b */ /* 0x000ea20000004200 */
[----:B------:R-:W-:Y:S01]  /*3d00*/  FFMA.FTZ R146, R9, c[0x0][0x2d0], -R168 ;  /* 0x0000b40009927a23 */ /* 0x000fe200000108a8 */
[----:B------:R-:W-:Y:S01]  /*3d10*/  MUFU.EX2 R152, R152 ;  /* 0x0000009800987308 */ /* 0x000fe20000000800 */
[----:B------:R-:W-:-:S02]  /*3d20*/  FFMA.FTZ R3, R10, c[0x0][0x2d0], -R159 ;  /* 0x0000b4000a037a23 */ /* 0x000fc4000001089f */
[--C-:B------:R-:W-:Y:S02]  /*3d30*/  FFMA.FTZ R2, R8, c[0x0][0x2d0], -R159.reuse ;  /* 0x0000b40008027a23 */ /* 0x100fe4000001089f */
[----:B------:R-:W3:Y:S01]  /*3d40*/  LDSM.16.MT88.4 R8, [R203+0x2900] ;  /* 0x00290000cb08783b */ /* 0x000ee20000004200 */
[--C-:B------:R-:W-:Y:S02]  /*3d50*/  FFMA.FTZ R144, R14, c[0x0][0x2d0], -R159.reuse ;  /* 0x0000b4000e907a23 */ /* 0x100fe4000001089f */
[----:B------:R-:W4:Y:S01]  /*3d60*/  MUFU.EX2 R147, R147 ;  /* 0x0000009300937308 */ /* 0x000f220000000800 */
[----:B-1----:R-:W-:Y:S01]  /*3d70*/  F2FP.PACK_AB R96, R153, R154 ;  /* 0x0000009a9960723e */ /* 0x002fe200000000ff */
[----:B------:R-:W-:Y:S02]  /*3d80*/  FFMA.FTZ R133, R12, c[0x0][0x2d0], -R159 ;  /* 0x0000b4000c857a23 */ /* 0x000fe4000001089f */
[----:B------:R-:W1:Y:S01]  /*3d90*/  LDSM.16.MT88.4 R12, [R196+0x2900] ;  /* 0x00290000c40c783b */ /* 0x000e620000004200 */
[----:B------:R-:W-:-:S02]  /*3da0*/  FFMA.FTZ R158, R163, c[0x0][0x2d0], -R168 ;  /* 0x0000b400a39e7a23 */ /* 0x000fc400000108a8 */
[--C-:B------:R-:W-:Y:S01]  /*3db0*/  FFMA.FTZ R156, R161, c[0x0][0x2d0], -R168.reuse ;  /* 0x0000b400a19c7a23 */ /* 0x100fe200000108a8 */
[----:B------:R-:W-:Y:S01]  /*3dc0*/  MUFU.EX2 R148, R148 ;  /* 0x0000009400947308 */ /* 0x000fe20000000800 */
[--C-:B------:R-:W-:Y:S02]  /*3dd0*/  FFMA.FTZ R155, R155, c[0x0][0x2d0], -R168.reuse ;  /* 0x0000b4009b9b7a23 */ /* 0x100fe400000108a8 */
[----:B------:R-:W-:Y:S02]  /*3de0*/  FFMA.FTZ R157, R157, c[0x0][0x2d0], -R168 ;  /* 0x0000b4009d9d7a23 */ /* 0x000fe400000108a8 */
[--C-:B------:R-:W-:Y:S02]  /*3df0*/  FFMA.FTZ R161, R172, c[0x0][0x2d0], -R159.reuse ;  /* 0x0000b400aca17a23 */ /* 0x100fe4000001089f */
[--C-:B------:R-:W-:Y:S01]  /*3e00*/  FFMA.FTZ R162, R162, c[0x0][0x2d0], -R159.reuse ;  /* 0x0000b400a2a27a23 */ /* 0x100fe2000001089f */
[----:B------:R-:W5:Y:S01]  /*3e10*/  MUFU.EX2 R149, R149 ;  /* 0x0000009500957308 */ /* 0x000f620000000800 */
[----:B----4-:R-:W-:Y:S01]  /*3e20*/  F2FP.PACK_AB R98, R147, R152 ;  /* 0x000000989362723e */ /* 0x010fe200000000ff */
[----:B------:R-:W-:-:S02]  /*3e30*/  FFMA.FTZ R163, R170, c[0x0][0x2d0], -R159 ;  /* 0x0000b400aaa37a23 */ /* 0x000fc4000001089f */
[--C-:B------:R-:W-:Y:S02]  /*3e40*/  FFMA.FTZ R164, R164, c[0x0][0x2d0], -R159.reuse ;  /* 0x0000b400a4a47a23 */ /* 0x100fe4000001089f */
[--C-:B------:R-:W-:Y:S02]  /*3e50*/  FFMA.FTZ R170, R165, c[0x0][0x2d0], -R168.reuse ;  /* 0x0000b400a5aa7a23 */ /* 0x100fe400000108a8 */
[----:B------:R-:W-:Y:S01]  /*3e60*/  MUFU.EX2 R150, R150 ;  /* 0x0000009600967308 */ /* 0x000fe20000000800 */
[--C-:B------:R-:W-:Y:S02]  /*3e70*/  FFMA.FTZ R167, R167, c[0x0][0x2d0], -R168.reuse ;  /* 0x0000b400a7a77a23 */ /* 0x100fe400000108a8 */
[--C-:B------:R-:W-:Y:S02]  /*3e80*/  FFMA.FTZ R165, R143, c[0x0][0x2d0], -R168.reuse ;  /* 0x0000b4008fa57a23 */ /* 0x100fe400000108a8 */
[----:B------:R-:W-:Y:S02]  /*3e90*/  FFMA.FTZ R218, R141, c[0x0][0x2d0], -R168 ;  /* 0x0000b4008dda7a23 */ /* 0x000fe400000108a8 */
[--C-:B------:R-:W-:Y:S01]  /*3ea0*/  FFMA.FTZ R166, R166, c[0x0][0x2d0], -R159.reuse ;  /* 0x0000b400a6a67a23 */ /* 0x100fe2000001089f */
[----:B------:R-:W4:Y:S01]  /*3eb0*/  MUFU.EX2 R135, R135 ;  /* 0x0000008700877308 */ /* 0x000f220000000800 */
[----:B-----5:R-:W-:Y:S01]  /*3ec0*/  F2FP.PACK_AB R97, R149, R148 ;  /* 0x000000949561723e */ /* 0x020fe200000000ff */
[----:B------:R-:W-:-:S02]  /*3ed0*/  FFMA.FTZ R169, R142, c[0x0][0x2d0], -R159 ;  /* 0x0000b4008ea97a23 */ /* 0x000fc4000001089f */
[--C-:B------:R-:W-:Y:S02]  /*3ee0*/  FFMA.FTZ R168, R140, c[0x0][0x2d0], -R159.reuse ;  /* 0x0000b4008ca87a23 */ /* 0x100fe4000001089f */
[----:B------:R-:W-:Y:S01]  /*3ef0*/  FFMA.FTZ R219, R160, c[0x0][0x2d0], -R159 ;  /* 0x0000b400a0db7a23 */ /* 0x000fe2000001089f */
[----:B------:R-:W-:Y:S01]  /*3f00*/  LDSM.16.MT88.4 R140, [R198+0x1900] ;  /* 0x00190000c68c783b */ /* 0x000fe20000004200 */
[----:B------:R-:W-:Y:S01]  /*3f10*/  MUFU.EX2 R151, R151 ;  /* 0x0000009700977308 */ /* 0x000fe20000000800 */
[----:B------:R-:W-:Y:S02]  /*3f20*/  FADD.FTZ R153, R154, R153 ;  /* 0x000000999a997221 */ /* 0x000fe40000010000 */
[----:B------:R-:W-:Y:S02]  /*3f30*/  FADD.FTZ R149, R148, R149 ;  /* 0x0000009594957221 */ /* 0x000fe40000010000 */
[----:B------:R-:W-:Y:S01]  /*3f40*/  FADD.FTZ R152, R152, R153 ;  /* 0x0000009998987221 */ /* 0x000fe20000010000 */
[----:B----4-:R-:W-:-:S02]  /*3f50*/  F2FP.PACK_AB R99, R135, R150 ;  /* 0x000000968763723e */ /* 0x010fc400000000ff */
[----:B------:R-:W4:Y:S01]  /*3f60*/  MUFU.EX2 R146, R146 ;  /* 0x0000009200927308 */ /* 0x000f220000000800 */
[----:B------:R-:W-:Y:S02]  /*3f70*/  FADD.FTZ R150, R150, R149 ;  /* 0x0000009596967221 */ /* 0x000fe40000010000 */
[----:B------:R-:W-:Y:S02]  /*3f80*/  FADD.FTZ R152, R147, R152 ;  /* 0x0000009893987221 */ /* 0x000fe40000010000 */
[----:B------:R-:W-:Y:S01]  /*3f90*/  FADD.FTZ R135, R135, R150 ;  /* 0x0000009687877221 */ /* 0x000fe20000010000 */
[C---:B------:R-:W-:Y:S02]  /*3fa0*/  HMMA.16816.F32 R36, R96.reuse, R40, RZ ;  /* 0x000000286024723c */ /* 0x040fe400000018ff */
[----:B------:R-:W-:Y:S06]  /*3fb0*/  MUFU.EX2 R145, R145 ;  /* 0x0000009100917308 */ /* 0x000fec0000000800 */
[C---:B------:R-:W-:Y:S02]  /*3fc0*/  HMMA.16816.F32 R52, R96.reuse, R56, RZ ;  /* 0x000000386034723c */ /* 0x040fe400000018ff */
[----:B------:R-:W-:Y:S06]  /*3fd0*/  MUFU.EX2 R134, R134 ;  /* 0x0000008600867308 */ /* 0x000fec0000000800 */
[C---:B------:R-:W-:Y:S02]  /*3fe0*/  HMMA.16816.F32 R40, R96.reuse, R42, RZ ;  /* 0x0000002a6028723c */ /* 0x040fe400000018ff */
[----:B------:R-:W-:Y:S06]  /*3ff0*/  MUFU.EX2 R144, R144 ;  /* 0x0000009000907308 */ /* 0x000fec0000000800 */
[C---:B------:R-:W-:Y:S02]  /*4000*/  HMMA.16816.F32 R56, R96.reuse, R58, RZ ;  /* 0x0000003a6038723c */ /* 0x040fe400000018ff */
[----:B------:R-:W5:Y:S06]  /*4010*/  MUFU.EX2 R133, R133 ;  /* 0x0000008500857308 */ /* 0x000f6c0000000800 */
        /* <DEDUP_REMOVED lines=36> */
[C---:B--2---:R-:W-:Y:S07]  /*4260*/  HMMA.16816.F32 R92, R96.reuse, R4, RZ ;  /* 0x00000004605c723c */ /* 0x044fee00000018ff */
[----:B----4-:R-:W-:Y:S01]  /*4270*/  F2FP.PACK_AB R4, R146, R151 ;  /* 0x000000979204723e */ /* 0x010fe200000000ff */
[----:B------:R-:W-:Y:S01]  /*4280*/  HMMA.16816.F32 R96, R96, R6, RZ ;  /* 0x000000066060723c */ /* 0x000fe200000018ff */
[----:B-----5:R-:W-:Y:S01]  /*4290*/  F2FP.PACK_AB R5, R133, R144 ;  /* 0x000000908505723e */ /* 0x020fe200000000ff */
        /* <DEDUP_REMOVED lines=9> */
[----:B---3--:R-:W-:Y:S01]  /*4330*/  HMMA.16816.F32 R36, R4, R8, R36 ;  /* 0x000000080424723c */ /* 0x008fe20000001824 */
        /* <DEDUP_REMOVED lines=33> */
[C---:B----4-:R-:W-:Y:S08]  /*4550*/  HMMA.16816.F32 R92, R4.reuse, R12, R92 ;  /* 0x0000000c045c723c */ /* 0x050ff0000000185c */
[----:B------:R-:W-:Y:S01]  /*4560*/  HMMA.16816.F32 R96, R4, R14, R96 ;  /* 0x0000000e0460723c */ /* 0x000fe20000001860 */
[----:B------:R-:W3:Y:S06]  /*4570*/  LDSM.16.MT88.4 R12, [R203+0x3100] ;  /* 0x00310000cb0c783b */ /* 0x000eec0000004200 */
        /* <DEDUP_REMOVED lines=44> */
[----:B------:R-:W5:Y:S07]  /*4840*/  LDSM.16.MT88.4 R28, [R198+0x3900] ;  /* 0x00390000c61c783b */ /* 0x000f6e0000004200 */
        /* <DEDUP_REMOVED lines=30> */
[C---:B-----5:R-:W-:Y:S08]  /*4a30*/  HMMA.16816.F32 R44, R4.reuse, R28, R44 ;  /* 0x0000001c042c723c */ /* 0x060ff0000000182c */
        /* <DEDUP_REMOVED lines=11> */
[----:B------:R-:W-:Y:S07]  /*4af0*/  @P0 BRA `(.L_x_163) ;  /* 0x0000014000000947 */ /* 0x000fee0003800000 */
[----:B------:R-:W-:Y:S01]  /*4b00*/  ISETP.LT.AND P0, PT, RZ, UR4, PT ;  /* 0x00000004ff007c0c */ /* 0x000fe2000bf01270 */
        /* <DEDUP_REMOVED lines=10> */
.L_x_164:
[----:B------:R-:W-:Y:S02]  /*4bb0*/  ULDC UR4, c[0x0][0x32c] ;  /* 0x0000cb0000047ab9 */ /* 0x000fe40000000800 */
[----:B------:R-:W-:-:S03]  /*4bc0*/  UISETP.NE.AND UP0, UPT, UR6, UR4, UPT ;  /* 0x000000040600728c */ /* 0x000fc6000bf05270 */
[----:B------:R-:W-:Y:S02]  /*4bd0*/  ULDC.64 UR4, c[0x0][0x330] ;  /* 0x0000cc0000047ab9 */ /* 0x000fe40000000a00 */
[----:B------:R-:W-:-:S06]  /*4be0*/  UIMAD.WIDE.U32 UR18, UR15, UR4, URZ ;  /* 0x000000040f1272a5 */ /* 0x000fcc000f8e003f */
[----:B------:R-:W-:Y:S02]  /*4bf0*/  @UP0 USHF.R.U32.HI UR15, URZ, UR5, UR19 ;  /* 0x000000053f0f0299 */ /* 0x000fe40008011613 */
.L_x_165:
[----:B------:R-:W-:Y:S02]  /*4c00*/  ULDC UR4, c[0x0][0x32c] ;  /* 0x0000cb0000047ab9 */ /* 0x000fe40000000800 */
[----:B------:R-:W-:-:S04]  /*4c10*/  UIMAD UR4, UR15, UR4, UR4 ;  /* 0x000000040f0472a4 */ /* 0x000fc8000f8e0204 */
[----:B------:R-:W-:-:S04]  /*4c20*/  UISETP.LT.AND UP0, UPT, UR7, UR4, UPT ;  /* 0x000000040700728c */ /* 0x000fc8000bf01270 */
[----:B------:R-:W-:-:S04]  /*4c30*/  USEL UR7, UR7, UR4, UP0 ;  /* 0x0000000407077287 */ /* 0x000fc80008000000 */
.L_x_163:
[----:B------:R-:W-:-:S04]  /*4c40*/  USHF.R.S32.HI UR4, URZ, 0x1f, UR7 ;  /* 0x0000001f3f047899 */ /* 0x000fc80008011407 */
[----:B------:R-:W-:-:S04]  /*4c50*/  ULEA.HI UR4, UR4, UR7, URZ, 0x6 ;  /* 0x0000000704047291 */ /* 0x000fc8000f8f303f */
[----:B------:R-:W-:-:S04]  /*4c60*/  USHF.R.S32.HI UR15, URZ, 0x6, UR4 ;  /* 0x000000063f0f7899 */ /* 0x000fc80008011404 */
[----:B------:R-:W-:-:S04]  /*4c70*/  UISETP.LT.AND UP0, UPT, UR8, UR15, UPT ;  /* 0x0000000f0800728c */ /* 0x000fc8000bf01270 */
[----:B------:R-:W-:-:S04]  /*4c80*/  USEL UR15, UR8, UR15, !UP0 ;  /* 0x0000000f080f7287 */ /* 0x000fc8000c000000 */
[----:B------:R-:W-:-:S06]  /*4c90*/  UISETP.GE.AND UP0, UPT, UR13, UR15, UPT ;  /* 0x0000000f0d00728c */ /* 0x000fcc000bf06270 */
[----:B------:R-:W-:-:S13]  /*4ca0*/  PLOP3.LUT P0, PT, PT, PT, UP0, 0x80, 0x0 ;  /* 0x000000000000781c */ /* 0x000fda0003f0f008 */
[----:B------:R-:W-:Y:S05]  /*4cb0*/  @!P0 BRA `(.L_x_166) ;  /* 0x0000391000008947 */ /* 0x000fea0003800000 */
[----:B------:R-:W-:Y:S01]  /*4cc0*/  PLOP3.LUT P4, PT, PT, PT, UP2, 0x80, 0x0 ;  /* 0x000000000000781c */ /* 0x000fe20003f8f028 */
[----:B------:R-:W-:Y:S01]  /*4cd0*/  IMAD.MOV.U32 R2, RZ, RZ, R132 ;  /* 0x000000ffff027224 */ /* 0x000fe200078e0084 */
[----:B------:R-:W-:Y:S01]  /*4ce0*/  PLOP3.LUT P0, PT, PT, PT, UP2, 0x80, 0x0 ;  /* 0x000000000000781c */ /* 0x000fe20003f0f028 */
[----:B------:R-:W-:Y:S01]  /*4cf0*/  IMAD.MOV.U32 R3, RZ, RZ, R0 ;  /* 0x000000ffff037224 */ /* 0x000fe200078e0000 */
[C---:B------:R-:W-:Y:S01]  /*4d00*/  IADD3 R224, P6, R208.reuse, 0x40, RZ ;  /* 0x00000040d0e07810 */ /* 0x040fe20007fde0ff */
[----:B------:R-:W-:Y:S01]  /*4d10*/  ULDC.64 UR6, c[0x0][0x208] ;  /* 0x0000820000067ab9 */ /* 0x000fe20000000a00 */
[----:B------:R-:W-:Y:S01]  /*4d20*/  IADD3 R222, P5, R208, 0x80, RZ ;  /* 0x00000080d0de7810 */ /* 0x000fe20007fbe0ff */
[----:B------:R-:W-:Y:S02]  /*4d30*/  ULDC.64 UR4, c[0x0][0x1e0] ;  /* 0x0000780000047ab9 */ /* 0x000fe40000000a00 */
[--C-:B------:R-:W-:Y:S01]  /*4d40*/  IMAD.X R223, RZ, RZ, R215.reuse, P6 ;  /* 0x000000ffffdf7224 */ /* 0x100fe200030e06d7 */
[----:B------:R-:W-:Y:S01]  /*4d50*/  IADD3 R182, P6, R210, 0x80, RZ ;  /* 0x00000080d2b67810 */ /* 0x000fe20007fde0ff */
[----:B------:R-:W-:-:S02]  /*4d60*/  IMAD.X R221, RZ, RZ, R215, P5 ;  /* 0x000000ffffdd7224 */ /* 0x000fc400028e06d7 */
[----:B------:R-:W-:Y:S01]  /*4d70*/  @P4 IMAD.HI.U32 R180, R212, c[0x0][0x2c8], RZ ;  /* 0x0000b200d4b44a27 */ /* 0x000fe200078e00ff */
[----:B------:R-:W-:-:S03]  /*4d80*/  IADD3 R220, P4, R210, 0x40, RZ ;  /* 0x00000040d2dc7810 */ /* 0x000fc60007f9e0ff */
[--C-:B------:R-:W-:Y:S01]  /*4d90*/  IMAD.X R181, RZ, RZ, R217.reuse, P6 ;  /* 0x000000ffffb57224 */ /* 0x100fe200030e06d9 */
[----:B------:R-:W-:Y:S01]  /*4da0*/  @P0 SHF.R.U32.HI R180, RZ, c[0x0][0x2cc], R180 ;  /* 0x0000b300ffb40a19 */ /* 0x000fe200000116b4 */
[----:B------:R-:W-:Y:S02]  /*4db0*/  IMAD.X R183, RZ, RZ, R217, P4 ;  /* 0x000000ffffb77224 */ /* 0x000fe400020e06d9 */
.L_x_175:
[----:B------:R-:W-:Y:S04]  /*4dc0*/  DEPBAR.LE SB0, 0x0 ;  /* 0x000080000000791a */ /* 0x000fe80000000000 */
[----:B------:R-:W-:Y:S01]  /*4dd0*/  BAR.SYNC.DEFER_BLOCKING 0x0 ;  /* 0x0000000000007b1d */ /* 0x000fe20000010000 */
[----:B------:R-:W-:Y:S06]  /*4de0*/  UISETP.GT.AND UP3, UPT, UR8, UR13, UPT ;  /* 0x0000000d0800728c */ /* 0x000fec000bf64270 */
[----:B------:R-:W-:Y:S05]  /*4df0*/  PLOP3.LUT P0, PT, PT, PT, UP3, 0x80, 0x0 ;  /* 0x000000000000781c */ /* 0x000fea0003f0f038 */
[----:B------:R-:W-:Y:S02]  /*4e00*/  @!UP3 USHF.R.S32.HI UR18, URZ, 0x1f, UR13 ;  /* 0x0000001f3f12b899 */ /* 0x000fe4000801140d */
[----:B------:R-:W-:Y:S02]  /*4e10*/  @!UP3 UIMAD.WIDE.U32 UR20, UR13, UR6, URZ ;  /* 0x000000060d14b2a5 */ /* 0x000fe4000f8e003f */
[----:B------:R-:W-:Y:S02]  /*4e20*/  @!UP3 UIMAD UR18, UR18, UR6, URZ ;  /* 0x000000061212b2a4 */ /* 0x000fe4000f8e023f */
[----:B------:R-:W-:Y:S02]  /*4e30*/  @!UP3 USHF.L.U32 UR19, UR20, 0x6, URZ ;  /* 0x000000061413b899 */ /* 0x000fe4000800063f */
[----:B------:R-:W-:Y:S01]  /*4e40*/  @!UP3 UIMAD UR18, UR13, UR7, UR18 ;  /* 0x000000070d12b2a4 */ /* 0x000fe2000f8e0212 */
[----:B------:R-:W-:Y:S03]  /*4e50*/  LDSM.16.M88.4 R132, [R206+0xc100] ;  /* 0x00c10000ce84783b */ /* 0x000fe60000000200 */
[----:B------:R-:W-:Y:S01]  /*4e60*/  @!UP3 UIADD3 UR18, UR21, UR18, URZ ;  /* 0x000000121512b290 */ /* 0x000fe2000fffe03f */
[----:B------:R-:W-:Y:S02]  /*4e70*/  @!P0 IADD3 R225, P6, R208, UR19, RZ ;  /* 0x00000013d0e18c10 */ /* 0x000fe4000ffde0ff */
[----:B------:R-:W-:Y:S01]  /*4e80*/  @!P0 IADD3 R227, P5, R224, UR19, RZ ;  /* 0x00000013e0e38c10 */ /* 0x000fe2000ffbe0ff */
[----:B------:R-:W-:Y:S01]  /*4e90*/  @!UP3 USHF.L.U64.HI UR18, UR20, 0x6, UR18 ;  /* 0x000000061412b899 */ /* 0x000fe20008010212 */
[----:B------:R-:W-:Y:S01]  /*4ea0*/  @!P0 IADD3 R229, P4, R222, UR19, RZ ;  /* 0x00000013dee58c10 */ /* 0x000fe2000ff9e0ff */
[----:B------:R-:W1:Y:S01]  /*4eb0*/  LDSM.16.M88.4 R136, [R205+0x6100] ;  /* 0x00610000cd88783b */ /* 0x000e620000000200 */
[----:B------:R-:W-:Y:S03]  /*4ec0*/  @!UP3 ULEA UR19, UP0, UR6, UR19, 0x5 ;  /* 0x000000130613b291 */ /* 0x000fe6000f80283f */
[----:B------:R-:W-:Y:S02]  /*4ed0*/  @!P0 IADD3.X R0, R215, UR18, RZ, P6, !PT ;  /* 0x00000012d7008c10 */ /* 0x000fe4000b7fe4ff */
[----:B------:R-:W-:Y:S01]  /*4ee0*/  @!P0 LEA R236, P6, R225, c[0x0][0x1f8], 0x1 ;  /* 0x00007e00e1ec8a11 */ /* 0x000fe200078c08ff */
[----:B------:R-:W2:Y:S01]  /*4ef0*/  LDSM.16.M88.4 R140, [R205+0x6900] ;  /* 0x00690000cd8c783b */ /* 0x000ea20000000200 */
[----:B------:R-:W-:Y:S02]  /*4f00*/  @!P0 IADD3.X R226, R223, UR18, RZ, P5, !PT ;  /* 0x00000012dfe28c10 */ /* 0x000fe4000affe4ff */
[----:B------:R-:W-:Y:S02]  /*4f10*/  @!P0 LEA.HI.X R237, R225, c[0x0][0x1fc], R0, 0x1, P6 ;  /* 0x00007f00e1ed8a11 */ /* 0x000fe400030f0c00 */
[----:B------:R-:W-:Y:S02]  /*4f20*/  @!P0 LEA R234, P5, R227, c[0x0][0x1f8], 0x1 ;  /* 0x00007e00e3ea8a11 */ /* 0x000fe400078a08ff */
[----:B------:R-:W3:Y:S01]  /*4f30*/  LDSM.16.M88.4 R144, [R205+0x7100] ;  /* 0x00710000cd90783b */ /* 0x000ee20000000200 */
[----:B------:R-:W-:Y:S01]  /*4f40*/  @!P0 IADD3.X R228, R221, UR18, RZ, P4, !PT ;  /* 0x00000012dde48c10 */ /* 0x000fe2000a7fe4ff */
[----:B------:R-:W-:Y:S01]  /*4f50*/  @!UP3 ULEA.HI.X UR18, UR6, UR18, UR7, 0x5, UP0 ;  /* 0x000000120612b291 */ /* 0x000fe200080f2c07 */
[----:B------:R-:W-:Y:S01]  /*4f60*/  @!P0 LEA.HI.X R235, R227, c[0x0][0x1fc], R226, 0x1, P5 ;  /* 0x00007f00e3eb8a11 */ /* 0x000fe200028f0ce2 */
[----:B------:R-:W-:Y:S01]  /*4f70*/  UISETP.GT.AND UP3, UPT, UR13, UR8, UPT ;  /* 0x000000080d00728c */ /* 0x000fe2000bf64270 */
[C---:B------:R-:W-:Y:S02]  /*4f80*/  @!P0 LEA R232, P4, R229.reuse, c[0x0][0x1f8], 0x1 ;  /* 0x00007e00e5e88a11 */ /* 0x040fe400078808ff */
[----:B------:R-:W4:Y:S01]  /*4f90*/  LDSM.16.M88.4 R148, [R205+0x7900] ;  /* 0x00790000cd94783b */ /* 0x000f220000000200 */
[----:B------:R-:W-:Y:S02]  /*4fa0*/  @!P0 IADD3 R225, P6, R208, UR19, RZ ;  /* 0x00000013d0e18c10 */ /* 0x000fe4000ffde0ff */
[----:B------:R-:W-:Y:S02]  /*4fb0*/  @!P0 LEA.HI.X R233, R229, c[0x0][0x1fc], R228, 0x1, P4 ;  /* 0x00007f00e5e98a11 */ /* 0x000fe400020f0ce4 */
[----:B------:R-:W-:Y:S02]  /*4fc0*/  @!P0 IADD3.X R0, R215, UR18, RZ, P6, !PT ;  /* 0x00000012d7008c10 */ /* 0x000fe4000b7fe4ff */
[----:B------:R-:W-:Y:S01]  /*4fd0*/  LDSM.16.M88.4 R152, [R202+0xc100] ;  /* 0x00c10000ca98783b */ /* 0x000fe20000000200 */
[C---:B------:R-:W-:Y:S02]  /*4fe0*/  @!P0 LEA R230, P6, R225.reuse, c[0x0][0x1f8], 0x1 ;  /* 0x00007e00e1e68a11 */ /* 0x040fe400078c08ff */
[----:B------:R-:W-:Y:S02]  /*4ff0*/  @!P0 IADD3 R238, P5, R224, UR19, RZ ;  /* 0x00000013e0ee8c10 */ /* 0x000fe4000ffbe0ff */
[----:B------:R-:W-:Y:S02]  /*5000*/  @!P0 LEA.HI.X R231, R225, c[0x0][0x1fc], R0, 0x1, P6 ;  /* 0x00007f00e1e78a11 */ /* 0x000fe400030f0c00 */
[----:B------:R-:W5:Y:S01]  /*5010*/  LDSM.16.M88.4 R156, [R204] ;  /* 0x00000000cc9c783b */ /* 0x000f620000000200 */
[----:B------:R-:W-:Y:S02]  /*5020*/  @!P0 IADD3.X R227, R223, UR18, RZ, P5, !PT ;  /* 0x00000012dfe38c10 */ /* 0x000fe4000affe4ff */
[C---:B------:R-:W-:Y:S01]  /*5030*/  @!P0 LEA R228, P5, R238.reuse, c[0x0][0x1f8], 0x1 ;  /* 0x00007e00eee48a11 */ /* 0x040fe200078a08ff */
[C---:B-1----:R-:W-:Y:S03]  /*5040*/  HMMA.16816.F32 R4, R132.reuse, R136, RZ ;  /* 0x000000888404723c */ /* 0x042fe600000018ff */
[----:B------:R-:W1:Y:S01]  /*5050*/  LDSM.16.M88.4 R160, [R195] ;  /* 0x00000000c3a0783b */ /* 0x000e620000000200 */
[----:B------:R-:W-:Y:S02]  /*5060*/  @!P0 LEA.HI.X R229, R238, c[0x0][0x1fc], R227, 0x1, P5 ;  /* 0x00007f00eee58a11 */ /* 0x000fe400028f0ce3 */
[----:B------:R-:W-:Y:S01]  /*5070*/  @!P0 IADD3 R240, P4, R222, UR19, RZ ;  /* 0x00000013def08c10 */ /* 0x000fe2000ff9e0ff */
[----:B------:R-:W-:Y:S01]  /*5080*/  @UP3 UIADD3 UR19, UR13, -0x1, URZ ;  /* 0xffffffff0d133890 */ /* 0x000fe2000fffe03f */
[C---:B------:R-:W-:Y:S02]  /*5090*/  HMMA.16816.F32 R8, R132.reuse, R138, RZ ;  /* 0x0000008a8408723c */ /* 0x040fe400000018ff */
[----:B------:R-:W1:Y:S01]  /*50a0*/  LDSM.16.M88.4 R164, [R194] ;  /* 0x00000000c2a4783b */ /* 0x000e620000000200 */
[----:B------:R-:W-:Y:S01]  /*50b0*/  @UP3 UIMAD.WIDE.U32 UR20, UR19, UR4, URZ ;  /* 0x00000004131432a5 */ /* 0x000fe2000f8e003f */
[----:B------:R-:W-:Y:S01]  /*50c0*/  @!P0 IADD3.X R239, R221, UR18, RZ, P4, !PT ;  /* 0x00000012ddef8c10 */ /* 0x000fe2000a7fe4ff */
[----:B------:R-:W-:Y:S01]  /*50d0*/  @UP3 USHF.R.S32.HI UR18, URZ, 0x1f, UR19 ;  /* 0x0000001f3f123899 */ /* 0x000fe20008011413 */
[C---:B------:R-:W-:Y:S02]  /*50e0*/  @!P0 LEA R226, P4, R240.reuse, c[0x0][0x1f8], 0x1 ;  /* 0x00007e00f0e28a11 */ /* 0x040fe400078808ff */
[C---:B--2---:R-:W-:Y:S01]  /*50f0*/  HMMA.16816.F32 R12, R132.reuse, R140, RZ ;  /* 0x0000008c840c723c */ /* 0x044fe200000018ff */
[----:B------:R-:W2:Y:S01]  /*5100*/  LDSM.16.M88.4 R168, [R193] ;  /* 0x00000000c1a8783b */ /* 0x000ea20000000200 */
[----:B------:R-:W-:Y:S02]  /*5110*/  @UP3 UIMAD UR18, UR18, UR4, URZ ;  /* 0x00000004121232a4 */ /* 0x000fe4000f8e023f */
[----:B------:R-:W-:Y:S02]  /*5120*/  @!P0 LEA.HI.X R227, R240, c[0x0][0x1fc], R239, 0x1, P4 ;  /* 0x00007f00f0e38a11 */ /* 0x000fe400020f0cef */
[----:B------:R-:W-:Y:S02]  /*5130*/  @UP3 UIMAD UR18, UR19, UR5, UR18 ;  /* 0x00000005131232a4 */ /* 0x000fe4000f8e0212 */
[C---:B------:R-:W-:Y:S01]  /*5140*/  HMMA.16816.F32 R16, R132.reuse, R142, RZ ;  /* 0x0000008e8410723c */ /* 0x040fe200000018ff */
[----:B------:R-:W-:Y:S01]  /*5150*/  @!PT LDS RZ, [RZ] ;  /* 0x00000000fffff984 */ /* 0x000fe20000000800 */
[----:B------:R-:W-:Y:S01]  /*5160*/  @!PT LDS RZ, [RZ] ;  /* 0x00000000fffff984 */ /* 0x000fe20000000800 */
[----:B------:R-:W-:Y:S01]  /*5170*/  @!PT LDS RZ, [RZ] ;  /* 0x00000000fffff984 */ /* 0x000fe20000000800 */
[----:B------:R1:W-:Y:S01]  /*5180*/  @!P0 LDGSTS.E.BYPASS.LTC128B.128 [R207+0x100], [R236.64], !P3 ;  /* 0x00100000eccf8fae */ /* 0x0003e2000d901d50 */
[----:B------:R-:W-:Y:S02]  /*5190*/  @UP3 USHF.L.U32 UR19, UR20, 0x6, URZ ;  /* 0x0000000614133899 */ /* 0x000fe4000800063f */
[----:B------:R-:W-:Y:S04]  /*51a0*/  @UP3 UIADD3 UR18, UR21, UR18, URZ ;  /* 0x0000001215123290 */ /* 0x000fe8000fffe03f */
[C---:B---3--:R-:W-:Y:S01]  /*51b0*/  HMMA.16816.F32 R20, R132.reuse, R144, RZ ;  /* 0x000000908414723c */ /* 0x048fe200000018ff */
[----:B------:R3:W-:Y:S01]  /*51c0*/  @!P0 LDGSTS.E.BYPASS.LTC128B.128 [R207+0x2100], [R234.64], !P2 ;  /* 0x02100000eacf8fae */ /* 0x0007e2000d101d50 */
[----:B------:R-:W-:Y:S06]  /*51d0*/  @UP3 USHF.L.U64.HI UR18, UR20, 0x6, UR18 ;  /* 0x0000000614123899 */ /* 0x000fec0008010212 */
[C---:B------:R-:W-:Y:S01]  /*51e0*/  HMMA.16816.F32 R24, R132.reuse, R146, RZ ;  /* 0x000000928418723c */ /* 0x040fe200000018ff */
[----:B------:R1:W-:Y:S07]  /*51f0*/  @!P0 LDGSTS.E.BYPASS.LTC128B.128 [R207+0x4100], [R232.64], !P1 ;  /* 0x04100000e8cf8fae */ /* 0x0003ee000c901d50 */
[C---:B----4-:R-:W-:Y:S01]  /*5200*/  HMMA.16816.F32 R28, R132.reuse, R148, RZ ;  /* 0x00000094841c723c */ /* 0x050fe200000018ff */
[----:B------:R4:W-:Y:S07]  /*5210*/  @!P0 LDGSTS.E.BYPASS.LTC128B.128 [R207+0x1100], [R230.64], !P3 ;  /* 0x01100000e6cf8fae */ /* 0x0009ee000d901d50 */
[----:B------:R-:W-:Y:S01]  /*5220*/  HMMA.16816.F32 R32, R132, R150, RZ ;  /* 0x000000968420723c */ /* 0x000fe200000018ff */
[----:B------:R2:W-:Y:S07]  /*5230*/  @!P0 LDGSTS.E.BYPASS.LTC128B.128 [R207+0x3100], [R228.64], !P2 ;  /* 0x03100000e4cf8fae */ /* 0x0005ee000d101d50 */
[C---:B-----5:R-:W-:Y:S01]  /*5240*/  HMMA.16816.F32 R4, R152.reuse, R156, R4 ;  /* 0x0000009c9804723c */ /* 0x060fe20000001804 */
[----:B------:R5:W-:Y:S01]  /*5250*/  @!P0 LDGSTS.E.BYPASS.LTC128B.128 [R207+0x5100], [R226.64], !P1 ;  /* 0x05100000e2cf8fae */ /* 0x000be2000c901d50 */
[----:B------:R-:W-:Y:S06]  /*5260*/  PLOP3.LUT P0, PT, PT, PT, UP3, 0x80, 0x0 ;  /* 0x000000000000781c */ /* 0x000fec0003f0f038 */
[C---:B------:R-:W-:Y:S01]  /*5270*/  HMMA.16816.F32 R8, R152.reuse, R158, R8 ;  /* 0x0000009e9808723c */ /* 0x040fe20000001808 */
[----:B------:R-:W-:Y:S06]  /*5280*/  LDSM.16.M88.4 R172, [R201+0xc100] ;  /* 0x00c10000c9ac783b */ /* 0x000fec0000000200 */
[----:B------:R-:W-:Y:S01]  /*5290*/  @P0 IADD3 R248, P4, R210, UR19, RZ ;  /* 0x00000013d2f80c10 */ /* 0x000fe2000ff9e0ff */
[C---:B-1----:R-:W-:Y:S01]  /*52a0*/  HMMA.16816.F32 R12, R152.reuse, R160, R12 ;  /* 0x000000a0980c723c */ /* 0x042fe2000000180c */
[----:B------:R-:W0:Y:S03]  /*52b0*/  LDGDEPBAR ;  /* 0x00000000000079af */ /* 0x000e260000000000 */
[----:B------:R-:W-:Y:S02]  /*52c0*/  @P0 IADD3 R249, P5, R220, UR19, RZ ;  /* 0x00000013dcf90c10 */ /* 0x000fe4000ffbe0ff */
[----:B------:R-:W-:Y:S02]  /*52d0*/  @P0 IADD3.X R251, R217, UR18, RZ, P4, !PT ;  /* 0x00000012d9fb0c10 */ /* 0x000fe4000a7fe4ff */
[C---:B------:R-:W-:Y:S01]  /*52e0*/  HMMA.16816.F32 R16, R152.reuse, R162, R16 ;  /* 0x000000a29810723c */ /* 0x040fe20000001810 */
[----:B------:R-:W1:Y:S03]  /*52f0*/  LDSM.16.M88.4 R176, [R200+0x6100] ;  /* 0x00610000c8b0783b */ /* 0x000e660000000200 */
[----:B------:R-:W-:Y:S04]  /*5300*/  @P0 IADD3.X R250, R183, UR18, RZ, P5, !PT ;  /* 0x00000012b7fa0c10 */ /* 0x000fe8000affe4ff */
[C---:B------:R-:W-:Y:S01]  /*5310*/  HMMA.16816.F32 R20, R152.reuse, R164, R20 ;  /* 0x000000a49814723c */ /* 0x040fe20000001814 */
[----:B------:R-:W3:Y:S07]  /*5320*/  LDSM.16.M88.4 R132, [R200+0x6900] ;  /* 0x00690000c884783b */ /* 0x000eee0000000200 */
[C---:B------:R-:W-:Y:S01]  /*5330*/  HMMA.16816.F32 R24, R152.reuse, R166, R24 ;  /* 0x000000a69818723c */ /* 0x040fe20000001818 */
[----:B------:R-:W3:Y:S07]  /*5340*/  LDSM.16.M88.4 R136, [R200+0x7100] ;  /* 0x00710000c888783b */ /* 0x000eee0000000200 */
[C---:B--2---:R-:W-:Y:S01]  /*5350*/  HMMA.16816.F32 R28, R152.reuse, R168, R28 ;  /* 0x000000a8981c723c */ /* 0x044fe2000000181c */
[----:B------:R-:W2:Y:S07]  /*5360*/  LDSM.16.M88.4 R140, [R200+0x7900] ;  /* 0x00790000c88c783b */ /* 0x000eae0000000200 */
[----:B------:R-:W-:Y:S01]  /*5370*/  HMMA.16816.F32 R32, R152, R170, R32 ;  /* 0x000000aa9820723c */ /* 0x000fe20000001820 */
[----:B------:R-:W-:Y:S07]  /*5380*/  LDSM.16.M88.4 R144, [R199+0xc100] ;  /* 0x00c10000c790783b */ /* 0x000fee0000000200 */
[----:B------:R-:W2:Y:S01]  /*5390*/  LDSM.16.M88.4 R148, [R192] ;  /* 0x00000000c094783b */ /* 0x000ea20000000200 */
[C---:B-1----:R-:W-:Y:S06]  /*53a0*/  HMMA.16816.F32 R4, R172.reuse, R176, R4 ;  /* 0x000000b0ac04723c */ /* 0x042fec0000001804 */
[----:B------:R-:W1:Y:S02]  /*53b0*/  LDSM.16.M88.4 R152, [R192+0x800] ;  /* 0x00080000c098783b */ /* 0x000e640000000200 */
[C---:B------:R-:W-:Y:S05]  /*53c0*/  HMMA.16816.F32 R8, R172.reuse, R178, R8 ;  /* 0x000000b2ac08723c */ /* 0x040fea0000001808 */
[----:B------:R-:W1:Y:S03]  /*53d0*/  LDSM.16.M88.4 R156, [R192+0x1000] ;  /* 0x00100000c09c783b */ /* 0x000e660000000200 */
[C---:B---3--:R-:W-:Y:S04]  /*53e0*/  HMMA.16816.F32 R12, R172.reuse, R132, R12 ;  /* 0x00000084ac0c723c */ /* 0x048fe8000000180c */
[----:B------:R-:W3:Y:S04]  /*53f0*/  LDSM.16.M88.4 R160, [R192+0x1800] ;  /* 0x00180000c0a0783b */ /* 0x000ee80000000200 */
[C---:B------:R-:W-:Y:S03]  /*5400*/  HMMA.16816.F32 R16, R172.reuse, R134, R16 ;  /* 0x00000086ac10723c */ /* 0x040fe60000001810 */
[----:B------:R-:W-:Y:S05]  /*5410*/  LDSM.16.M88.4 R164, [R206+0x10100] ;  /* 0x01010000cea4783b */ /* 0x000fea0000000200 */
[C---:B------:R-:W-:Y:S02]  /*5420*/  HMMA.16816.F32 R20, R172.reuse, R136, R20 ;  /* 0x00000088ac14723c */ /* 0x040fe40000001814 */
[----:B------:R-:W1:Y:S06]  /*5430*/  LDSM.16.M88.4 R168, [R205+0x8100] ;  /* 0x00810000cda8783b */ /* 0x000e6c0000000200 */
[C---:B------:R-:W-:Y:S01]  /*5440*/  HMMA.16816.F32 R24, R172.reuse, R138, R24 ;  /* 0x0000008aac18723c */ /* 0x040fe20000001818 */
[----:B------:R-:W3:Y:S07]  /*5450*/  LDSM.16.M88.4 R132, [R205+0x8900] ;  /* 0x00890000cd84783b */ /* 0x000eee0000000200 */
[C---:B--2---:R-:W-:Y:S01]  /*5460*/  HMMA.16816.F32 R28, R172.reuse, R140, R28 ;  /* 0x0000008cac1c723c */ /* 0x044fe2000000181c */
[----:B------:R-:W2:Y:S07]  /*5470*/  LDSM.16.M88.4 R136, [R205+0x9100] ;  /* 0x00910000cd88783b */ /* 0x000eae0000000200 */
[----:B------:R-:W-:Y:S01]  /*5480*/  HMMA.16816.F32 R32, R172, R142, R32 ;  /* 0x0000008eac20723c */ /* 0x000fe20000001820 */
[----:B------:R-:W2:Y:S07]  /*5490*/  LDSM.16.M88.4 R140, [R205+0x9900] ;  /* 0x00990000cd8c783b */ /* 0x000eae0000000200 */
[C---:B------:R-:W-:Y:S01]  /*54a0*/  HMMA.16816.F32 R4, R144.reuse, R148, R4 ;  /* 0x000000949004723c */ /* 0x040fe20000001804 */
[----:B------:R-:W-:Y:S07]  /*54b0*/  LDSM.16.M88.4 R172, [R202+0x10100] ;  /* 0x01010000caac783b */ /* 0x000fee0000000200 */
[C---:B------:R-:W-:Y:S01]  /*54c0*/  HMMA.16816.F32 R8, R144.reuse, R150, R8 ;  /* 0x000000969008723c */ /* 0x040fe20000001808 */
[----:B------:R-:W2:Y:S07]  /*54d0*/  LDSM.16.M88.4 R176, [R191] ;  /* 0x00000000bfb0783b */ /* 0x000eae0000000200 */
[C---:B-1----:R-:W-:Y:S01]  /*54e0*/  HMMA.16816.F32 R12, R144.reuse, R152, R12 ;  /* 0x00000098900c723c */ /* 0x042fe2000000180c */
[----:B------:R-:W-:Y:S07]  /*54f0*/  LDSM.16.M88.4 R148, [R189] ;  /* 0x00000000bd94783b */ /* 0x000fee0000000200 */
[C---:B------:R-:W-:Y:S01]  /*5500*/  HMMA.16816.F32 R16, R144.reuse, R154, R16 ;  /* 0x0000009a9010723c */ /* 0x040fe20000001810 */
[----:B------:R-:W-:Y:S07]  /*5510*/  LDSM.16.M88.4 R152, [R188] ;  /* 0x00000000bc98783b */ /* 0x000fee0000000200 */
[C---:B------:R-:W-:Y:S08]  /*5520*/  HMMA.16816.F32 R20, R144.reuse, R156, R20 ;  /* 0x0000009c9014723c */ /* 0x040ff00000001814 */
[C---:B------:R-:W-:Y:S01]  /*5530*/  HMMA.16816.F32 R24, R144.reuse, R158, R24 ;  /* 0x0000009e9018723c */ /* 0x040fe20000001818 */
[----:B------:R-:W-:Y:S07]  /*5540*/  LDSM.16.M88.4 R156, [R201+0x10100] ;  /* 0x01010000c99c783b */ /* 0x000fee0000000200 */
[C---:B---3--:R-:W-:Y:S08]  /*5550*/  HMMA.16816.F32 R28, R144.reuse, R160, R28 ;  /* 0x000000a0901c723c */ /* 0x048ff0000000181c */
[----:B------:R-:W-:Y:S01]  /*5560*/  HMMA.16816.F32 R32, R144, R162, R32 ;  /* 0x000000a29020723c */ /* 0x000fe20000001820 */
[----:B------:R-:W1:Y:S07]  /*5570*/  LDSM.16.M88.4 R144, [R190] ;  /* 0x00000000be90783b */ /* 0x000e6e0000000200 */
[C---:B------:R-:W-:Y:S01]  /*5580*/  HMMA.16816.F32 R4, R164.reuse, R168, R4 ;  /* 0x000000a8a404723c */ /* 0x040fe20000001804 */
[----:B------:R-:W3:Y:S07]  /*5590*/  LDSM.16.M88.4 R160, [R200+0x8100] ;  /* 0x00810000c8a0783b */ /* 0x000eee0000000200 */
[C---:B------:R-:W-:Y:S01]  /*55a0*/  HMMA.16816.F32 R8, R164.reuse, R170, R8 ;  /* 0x000000aaa408723c */ /* 0x040fe20000001808 */
[----:B------:R-:W-:Y:S07]  /*55b0*/  LDSM.16.M88.4 R168, [R192+0x2000] ;  /* 0x00200000c0a8783b */ /* 0x000fee0000000200 */
[C---:B------:R-:W-:Y:S08]  /*55c0*/  HMMA.16816.F32 R12, R164.reuse, R132, R12 ;  /* 0x00000084a40c723c */ /* 0x040ff0000000180c */
[C---:B------:R-:W-:Y:S01]  /*55d0*/  HMMA.16816.F32 R16, R164.reuse, R134, R16 ;  /* 0x00000086a410723c */ /* 0x040fe20000001810 */
[----:B------:R-:W1:Y:S07]  /*55e0*/  LDSM.16.M88.4 R132, [R200+0x8900] ;  /* 0x00890000c884783b */ /* 0x000e6e0000000200 */
[C---:B--2---:R-:W-:Y:S08]  /*55f0*/  HMMA.16816.F32 R20, R164.reuse, R136, R20 ;  /* 0x00000088a414723c */ /* 0x044ff00000001814 */
[C---:B------:R-:W-:Y:S01]  /*5600*/  HMMA.16816.F32 R24, R164.reuse, R138, R24 ;  /* 0x0000008aa418723c */ /* 0x040fe20000001818 */
[----:B------:R-:W2:Y:S07]  /*5610*/  LDSM.16.M88.4 R136, [R200+0x9100] ;  /* 0x00910000c888783b */ /* 0x000eae0000000200 */
[C---:B------:R-:W-:Y:S08]  /*5620*/  HMMA.16816.F32 R28, R164.reuse, R140, R28 ;  /* 0x0000008ca41c723c */ /* 0x040ff0000000181c */
[----:B------:R-:W-:Y:S01]  /*5630*/  HMMA.16816.F32 R32, R164, R142, R32 ;  /* 0x0000008ea420723c */ /* 0x000fe20000001820 */
[----:B------:R-:W2:Y:S07]  /*5640*/  LDSM.16.M88.4 R140, [R200+0x9900] ;  /* 0x00990000c88c783b */ /* 0x000eae0000000200 */
[C---:B------:R-:W-:Y:S01]  /*5650*/  HMMA.16816.F32 R4, R172.reuse, R176, R4 ;  /* 0x000000b0ac04723c */ /* 0x040fe20000001804 */
[----:B------:R-:W2:Y:S07]  /*5660*/  LDSM.16.M88.4 R164, [R199+0x10100] ;  /* 0x01010000c7a4783b */ /* 0x000eae0000000200 */
[C---:B------:R-:W-:Y:S01]  /*5670*/  HMMA.16816.F32 R8, R172.reuse, R178, R8 ;  /* 0x000000b2ac08723c */ /* 0x040fe20000001808 */
[----:B------:R-:W-:Y:S07]  /*5680*/  LDSM.16.M88.4 R176, [R205+0xa100] ;  /* 0x00a10000cdb0783b */ /* 0x000fee0000000200 */
[C---:B-1----:R-:W-:Y:S08]  /*5690*/  HMMA.16816.F32 R12, R172.reuse, R144, R12 ;  /* 0x00000090ac0c723c */ /* 0x042ff0000000180c */
[C---:B------:R-:W-:Y:S01]  /*56a0*/  HMMA.16816.F32 R16, R172.reuse, R146, R16 ;  /* 0x00000092ac10723c */ /* 0x040fe20000001810 */
[----:B------:R-:W1:Y:S07]  /*56b0*/  LDSM.16.M88.4 R144, [R192+0x2800] ;  /* 0x00280000c090783b */ /* 0x000e6e0000000200 */
[C---:B------:R-:W-:Y:S08]  /*56c0*/  HMMA.16816.F32 R20, R172.reuse, R148, R20 ;  /* 0x00000094ac14723c */ /* 0x040ff00000001814 */
[C---:B------:R-:W-:Y:S01]  /*56d0*/  HMMA.16816.F32 R24, R172.reuse, R150, R24 ;  /* 0x00000096ac18723c */ /* 0x040fe20000001818 */
[----:B------:R-:W1:Y:S07]  /*56e0*/  LDSM.16.M88.4 R148, [R192+0x3000] ;  /* 0x00300000c094783b */ /* 0x000e6e0000000200 */
[C---:B------:R-:W-:Y:S08]  /*56f0*/  HMMA.16816.F32 R28, R172.reuse, R152, R28 ;  /* 0x00000098ac1c723c */ /* 0x040ff0000000181c */
[----:B------:R-:W-:Y:S01]  /*5700*/  HMMA.16816.F32 R32, R172, R154, R32 ;  /* 0x0000009aac20723c */ /* 0x000fe20000001820 */
[----:B------:R-:W1:Y:S07]  /*5710*/  LDSM.16.M88.4 R152, [R192+0x3800] ;  /* 0x00380000c098783b */ /* 0x000e6e0000000200 */
[C---:B---3--:R-:W-:Y:S01]  /*5720*/  HMMA.16816.F32 R4, R156.reuse, R160, R4 ;  /* 0x000000a09c04723c */ /* 0x048fe20000001804 */
[----:B------:R-:W3:Y:S07]  /*5730*/  LDSM.16.M88.4 R172, [R206+0x14100] ;  /* 0x01410000ceac783b */ /* 0x000eee0000000200 */
[C---:B------:R-:W-:Y:S01]  /*5740*/  HMMA.16816.F32 R8, R156.reuse, R162, R8 ;  /* 0x000000a29c08723c */ /* 0x040fe20000001808 */
[----:B------:R-:W-:Y:S07]  /*5750*/  LDSM.16.M88.4 R160, [R187] ;  /* 0x00000000bba0783b */ /* 0x000fee0000000200 */
        /* <DEDUP_REMOVED lines=15> */
[----:B------:R-:W1:Y:S07]  /*5850*/  LDSM.16.M88.4 R144, [R186] ;  /* 0x00000000ba90783b */ /* 0x000e6e0000000200 */
[C---:B------:R-:W-:Y:S08]  /*5860*/  HMMA.16816.F32 R20, R164.reuse, R148, R20 ;  /* 0x00000094a414723c */ /* 0x040ff00000001814 */
[C---:B------:R-:W-:Y:S01]  /*5870*/  HMMA.16816.F32 R24, R164.reuse, R150, R24 ;  /* 0x00000096a418723c */ /* 0x040fe20000001818 */
[----:B------:R-:W1:Y:S07]  /*5880*/  LDSM.16.M88.4 R148, [R185] ;  /* 0x00000000b994783b */ /* 0x000e6e0000000200 */
[C---:B------:R-:W-:Y:S08]  /*5890*/  HMMA.16816.F32 R28, R164.reuse, R152, R28 ;  /* 0x00000098a41c723c */ /* 0x040ff0000000181c */
[----:B------:R-:W-:Y:S01]  /*58a0*/  HMMA.16816.F32 R32, R164, R154, R32 ;  /* 0x0000009aa420723c */ /* 0x000fe20000001820 */
[----:B------:R-:W1:Y:S07]  /*58b0*/  LDSM.16.M88.4 R152, [R184] ;  /* 0x00000000b898783b */ /* 0x000e6e0000000200 */
[C---:B---3--:R-:W-:Y:S01]  /*58c0*/  HMMA.16816.F32 R4, R172.reuse, R176, R4 ;  /* 0x000000b0ac04723c */ /* 0x048fe20000001804 */
        /* <DEDUP_REMOVED lines=12> */
[----:B------:R-:W2:Y:S01]  /*5990*/  LDSM.16.M88.4 R172, [R199+0x14100] ;  /* 0x01410000c7ac783b */ /* 0x000ea20000000200 */
[C---:B------:R-:W-:Y:S08]  /*59a0*/  HMMA.16816.F32 R4, R156.reuse, R160, R4 ;  /* 0x000000a09c04723c */ /* 0x040ff00000001804 */
[C---:B------:R-:W-:Y:S08]  /*59b0*/  HMMA.16816.F32 R8, R156.reuse, R162, R8 ;  /* 0x000000a29c08723c */ /* 0x040ff00000001808 */
[C---:B-1----:R-:W-:Y:S08]  /*59c0*/  HMMA.16816.F32 R12, R156.reuse, R144, R12 ;  /* 0x000000909c0c723c */ /* 0x042ff0000000180c */
[C---:B------:R-:W-:Y:S08]  /*59d0*/  HMMA.16816.F32 R16, R156.reuse, R146, R16 ;  /* 0x000000929c10723c */ /* 0x040ff00000001810 */
[C---:B------:R-:W-:Y:S08]  /*59e0*/  HMMA.16816.F32 R20, R156.reuse, R148, R20 ;  /* 0x000000949c14723c */ /* 0x040ff00000001814 */
[C---:B------:R-:W-:Y:S08]  /*59f0*/  HMMA.16816.F32 R24, R156.reuse, R150, R24 ;  /* 0x000000969c18723c */ /* 0x040ff00000001818 */
[C---:B------:R-:W-:Y:S08]  /*5a00*/  HMMA.16816.F32 R28, R156.reuse, R152, R28 ;  /* 0x000000989c1c723c */ /* 0x040ff0000000181c */
[----:B------:R-:W-:Y:S08]  /*5a10*/  HMMA.16816.F32 R32, R156, R154, R32 ;  /* 0x0000009a9c20723c */ /* 0x000ff00000001820 */
[C---:B---3--:R-:W-:Y:S08]  /*5a20*/  HMMA.16816.F32 R4, R164.reuse, R168, R4 ;  /* 0x000000a8a404723c */ /* 0x048ff00000001804 */
[C---:B------:R-:W-:Y:S08]  /*5a30*/  HMMA.16816.F32 R8, R164.reuse, R170, R8 ;  /* 0x000000aaa408723c */ /* 0x040ff00000001808 */
[C---:B------:R-:W-:Y:S08]  /*5a40*/  HMMA.16816.F32 R12, R164.reuse, R132, R12 ;  /* 0x00000084a40c723c */ /* 0x040ff0000000180c */
[C---:B------:R-:W-:Y:S01]  /*5a50*/  HMMA.16816.F32 R16, R164.reuse, R134, R16 ;  /* 0x00000086a410723c */ /* 0x040fe20000001810 */
[----:B------:R-:W1:Y:S07]  /*5a60*/  LDSM.16.M88.4 R132, [R192+0x4800] ;  /* 0x00480000c084783b */ /* 0x000e6e0000000200 */
[C---:B--2---:R-:W-:Y:S08]  /*5a70*/  HMMA.16816.F32 R20, R164.reuse, R136, R20 ;  /* 0x00000088a414723c */ /* 0x044ff00000001814 */
[C---:B------:R-:W-:Y:S01]  /*5a80*/  HMMA.16816.F32 R24, R164.reuse, R138, R24 ;  /* 0x0000008aa418723c */ /* 0x040fe20000001818 */
[----:B------:R-:W2:Y:S07]  /*5a90*/  LDSM.16.M88.4 R136, [R192+0x5000] ;  /* 0x00500000c088783b */ /* 0x000eae0000000200 */
[C---:B------:R-:W-:Y:S08]  /*5aa0*/  HMMA.16816.F32 R28, R164.reuse, R140, R28 ;  /* 0x0000008ca41c723c */ /* 0x040ff0000000181c */
[----:B------:R-:W-:Y:S08]  /*5ab0*/  HMMA.16816.F32 R32, R164, R142, R32 ;  /* 0x0000008ea420723c */ /* 0x000ff00000001820 */
[C---:B------:R-:W-:Y:S08]  /*5ac0*/  HMMA.16816.F32 R4, R172.reuse, R176, R4 ;  /* 0x000000b0ac04723c */ /* 0x040ff00000001804 */
[C---:B------:R-:W-:Y:S08]  /*5ad0*/  HMMA.16816.F32 R8, R172.reuse, R178, R8 ;  /* 0x000000b2ac08723c */ /* 0x040ff00000001808 */
[C---:B-1----:R-:W-:Y:S08]  /*5ae0*/  HMMA.16816.F32 R12, R172.reuse, R132, R12 ;  /* 0x00000084ac0c723c */ /* 0x042ff0000000180c */
[C---:B------:R-:W-:Y:S01]  /*5af0*/  HMMA.16816.F32 R16, R172.reuse, R134, R16 ;  /* 0x00000086ac10723c */ /* 0x040fe20000001810 */
[----:B------:R-:W1:Y:S01]  /*5b00*/  LDSM.16.M88.4 R132, [R192+0x5800] ;  /* 0x00580000c084783b */ /* 0x000e620000000200 */
[----:B------:R-:W-:Y:S04]  /*5b10*/  DEPBAR.LE SB0, 0x0 ;  /* 0x000080000000791a */ /* 0x000fe80000000000 */
[----:B-----5:R-:W-:Y:S02]  /*5b20*/  FMUL.FTZ R227, R4, c[0x0][0x320] ;  /* 0x0000c80004e37a20 */ /* 0x020fe40000410000 */
[C---:B--2---:R-:W-:Y:S04]  /*5b30*/  HMMA.16816.F32 R20, R172.reuse, R136, R20 ;  /* 0x00000088ac14723c */ /* 0x044fe80000001814 */
[----:B------:R-:W2:Y:S01]  /*5b40*/  MUFU.TANH R227, R227 ;  /* 0x000000e300e37308 */ /* 0x000ea20000002400 */
[----:B------:R-:W-:Y:S01]  /*5b50*/  BAR.SYNC.DEFER_BLOCKING 0x0 ;  /* 0x0000000000007b1d */ /* 0x000fe20000010000 */
[----:B------:R-:W-:Y:S02]  /*5b60*/  FMUL.FTZ R228, R11, c[0x0][0x320] ;  /* 0x0000c8000be47a20 */ /* 0x000fe40000410000 */
[C---:B------:R-:W-:Y:S04]  /*5b70*/  HMMA.16816.F32 R24, R172.reuse, R138, R24 ;  /* 0x0000008aac18723c */ /* 0x040fe80000001818 */
[----:B------:R-:W-:Y:S01]  /*5b80*/  FMUL.FTZ R232, R14, c[0x0][0x320] ;  /* 0x0000c8000ee87a20 */ /* 0x000fe20000410000 */
[----:B------:R-:W-:Y:S01]  /*5b90*/  @P0 LEA R14, P4, R249, c[0x0][0x1c8], 0x1 ;  /* 0x00007200f90e0a11 */ /* 0x000fe200078808ff */
[----:B------:R-:W3:Y:S01]  /*5ba0*/  MUFU.TANH R228, R228 ;  /* 0x000000e400e47308 */ /* 0x000ee20000002400 */
[----:B----4-:R-:W-:Y:S02]  /*5bb0*/  FMUL.FTZ R231, R15, c[0x0][0x320] ;  /* 0x0000c8000fe77a20 */ /* 0x010fe40000410000 */
[----:B------:R-:W-:Y:S03]  /*5bc0*/  @P0 LEA.HI.X R15, R249, c[0x0][0x1cc], R250, 0x1, P4 ;  /* 0x00007300f90f0a11 */ /* 0x000fe600020f0cfa */
[----:B------:R-:W-:Y:S02]  /*5bd0*/  FMUL.FTZ R235, R18, c[0x0][0x320] ;  /* 0x0000c80012eb7a20 */ /* 0x000fe40000410000 */
[----:B------:R-:W-:Y:S02]  /*5be0*/  FMUL.FTZ R236, R13, c[0x0][0x320] ;  /* 0x0000c8000dec7a20 */ /* 0x000fe40000410000 */
[----:B------:R-:W4:Y:S01]  /*5bf0*/  MUFU.TANH R232, R232 ;  /* 0x000000e800e87308 */ /* 0x000f220000002400 */
[----:B------:R-:W-:Y:S01]  /*5c00*/  FMUL.FTZ R240, R22, c[0x0][0x320] ;  /* 0x0000c80016f07a20 */ /* 0x000fe20000410000 */
[----:B------:R-:W-:Y:S01]  /*5c10*/  @P0 LEA R22, P6, R248, c[0x0][0x1c8], 0x1 ;  /* 0x00007200f8160a11 */ /* 0x000fe200078c08ff */
[----:B------:R-:W-:Y:S02]  /*5c20*/  FMUL.FTZ R239, R23, c[0x0][0x320] ;  /* 0x0000c80017ef7a20 */ /* 0x000fe40000410000 */
[----:B------:R-:W-:Y:S01]  /*5c30*/  FMUL.FTZ R226, R10, c[0x0][0x320] ;  /* 0x0000c8000ae27a20 */ /* 0x000fe20000410000 */
[----:B------:R-:W-:Y:S01]  /*5c40*/  @P0 LEA.HI.X R23, R248, c[0x0][0x1cc], R251, 0x1, P6 ;  /* 0x00007300f8170a11 */ /* 0x000fe200030f0cfb */
[----:B------:R-:W-:Y:S01]  /*5c50*/  FMUL.FTZ R234, R19, c[0x0][0x320] ;  /* 0x0000c80013ea7a20 */ /* 0x000fe20000410000 */
[----:B------:R-:W-:Y:S01]  /*5c60*/  @P0 IADD3 R248, P5, R182, UR19, RZ ;  /* 0x00000013b6f80c10 */ /* 0x000fe2000ffbe0ff */
[C---:B-1----:R-:W-:Y:S01]  /*5c70*/  HMMA.16816.F32 R28, R172.reuse, R132, R28 ;  /* 0x00000084ac1c723c */ /* 0x042fe2000000181c */
[----:B------:R-:W1:Y:S01]  /*5c80*/  MUFU.TANH R236, R236 ;  /* 0x000000ec00ec7308 */ /* 0x000e620000002400 */
[----:B------:R-:W-:Y:S01]  /*5c90*/  @!PT LDS RZ, [RZ] ;  /* 0x00000000fffff984 */ /* 0x000fe20000000800 */
[----:B------:R-:W-:Y:S01]  /*5ca0*/  @!PT LDS RZ, [RZ] ;  /* 0x00000000fffff984 */ /* 0x000fe20000000800 */
[----:B------:R-:W-:Y:S01]  /*5cb0*/  @!PT LDS RZ, [RZ] ;  /* 0x00000000fffff984 */ /* 0x000fe20000000800 */
[----:B------:R1:W-:Y:S01]  /*5cc0*/  @P0 LDGSTS.E.BYPASS.LTC128B.128 [R207+0x6100], [R22.64], !P3 ;  /* 0x0610000016cf0fae */ /* 0x0003e2000d901d50 */
[----:B------:R-:W-:Y:S01]  /*5cd0*/  @P0 LEA R158, P4, R248, c[0x0][0x1c8], 0x1 ;  /* 0x00007200f89e0a11 */ /* 0x000fe200078808ff */
[----:B------:R-:W-:Y:S01]  /*5ce0*/  FMUL.FTZ R243, R26, c[0x0][0x320] ;  /* 0x0000c8001af37a20 */ /* 0x000fe20000410000 */
[----:B------:R-:W-:Y:S01]  /*5cf0*/  @P0 IADD3.X R251, R181, UR18, RZ, P5, !PT ;  /* 0x00000012b5fb0c10 */ /* 0x000fe2000affe4ff */
[----:B------:R-:W-:Y:S01]  /*5d00*/  FMUL.FTZ R242, R27, c[0x0][0x320] ;  /* 0x0000c8001bf27a20 */ /* 0x000fe20000410000 */
[----:B------:R-:W-:Y:S01]  /*5d10*/  @UP3 UIADD3 UR19, UP0, UR12, UR19, URZ ;  /* 0x000000130c133290 */ /* 0x000fe2000ff1e03f */
[----:B------:R-:W-:Y:S01]  /*5d20*/  HMMA.16816.F32 R32, R172, R134, R32 ;  /* 0x00000086ac20723c */ /* 0x000fe20000001820 */
[----:B------:R5:W-:Y:S02]  /*5d30*/  @P0 LDGSTS.E.BYPASS.LTC128B.128 [R207+0x8100], [R14.64], !P2 ;  /* 0x081000000ecf0fae */ /* 0x000be4000d101d50 */
[----:B------:R-:W1:Y:S01]  /*5d40*/  MUFU.TANH R226, R226 ;  /* 0x000000e200e27308 */ /* 0x000e620000002400 */
[----:B------:R-:W-:Y:S01]  /*5d50*/  @P0 LEA.HI.X R159, R248, c[0x0][0x1cc], R251, 0x1, P4 ;  /* 0x00007300f89f0a11 */ /* 0x000fe200020f0cfb */
[----:B------:R-:W-:Y:S01]  /*5d60*/  @UP3 UIADD3.X UR18, UR11, UR18, URZ, UP0, !UPT ;  /* 0x000000120b123290 */ /* 0x000fe200087fe43f */
[----:B------:R-:W-:Y:S01]  /*5d70*/  @P0 IADD3 R250, P6, R210, UR19, RZ ;  /* 0x00000013d2fa0c10 */ /* 0x000fe2000ffde0ff */
[----:B------:R-:W-:Y:S01]  /*5d80*/  IMAD.MOV.U32 R19, RZ, RZ, R212 ;  /* 0x000000ffff137224 */ /* 0x000fe200078e00d4 */
[----:B------:R-:W-:Y:S01]  /*5d90*/  @P0 IADD3 R18, P4, R182, UR19, RZ ;  /* 0x00000013b6120c10 */ /* 0x000fe2000ff9e0ff */
[----:B------:R1:W-:Y:S03]  /*5da0*/  @P0 LDGSTS.E.BYPASS.LTC128B.128 [R207+0xa100], [R158.64], !P1 ;  /* 0x0a1000009ecf0fae */ /* 0x0003e6000c901d50 */
[----:B------:R-:W-:Y:S01]  /*5db0*/  @P0 IADD3.X R251, R217, UR18, RZ, P6, !PT ;  /* 0x00000012d9fb0c10 */ /* 0x000fe2000b7fe4ff */
[----:B------:R-:W1:Y:S01]  /*5dc0*/  MUFU.TANH R231, R231 ;  /* 0x000000e700e77308 */ /* 0x000e620000002400 */
[----:B------:R-:W-:Y:S01]  /*5dd0*/  @P0 LEA R162, P6, R250, c[0x0][0x1c8], 0x1 ;  /* 0x00007200faa20a11 */ /* 0x000fe200078c08ff */
[----:B------:R-:W-:Y:S01]  /*5de0*/  FMUL.FTZ R229, R5, c[0x0][0x320] ;  /* 0x0000c80005e57a20 */ /* 0x000fe20000410000 */
[----:B------:R-:W-:Y:S01]  /*5df0*/  @P0 IADD3.X R13, R181, UR18, RZ, P4, !PT ;  /* 0x00000012b50d0c10 */ /* 0x000fe2000a7fe4ff */
[----:B------:R-:W-:Y:S01]  /*5e00*/  FMUL.FTZ R249, R30, c[0x0][0x320] ;  /* 0x0000c8001ef97a20 */ /* 0x000fe20000410000 */
[----:B------:R-:W-:Y:S01]  /*5e10*/  @P0 LEA R26, P4, R18, c[0x0][0x1c8], 0x1 ;  /* 0x00007200121a0a11 */ /* 0x000fe200078808ff */
[----:B------:R-:W-:Y:S01]  /*5e20*/  FMUL.FTZ R248, R31, c[0x0][0x320] ;  /* 0x0000c8001ff87a20 */ /* 0x000fe20000410000 */
[----:B------:R-:W-:Y:S01]  /*5e30*/  @P0 LEA.HI.X R163, R250, c[0x0][0x1cc], R251, 0x1, P6 ;  /* 0x00007300faa30a11 */ /* 0x000fe200030f0cfb */
[----:B------:R-:W-:Y:S01]  /*5e40*/  FMUL.FTZ R0, R6, c[0x0][0x320] ;  /* 0x0000c80006007a20 */ /* 0x000fe20000410000 */
[----:B------:R-:W-:Y:S01]  /*5e50*/  @P0 LEA.HI.X R27, R18, c[0x0][0x1cc], R13, 0x1, P4 ;  /* 0x00007300121b0a11 */ /* 0x000fe200020f0c0d */
[----:B------:R-:W1:Y:S01]  /*5e60*/  MUFU.TANH R229, R229 ;  /* 0x000000e500e57308 */ /* 0x000e620000002400 */
[----:B------:R-:W-:Y:S01]  /*5e70*/  @P0 IADD3 R11, P5, R220, UR19, RZ ;  /* 0x00000013dc0b0c10 */ /* 0x000fe2000ffbe0ff */
[----:B------:R1:W-:Y:S01]  /*5e80*/  @P0 LDGSTS.E.BYPASS.LTC128B.128 [R207+0x7100], [R162.64], !P3 ;  /* 0x07100000a2cf0fae */ /* 0x0003e2000d901d50 */
[----:B------:R-:W-:Y:S01]  /*5e90*/  FMUL.FTZ R250, R32, c[0x0][0x320] ;  /* 0x0000c80020fa7a20 */ /* 0x000fe20000410000 */
[----:B------:R-:W-:Y:S01]  /*5ea0*/  PLOP3.LUT P4, PT, PT, PT, UP2, 0x80, 0x0 ;  /* 0x000000000000781c */ /* 0x000fe20003f8f028 */
[----:B------:R-:W-:Y:S01]  /*5eb0*/  FMUL.FTZ R225, R7, c[0x0][0x320] ;  /* 0x0000c80007e17a20 */ /* 0x000fe20000410000 */
[----:B------:R-:W-:Y:S01]  /*5ec0*/  @P0 IADD3.X R10, R183, UR18, RZ, P5, !PT ;  /* 0x00000012b70a0c10 */ /* 0x000fe2000affe4ff */
[----:B------:R-:W-:Y:S01]  /*5ed0*/  USHF.L.U32 UR18, UR13, 0x6, URZ ;  /* 0x000000060d127899 */ /* 0x000fe2000800063f */
[----:B------:R-:W-:Y:S01]  /*5ee0*/  @P0 LEA R30, P5, R11, c[0x0][0x1c8], 0x1 ;  /* 0x000072000b1e0a11 */ /* 0x000fe200078a08ff */
[----:B------:R-:W-:Y:S01]  /*5ef0*/  FMUL.FTZ R230, R8, c[0x0][0x320] ;  /* 0x0000c80008e67a20 */ /* 0x000fe20000410000 */
[----:B------:R1:W1:Y:S01]  /*5f00*/  MUFU.TANH R13, R250 ;  /* 0x000000fa000d7308 */ /* 0x0002620000002400 */
[----:B------:R-:W-:Y:S01]  /*5f10*/  FMUL.FTZ R233, R9, c[0x0][0x320] ;  /* 0x0000c80009e97a20 */ /* 0x000fe20000410000 */
[----:B------:R-:W-:Y:S01]  /*5f20*/  @P0 LEA.HI.X R31, R11, c[0x0][0x1cc], R10, 0x1, P5 ;  /* 0x000073000b1f0a11 */ /* 0x000fe200028f0c0a */
[----:B------:R-:W-:Y:S02]  /*5f30*/  FMUL.FTZ R237, R12, c[0x0][0x320] ;  /* 0x0000c8000ced7a20 */ /* 0x000fe40000410000 */
[----:B------:R-:W-:Y:S02]  /*5f40*/  FMUL.FTZ R238, R16, c[0x0][0x320] ;  /* 0x0000c80010ee7a20 */ /* 0x000fe40000410000 */
[----:B------:R2:W-:Y:S01]  /*5f50*/  @P0 LDGSTS.E.BYPASS.LTC128B.128 [R207+0x9100], [R30.64], !P2 ;  /* 0x091000001ecf0fae */ /* 0x0005e2000d101d50 */
[----:B------:R-:W-:Y:S02]  /*5f60*/  @P4 IMAD.MOV.U32 R19, RZ, RZ, R180 ;  /* 0x000000ffff134224 */ /* 0x000fe400078e00b4 */
[----:B------:R-:W2:Y:S01]  /*5f70*/  MUFU.TANH R0, R0 ;  /* 0x0000000000007308 */ /* 0x000ea20000002400 */
[----:B------:R-:W-:Y:S02]  /*5f80*/  FMUL.FTZ R241, R17, c[0x0][0x320] ;  /* 0x0000c80011f17a20 */ /* 0x000fe40000410000 */
[----:B------:R-:W-:Y:S01]  /*5f90*/  FMUL.FTZ R245, R20, c[0x0][0x320] ;  /* 0x0000c80014f57a20 */ /* 0x000fe20000410000 */
[----:B------:R2:W-:Y:S01]  /*5fa0*/  @P0 LDGSTS.E.BYPASS.LTC128B.128 [R207+0xb100], [R26.64], !P1 ;  /* 0x0b1000001acf0fae */ /* 0x0005e2000c901d50 */
[----:B------:R-:W-:Y:S01]  /*5fb0*/  FMUL.FTZ R244, R21, c[0x0][0x320] ;  /* 0x0000c80015f47a20 */ /* 0x000fe20000410000 */
[----:B------:R-:W-:Y:S01]  /*5fc0*/  PLOP3.LUT P0, PT, PT, PT, UP1, 0x40, 0x0 ;  /* 0x000000000000781c */ /* 0x000fe20003f0e818 */
[----:B------:R-:W-:Y:S02]  /*5fd0*/  FMUL.FTZ R247, R24, c[0x0][0x320] ;  /* 0x0000c80018f77a20 */ /* 0x000fe40000410000 */
[----:B------:R-:W-:Y:S01]  /*5fe0*/  FMUL.FTZ R246, R25, c[0x0][0x320] ;  /* 0x0000c80019f67a20 */ /* 0x000fe20000410000 */
[----:B------:R-:W2:Y:S01]  /*5ff0*/  MUFU.TANH R225, R225 ;  /* 0x000000e100e17308 */ /* 0x000ea20000002400 */
[----:B------:R-:W0:Y:S01]  /*6000*/  LDGDEPBAR ;  /* 0x00000000000079af */ /* 0x000e220000000000 */
[----:B------:R-:W-:Y:S02]  /*6010*/  FMUL.FTZ R9, R28, c[0x0][0x320] ;  /* 0x0000c8001c097a20 */ /* 0x000fe40000410000 */
[----:B-1----:R-:W-:Y:S02]  /*6020*/  IMAD.U32 R250, RZ, RZ, UR18 ;  /* 0x00000012fffa7e24 */ /* 0x002fe4000f8e00ff */
[----:B------:R-:W-:Y:S02]  /*6030*/  FMUL.FTZ R252, R29, c[0x0][0x320] ;  /* 0x0000c8001dfc7a20 */ /* 0x000fe40000410000 */
[----:B------:R-:W-:Y:S01]  /*6040*/  FMUL.FTZ R11, R33, c[0x0][0x320] ;  /* 0x0000c800210b7a20 */ /* 0x000fe20000410000 */
[----:B------:R-:W1:Y:S01]  /*6050*/  SHFL.IDX PT, R10, R19, RZ, 0x1c1f ;  /* 0x001c1fff130a7589 */ /* 0x000e6200000e0000 */
[----:B------:R-:W2:Y:S01]  /*6060*/  MUFU.TANH R230, R230 ;  /* 0x000000e600e67308 */ /* 0x000ea20000002400 */
[----:B------:R-:W-:Y:S01]  /*6070*/  FMUL.FTZ R251, R34, c[0x0][0x320] ;  /* 0x0000c80022fb7a20 */ /* 0x000fe20000410000 */
[----:B-----5:R-:W-:Y:S01]  /*6080*/  IADD3 R14, -R213, 0x1, -R250 ;  /* 0x00000001d50e7810 */ /* 0x020fe20007ffe9fa */
[----:B------:R-:W-:Y:S03]  /*6090*/  FMUL.FTZ R35, R35, c[0x0][0x320] ;  /* 0x0000c80023237a20 */ /* 0x000fe60000410000 */
[----:B------:R-:W-:Y:S04]  /*60a0*/  IADD3 R14, R14, c[0x0][0x1d0], RZ ;  /* 0x000074000e0e7a10 */ /* 0x000fe80007ffe0ff */
[----:B------:R-:W2:Y:S01]  /*60b0*/  MUFU.TANH R233, R233 ;  /* 0x000000e900e97308 */ /* 0x000ea20000002400 */
[----:B------:R-:W-:Y:S04]  /*60c0*/  IADD3 R14, R14, -c[0x0][0x168], RZ ;  /* 0x80005a000e0e7a10 */ /* 0x000fe80007ffe0ff */
[C---:B------:R-:W-:Y:S02]  /*60d0*/  IADD3 R15, R14.reuse, c[0x0][0x328], RZ ;  /* 0x0000ca000e0f7a10 */ /* 0x040fe40007ffe0ff */
[----:B------:R-:W-:Y:S03]  /*60e0*/  IADD3 R14, R14, UR14, RZ ;  /* 0x0000000e0e0e7c10 */ /* 0x000fe6000fffe0ff */
[----:B------:R-:W2:Y:S01]  /*60f0*/  MUFU.TANH R237, R237 ;  /* 0x000000ed00ed7308 */ /* 0x000ea20000002400 */
[--C-:B-1----:R-:W-:Y:S02]  /*6100*/  IMAD.IADD R18, R15, 0x1, R10.reuse ;  /* 0x000000010f127824 */ /* 0x102fe400078e020a */
[----:B------:R-:W-:Y:S07]  /*6110*/  IMAD.IADD R17, R14, 0x1, R10 ;  /* 0x000000010e117824 */ /* 0x000fee00078e020a */
[----:B------:R-:W1:Y:S10]  /*6120*/  MUFU.TANH R238, R238 ;  /* 0x000000ee00ee7308 */ /* 0x000e740000002400 */
        /* <DEDUP_REMOVED lines=17> */
[----:B------:R1:W1:Y:S01]  /*6240*/  MUFU.TANH R250, R35 ;  /* 0x0000002300fa7308 */ /* 0x0002620000002400 */
[----:B------:R-:W-:-:S05]  /*6250*/  @P0 BRA `(.L_x_167) ;  /* 0x000001a000000947 */ /* 0x000fca0003800000 */
[----:B--234-:R-:W-:Y:S01]  /*6260*/  IADD3 R5, R10, c[0x0][0x1d0], RZ ;  /* 0x000074000a057a10 */ /* 0x01cfe20007ffe0ff */
[----:B------:R-:W-:Y:S03]  /*6270*/  BSSY B0, `(.L_x_168) ;  /* 0x0000012000007945 */ /* 0x000fe60003800000 */
[----:B------:R-:W-:Y:S04]  /*6280*/  IADD3 R5, R5, -c[0x0][0x168], RZ ;  /* 0x80005a0005057a10 */ /* 0x000fe80007ffe0ff */
[----:B------:R-:W-:Y:S11]  /*6290*/  ISETP.GT.AND P0, PT, R5, -0x1, PT ;  /* 0xffffffff0500780c */ /* 0x000ff60003f04270 */
[----:B------:R-:W-:Y:S02]  /*62a0*/  @!UPT UIADD3 URZ, URZ, URZ, URZ ;  /* 0x0000003f3f3ff290 */ /* 0x000fe4000fffe03f */
[----:B------:R-:W-:-:S05]  /*62b0*/  @P0 BRA `(.L_x_169) ;  /* 0x0000008000000947 */ /* 0x000fca0003800000 */
[----:B------:R-:W-:Y:S01]  /*62c0*/  LOP3.LUT R5, RZ, R5, RZ, 0x33, !PT ;  /* 0x00000005ff057212 */ /* 0x000fe200078e33ff */
[----:B------:R-:W-:Y:S05]  /*62d0*/  IMAD.MOV.U32 R4, RZ, RZ, c[0x0][0x32c] ;  /* 0x0000cb00ff047624 */ /* 0x000fea00078e00ff */
[----:B------:R-:W-:Y:S11]  /*62e0*/  ISETP.NE.AND P0, PT, R4, 0x1, PT ;  /* 0x000000010400780c */ /* 0x000ff60003f05270 */
[----:B------:R-:W-:Y:S02]  /*62f0*/  @!UPT UIADD3 URZ, URZ, URZ, URZ ;  /* 0x0000003f3f3ff290 */ /* 0x000fe4000fffe03f */
[----:B------:R-:W-:Y:S05]  /*6300*/  @P0 IMAD.HI.U32 R4, R5, c[0x0][0x330], RZ ;  /* 0x0000cc0005040a27 */ /* 0x000fea00078e00ff */
[----:B------:R-:W-:Y:S04]  /*6310*/  @P0 SHF.R.U32.HI R5, RZ, c[0x0][0x334], R4 ;  /* 0x0000cd00ff050a19 */ /* 0x000fe80000011604 */
[----:B------:R-:W-:Y:S01]  /*6320*/  LOP3.LUT R5, RZ, R5, RZ, 0x33, !PT ;  /* 0x00000005ff057212 */ /* 0x000fe200078e33ff */
[----:B------:R-:W-:-:S05]  /*6330*/  BRA `(.L_x_170) ;  /* 0x0000005000007947 */ /* 0x000fca0003800000 */
.L_x_169:
[----:B------:R-:W-:Y:S04]  /*6340*/  MOV R4, c[0x0][0x32c] ;  /* 0x0000cb0000047a02 */ /* 0x000fe80000000f00 */
[----:B------:R-:W-:Y:S11]  /*6350*/  ISETP.NE.AND P0, PT, R4, 0x1, PT ;  /* 0x000000010400780c */ /* 0x000ff60003f05270 */
[----:B------:R-:W-:Y:S02]  /*6360*/  @!UPT UIADD3 URZ, URZ, URZ, URZ ;  /* 0x0000003f3f3ff290 */ /* 0x000fe4000fffe03f */
[----:B------:R-:W-:Y:S05]  /*6370*/  @P0 IMAD.HI.U32 R4, R5, c[0x0][0x330], RZ ;  /* 0x0000cc0005040a27 */ /* 0x000fea00078e00ff */
[----:B------:R-:W-:Y:S02]  /*6380*/  @P0 SHF.R.U32.HI R5, RZ, c[0x0][0x334], R4 ;  /* 0x0000cd00ff050a19 */ /* 0x000fe40000011604 */
.L_x_170:
[----:B------:R-:W-:Y:S05]  /*6390*/  BSYNC B0 ;  /* 0x0000000000007941 */ /* 0x000fea0003800000 */
.L_x_168:
[----:B------:R-:W-:Y:S04]  /*63a0*/  IMAD.MOV.U32 R4, RZ, RZ, c[0x0][0x32c] ;  /* 0x0000cb00ff047624 */ /* 0x000fe800078e00ff */
[----:B------:R-:W-:Y:S04]  /*63b0*/  IMAD R4, R5, R4, -UR18 ;  /* 0x8000001205047e24 */ /* 0x000fe8000f8e0204 */
[----:B------:R-:W-:Y:S05]  /*63c0*/  IMAD.IADD R4, R4, 0x1, -R213 ;  /* 0x0000000104047824 */ /* 0x000fea00078e0ad5 */
[----:B------:R-:W-:Y:S02]  /*63d0*/  IADD3 R5, R4, c[0x0][0x32c], RZ ;  /* 0x0000cb0004057a10 */ /* 0x000fe40007ffe0ff */
[----:B------:R-:W-:Y:S02]  /*63e0*/  IMNMX R17, R17, R4, !PT ;  /* 0x0000000411117217 */ /* 0x000fe40007800200 */
[----:B------:R-:W-:Y:S02]  /*63f0*/  IMNMX R18, R18, R5, PT ;  /* 0x0000000512127217 */ /* 0x000fe40003800200 */
.L_x_167:
[----:B--234-:R-:W-:Y:S01]  /*6400*/  UISETP.GT.AND UP0, UPT, UR13, -0x1, UPT ;  /* 0xffffffff0d00788c */ /* 0x01cfe2000bf04270 */
[----:B------:R-:W2:Y:S05]  /*6410*/  SHFL.IDX PT, R7, R19, 0x1, 0x1c1f ;  /* 0x003c1f0013077f89 */ /* 0x000eaa00000e0000 */
[----:B------:R-:W-:Y:S04]  /*6420*/  PLOP3.LUT P0, PT, PT, PT, UP0, 0x80, 0x0 ;  /* 0x000000000000781c */ /* 0x000fe80003f0f008 */
[C---:B------:R-:W-:Y:S02]  /*6430*/  ISETP.GT.AND P4, PT, R17.reuse, 0x1, P0 ;  /* 0x000000011100780c */ /* 0x040fe40000784270 */
[----:B------:R-:W-:Y:S02]  /*6440*/  ISETP.GT.AND P5, PT, R17, RZ, P0 ;  /* 0x000000ff1100720c */ /* 0x000fe400007a4270 */
[C---:B------:R-:W-:Y:S02]  /*6450*/  ISETP.LT.OR P4, PT, R18.reuse, 0x2, P4 ;  /* 0x000000021200780c */ /* 0x040fe40002781670 */
[C---:B------:R-:W-:Y:S02]  /*6460*/  ISETP.LT.OR P5, PT, R18.reuse, 0x1, P5 ;  /* 0x000000011200780c */ /* 0x040fe40002fa1670 */
[----:B------:R-:W-:Y:S02]  /*6470*/  FSEL R8, R229, -INF , !P4 ;  /* 0xff800000e5087808 */ /* 0x000fe40006000000 */
[C---:B------:R-:W-:Y:S02]  /*6480*/  ISETP.GT.AND P4, PT, R17.reuse, 0x10, P0 ;  /* 0x000000101100780c */ /* 0x040fe40000784270 */
[----:B------:R-:W-:Y:S02]  /*6490*/  ISETP.GT.AND P6, PT, R17, 0x8, P0 ;  /* 0x000000081100780c */ /* 0x000fe400007c4270 */
[----:B------:R-:W-:Y:S01]  /*64a0*/  ISETP.LT.OR P4, PT, R18, 0x11, P4 ;  /* 0x000000111200780c */ /* 0x000fe20002781670 */
[--C-:B--2---:R-:W-:Y:S01]  /*64b0*/  IMAD.IADD R4, R15, 0x1, R7.reuse ;  /* 0x000000010f047824 */ /* 0x104fe200078e0207 */
[----:B------:R-:W-:Y:S01]  /*64c0*/  FSEL R10, R227, -INF , !P5 ;  /* 0xff800000e30a7808 */ /* 0x000fe20006800000 */
[----:B------:R-:W-:Y:S01]  /*64d0*/  IMAD.IADD R5, R14, 0x1, R7 ;  /* 0x000000010e057824 */ /* 0x000fe200078e0207 */
[----:B------:R-:W-:Y:S02]  /*64e0*/  ISETP.GT.AND P5, PT, R17, 0x9, P0 ;  /* 0x000000091100780c */ /* 0x000fe400007a4270 */
[----:B------:R-:W-:Y:S02]  /*64f0*/  FSEL R164, R237, -INF , !P4 ;  /* 0xff800000eda47808 */ /* 0x000fe40006000000 */
[C---:B------:R-:W-:Y:S02]  /*6500*/  ISETP.GT.AND P4, PT, R17.reuse, 0x19, P0 ;  /* 0x000000191100780c */ /* 0x040fe40000784270 */
[C---:B------:R-:W-:Y:S02]  /*6510*/  ISETP.LT.OR P6, PT, R18.reuse, 0x9, P6 ;  /* 0x000000091200780c */ /* 0x040fe400037c1670 */
[C---:B------:R-:W-:Y:S02]  /*6520*/  ISETP.LT.OR P5, PT, R18.reuse, 0xa, P5 ;  /* 0x0000000a1200780c */ /* 0x040fe40002fa1670 */
[----:B------:R-:W-:Y:S02]  /*6530*/  ISETP.LT.OR P4, PT, R18, 0x1a, P4 ;  /* 0x0000001a1200780c */ /* 0x000fe40002781670 */
[----:B------:R-:W-:Y:S02]  /*6540*/  FSEL R230, R230, -INF , !P6 ;  /* 0xff800000e6e67808 */ /* 0x000fe40007000000 */
[----:B------:R-:W-:Y:S02]  /*6550*/  ISETP.GT.AND P6, PT, R17, 0x11, P0 ;  /* 0x000000111100780c */ /* 0x000fe400007c4270 */
[----:B------:R-:W-:Y:S02]  /*6560*/  FSEL R6, R233, -INF , !P5 ;  /* 0xff800000e9067808 */ /* 0x000fe40006800000 */
[----:B------:R-:W-:Y:S02]  /*6570*/  ISETP.GT.AND P5, PT, R17, 0x18, P0 ;  /* 0x000000181100780c */ /* 0x000fe400007a4270 */
[----:B-1----:R-:W-:Y:S02]  /*6580*/  FSEL R140, R241, -INF , !P4 ;  /* 0xff800000f18c7808 */ /* 0x002fe40006000000 */
[C---:B------:R-:W-:Y:S02]  /*6590*/  ISETP.GT.AND P4, PT, R17.reuse, 0x28, P0 ;  /* 0x000000281100780c */ /* 0x040fe40000784270 */
[C---:B------:R-:W-:Y:S02]  /*65a0*/  ISETP.LT.OR P6, PT, R18.reuse, 0x12, P6 ;  /* 0x000000121200780c */ /* 0x040fe400037c1670 */
[C---:B------:R-:W-:Y:S02]  /*65b0*/  ISETP.LT.OR P5, PT, R18.reuse, 0x19, P5 ;  /* 0x000000191200780c */ /* 0x040fe40002fa1670 */
[----:B------:R-:W-:Y:S02]  /*65c0*/  ISETP.LT.OR P4, PT, R18, 0x29, P4 ;  /* 0x000000291200780c */ /* 0x000fe40002781670 */
[----:B------:R-:W-:Y:S02]  /*65d0*/  FSEL R162, R236, -INF , !P6 ;  /* 0xff800000eca27808 */ /* 0x000fe40007000000 */
[C---:B------:R-:W-:Y:S02]  /*65e0*/  ISETP.GT.AND P6, PT, R17.reuse, 0x20, P0 ;  /* 0x000000201100780c */ /* 0x040fe400007c4270 */
[----:B------:R-:W-:Y:S02]  /*65f0*/  FSEL R142, R238, -INF , !P5 ;  /* 0xff800000ee8e7808 */ /* 0x000fe40006800000 */
[----:B------:R-:W-:Y:S02]  /*6600*/  ISETP.GT.AND P5, PT, R17, 0x21, P0 ;  /* 0x000000211100780c */ /* 0x000fe400007a4270 */
[----:B------:R-:W-:Y:S02]  /*6610*/  FSEL R156, R247, -INF , !P4 ;  /* 0xff800000f79c7808 */ /* 0x000fe40006000000 */
[----:B------:R-:W-:Y:S02]  /*6620*/  ISETP.GT.AND P4, PT, R17, 0x31, P0 ;  /* 0x000000311100780c */ /* 0x000fe40000784270 */
[C---:B------:R-:W-:Y:S02]  /*6630*/  ISETP.LT.OR P6, PT, R18.reuse, 0x21, P6 ;  /* 0x000000211200780c */ /* 0x040fe400037c1670 */
[C---:B------:R-:W-:Y:S02]  /*6640*/  ISETP.LT.OR P5, PT, R18.reuse, 0x22, P5 ;  /* 0x000000221200780c */ /* 0x040fe40002fa1670 */
[----:B------:R-:W-:Y:S02]  /*6650*/  ISETP.LT.OR P4, PT, R18, 0x32, P4 ;  /* 0x000000321200780c */ /* 0x000fe40002781670 */
[----:B------:R-:W-:Y:S02]  /*6660*/  FSEL R160, R245, -INF , !P6 ;  /* 0xff800000f5a07808 */ /* 0x000fe40007000000 */
[C---:B------:R-:W-:Y:S02]  /*6670*/  ISETP.GT.AND P6, PT, R17.reuse, 0x29, P0 ;  /* 0x000000291100780c */ /* 0x040fe400007c4270 */
[----:B------:R-:W-:Y:S02]  /*6680*/  FSEL R158, R244, -INF , !P5 ;  /* 0xff800000f49e7808 */ /* 0x000fe40006800000 */
[C---:B------:R-:W-:Y:S02]  /*6690*/  ISETP.GT.AND P5, PT, R17.reuse, 0x30, P0 ;  /* 0x000000301100780c */ /* 0x040fe400007a4270 */
[----:B------:R-:W-:Y:S02]  /*66a0*/  FSEL R150, R252, -INF , !P4 ;  /* 0xff800000fc967808 */ /* 0x000fe40006000000 */
[----:B------:R-:W-:Y:S02]  /*66b0*/  PLOP3.LUT P4, PT, PT, PT, UP1, 0x40, 0x0 ;  /* 0x000000000000781c */ /* 0x000fe40003f8e818 */
[C---:B------:R-:W-:Y:S02]  /*66c0*/  ISETP.LT.OR P6, PT, R18.reuse, 0x2a, P6 ;  /* 0x0000002a1200780c */ /* 0x040fe400037c1670 */
[----:B------:R-:W-:Y:S02]  /*66d0*/  ISETP.LT.OR P5, PT, R18, 0x31, P5 ;  /* 0x000000311200780c */ /* 0x000fe40002fa1670 */
[----:B------:R-:W-:Y:S02]  /*66e0*/  FSEL R154, R246, -INF , !P6 ;  /* 0xff800000f69a7808 */ /* 0x000fe40007000000 */
[----:B------:R-:W-:Y:S02]  /*66f0*/  ISETP.GT.AND P6, PT, R17, 0x38, P0 ;  /* 0x000000381100780c */ /* 0x000fe400007c4270 */
[----:B------:R-:W-:Y:S02]  /*6700*/  FSEL R152, R9, -INF , !P5 ;  /* 0xff80000009987808 */ /* 0x000fe40006800000 */
[----:B------:R-:W-:Y:S02]  /*6710*/  ISETP.GT.AND P5, PT, R17, 0x39, P0 ;  /* 0x000000391100780c */ /* 0x000fe400007a4270 */
[C---:B------:R-:W-:Y:S02]  /*6720*/  ISETP.LT.OR P6, PT, R18.reuse, 0x39, P6 ;  /* 0x000000391200780c */ /* 0x040fe400037c1670 */
[----:B------:R-:W-:Y:S02]  /*6730*/  ISETP.LT.OR P5, PT, R18, 0x3a, P5 ;  /* 0x0000003a1200780c */ /* 0x000fe40002fa1670 */
[----:B------:R-:W-:Y:S02]  /*6740*/  FSEL R148, R13, -INF , !P6 ;  /* 0xff8000000d947808 */ /* 0x000fe40007000000 */
[----:B------:R-:W-:Y:S01]  /*6750*/  FSEL R146, R11, -INF , !P5 ;  /* 0xff8000000b927808 */ /* 0x000fe20006800000 */
[----:B------:R-:W-:-:S05]  /*6760*/  @P4 BRA `(.L_x_171) ;  /* 0x000001a000004947 */ /* 0x000fca0003800000 */
[----:B------:R-:W-:Y:S01]  /*6770*/  IADD3 R7, R7, c[0x0][0x1d0], RZ ;  /* 0x0000740007077a10 */ /* 0x000fe20007ffe0ff */
        /* <DEDUP_REMOVED lines=13> */
.L_x_173:
[----:B------:R-:W-:Y:S04]  /*6850*/  MOV R7, c[0x0][0x32c] ;  /* 0x0000cb0000077a02 */ /* 0x000fe80000000f00 */
[----:B------:R-:W-:Y:S11]  /*6860*/  ISETP.NE.AND P4, PT, R7, 0x1, PT ;  /* 0x000000010700780c */ /* 0x000ff60003f85270 */
[----:B------:R-:W-:Y:S02]  /*6870*/  @!UPT UIADD3 URZ, URZ, URZ, URZ ;  /* 0x0000003f3f3ff290 */ /* 0x000fe4000fffe03f */
[----:B------:R-:W-:Y:S05]  /*6880*/  @P4 IMAD.HI.U32 R7, R12, c[0x0][0x330], RZ ;  /* 0x0000cc000c074a27 */ /* 0x000fea00078e00ff */
[----:B------:R-:W-:Y:S02]  /*6890*/  @P4 SHF.R.U32.HI R12, RZ, c[0x0][0x334], R7 ;  /* 0x0000cd00ff0c4a19 */ /* 0x000fe40000011607 */
.L_x_174:
[----:B------:R-:W-:Y:S05]  /*68a0*/  BSYNC B0 ;  /* 0x0000000000007941 */ /* 0x000fea0003800000 */
.L_x_172:
[----:B------:R-:W-:Y:S04]  /*68b0*/  IMAD.MOV.U32 R7, RZ, RZ, c[0x0][0x32c] ;  /* 0x0000cb00ff077624 */ /* 0x000fe800078e00ff */
[----:B------:R-:W-:Y:S04]  /*68c0*/  IMAD R12, R12, R7, -UR18 ;  /* 0x800000120c0c7e24 */ /* 0x000fe8000f8e0207 */
[----:B------:R-:W-:Y:S05]  /*68d0*/  IMAD.IADD R12, R12, 0x1, -R213 ;  /* 0x000000010c0c7824 */ /* 0x000fea00078e0ad5 */
[----:B------:R-:W-:Y:S02]  /*68e0*/  IADD3 R7, R12, c[0x0][0x32c], RZ ;  /* 0x0000cb000c077a10 */ /* 0x000fe40007ffe0ff */
[----:B------:R-:W-:Y:S02]  /*68f0*/  IMNMX R5, R5, R12, !PT ;  /* 0x0000000c05057217 */ /* 0x000fe40007800200 */
[----:B------:R-:W-:Y:S02]  /*6900*/  IMNMX R4, R4, R7, PT ;  /* 0x0000000704047217 */ /* 0x000fe40003800200 */
.L_x_171:
[----:B------:R-:W-:Y:S01]  /*6910*/  FMNMX.FTZ R7, R10, R3, !PT ;  /* 0x000000030a077209 */ /* 0x000fe20007810000 */
[----:B------:R-:W-:Y:S01]  /*6920*/  LDSM.16.MT88.4 R20, [R198+0x100] ;  /* 0x00010000c614783b */ /* 0x000fe20000004200 */
[C---:B------:R-:W-:Y:S01]  /*6930*/  ISETP.GT.AND P6, PT, R5.reuse, RZ, P0 ;  /* 0x000000ff0500720c */ /* 0x040fe200007c4270 */
[----:B------:R-:W-:Y:S01]  /*6940*/  UISETP.GT.AND UP0, UPT, UR13, UR15, UPT ;  /* 0x0000000f0d00728c */ /* 0x000fe2000bf04270 */
[----:B------:R-:W-:Y:S01]  /*6950*/  FMNMX.FTZ R7, R8, R7, !PT ;  /* 0x0000000708077209 */ /* 0x000fe20007810000 */
[----:B------:R-:W-:Y:S01]  /*6960*/  UIADD3 UR13, UR13, -0x1, URZ ;  /* 0xffffffff0d0d7890 */ /* 0x000fe2000fffe03f */
[----:B------:R-:W-:Y:S02]  /*6970*/  ISETP.LT.OR P6, PT, R4, 0x1, P6 ;  /* 0x000000010400780c */ /* 0x000fe400037c1670 */
[----:B------:R-:W-:Y:S01]  /*6980*/  FMNMX.FTZ R7, R230, R7, !PT ;  /* 0x00000007e6077209 */ /* 0x000fe20007810000 */
[----:B------:R-:W-:Y:S01]  /*6990*/  LDSM.16.MT88.4 R28, [R197+0x100] ;  /* 0x00010000c51c783b */ /* 0x000fe20000004200 */
[C---:B------:R-:W-:Y:S02]  /*69a0*/  ISETP.GT.AND P5, PT, R5.reuse, 0x1, P0 ;  /* 0x000000010500780c */ /* 0x040fe400007a4270 */
[----:B------:R-:W-:Y:S02]  /*69b0*/  FMNMX.FTZ R7, R6, R7, !PT ;  /* 0x0000000706077209 */ /* 0x000fe40007810000 */
[----:B------:R-:W-:Y:S02]  /*69c0*/  FSEL R13, R0, -INF , !P6 ;  /* 0xff800000000d7808 */ /* 0x000fe40007000000 */
[----:B------:R-:W-:Y:S02]  /*69d0*/  FMNMX.FTZ R7, R164, R7, !PT ;  /* 0x00000007a4077209 */ /* 0x000fe40007810000 */
[----:B------:R-:W-:Y:S02]  /*69e0*/  ISETP.GT.AND P4, PT, R5, 0x8, P0 ;  /* 0x000000080500780c */ /* 0x000fe40000784270 */
[----:B------:R-:W-:Y:S02]  /*69f0*/  FMNMX.FTZ R7, R162, R7, !PT ;  /* 0x00000007a2077209 */ /* 0x000fe40007810000 */
[----:B------:R-:W-:Y:S02]  /*6a00*/  ISETP.LT.OR P5, PT, R4, 0x2, P5 ;  /* 0x000000020400780c */ /* 0x000fe40002fa1670 */
[----:B------:R-:W-:Y:S02]  /*6a10*/  FMNMX.FTZ R7, R142, R7, !PT ;  /* 0x000000078e077209 */ /* 0x000fe40007810000 */
[----:B------:R-:W-:Y:S02]  /*6a20*/  FMNMX.FTZ R0, R13, R2, !PT ;  /* 0x000000020d007209 */ /* 0x000fe40007810000 */
[----:B------:R-:W-:Y:S02]  /*6a30*/  FMNMX.FTZ R7, R140, R7, !PT ;  /* 0x000000078c077209 */ /* 0x000fe40007810000 */
[----:B------:R-:W-:Y:S02]  /*6a40*/  FSEL R225, R225, -INF , !P5 ;  /* 0xff800000e1e17808 */ /* 0x000fe40006800000 */
[----:B------:R-:W-:Y:S02]  /*6a50*/  FMNMX.FTZ R7, R160, R7, !PT ;  /* 0x00000007a0077209 */ /* 0x000fe40007810000 */
[----:B------:R-:W-:Y:S02]  /*6a60*/  ISETP.GT.AND P6, PT, R5, 0x9, P0 ;  /* 0x000000090500780c */ /* 0x000fe400007c4270 */
[----:B------:R-:W-:Y:S02]  /*6a70*/  FMNMX.FTZ R7, R158, R7, !PT ;  /* 0x000000079e077209 */ /* 0x000fe40007810000 */
[----:B------:R-:W-:Y:S02]  /*6a80*/  ISETP.LT.OR P4, PT, R4, 0x9, P4 ;  /* 0x000000090400780c */ /* 0x000fe40002781670 */
[----:B------:R-:W-:Y:S02]  /*6a90*/  FMNMX.FTZ R7, R156, R7, !PT ;  /* 0x000000079c077209 */ /* 0x000fe40007810000 */
[----:B------:R-:W-:Y:S02]  /*6aa0*/  FSEL R11, R226, -INF , !P4 ;  /* 0xff800000e20b7808 */ /* 0x000fe40006000000 */
[----:B------:R-:W-:Y:S02]  /*6ab0*/  FMNMX.FTZ R0, R225, R0, !PT ;  /* 0x00000000e1007209 */ /* 0x000fe40007810000 */
[----:B------:R-:W-:Y:S02]  /*6ac0*/  ISETP.GT.AND P5, PT, R5, 0x10, P0 ;  /* 0x000000100500780c */ /* 0x000fe400007a4270 */
[----:B------:R-:W-:Y:S02]  /*6ad0*/  ISETP.LT.OR P6, PT, R4, 0xa, P6 ;  /* 0x0000000a0400780c */ /* 0x000fe400037c1670 */
[----:B------:R-:W-:Y:S02]  /*6ae0*/  FMNMX.FTZ R7, R154, R7, !PT ;  /* 0x000000079a077209 */ /* 0x000fe40007810000 */
[----:B------:R-:W-:Y:S02]  /*6af0*/  FSEL R9, R228, -INF , !P6 ;  /* 0xff800000e4097808 */ /* 0x000fe40007000000 */
[----:B------:R-:W-:Y:S02]  /*6b00*/  ISETP.LT.OR P5, PT, R4, 0x11, P5 ;  /* 0x000000110400780c */ /* 0x000fe40002fa1670 */
[----:B------:R-:W-:Y:S02]  /*6b10*/  FMNMX.FTZ R0, R11, R0, !PT ;  /* 0x000000000b007209 */ /* 0x000fe40007810000 */
[----:B------:R-:W-:Y:S02]  /*6b20*/  ISETP.GT.AND P4, PT, R5, 0x11, P0 ;  /* 0x000000110500780c */ /* 0x000fe40000784270 */
[----:B------:R-:W-:Y:S02]  /*6b30*/  FMNMX.FTZ R7, R152, R7, !PT ;  /* 0x0000000798077209 */ /* 0x000fe40007810000 */
[----:B------:R-:W-:Y:S02]  /*6b40*/  FSEL R163, R232, -INF , !P5 ;  /* 0xff800000e8a37808 */ /* 0x000fe40006800000 */
[----:B------:R-:W-:Y:S02]  /*6b50*/  ISETP.LT.OR P4, PT, R4, 0x12, P4 ;  /* 0x000000120400780c */ /* 0x000fe40002781670 */
[----:B------:R-:W-:Y:S02]  /*6b60*/  FMNMX.FTZ R0, R9, R0, !PT ;  /* 0x0000000009007209 */ /* 0x000fe40007810000 */
[----:B------:R-:W-:Y:S02]  /*6b70*/  ISETP.GT.AND P6, PT, R5, 0x18, P0 ;  /* 0x000000180500780c */ /* 0x000fe400007c4270 */
[----:B------:R-:W-:Y:S02]  /*6b80*/  FMNMX.FTZ R15, R150, R7, !PT ;  /* 0x00000007960f7209 */ /* 0x000fe40007810000 */
[----:B------:R-:W-:Y:S02]  /*6b90*/  FSEL R161, R231, -INF , !P4 ;  /* 0xff800000e7a17808 */ /* 0x000fe40006000000 */
[----:B------:R-:W-:Y:S02]  /*6ba0*/  FMNMX.FTZ R0, R163, R0, !PT ;  /* 0x00000000a3007209 */ /* 0x000fe40007810000 */
[----:B------:R-:W-:Y:S02]  /*6bb0*/  ISETP.LT.OR P6, PT, R4, 0x19, P6 ;  /* 0x000000190400780c */ /* 0x000fe400037c1670 */
        /* <DEDUP_REMOVED lines=9> */
[----:B------:R-:W-:Y:S01]  /*6c50*/  ISETP.LT.OR P4, PT, R4, 0x21, P4 ;  /* 0x000000210400780c */ /* 0x000fe20002781670 */
[----:B------:R-:W1:Y:S01]  /*6c60*/  SHFL.BFLY PT, R0, R7, 0x2, 0x1f ;  /* 0x0c401f0007007f89 */ /* 0x000e6200000e0000 */
[----:B------:R-:W-:Y:S02]  /*6c70*/  ISETP.GT.AND P6, PT, R5, 0x21, P0 ;  /* 0x000000210500780c */ /* 0x000fe400007c4270 */
[----:B------:R-:W-:Y:S02]  /*6c80*/  FSEL R159, R240, -INF , !P4 ;  /* 0xff800000f09f7808 */ /* 0x000fe40006000000 */
[----:B------:R-:W-:Y:S02]  /*6c90*/  FMNMX.FTZ R14, R141, R14, !PT ;  /* 0x0000000e8d0e7209 */ /* 0x000fe40007810000 */
[C---:B------:R-:W-:Y:S02]  /*6ca0*/  ISETP.LT.OR P6, PT, R4.reuse, 0x22, P6 ;  /* 0x000000220400780c */ /* 0x040fe400037c1670 */
[----:B------:R-:W-:Y:S02]  /*6cb0*/  ISETP.GT.AND P5, PT, R5, 0x28, P0 ;  /* 0x000000280500780c */ /* 0x000fe400007a4270 */
[----:B------:R-:W-:Y:S02]  /*6cc0*/  FSEL R157, R239, -INF , !P6 ;  /* 0xff800000ef9d7808 */ /* 0x000fe40007000000 */
[----:B------:R-:W-:Y:S02]  /*6cd0*/  FMNMX.FTZ R14, R159, R14, !PT ;  /* 0x0000000e9f0e7209 */ /* 0x000fe40007810000 */
[C---:B------:R-:W-:Y:S02]  /*6ce0*/  ISETP.LT.OR P5, PT, R4.reuse, 0x29, P5 ;  /* 0x000000290400780c */ /* 0x040fe40002fa1670 */
[----:B------:R-:W-:Y:S02]  /*6cf0*/  ISETP.GT.AND P4, PT, R5, 0x29, P0 ;  /* 0x000000290500780c */ /* 0x000fe40000784270 */
[----:B------:R-:W-:Y:S02]  /*6d00*/  FSEL R155, R243, -INF , !P5 ;  /* 0xff800000f39b7808 */ /* 0x000fe40006800000 */
[----:B------:R-:W-:Y:S02]  /*6d10*/  FMNMX.FTZ R14, R157, R14, !PT ;  /* 0x0000000e9d0e7209 */ /* 0x000fe40007810000 */
[----:B------:R-:W-:Y:S02]  /*6d20*/  ISETP.LT.OR P4, PT, R4, 0x2a, P4 ;  /* 0x0000002a0400780c */ /* 0x000fe40002781670 */
        /* <DEDUP_REMOVED lines=13> */
[----:B-1----:R-:W-:Y:S02]  /*6e00*/  FMNMX.FTZ R12, R7, R0, !PT ;  /* 0x00000000070c7209 */ /* 0x002fe40007810000 */
[----:B------:R-:W-:Y:S02]  /*6e10*/  FSEL R145, R251, -INF , !P4 ;  /* 0xff800000fb917808 */ /* 0x000fe40006000000 */
[----:B------:R-:W-:Y:S01]  /*6e20*/  FMNMX.FTZ R0, R147, R14, !PT ;  /* 0x0000000e93007209 */ /* 0x000fe20007810000 */
[----:B------:R-:W1:Y:S01]  /*6e30*/  SHFL.BFLY PT, R15, R12, 0x1, 0x1f ;  /* 0x0c201f000c0f7f89 */ /* 0x000e6200000e0000 */
[----:B------:R-:W-:Y:S02]  /*6e40*/  ISETP.LT.OR P0, PT, R4, 0x3a, P0 ;  /* 0x0000003a0400780c */ /* 0x000fe40000701670 */
[----:B------:R-:W-:Y:S02]  /*6e50*/  FMNMX.FTZ R0, R145, R0, !PT ;  /* 0x0000000091007209 */ /* 0x000fe40007810000 */
[----:B------:R-:W-:Y:S04]  /*6e60*/  FSEL R133, R250, -INF , !P0 ;  /* 0xff800000fa857808 */ /* 0x000fe80004000000 */
[----:B------:R-:W-:Y:S05]  /*6e70*/  FMNMX.FTZ R7, R133, R0, !PT ;  /* 0x0000000085077209 */ /* 0x000fea0007810000 */
[----:B------:R-:W2:Y:S01]  /*6e80*/  SHFL.BFLY PT, R4, R7, 0x2, 0x1f ;  /* 0x0c401f0007047f89 */ /* 0x000ea200000e0000 */
[----:B-1----:R-:W-:Y:S04]  /*6e90*/  FMNMX.FTZ R0, R12, R15, !PT ;  /* 0x0000000f0c007209 */ /* 0x002fe80007810000 */
[C---:B------:R-:W-:Y:S01]  /*6ea0*/  FSETP.NEU.FTZ.AND P0, PT, R0.reuse, -INF , PT ;  /* 0xff8000000000780b */ /* 0x040fe20003f1d000 */
[----:B------:R-:W-:Y:S05]  /*6eb0*/  FMUL.FTZ R151, R0, c[0x0][0x2d0] ;  /* 0x0000b40000977a20 */ /* 0x000fea0000410000 */
[----:B------:R-:W-:Y:S02]  /*6ec0*/  FSEL R151, R151, RZ, P0 ;  /* 0x000000ff97977208 */ /* 0x000fe40000000000 */
[----:B--2---:R-:W-:Y:S03]  /*6ed0*/  FMNMX.FTZ R5, R7, R4, !PT ;  /* 0x0000000407057209 */ /* 0x004fe60007810000 */
[--C-:B------:R-:W-:Y:S01]  /*6ee0*/  FFMA.FTZ R168, R10, c[0x0][0x2d0], -R151.reuse ;  /* 0x0000b4000aa87a23 */ /* 0x100fe20000010897 */
[----:B------:R-:W-:Y:S01]  /*6ef0*/  FSEL R4, R0, RZ, P0 ;  /* 0x000000ff00047208 */ /* 0x000fe20000000000 */
[--C-:B------:R-:W-:Y:S01]  /*6f00*/  FFMA.FTZ R135, R8, c[0x0][0x2d0], -R151.reuse ;  /* 0x0000b40008877a23 */ /* 0x100fe20000010897 */
[----:B------:R-:W1:Y:S01]  /*6f10*/  SHFL.BFLY PT, R132, R5, 0x1, 0x1f ;  /* 0x0c201f0005847f89 */ /* 0x000e6200000e0000 */
[----:B------:R-:W-:Y:S02]  /*6f20*/  FFMA.FTZ R134, R230, c[0x0][0x2d0], -R151 ;  /* 0x0000b400e6867a23 */ /* 0x000fe40000010897 */
[----:B------:R-:W-:Y:S01]  /*6f30*/  MUFU.EX2 R168, R168 ;  /* 0x000000a800a87308 */ /* 0x000fe20000000800 */
[----:B------:R-:W-:Y:S02]  /*6f40*/  FADD.FTZ R3, -R4, R3 ;  /* 0x0000000304037221 */ /* 0x000fe40000010100 */
[--C-:B------:R-:W-:Y:S02]  /*6f50*/  FFMA.FTZ R169, R6, c[0x0][0x2d0], -R151.reuse ;  /* 0x0000b40006a97a23 */ /* 0x100fe40000010897 */
[----:B------:R-:W-:Y:S02]  /*6f60*/  FMUL.FTZ R6, R3, c[0x0][0x2d0] ;  /* 0x0000b40003067a20 */ /* 0x000fe40000410000 */
[--C-:B------:R-:W-:Y:S02]  /*6f70*/  FFMA.FTZ R174, R164, c[0x0][0x2d0], -R151.reuse ;  /* 0x0000b400a4ae7a23 */ /* 0x100fe40000010897 */
[----:B------:R-:W-:Y:S01]  /*6f80*/  LDSM.16.MT88.4 R164, [R203+0x5900] ;  /* 0x00590000cba4783b */ /* 0x000fe20000004200 */
[----:B------:R-:W2:Y:S01]  /*6f90*/  MUFU.EX2 R135, R135 ;  /* 0x0000008700877308 */ /* 0x000ea20000000800 */
[--C-:B------:R-:W-:Y:S02]  /*6fa0*/  FFMA.FTZ R175, R162, c[0x0][0x2d0], -R151.reuse ;  /* 0x0000b400a2af7a23 */ /* 0x100fe40000010897 */
[--C-:B------:R-:W-:Y:S02]  /*6fb0*/  FFMA.FTZ R176, R142, c[0x0][0x2d0], -R151.reuse ;  /* 0x0000b4008eb07a23 */ /* 0x100fe40000010897 */
[--C-:B------:R-:W-:Y:S02]  /*6fc0*/  FFMA.FTZ R177, R140, c[0x0][0x2d0], -R151.reuse ;  /* 0x0000b4008cb17a23 */ /* 0x100fe40000010897 */
[--C-:B------:R-:W-:Y:S02]  /*6fd0*/  FFMA.FTZ R227, R160, c[0x0][0x2d0], -R151.reuse ;  /* 0x0000b400a0e37a23 */ /* 0x100fe40000010897 */
[--C-:B------:R-:W-:Y:S01]  /*6fe0*/  FFMA.FTZ R228, R158, c[0x0][0x2d0], -R151.reuse ;  /* 0x0000b4009ee47a23 */ /* 0x100fe20000010897 */
[----:B------:R-:W-:Y:S01]  /*6ff0*/  MUFU.EX2 R134, R134 ;  /* 0x0000008600867308 */ /* 0x000fe20000000800 */
[--C-:B------:R-:W-:Y:S01]  /*7000*/  FFMA.FTZ R229, R156, c[0x0][0x2d0], -R151.reuse ;  /* 0x0000b4009ce57a23 */ /* 0x100fe20000010897 */
[----:B-1----:R-:W-:Y:S01]  /*7010*/  FMNMX.FTZ R132, R5, R132, !PT ;  /* 0x0000008405847209 */ /* 0x002fe20007810000 */
[--C-:B------:R-:W-:Y:S02]  /*7020*/  FFMA.FTZ R230, R154, c[0x0][0x2d0], -R151.reuse ;  /* 0x0000b4009ae67a23 */ /* 0x100fe40000010897 */
[--C-:B------:R-:W-:Y:S01]  /*7030*/  FFMA.FTZ R235, R152, c[0x0][0x2d0], -R151.reuse ;  /* 0x0000b40098eb7a23 */ /* 0x100fe20000010897 */
[C---:B------:R-:W-:Y:S01]  /*7040*/  FSETP.NEU.FTZ.AND P0, PT, R132.reuse, -INF , PT ;  /* 0xff8000008400780b */ /* 0x040fe20003f1d000 */
[----:B------:R-:W-:Y:S02]  /*7050*/  FMUL.FTZ R144, R132, c[0x0][0x2d0] ;  /* 0x0000b40084907a20 */ /* 0x000fe40000410000 */
[--C-:B------:R-:W-:Y:S01]  /*7060*/  FFMA.FTZ R236, R150, c[0x0][0x2d0], -R151.reuse ;  /* 0x0000b40096ec7a23 */ /* 0x100fe20000010897 */
[----:B------:R-:W-:Y:S01]  /*7070*/  FSEL R5, R132, RZ, P0 ;  /* 0x000000ff84057208 */ /* 0x000fe20000000000 */
[----:B------:R-:W1:Y:S01]  /*7080*/  MUFU.EX2 R169, R169 ;  /* 0x000000a900a97308 */ /* 0x000e620000000800 */
[----:B------:R-:W-:Y:S01]  /*7090*/  FSEL R144, R144, RZ, P0 ;  /* 0x000000ff90907208 */ /* 0x000fe20000000000 */
[--C-:B------:R-:W-:Y:S01]  /*70a0*/  FFMA.FTZ R237, R148, c[0x0][0x2d0], -R151.reuse ;  /* 0x0000b40094ed7a23 */ /* 0x100fe20000010897 */
[----:B--2---:R-:W-:Y:S01]  /*70b0*/  F2FP.PACK_AB R136, R135, R168 ;  /* 0x000000a88788723e */ /* 0x004fe200000000ff */
[----:B------:R-:W-:Y:S01]  /*70c0*/  FADD.FTZ R5, -R5, R2 ;  /* 0x0000000205057221 */ /* 0x000fe20000010100 */
[----:B------:R-:W-:Y:S01]  /*70d0*/  PLOP3.LUT P0, PT, PT, PT, UP0, 0x80, 0x0 ;  /* 0x000000000000781c */ /* 0x000fe20003f0f008 */
[--C-:B------:R-:W-:Y:S02]  /*70e0*/  FFMA.FTZ R173, R13, c[0x0][0x2d0], -R144.reuse ;  /* 0x0000b4000dad7a23 */ /* 0x100fe40000010890 */
[----:B------:R-:W2:Y:S01]  /*70f0*/  LDSM.16.MT88.4 R12, [R203+0x100] ;  /* 0x00010000cb0c783b */ /* 0x000ea20000004200 */
[--C-:B------:R-:W-:Y:S01]  /*7100*/  FFMA.FTZ R172, R225, c[0x0][0x2d0], -R144.reuse ;  /* 0x0000b400e1ac7a23 */ /* 0x100fe20000010890 */
[----:B------:R-:W3:Y:S01]  /*7110*/  MUFU.EX2 R3, R6 ;  /* 0x0000000600037308 */ /* 0x000ee20000000800 */
[--C-:B------:R-:W-:Y:S02]  /*7120*/  FFMA.FTZ R171, R11, c[0x0][0x2d0], -R144.reuse ;  /* 0x0000b4000bab7a23 */ /* 0x100fe40000010890 */
[--C-:B------:R-:W-:Y:S02]  /*7130*/  FFMA.FTZ R170, R9, c[0x0][0x2d0], -R144.reuse ;  /* 0x0000b40009aa7a23 */ /* 0x100fe40000010890 */
[----:B------:R-:W-:Y:S02]  /*7140*/  FMUL.FTZ R2, R5, c[0x0][0x2d0] ;  /* 0x0000b40005027a20 */ /* 0x000fe40000410000 */
[--C-:B------:R-:W-:Y:S02]  /*7150*/  FFMA.FTZ R178, R163, c[0x0][0x2d0], -R144.reuse ;  /* 0x0000b400a3b27a23 */ /* 0x100fe40000010890 */
[--C-:B------:R-:W-:Y:S01]  /*7160*/  FFMA.FTZ R179, R161, c[0x0][0x2d0], -R144.reuse ;  /* 0x0000b400a1b37a23 */ /* 0x100fe20000010890 */
[----:B------:R-:W-:Y:S01]  /*7170*/  MUFU.EX2 R173, R173 ;  /* 0x000000ad00ad7308 */ /* 0x000fe20000000800 */
[----:B------:R-:W-:Y:S01]  /*7180*/  LDSM.16.MT88.4 R160, [R196+0x3900] ;  /* 0x00390000c4a0783b */ /* 0x000fe20000004200 */
[--C-:B------:R-:W-:Y:S01]  /*7190*/  FFMA.FTZ R225, R143, c[0x0][0x2d0], -R144.reuse ;  /* 0x0000b4008fe17a23 */ /* 0x100fe20000010890 */
[----:B-1----:R-:W-:Y:S01]  /*71a0*/  F2FP.PACK_AB R138, R169, R134 ;  /* 0x00000086a98a723e */ /* 0x002fe200000000ff */
[--C-:B------:R-:W-:Y:S02]  /*71b0*/  FFMA.FTZ R226, R141, c[0x0][0x2d0], -R144.reuse ;  /* 0x0000b4008de27a23 */ /* 0x100fe40000010890 */
[--C-:B------:R-:W-:Y:S03]  /*71c0*/  FFMA.FTZ R231, R159, c[0x0][0x2d0], -R144.reuse ;  /* 0x0000b4009fe77a23 */ /* 0x100fe60000010890 */
[----:B------:R-:W-:Y:S01]  /*71d0*/  LDSM.16.MT88.4 R140, [R197+0x2900] ;  /* 0x00290000c58c783b */ /* 0x000fe20000004200 */
[----:B------:R-:W1:Y:S01]  /*71e0*/  MUFU.EX2 R172, R172 ;  /* 0x000000ac00ac7308 */ /* 0x000e620000000800 */
[--C-:B------:R-:W-:Y:S02]  /*71f0*/  FFMA.FTZ R232, R157, c[0x0][0x2d0], -R144.reuse ;  /* 0x0000b4009de87a23 */ /* 0x100fe40000010890 */
[--C-:B------:R-:W-:Y:S02]  /*7200*/  FFMA.FTZ R233, R155, c[0x0][0x2d0], -R144.reuse ;  /* 0x0000b4009be97a23 */ /* 0x100fe40000010890 */
[C---:B---3--:R-:W-:Y:S02]  /*7210*/  FMUL.FTZ R4, R3.reuse, R128 ;  /* 0x0000008003047220 */ /* 0x048fe40000410000 */
[C---:B------:R-:W-:Y:S01]  /*7220*/  FMUL.FTZ R5, R3.reuse, R129 ;  /* 0x0000008103057220 */ /* 0x040fe20000410000 */
[----:B------:R-:W-:Y:S01]  /*7230*/  LDSM.16.MT88.4 R156, [R197+0x3900] ;  /* 0x00390000c59c783b */ /* 0x000fe20000004200 */
[C---:B------:R-:W-:Y:S01]  /*7240*/  FMUL.FTZ R8, R3.reuse, R124 ;  /* 0x0000007c03087220 */ /* 0x040fe20000410000 */
[----:B------:R-:W-:Y:S01]  /*7250*/  MUFU.EX2 R171, R171 ;  /* 0x000000ab00ab7308 */ /* 0x000fe20000000800 */
[C---:B------:R-:W-:Y:S02]  /*7260*/  FMUL.FTZ R9, R3.reuse, R125 ;  /* 0x0000007d03097220 */ /* 0x040fe40000410000 */
[C---:B------:R-:W-:Y:S02]  /*7270*/  FMUL.FTZ R16, R3.reuse, R116 ;  /* 0x0000007403107220 */ /* 0x040fe40000410000 */
[C---:B------:R-:W-:Y:S02]  /*7280*/  FMUL.FTZ R17, R3.reuse, R117 ;  /* 0x0000007503117220 */ /* 0x040fe40000410000 */
[C---:B------:R-:W-:Y:S02]  /*7290*/  FMUL.FTZ R24, R3.reuse, R108 ;  /* 0x0000006c03187220 */ /* 0x040fe40000410000 */
[C---:B------:R-:W-:Y:S01]  /*72a0*/  FMUL.FTZ R25, R3.reuse, R109 ;  /* 0x0000006d03197220 */ /* 0x040fe20000410000 */
[----:B------:R-:W3:Y:S01]  /*72b0*/  MUFU.EX2 R170, R170 ;  /* 0x000000aa00aa7308 */ /* 0x000ee20000000800 */
[C---:B------:R-:W-:Y:S02]  /*72c0*/  FMUL.FTZ R32, R3.reuse, R100 ;  /* 0x0000006403207220 */ /* 0x040fe40000410000 */
[----:B------:R-:W-:Y:S01]  /*72d0*/  FMUL.FTZ R33, R3, R101 ;  /* 0x0000006503217220 */ /* 0x000fe20000410000 */
[----:B-1----:R-:W-:Y:S01]  /*72e0*/  F2FP.PACK_AB R137, R172, R173 ;  /* 0x000000adac89723e */ /* 0x002fe200000000ff */
[--C-:B------:R-:W-:Y:S02]  /*72f0*/  FFMA.FTZ R234, R153, c[0x0][0x2d0], -R144.reuse ;  /* 0x0000b40099ea7a23 */ /* 0x100fe40000010890 */
[----:B------:R-:W-:Y:S01]  /*7300*/  LDSM.16.MT88.4 R152, [R198+0x3900] ;  /* 0x00390000c698783b */ /* 0x000fe20000004200 */
[--C-:B------:R-:W-:Y:S02]  /*7310*/  FFMA.FTZ R239, R149, c[0x0][0x2d0], -R144.reuse ;  /* 0x0000b40095ef7a23 */ /* 0x100fe40000010890 */
[----:B------:R-:W1:Y:S01]  /*7320*/  MUFU.EX2 R2, R2 ;  /* 0x0000000200027308 */ /* 0x000e620000000800 */
[--C-:B------:R-:W-:Y:S02]  /*7330*/  FFMA.FTZ R240, R147, c[0x0][0x2d0], -R144.reuse ;  /* 0x0000b40093f07a23 */ /* 0x100fe40000010890 */
[--C-:B------:R-:W-:Y:S02]  /*7340*/  FFMA.FTZ R241, R145, c[0x0][0x2d0], -R144.reuse ;  /* 0x0000b40091f17a23 */ /* 0x100fe40000010890 */
[----:B------:R-:W-:Y:S02]  /*7350*/  FFMA.FTZ R151, R146, c[0x0][0x2d0], -R151 ;  /* 0x0000b40092977a23 */ /* 0x000fe40000010897 */
[----:B------:R-:W-:Y:S02]  /*7360*/  FFMA.FTZ R144, R133, c[0x0][0x2d0], -R144 ;  /* 0x0000b40085907a23 */ /* 0x000fe40000010890 */
[C---:B------:R-:W-:Y:S01]  /*7370*/  FMUL.FTZ R36, R3.reuse, R36 ;  /* 0x0000002403247220 */ /* 0x040fe20000410000 */
[----:B------:R-:W-:Y:S01]  /*7380*/  MUFU.EX2 R238, R151 ;  /* 0x0000009700ee7308 */ /* 0x000fe20000000800 */
[C---:B------:R-:W-:Y:S02]  /*7390*/  FMUL.FTZ R37, R3.reuse, R37 ;  /* 0x0000002503257220 */ /* 0x040fe40000410000 */
[C---:B------:R-:W-:Y:S01]  /*73a0*/  FMUL.FTZ R40, R3.reuse, R40 ;  /* 0x0000002803287220 */ /* 0x040fe20000410000 */
[----:B---3--:R-:W-:Y:S01]  /*73b0*/  F2FP.PACK_AB R139, R170, R171 ;  /* 0x000000abaa8b723e */ /* 0x008fe200000000ff */
[C---:B------:R-:W-:Y:S02]  /*73c0*/  FMUL.FTZ R41, R3.reuse, R41 ;  /* 0x0000002903297220 */ /* 0x040fe40000410000 */
[C---:B------:R-:W-:Y:S02]  /*73d0*/  FMUL.FTZ R44, R3.reuse, R44 ;  /* 0x0000002c032c7220 */ /* 0x040fe40000410000 */
[C---:B------:R-:W-:Y:S01]  /*73e0*/  FMUL.FTZ R45, R3.reuse, R45 ;  /* 0x0000002d032d7220 */ /* 0x040fe20000410000 */
[----:B------:R3:W-:Y:S01]  /*73f0*/  MUFU.EX2 R242, R144 ;  /* 0x0000009000f27308 */ /* 0x0007e20000000800 */
[C---:B------:R-:W-:Y:S02]  /*7400*/  FMUL.FTZ R48, R3.reuse, R48 ;  /* 0x0000003003307220 */ /* 0x040fe40000410000 */
[C---:B------:R-:W-:Y:S02]  /*7410*/  FMUL.FTZ R49, R3.reuse, R49 ;  /* 0x0000003103317220 */ /* 0x040fe40000410000 */
[C---:B-1----:R-:W-:Y:S02]  /*7420*/  FMUL.FTZ R6, R2.reuse, R130 ;  /* 0x0000008202067220 */ /* 0x042fe40000410000 */
[C---:B------:R-:W-:Y:S02]  /*7430*/  FMUL.FTZ R7, R2.reuse, R131 ;  /* 0x0000008302077220 */ /* 0x040fe40000410000 */
[----:B------:R-:W-:Y:S01]  /*7440*/  LDSM.16.MT88.4 R128, [R198+0x2900] ;  /* 0x00290000c680783b */ /* 0x000fe20000004200 */
[C---:B------:R-:W-:Y:S01]  /*7450*/  FMUL.FTZ R10, R2.reuse, R126 ;  /* 0x0000007e020a7220 */ /* 0x040fe20000410000 */
[----:B------:R-:W-:Y:S01]  /*7460*/  MUFU.EX2 R174, R174 ;  /* 0x000000ae00ae7308 */ /* 0x000fe20000000800 */
[C---:B------:R-:W-:Y:S02]  /*7470*/  FMUL.FTZ R11, R2.reuse, R127 ;  /* 0x0000007f020b7220 */ /* 0x040fe40000410000 */
[C---:B--2---:R-:W-:Y:S03]  /*7480*/  HMMA.16816.F32 R4, R136.reuse, R12, R4 ;  /* 0x0000000c8804723c */ /* 0x044fe60000001804 */
[----:B------:R-:W-:Y:S02]  /*7490*/  LDSM.16.MT88.4 R124, [R203+0x2900] ;  /* 0x00290000cb7c783b */ /* 0x000fe40000004200 */
[C---:B------:R-:W-:Y:S02]  /*74a0*/  FMUL.FTZ R18, R2.reuse, R118 ;  /* 0x0000007602127220 */ /* 0x040fe40000410000 */
[C---:B------:R-:W-:Y:S01]  /*74b0*/  FMUL.FTZ R12, R3.reuse, R120 ;  /* 0x00000078030c7220 */ /* 0x040fe20000410000 */
[C---:B------:R-:W-:Y:S01]  /*74c0*/  HMMA.16816.F32 R8, R136.reuse, R14, R8 ;  /* 0x0000000e8808723c */ /* 0x040fe20000001808 */
[----:B------:R-:W1:Y:S02]  /*74d0*/  MUFU.EX2 R175, R175 ;  /* 0x000000af00af7308 */ /* 0x000e640000000800 */
[----:B---3--:R-:W-:Y:S01]  /*74e0*/  LDSM.16.MT88.4 R144, [R196+0x1900] ;  /* 0x00190000c490783b */ /* 0x008fe20000004200 */
[C---:B------:R-:W-:Y:S02]  /*74f0*/  FMUL.FTZ R13, R3.reuse, R121 ;  /* 0x00000079030d7220 */ /* 0x040fe40000410000 */
[C---:B------:R-:W-:Y:S02]  /*7500*/  FMUL.FTZ R19, R2.reuse, R119 ;  /* 0x0000007702137220 */ /* 0x040fe40000410000 */
[C---:B------:R-:W-:Y:S03]  /*7510*/  FMUL.FTZ R14, R2.reuse, R122 ;  /* 0x0000007a020e7220 */ /* 0x040fe60000410000 */
[----:B------:R-:W-:Y:S01]  /*7520*/  LDSM.16.MT88.4 R116, [R198+0x900] ;  /* 0x00090000c674783b */ /* 0x000fe20000004200 */
[C---:B------:R-:W-:Y:S01]  /*7530*/  FMUL.FTZ R15, R2.reuse, R123 ;  /* 0x0000007b020f7220 */ /* 0x040fe20000410000 */
[----:B------:R-:W-:Y:S01]  /*7540*/  MUFU.EX2 R176, R176 ;  /* 0x000000b000b07308 */ /* 0x000fe20000000800 */
[C---:B------:R-:W-:Y:S02]  /*7550*/  FMUL.FTZ R26, R2.reuse, R110 ;  /* 0x0000006e021a7220 */ /* 0x040fe40000410000 */
[C---:B------:R-:W-:Y:S02]  /*7560*/  FMUL.FTZ R27, R2.reuse, R111 ;  /* 0x0000006f021b7220 */ /* 0x040fe40000410000 */
[C---:B------:R-:W-:Y:S01]  /*7570*/  FMUL.FTZ R34, R2.reuse, R102 ;  /* 0x0000006602227220 */ /* 0x040fe20000410000 */
[C---:B------:R-:W-:Y:S01]  /*7580*/  HMMA.16816.F32 R12, R136.reuse, R20, R12 ;  /* 0x00000014880c723c */ /* 0x040fe2000000180c */
[----:B------:R-:W2:Y:S02]  /*7590*/  LDSM.16.MT88.4 R120, [R196+0x100] ;  /* 0x00010000c478783b */ /* 0x000ea40000004200 */
[C---:B------:R-:W-:Y:S01]  /*75a0*/  FMUL.FTZ R35, R2.reuse, R103 ;  /* 0x0000006702237220 */ /* 0x040fe20000410000 */
[----:B------:R-:W-:Y:S01]  /*75b0*/  MUFU.EX2 R177, R177 ;  /* 0x000000b100b17308 */ /* 0x000fe20000000800 */
[C---:B------:R-:W-:Y:S02]  /*75c0*/  FMUL.FTZ R38, R2.reuse, R38 ;  /* 0x0000002602267220 */ /* 0x040fe40000410000 */
[C---:B------:R-:W-:Y:S01]  /*75d0*/  FMUL.FTZ R20, R3.reuse, R112 ;  /* 0x0000007003147220 */ /* 0x040fe20000410000 */
[C---:B------:R-:W-:Y:S01]  /*75e0*/  HMMA.16816.F32 R16, R136.reuse, R22, R16 ;  /* 0x000000168810723c */ /* 0x040fe20000001810 */
[----:B------:R-:W-:Y:S03]  /*75f0*/  LDSM.16.MT88.4 R100, [R197+0x2100] ;  /* 0x00210000c564783b */ /* 0x000fe60000004200 */
[C---:B------:R-:W-:Y:S02]  /*7600*/  FMUL.FTZ R21, R3.reuse, R113 ;  /* 0x0000007103157220 */ /* 0x040fe40000410000 */
[C---:B------:R-:W-:Y:S01]  /*7610*/  FMUL.FTZ R39, R2.reuse, R39 ;  /* 0x0000002702277220 */ /* 0x040fe20000410000 */
[----:B------:R-:W-:Y:S01]  /*7620*/  MUFU.EX2 R178, R178 ;  /* 0x000000b200b27308 */ /* 0x000fe20000000800 */
[C---:B------:R-:W-:Y:S01]  /*7630*/  FMUL.FTZ R22, R2.reuse, R114 ;  /* 0x0000007202167220 */ /* 0x040fe20000410000 */
[----:B------:R-:W-:Y:S03]  /*7640*/  LDSM.16.MT88.4 R108, [R196+0x2100] ;  /* 0x00210000c46c783b */ /* 0x000fe60000004200 */
[C---:B------:R-:W-:Y:S02]  /*7650*/  FMUL.FTZ R23, R2.reuse, R115 ;  /* 0x0000007302177220 */ /* 0x040fe40000410000 */
[C---:B------:R-:W-:Y:S02]  /*7660*/  FMUL.FTZ R42, R2.reuse, R42 ;  /* 0x0000002a022a7220 */ /* 0x040fe40000410000 */
[C---:B------:R-:W-:Y:S01]  /*7670*/  FMUL.FTZ R43, R2.reuse, R43 ;  /* 0x0000002b022b7220 */ /* 0x040fe20000410000 */
[----:B------:R-:W3:Y:S01]  /*7680*/  LDSM.16.MT88.4 R112, [R203+0x2100] ;  /* 0x00210000cb70783b */ /* 0x000ee20000004200 */
[C---:B------:R-:W-:Y:S01]  /*7690*/  FMUL.FTZ R46, R2.reuse, R46 ;  /* 0x0000002e022e7220 */ /* 0x040fe20000410000 */
[C---:B------:R-:W-:Y:S01]  /*76a0*/  HMMA.16816.F32 R20, R136.reuse, R28, R20 ;  /* 0x0000001c8814723c */ /* 0x040fe20000001814 */
[----:B------:R-:W4:Y:S02]  /*76b0*/  MUFU.EX2 R179, R179 ;  /* 0x000000b300b37308 */ /* 0x000f240000000800 */
[C---:B------:R-:W-:Y:S02]  /*76c0*/  FMUL.FTZ R47, R2.reuse, R47 ;  /* 0x0000002f022f7220 */ /* 0x040fe40000410000 */
[C---:B------:R-:W-:Y:S01]  /*76d0*/  FMUL.FTZ R50, R2.reuse, R50 ;  /* 0x0000003202327220 */ /* 0x040fe20000410000 */
[----:B------:R-:W-:Y:S01]  /*76e0*/  LDSM.16.MT88.4 R148, [R203+0x3900] ;  /* 0x00390000cb94783b */ /* 0x000fe20000004200 */
[C---:B------:R-:W-:Y:S01]  /*76f0*/  FMUL.FTZ R28, R3.reuse, R104 ;  /* 0x00000068031c7220 */ /* 0x040fe20000410000 */
[C---:B------:R-:W-:Y:S03]  /*7700*/  HMMA.16816.F32 R24, R136.reuse, R30, R24 ;  /* 0x0000001e8818723c */ /* 0x040fe60000001818 */
[----:B------:R-:W-:Y:S01]  /*7710*/  MUFU.EX2 R225, R225 ;  /* 0x000000e100e17308 */ /* 0x000fe20000000800 */
[C---:B------:R-:W-:Y:S02]  /*7720*/  FMUL.FTZ R29, R3.reuse, R105 ;  /* 0x00000069031d7220 */ /* 0x040fe40000410000 */
[C---:B------:R-:W-:Y:S02]  /*7730*/  FMUL.FTZ R51, R2.reuse, R51 ;  /* 0x0000003302337220 */ /* 0x040fe40000410000 */
[C---:B------:R-:W-:Y:S04]  /*7740*/  FMUL.FTZ R30, R2.reuse, R106 ;  /* 0x0000006a021e7220 */ /* 0x040fe80000410000 */
[C---:B------:R-:W-:Y:S01]  /*7750*/  FMUL.FTZ R31, R2.reuse, R107 ;  /* 0x0000006b021f7220 */ /* 0x040fe20000410000 */
[----:B------:R-:W5:Y:S01]  /*7760*/  MUFU.EX2 R226, R226 ;  /* 0x000000e200e27308 */ /* 0x000f620000000800 */
[----:B------:R-:W1:Y:S01]  /*7770*/  LDSM.16.MT88.4 R104, [R198+0x2100] ;  /* 0x00210000c668783b */ /* 0x000e620000004200 */
[C---:B------:R-:W-:Y:S02]  /*7780*/  FMUL.FTZ R52, R3.reuse, R52 ;  /* 0x0000003403347220 */ /* 0x040fe40000410000 */
[C---:B------:R-:W-:Y:S02]  /*7790*/  FMUL.FTZ R53, R3.reuse, R53 ;  /* 0x0000003503357220 */ /* 0x040fe40000410000 */
[C---:B--2---:R-:W-:Y:S03]  /*77a0*/  HMMA.16816.F32 R28, R136.reuse, R120, R28 ;  /* 0x00000078881c723c */ /* 0x044fe6000000181c */
        /* <DEDUP_REMOVED lines=8> */
[----:B------:R-:W2:Y:S01]  /*7830*/  MUFU.EX2 R228, R228 ;  /* 0x000000e400e47308 */ /* 0x000ea20000000800 */
[C---:B---3--:R-:W-:Y:S04]  /*7840*/  HMMA.16816.F32 R36, R136.reuse, R112, R36 ;  /* 0x000000708824723c */ /* 0x048fe80000001824 */
[C---:B------:R-:W-:Y:S02]  /*7850*/  FMUL.FTZ R59, R2.reuse, R59 ;  /* 0x0000003b023b7220 */ /* 0x040fe40000410000 */
[C---:B------:R-:W-:Y:S02]  /*7860*/  FMUL.FTZ R60, R3.reuse, R60 ;  /* 0x0000003c033c7220 */ /* 0x040fe40000410000 */
[C---:B------:R-:W-:Y:S01]  /*7870*/  HMMA.16816.F32 R40, R136.reuse, R114, R40 ;  /* 0x000000728828723c */ /* 0x040fe20000001828 */
[----:B------:R-:W-:Y:S01]  /*7880*/  LDSM.16.MT88.4 R112, [R203+0x900] ;  /* 0x00090000cb70783b */ /* 0x000fe20000004200 */
[----:B------:R-:W-:Y:S02]  /*7890*/  MUFU.EX2 R229, R229 ;  /* 0x000000e500e57308 */ /* 0x000fe40000000800 */
[C---:B------:R-:W-:Y:S02]  /*78a0*/  FMUL.FTZ R61, R3.reuse, R61 ;  /* 0x0000003d033d7220 */ /* 0x040fe40000410000 */
[C---:B------:R-:W-:Y:S02]  /*78b0*/  FMUL.FTZ R62, R2.reuse, R62 ;  /* 0x0000003e023e7220 */ /* 0x040fe40000410000 */
[C---:B------:R-:W-:Y:S01]  /*78c0*/  FMUL.FTZ R63, R2.reuse, R63 ;  /* 0x0000003f023f7220 */ /* 0x040fe20000410000 */
[C---:B-1----:R-:W-:Y:S03]  /*78d0*/  HMMA.16816.F32 R44, R136.reuse, R104, R44 ;  /* 0x00000068882c723c */ /* 0x042fe6000000182c */
[----:B------:R-:W1:Y:S01]  /*78e0*/  MUFU.EX2 R230, R230 ;  /* 0x000000e600e67308 */ /* 0x000e620000000800 */
[C---:B------:R-:W-:Y:S02]  /*78f0*/  FMUL.FTZ R64, R3.reuse, R64 ;  /* 0x0000004003407220 */ /* 0x040fe40000410000 */
[C---:B------:R-:W-:Y:S02]  /*7900*/  FMUL.FTZ R65, R3.reuse, R65 ;  /* 0x0000004103417220 */ /* 0x040fe40000410000 */
[C---:B------:R-:W-:Y:S01]  /*7910*/  FMUL.FTZ R66, R2.reuse, R66 ;  /* 0x0000004202427220 */ /* 0x040fe20000410000 */
[C---:B------:R-:W-:Y:S01]  /*7920*/  HMMA.16816.F32 R48, R136.reuse, R106, R48 ;  /* 0x0000006a8830723c */ /* 0x040fe20000001830 */
[----:B------:R-:W3:Y:S03]  /*7930*/  LDSM.16.MT88.4 R104, [R203+0x4100] ;  /* 0x00410000cb68783b */ /* 0x000ee60000004200 */
[----:B------:R-:W-:Y:S01]  /*7940*/  MUFU.EX2 R231, R231 ;  /* 0x000000e700e77308 */ /* 0x000fe20000000800 */
[C---:B------:R-:W-:Y:S02]  /*7950*/  FMUL.FTZ R67, R2.reuse, R67 ;  /* 0x0000004302437220 */ /* 0x040fe40000410000 */
[C---:B------:R-:W-:Y:S01]  /*7960*/  FMUL.FTZ R68, R3.reuse, R68 ;  /* 0x0000004403447220 */ /* 0x040fe20000410000 */
[C---:B------:R-:W-:Y:S04]  /*7970*/  HMMA.16816.F32 R52, R136.reuse, R100, R52 ;  /* 0x000000648834723c */ /* 0x040fe80000001834 */
[C---:B------:R-:W-:Y:S02]  /*7980*/  FMUL.FTZ R69, R3.reuse, R69 ;  /* 0x0000004503457220 */ /* 0x040fe40000410000 */
[----:B------:R-:W1:Y:S01]  /*7990*/  MUFU.EX2 R232, R232 ;  /* 0x000000e800e87308 */ /* 0x000e620000000800 */
[C---:B------:R-:W-:Y:S01]  /*79a0*/  FMUL.FTZ R70, R2.reuse, R70 ;  /* 0x0000004602467220 */ /* 0x040fe20000410000 */
[C---:B------:R-:W-:Y:S01]  /*79b0*/  HMMA.16816.F32 R56, R136.reuse, R102, R56 ;  /* 0x000000668838723c */ /* 0x040fe20000001838 */
[----:B------:R-:W1:Y:S03]  /*79c0*/  LDSM.16.MT88.4 R100, [R198+0x4100] ;  /* 0x00410000c664783b */ /* 0x000e660000004200 */
[C---:B------:R-:W-:Y:S02]  /*79d0*/  FMUL.FTZ R71, R2.reuse, R71 ;  /* 0x0000004702477220 */ /* 0x040fe40000410000 */
[C---:B------:R-:W-:Y:S02]  /*79e0*/  FMUL.FTZ R72, R3.reuse, R72 ;  /* 0x0000004803487220 */ /* 0x040fe40000410000 */
[----:B------:R-:W-:Y:S01]  /*79f0*/  MUFU.EX2 R233, R233 ;  /* 0x000000e900e97308 */ /* 0x000fe20000000800 */
[C---:B------:R-:W-:Y:S03]  /*7a00*/  HMMA.16816.F32 R60, R136.reuse, R108, R60 ;  /* 0x0000006c883c723c */ /* 0x040fe6000000183c */
[C---:B------:R-:W-:Y:S02]  /*7a10*/  FMUL.FTZ R73, R3.reuse, R73 ;  /* 0x0000004903497220 */ /* 0x040fe40000410000 */
[C---:B------:R-:W-:Y:S03]  /*7a20*/  FMUL.FTZ R74, R2.reuse, R74 ;  /* 0x0000004a024a7220 */ /* 0x040fe60000410000 */
[C---:B------:R-:W-:Y:S01]  /*7a30*/  HMMA.16816.F32 R64, R136.reuse, R110, R64 ;  /* 0x0000006e8840723c */ /* 0x040fe20000001840 */
[----:B------:R-:W2:Y:S01]  /*7a40*/  LDSM.16.MT88.4 R108, [R197+0x4100] ;  /* 0x00410000c56c783b */ /* 0x000ea20000004200 */
[----:B------:R-:W2:Y:S02]  /*7a50*/  MUFU.EX2 R234, R234 ;  /* 0x000000ea00ea7308 */ /* 0x000ea40000000800 */
[C---:B------:R-:W-:Y:S02]  /*7a60*/  FMUL.FTZ R75, R2.reuse, R75 ;  /* 0x0000004b024b7220 */ /* 0x040fe40000410000 */
[C---:B------:R-:W-:Y:S02]  /*7a70*/  FMUL.FTZ R76, R3.reuse, R76 ;  /* 0x0000004c034c7220 */ /* 0x040fe40000410000 */
[C---:B------:R-:W-:Y:S01]  /*7a80*/  FMUL.FTZ R77, R3.reuse, R77 ;  /* 0x0000004d034d7220 */ /* 0x040fe20000410000 */
[C---:B---3--:R-:W-:Y:S03]  /*7a90*/  HMMA.16816.F32 R68, R136.reuse, R104, R68 ;  /* 0x000000688844723c */ /* 0x048fe60000001844 */
[C---:B------:R-:W-:Y:S01]  /*7aa0*/  FMUL.FTZ R78, R2.reuse, R78 ;  /* 0x0000004e024e7220 */ /* 0x040fe20000410000 */
[----:B------:R-:W-:Y:S01]  /*7ab0*/  MUFU.EX2 R235, R235 ;  /* 0x000000eb00eb7308 */ /* 0x000fe20000000800 */
[C---:B------:R-:W-:Y:S02]  /*7ac0*/  FMUL.FTZ R79, R2.reuse, R79 ;  /* 0x0000004f024f7220 */ /* 0x040fe40000410000 */
[C---:B------:R-:W-:Y:S01]  /*7ad0*/  FMUL.FTZ R80, R3.reuse, R80 ;  /* 0x0000005003507220 */ /* 0x040fe20000410000 */
[C---:B------:R-:W-:Y:S01]  /*7ae0*/  HMMA.16816.F32 R72, R136.reuse, R106, R72 ;  /* 0x0000006a8848723c */ /* 0x040fe20000001848 */
[----:B------:R-:W3:Y:S03]  /*7af0*/  LDSM.16.MT88.4 R104, [R196+0x4100] ;  /* 0x00410000c468783b */ /* 0x000ee60000004200 */
[C---:B------:R-:W-:Y:S02]  /*7b00*/  FMUL.FTZ R81, R3.reuse, R81 ;  /* 0x0000005103517220 */ /* 0x040fe40000410000 */
[C---:B------:R-:W-:Y:S01]  /*7b10*/  FMUL.FTZ R82, R2.reuse, R82 ;  /* 0x0000005202527220 */ /* 0x040fe20000410000 */
[----:B------:R-:W2:Y:S01]  /*7b20*/  MUFU.EX2 R236, R236 ;  /* 0x000000ec00ec7308 */ /* 0x000ea20000000800 */
[C---:B-1----:R-:W-:Y:S04]  /*7b30*/  HMMA.16816.F32 R76, R136.reuse, R100, R76 ;  /* 0x00000064884c723c */ /* 0x042fe8000000184c */
[C---:B------:R-:W-:Y:S02]  /*7b40*/  FMUL.FTZ R83, R2.reuse, R83 ;  /* 0x0000005302537220 */ /* 0x040fe40000410000 */
[----:B------:R-:W-:Y:S01]  /*7b50*/  FMUL.FTZ R84, R3, R84 ;  /* 0x0000005403547220 */ /* 0x000fe20000410000 */
[----:B------:R-:W-:Y:S01]  /*7b60*/  F2FP.PACK_AB R100, R175, R174 ;  /* 0x000000aeaf64723e */ /* 0x000fe200000000ff */
[----:B------:R-:W-:Y:S01]  /*7b70*/  FMUL.FTZ R85, R3, R85 ;  /* 0x0000005503557220 */ /* 0x000fe20000410000 */
[----:B----4-:R-:W-:Y:S01]  /*7b80*/  F2FP.PACK_AB R101, R179, R178 ;  /* 0x000000b2b365723e */ /* 0x010fe200000000ff */
[----:B------:R-:W-:Y:S01]  /*7b90*/  MUFU.EX2 R237, R237 ;  /* 0x000000ed00ed7308 */ /* 0x000fe20000000800 */
[C---:B------:R-:W-:Y:S03]  /*7ba0*/  HMMA.16816.F32 R80, R136.reuse, R102, R80 ;  /* 0x000000668850723c */ /* 0x040fe60000001850 */
[C---:B------:R-:W-:Y:S02]  /*7bb0*/  FMUL.FTZ R86, R2.reuse, R86 ;  /* 0x0000005602567220 */ /* 0x040fe40000410000 */
[C---:B------:R-:W-:Y:S02]  /*7bc0*/  FMUL.FTZ R87, R2.reuse, R87 ;  /* 0x0000005702577220 */ /* 0x040fe40000410000 */
[----:B------:R-:W-:Y:S01]  /*7bd0*/  FMUL.FTZ R88, R3, R88 ;  /* 0x0000005803587220 */ /* 0x000fe20000410000 */
[----:B------:R-:W-:Y:S01]  /*7be0*/  F2FP.PACK_AB R102, R177, R176 ;  /* 0x000000b0b166723e */ /* 0x000fe200000000ff */
[C---:B------:R-:W-:Y:S01]  /*7bf0*/  FMUL.FTZ R89, R3.reuse, R89 ;  /* 0x0000005903597220 */ /* 0x040fe20000410000 */
[----:B------:R-:W-:Y:S02]  /*7c00*/  MUFU.EX2 R239, R239 ;  /* 0x000000ef00ef7308 */ /* 0x000fe40000000800 */
[C---:B--2---:R-:W-:Y:S03]  /*7c10*/  HMMA.16816.F32 R84, R136.reuse, R108, R84 ;  /* 0x0000006c8854723c */ /* 0x044fe60000001854 */
[----:B------:R-:W-:Y:S01]  /*7c20*/  FMUL.FTZ R90, R2, R90 ;  /* 0x0000005a025a7220 */ /* 0x000fe20000410000 */
[----:B-----5:R-:W-:Y:S01]  /*7c30*/  F2FP.PACK_AB R103, R226, R225 ;  /* 0x000000e1e267723e */ /* 0x020fe200000000ff */
[C---:B------:R-:W-:Y:S02]  /*7c40*/  FMUL.FTZ R91, R2.reuse, R91 ;  /* 0x0000005b025b7220 */ /* 0x040fe40000410000 */
[C---:B------:R-:W-:Y:S01]  /*7c50*/  FMUL.FTZ R92, R3.reuse, R92 ;  /* 0x0000005c035c7220 */ /* 0x040fe20000410000 */
[----:B------:R-:W1:Y:S01]  /*7c60*/  MUFU.EX2 R240, R240 ;  /* 0x000000f000f07308 */ /* 0x000e620000000800 */
[C---:B------:R-:W-:Y:S03]  /*7c70*/  FMUL.FTZ R93, R3.reuse, R93 ;  /* 0x0000005d035d7220 */ /* 0x040fe60000410000 */
[C---:B------:R-:W-:Y:S01]  /*7c80*/  HMMA.16816.F32 R88, R136.reuse, R110, R88 ;  /* 0x0000006e8858723c */ /* 0x040fe20000001858 */
[----:B------:R-:W2:Y:S02]  /*7c90*/  LDSM.16.MT88.4 R108, [R197+0x900] ;  /* 0x00090000c56c783b */ /* 0x000ea40000004200 */
[C---:B------:R-:W-:Y:S02]  /*7ca0*/  FMUL.FTZ R94, R2.reuse, R94 ;  /* 0x0000005e025e7220 */ /* 0x040fe40000410000 */
[C---:B------:R-:W-:Y:S01]  /*7cb0*/  FMUL.FTZ R95, R2.reuse, R95 ;  /* 0x0000005f025f7220 */ /* 0x040fe20000410000 */
[----:B------:R-:W4:Y:S01]  /*7cc0*/  MUFU.EX2 R241, R241 ;  /* 0x000000f100f17308 */ /* 0x000f220000000800 */
[C---:B------:R-:W-:Y:S02]  /*7cd0*/  FMUL.FTZ R96, R3.reuse, R96 ;  /* 0x0000006003607220 */ /* 0x040fe40000410000 */
[C---:B------:R-:W-:Y:S03]  /*7ce0*/  FMUL.FTZ R97, R3.reuse, R97 ;  /* 0x0000006103617220 */ /* 0x040fe60000410000 */
[C---:B---3--:R-:W-:Y:S03]  /*7cf0*/  HMMA.16816.F32 R92, R136.reuse, R104, R92 ;  /* 0x00000068885c723c */ /* 0x048fe6000000185c */
[C---:B------:R-:W-:Y:S02]  /*7d00*/  FMUL.FTZ R98, R2.reuse, R98 ;  /* 0x0000006202627220 */ /* 0x040fe40000410000 */
[C---:B------:R-:W-:Y:S02]  /*7d10*/  FMUL.FTZ R99, R2.reuse, R99 ;  /* 0x0000006302637220 */ /* 0x040fe40000410000 */
[----:B------:R-:W-:Y:S01]  /*7d20*/  FFMA.FTZ R168, R3, R218, R168 ;  /* 0x000000da03a87223 */ /* 0x000fe200000100a8 */
[----:B------:R-:W-:Y:S01]  /*7d30*/  MOV R3, R0 ;  /* 0x0000000000037202 */ /* 0x000fe20000000f00 */
[----:B------:R-:W-:Y:S03]  /*7d40*/  FFMA.FTZ R173, R2, R219, R173 ;  /* 0x000000db02ad7223 */ /* 0x000fe600000100ad */
[----:B------:R-:W-:Y:S01]  /*7d50*/  HMMA.16816.F32 R96, R136, R106, R96 ;  /* 0x0000006a8860723c */ /* 0x000fe20000001860 */
[----:B------:R-:W3:Y:S02]  /*7d60*/  LDSM.16.MT88.4 R104, [R196+0x2900] ;  /* 0x00290000c468783b */ /* 0x000ee40000004200 */
[----:B------:R-:W-:Y:S02]  /*7d70*/  FADD.FTZ R135, R135, R168 ;  /* 0x000000a887877221 */ /* 0x000fe40000010000 */
[----:B------:R-:W-:Y:S02]  /*7d80*/  FADD.FTZ R172, R172, R173 ;  /* 0x000000adacac7221 */ /* 0x000fe40000010000 */
[----:B------:R-:W-:Y:S01]  /*7d90*/  FADD.FTZ R134, R134, R135 ;  /* 0x0000008786867221 */ /* 0x000fe20000010000 */
[C---:B------:R-:W-:Y:S01]  /*7da0*/  HMMA.16816.F32 R4, R100.reuse, R112, R4 ;  /* 0x000000706404723c */ /* 0x040fe20000001804 */
[----:B------:R-:W-:Y:S04]  /*7db0*/  LDSM.16.MT88.4 R136, [R197+0x3100] ;  /* 0x00310000c588783b */ /* 0x000fe80000004200 */
[----:B------:R-:W-:Y:S03]  /*7dc0*/  FADD.FTZ R169, R169, R134 ;  /* 0x00000086a9a97221 */ /* 0x000fe60000010000 */
[C---:B------:R-:W-:Y:S01]  /*7dd0*/  HMMA.16816.F32 R8, R100.reuse, R114, R8 ;  /* 0x000000726408723c */ /* 0x040fe20000001808 */
[----:B------:R-:W-:Y:S03]  /*7de0*/  LDSM.16.MT88.4 R112, [R198+0x4900] ;  /* 0x00490000c670783b */ /* 0x000fe60000004200 */
[----:B------:R-:W-:Y:S04]  /*7df0*/  FADD.FTZ R174, R174, R169 ;  /* 0x000000a9aeae7221 */ /* 0x000fe80000010000 */
[C---:B------:R-:W-:Y:S04]  /*7e00*/  HMMA.16816.F32 R12, R100.reuse, R116, R12 ;  /* 0x00000074640c723c */ /* 0x040fe8000000180c */
[----:B------:R-:W-:Y:S04]  /*7e10*/  FADD.FTZ R175, R175, R174 ;  /* 0x000000aeafaf7221 */ /* 0x000fe80000010000 */
[C---:B------:R-:W-:Y:S01]  /*7e20*/  HMMA.16816.F32 R16, R100.reuse, R118, R16 ;  /* 0x000000766410723c */ /* 0x040fe20000001810 */
[----:B------:R-:W-:Y:S03]  /*7e30*/  LDSM.16.MT88.4 R116, [R197+0x4900] ;  /* 0x00490000c574783b */ /* 0x000fe60000004200 */
[----:B------:R-:W-:Y:S04]  /*7e40*/  FADD.FTZ R176, R176, R175 ;  /* 0x000000afb0b07221 */ /* 0x000fe80000010000 */
[C---:B--2---:R-:W-:Y:S04]  /*7e50*/  HMMA.16816.F32 R20, R100.reuse, R108, R20 ;  /* 0x0000006c6414723c */ /* 0x044fe80000001814 */
[----:B------:R-:W-:Y:S04]  /*7e60*/  FADD.FTZ R176, R177, R176 ;  /* 0x000000b0b1b07221 */ /* 0x000fe80000010000 */
        /* <DEDUP_REMOVED lines=16> */
[----:B------:R-:W3:Y:S07]  /*7f70*/  LDSM.16.MT88.4 R104, [R196+0x4900] ;  /* 0x00490000c468783b */ /* 0x000eee0000004200 */
[C---:B--2---:R-:W-:Y:S08]  /*7f80*/  HMMA.16816.F32 R68, R100.reuse, R108, R68 ;  /* 0x0000006c6444723c */ /* 0x044ff00000001844 */
[C---:B------:R-:W-:Y:S01]  /*7f90*/  HMMA.16816.F32 R72, R100.reuse, R110, R72 ;  /* 0x0000006e6448723c */ /* 0x040fe20000001848 */
[----:B------:R-:W2:Y:S07]  /*7fa0*/  LDSM.16.MT88.4 R108, [R203+0x1100] ;  /* 0x00110000cb6c783b */ /* 0x000eae0000004200 */
[C---:B------:R-:W-:Y:S08]  /*7fb0*/  HMMA.16816.F32 R76, R100.reuse, R112, R76 ;  /* 0x00000070644c723c */ /* 0x040ff0000000184c */
[C---:B------:R-:W-:Y:S01]  /*7fc0*/  HMMA.16816.F32 R80, R100.reuse, R114, R80 ;  /* 0x000000726450723c */ /* 0x040fe20000001850 */
[----:B------:R-:W5:Y:S07]  /*7fd0*/  LDSM.16.MT88.4 R112, [R197+0x1100] ;  /* 0x00110000c570783b */ /* 0x000f6e0000004200 */
[C---:B------:R-:W-:Y:S08]  /*7fe0*/  HMMA.16816.F32 R84, R100.reuse, R116, R84 ;  /* 0x000000746454723c */ /* 0x040ff00000001854 */
[C---:B------:R-:W-:Y:S01]  /*7ff0*/  HMMA.16816.F32 R88, R100.reuse, R118, R88 ;  /* 0x000000766458723c */ /* 0x040fe20000001858 */
[----:B------:R-:W1:Y:S07]  /*8000*/  LDSM.16.MT88.4 R116, [R203+0x3100] ;  /* 0x00310000cb74783b */ /* 0x000e6e0000004200 */
[C---:B---3--:R-:W-:Y:S08]  /*8010*/  HMMA.16816.F32 R92, R100.reuse, R104, R92 ;  /* 0x00000068645c723c */ /* 0x048ff0000000185c */
[----:B------:R-:W-:Y:S01]  /*8020*/  HMMA.16816.F32 R96, R100, R106, R96 ;  /* 0x0000006a6460723c */ /* 0x000fe20000001860 */
[----:B------:R-:W3:Y:S06]  /*8030*/  LDSM.16.MT88.4 R104, [R196+0x3100] ;  /* 0x00310000c468783b */ /* 0x000eec0000004200 */
        /* <DEDUP_REMOVED lines=8> */
[----:B------:R-:W-:Y:S05]  /*80c0*/  FADD.FTZ R230, R230, R229 ;  /* 0x000000e5e6e67221 */ /* 0x000fea0000010000 */
[C---:B------:R-:W-:Y:S01]  /*80d0*/  HMMA.16816.F32 R8, R100.reuse, R110, R8 ;  /* 0x0000006e6408723c */ /* 0x040fe20000001808 */
[----:B------:R-:W2:Y:S07]  /*80e0*/  LDSM.16.MT88.4 R108, [R203+0x5100] ;  /* 0x00510000cb6c783b */ /* 0x000eae0000004200 */
[C---:B------:R-:W-:Y:S08]  /*80f0*/  HMMA.16816.F32 R12, R100.reuse, R120, R12 ;  /* 0x00000078640c723c */ /* 0x040ff0000000180c */
[C---:B------:R-:W-:Y:S08]  /*8100*/  HMMA.16816.F32 R16, R100.reuse, R122, R16 ;  /* 0x0000007a6410723c */ /* 0x040ff00000001810 */
[C---:B-----5:R-:W-:Y:S08]  /*8110*/  HMMA.16816.F32 R20, R100.reuse, R112, R20 ;  /* 0x000000706414723c */ /* 0x060ff00000001814 */
[C---:B------:R-:W-:Y:S01]  /*8120*/  HMMA.16816.F32 R24, R100.reuse, R114, R24 ;  /* 0x000000726418723c */ /* 0x040fe20000001818 */
[----:B------:R-:W5:Y:S07]  /*8130*/  LDSM.16.MT88.4 R112, [R198+0x5100] ;  /* 0x00510000c670783b */ /* 0x000f6e0000004200 */
[C---:B------:R-:W-:Y:S08]  /*8140*/  HMMA.16816.F32 R28, R100.reuse, R124, R28 ;  /* 0x0000007c641c723c */ /* 0x040ff0000000181c */
[C---:B------:R-:W-:Y:S01]  /*8150*/  HMMA.16816.F32 R32, R100.reuse, R126, R32 ;  /* 0x0000007e6420723c */ /* 0x040fe20000001820 */
[----:B------:R-:W-:Y:S07]  /*8160*/  LDSM.16.MT88.4 R124, [R203+0x1900] ;  /* 0x00190000cb7c783b */ /* 0x000fee0000004200 */
[C---:B-1----:R-:W-:Y:S08]  /*8170*/  HMMA.16816.F32 R36, R100.reuse, R116, R36 ;  /* 0x000000746424723c */ /* 0x042ff00000001824 */
[C---:B------:R-:W-:Y:S01]  /*8180*/  HMMA.16816.F32 R40, R100.reuse, R118, R40 ;  /* 0x000000766428723c */ /* 0x040fe20000001828 */
[----:B------:R-:W1:Y:S07]  /*8190*/  LDSM.16.MT88.4 R116, [R197+0x5100] ;  /* 0x00510000c574783b */ /* 0x000e6e0000004200 */
[C---:B------:R-:W-:Y:S08]  /*81a0*/  HMMA.16816.F32 R44, R100.reuse, R128, R44 ;  /* 0x00000080642c723c */ /* 0x040ff0000000182c */
[C---:B------:R-:W-:Y:S08]  /*81b0*/  HMMA.16816.F32 R48, R100.reuse, R130, R48 ;  /* 0x000000826430723c */ /* 0x040ff00000001830 */
[C---:B------:R-:W-:Y:S07]  /*81c0*/  HMMA.16816.F32 R52, R100.reuse, R136, R52 ;  /* 0x000000886434723c */ /* 0x040fee0000001834 */
[----:B------:R-:W-:Y:S01]  /*81d0*/  F2FP.PACK_AB R136, R236, R235 ;  /* 0x000000ebec88723e */ /* 0x000fe200000000ff */
[C---:B------:R-:W-:Y:S04]  /*81e0*/  HMMA.16816.F32 R56, R100.reuse, R138, R56 ;  /* 0x0000008a6438723c */ /* 0x040fe80000001838 */
[----:B------:R-:W-:Y:S01]  /*81f0*/  F2FP.PACK_AB R137, R240, R239 ;  /* 0x000000eff089723e */ /* 0x000fe200000000ff */
[----:B------:R-:W-:Y:S02]  /*8200*/  FADD.FTZ R235, R235, R230 ;  /* 0x000000e6ebeb7221 */ /* 0x000fe40000010000 */
[----:B------:R-:W-:Y:S01]  /*8210*/  F2FP.PACK_AB R138, R238, R237 ;  /* 0x000000edee8a723e */ /* 0x000fe200000000ff */
[C---:B---3--:R-:W-:Y:S04]  /*8220*/  HMMA.16816.F32 R60, R100.reuse, R104, R60 ;  /* 0x00000068643c723c */ /* 0x048fe8000000183c */
[----:B----4-:R-:W-:Y:S01]  /*8230*/  F2FP.PACK_AB R139, R242, R241 ;  /* 0x000000f1f28b723e */ /* 0x010fe200000000ff */
[----:B------:R-:W-:Y:S03]  /*8240*/  FADD.FTZ R236, R236, R235 ;  /* 0x000000ebecec7221 */ /* 0x000fe60000010000 */
[C---:B------:R-:W-:Y:S01]  /*8250*/  HMMA.16816.F32 R64, R100.reuse, R106, R64 ;  /* 0x0000006a6440723c */ /* 0x040fe20000001840 */
[----:B------:R-:W3:Y:S03]  /*8260*/  LDSM.16.MT88.4 R104, [R196+0x5100] ;  /* 0x00510000c468783b */ /* 0x000ee60000004200 */
[----:B------:R-:W-:Y:S04]  /*8270*/  FADD.FTZ R237, R237, R236 ;  /* 0x000000eceded7221 */ /* 0x000fe80000010000 */
[C---:B--2---:R-:W-:Y:S04]  /*8280*/  HMMA.16816.F32 R68, R100.reuse, R108, R68 ;  /* 0x0000006c6444723c */ /* 0x044fe80000001844 */
[----:B------:R-:W-:Y:S04]  /*8290*/  FADD.FTZ R218, R238, R237 ;  /* 0x000000edeeda7221 */ /* 0x000fe80000010000 */
[C---:B------:R-:W-:Y:S01]  /*82a0*/  HMMA.16816.F32 R72, R100.reuse, R110, R72 ;  /* 0x0000006e6448723c */ /* 0x040fe20000001848 */
[----:B------:R-:W2:Y:S07]  /*82b0*/  LDSM.16.MT88.4 R108, [R198+0x1900] ;  /* 0x00190000c66c783b */ /* 0x000eae0000004200 */
[C---:B-----5:R-:W-:Y:S08]  /*82c0*/  HMMA.16816.F32 R76, R100.reuse, R112, R76 ;  /* 0x00000070644c723c */ /* 0x060ff0000000184c */
[C---:B------:R-:W-:Y:S08]  /*82d0*/  HMMA.16816.F32 R80, R100.reuse, R114, R80 ;  /* 0x000000726450723c */ /* 0x040ff00000001850 */
[C---:B-1----:R-:W-:Y:S08]  /*82e0*/  HMMA.16816.F32 R84, R100.reuse, R116, R84 ;  /* 0x000000746454723c */ /* 0x042ff00000001854 */
[C---:B------:R-:W-:Y:S08]  /*82f0*/  HMMA.16816.F32 R88, R100.reuse, R118, R88 ;  /* 0x000000766458723c */ /* 0x040ff00000001858 */
[C---:B---3--:R-:W-:Y:S08]  /*8300*/  HMMA.16816.F32 R92, R100.reuse, R104, R92 ;  /* 0x00000068645c723c */ /* 0x048ff0000000185c */
[----:B------:R-:W-:Y:S08]  /*8310*/  HMMA.16816.F32 R96, R100, R106, R96 ;  /* 0x0000006a6460723c */ /* 0x000ff00000001860 */
[C---:B------:R-:W-:Y:S01]  /*8320*/  HMMA.16816.F32 R128, R136.reuse, R124, R4 ;  /* 0x0000007c8880723c */ /* 0x040fe20000001804 */
[----:B------:R-:W1:Y:S07]  /*8330*/  LDSM.16.MT88.4 R4, [R198+0x5900] ;  /* 0x00590000c604783b */ /* 0x000e6e0000004200 */
[C---:B------:R-:W-:Y:S01]  /*8340*/  HMMA.16816.F32 R124, R136.reuse, R126, R8 ;  /* 0x0000007e887c723c */ /* 0x040fe20000001808 */
[----:B------:R-:W3:Y:S07]  /*8350*/  LDSM.16.MT88.4 R8, [R197+0x5900] ;  /* 0x00590000c508783b */ /* 0x000eee0000004200 */
[C---:B--2---:R-:W-:Y:S01]  /*8360*/  HMMA.16816.F32 R120, R136.reuse, R108, R12 ;  /* 0x0000006c8878723c */ /* 0x044fe2000000180c */
[----:B------:R-:W2:Y:S07]  /*8370*/  LDSM.16.MT88.4 R12, [R196+0x5900] ;  /* 0x00590000c40c783b */ /* 0x000eae0000004200 */
        /* <DEDUP_REMOVED lines=15> */
[C---:B-1----:R-:W-:Y:S07]  /*8470*/  HMMA.16816.F32 R76, R136.reuse, R4, R76 ;  /* 0x00000004884c723c */ /* 0x042fee000000184c */
[----:B------:R-:W-:Y:S01]  /*8480*/  FADD.FTZ R5, R171, R172 ;  /* 0x000000acab057221 */ /* 0x000fe20000010000 */
[C---:B------:R-:W-:Y:S04]  /*8490*/  HMMA.16816.F32 R80, R136.reuse, R6, R80 ;  /* 0x000000068850723c */ /* 0x040fe80000001850 */
[----:B------:R-:W-:Y:S04]  /*84a0*/  FADD.FTZ R5, R170, R5 ;  /* 0x00000005aa057221 */ /* 0x000fe80000010000 */
[C---:B---3--:R-:W-:Y:S04]  /*84b0*/  HMMA.16816.F32 R84, R136.reuse, R8, R84 ;  /* 0x000000088854723c */ /* 0x048fe80000001854 */
[----:B------:R-:W-:Y:S04]  /*84c0*/  FADD.FTZ R2, R178, R5 ;  /* 0x00000005b2027221 */ /* 0x000fe80000010000 */
[C---:B------:R-:W-:Y:S04]  /*84d0*/  HMMA.16816.F32 R88, R136.reuse, R10, R88 ;  /* 0x0000000a8858723c */ /* 0x040fe80000001858 */
[----:B------:R-:W-:Y:S04]  /*84e0*/  FADD.FTZ R2, R179, R2 ;  /* 0x00000002b3027221 */ /* 0x000fe80000010000 */
[----:B------:R-:W-:Y:S01]  /*84f0*/  FADD.FTZ R225, R225, R2 ;  /* 0x00000002e1e17221 */ /* 0x000fe20000010000 */
[----:B------:R-:W-:Y:S01]  /*8500*/  MOV R2, R132 ;  /* 0x0000008400027202 */ /* 0x000fe20000000f00 */
[C---:B--2---:R-:W-:Y:S03]  /*8510*/  HMMA.16816.F32 R92, R136.reuse, R12, R92 ;  /* 0x0000000c885c723c */ /* 0x044fe6000000185c */
[----:B------:R-:W-:Y:S04]  /*8520*/  FADD.FTZ R226, R226, R225 ;  /* 0x000000e1e2e27221 */ /* 0x000fe80000010000 */
[----:B------:R-:W-:Y:S01]  /*8530*/  FADD.FTZ R231, R231, R226 ;  /* 0x000000e2e7e77221 */ /* 0x000fe20000010000 */
[----:B------:R-:W-:Y:S04]  /*8540*/  HMMA.16816.F32 R96, R136, R14, R96 ;  /* 0x0000000e8860723c */ /* 0x000fe80000001860 */
[----:B------:R-:W-:Y:S04]  /*8550*/  FADD.FTZ R232, R232, R231 ;  /* 0x000000e7e8e87221 */ /* 0x000fe80000010000 */
[----:B------:R-:W-:Y:S04]  /*8560*/  FADD.FTZ R233, R233, R232 ;  /* 0x000000e8e9e97221 */ /* 0x000fe80000010000 */
[----:B------:R-:W-:Y:S04]  /*8570*/  FADD.FTZ R234, R234, R233 ;  /* 0x000000e9eaea7221 */ /* 0x000fe80000010000 */
[----:B------:R-:W-:Y:S04]  /*8580*/  FADD.FTZ R239, R239, R234 ;  /* 0x000000eaefef7221 */ /* 0x000fe80000010000 */
[----:B------:R-:W-:Y:S04]  /*8590*/  FADD.FTZ R240, R240, R239 ;  /* 0x000000eff0f07221 */ /* 0x000fe80000010000 */
[----:B------:R-:W-:Y:S04]  /*85a0*/  FADD.FTZ R219, R241, R240 ;  /* 0x000000f0f1db7221 */ /* 0x000fe80000010000 */
[----:B------:R-:W-:Y:S01]  /*85b0*/  FADD.FTZ R219, R242, R219 ;  /* 0x000000dbf2db7221 */ /* 0x000fe20000010000 */
[----:B------:R-:W-:-:S05]  /*85c0*/  @P0 BRA `(.L_x_175) ;  /* 0xffffc7f000000947 */ /* 0x000fca000383ffff */
.L_x_166:
[----:B------:R-:W1:Y:S01]  /*85d0*/  S2UR UR7, SR_CTAID.X ;  /* 0x00000000000779c3 */ /* 0x000e620000002500 */
[----:B------:R-:W-:Y:S01]  /*85e0*/  ULDC.64 UR4, c[0x0][0x2c8] ;  /* 0x0000b20000047ab9 */ /* 0x000fe20000000a00 */
[----:B------:R-:W-:Y:S01]  /*85f0*/  PLOP3.LUT P0, PT, PT, PT, UP1, 0x40, 0x0 ;  /* 0x000000000000781c */ /* 0x000fe20003f0e818 */
[----:B------:R-:W-:-:S02]  /*8600*/  UMOV UR6, 0x1 ;  /* 0x0000000100067882 */ /* 0x000fc40000000000 */
[----:B-1----:R-:W-:-:S04]  /*8610*/  ULEA UR7, UR7, 0x7f, 0x7 ;  /* 0x0000007f07077891 */ /* 0x002fc8000f8e383f */
[----:B------:R-:W-:-:S03]  /*8620*/  UIMAD.WIDE.U32 UR18, UR7, UR4, URZ ;  /* 0x00000004071272a5 */ /* 0x000fc6000f8e003f */
[----:B------:R-:W-:Y:S02]  /*8630*/  ULDC UR4, c[0x0][0x168] ;  /* 0x00005a0000047ab9 */ /* 0x000fe40000000800 */
[----:B------:R-:W-:Y:S02]  /*8640*/  UIADD3 UR4, UR6, -UR4, URZ ;  /* 0x8000000406047290 */ /* 0x000fe4000fffe03f */
[----:B------:R-:W-:Y:S02]  /*8650*/  @UP2 USHF.R.U32.HI UR7, URZ, UR5, UR19 ;  /* 0x000000053f072299 */ /* 0x000fe40008011613 */
[----:B------:R-:W-:Y:S02]  /*8660*/  ULDC UR6, c[0x0][0x324] ;  /* 0x0000c90000067ab9 */ /* 0x000fe40000000800 */
[----:B------:R-:W-:Y:S02]  /*8670*/  ULDC UR5, c[0x0][0x1d0] ;  /* 0x0000740000057ab9 */ /* 0x000fe40000000800 */
[----:B------:R-:W-:-:S04]  /*8680*/  UIADD3 UR7, UR7, UR5, UR4 ;  /* 0x0000000507077290 */ /* 0x000fc8000fffe004 */
[----:B------:R-:W-:Y:S01]  /*8690*/  UIADD3 UR6, UR7, -UR6, URZ ;  /* 0x8000000607067290 */ /* 0x000fe2000fffe03f */
[----:B------:R-:W-:Y:S05]  /*86a0*/  @P0 BRA `(.L_x_176) ;  /* 0x0000016000000947 */ /* 0x000fea0003800000 */
[----:B------:R-:W-:-:S06]  /*86b0*/  UISETP.GT.AND UP0, UPT, UR7, -0x1, UPT ;  /* 0xffffffff0700788c */ /* 0x000fcc000bf04270 */
[----:B------:R-:W-:-:S13]  /*86c0*/  PLOP3.LUT P0, PT, PT, PT, UP0, 0x80, 0x0 ;  /* 0x000000000000781c */ /* 0x000fda0003f0f008 */
[----:B------:R-:W-:Y:S05]  /*86d0*/  @P0 BRA `(.L_x_177) ;  /* 0x0000009000000947 */ /* 0x000fea0003800000 */
[----:B------:R-:W-:Y:S02]  /*86e0*/  ULDC UR4, c[0x0][0x32c] ;  /* 0x0000cb0000047ab9 */ /* 0x000fe40000000800 */
[----:B------:R-:W-:Y:S02]  /*86f0*/  UISETP.NE.AND UP0, UPT, UR4, 0x1, UPT ;  /* 0x000000010400788c */ /* 0x000fe4000bf05270 */
[----:B------:R-:W-:Y:S02]  /*8700*/  ULOP3.LUT UR7, URZ, UR7, URZ, 0x33, !UPT ;  /* 0x000000073f077292 */ /* 0x000fe4000f8e333f */
[----:B------:R-:W-:Y:S02]  /*8710*/  ULDC.64 UR4, c[0x0][0x330] ;  /* 0x0000cc0000047ab9 */ /* 0x000fe40000000a00 */
[----:B------:R-:W-:-:S07]  /*8720*/  UIMAD.WIDE.U32 UR18, UR7, UR4, URZ ;  /* 0x00000004071272a5 */ /* 0x000fce000f8e003f */
[----:B------:R-:W-:Y:S02]  /*8730*/  @UP0 UMOV UR15, UR19 ;  /* 0x00000013000f0c82 */ /* 0x000fe40008000000 */
[----:B------:R-:W-:-:S04]  /*8740*/  @UP0 USHF.R.U32.HI UR7, URZ, UR5, UR15 ;  /* 0x000000053f070299 */ /* 0x000fc8000801160f */
[----:B------:R-:W-:Y:S01]  /*8750*/  ULOP3.LUT UR7, URZ, UR7, URZ, 0x33, !UPT ;  /* 0x000000073f077292 */ /* 0x000fe2000f8e333f */
[----:B------:R-:W-:Y:S05]  /*8760*/  BRA `(.L_x_178) ;  /* 0x0000006000007947 */ /* 0x000fea0003800000 */
.L_x_177:
[----:B------:R-:W-:Y:S02]  /*8770*/  ULDC UR4, c[0x0][0x32c] ;  /* 0x0000cb0000047ab9 */ /* 0x000fe40000000800 */
[----:B------:R-:W-:-:S03]  /*8780*/  UISETP.NE.AND UP0, UPT, UR4, 0x1, UPT ;  /* 0x000000010400788c */ /* 0x000fc6000bf05270 */
[----:B------:R-:W-:Y:S02]  /*8790*/  ULDC.64 UR4, c[0x0][0x330] ;  /* 0x0000cc0000047ab9 */ /* 0x000fe40000000a00 */
[----:B------:R-:W-:-:S07]  /*87a0*/  UIMAD.WIDE.U32 UR18, UR7, UR4, URZ ;  /* 0x00000004071272a5 */ /* 0x000fce000f8e003f */
[----:B------:R-:W-:Y:S02]  /*87b0*/  @UP0 UMOV UR15, UR19 ;  /* 0x00000013000f0c82 */ /* 0x000fe40008000000 */
[----:B------:R-:W-:Y:S02]  /*87c0*/  @UP0 USHF.R.U32.HI UR7, URZ, UR5, UR15 ;  /* 0x000000053f070299 */ /* 0x000fe4000801160f */
.L_x_178:
[----:B------:R-:W-:Y:S02]  /*87d0*/  ULDC UR4, c[0x0][0x32c] ;  /* 0x0000cb0000047ab9 */ /* 0x000fe40000000800 */
[----:B------:R-:W-:-:S04]  /*87e0*/  UIMAD UR4, UR7, UR4, URZ ;  /* 0x00000004070472a4 */ /* 0x000fc8000f8e023f */
[----:B------:R-:W-:-:S04]  /*87f0*/  UISETP.LT.AND UP0, UPT, UR6, UR4, UPT ;  /* 0x000000040600728c */ /* 0x000fc8000bf01270 */
[----:B------:R-:W-:-:S04]  /*8800*/  USEL UR6, UR6, UR4, !UP0 ;  /* 0x0000000406067287 */ /* 0x000fc8000c000000 */
.L_x_176:
[----:B------:R-:W-:-:S04]  /*8810*/  UIADD3 UR6, UR6, 0x3f, URZ ;  /* 0x0000003f06067890 */ /* 0x000fc8000fffe03f */
        /* <DEDUP_REMOVED lines=8> */
[----:B------:R-:W-:Y:S01]  /*88a0*/  IADD3 R227, P6, R208, 0x40, RZ ;  /* 0x00000040d0e37810 */ /* 0x000fe20007fde0ff */
[----:B------:R-:W-:Y:S01]  /*88b0*/  IMAD.MOV.U32 R135, RZ, RZ, R132 ;  /* 0x000000ffff877224 */ /* 0x000fe200078e0084 */
[----:B------:R-:W-:Y:S01]  /*88c0*/  IADD3 R223, P4, R210, 0x40, RZ ;  /* 0x00000040d2df7810 */ /* 0x000fe20007f9e0ff */
[----:B------:R-:W-:Y:S01]  /*88d0*/  IMAD.MOV.U32 R3, RZ, RZ, R0 ;  /* 0x000000ffff037224 */ /* 0x000fe200078e0000 */
[----:B------:R-:W-:Y:S01]  /*88e0*/  IADD3 R225, P5, R208, 0x80, RZ ;  /* 0x00000080d0e17810 */ /* 0x000fe20007fbe0ff */
[----:B------:R-:W-:Y:S01]  /*88f0*/  IMAD.X R226, RZ, RZ, R215, P6 ;  /* 0x000000ffffe27224 */ /* 0x000fe200030e06d7 */
[----:B------:R-:W-:Y:S01]  /*8900*/  IADD3 R221, P0, R210, 0x80, RZ ;  /* 0x00000080d2dd7810 */ /* 0x000fe20007f1e0ff */
[----:B------:R-:W-:Y:S01]  /*8910*/  IMAD.X R222, RZ, RZ, R217, P4 ;  /* 0x000000ffffde7224 */ /* 0x000fe200020e06d9 */
[----:B------:R-:W-:Y:S01]  /*8920*/  IADD3.X R224, RZ, R215, RZ, P5, !PT ;  /* 0x000000d7ffe07210 */ /* 0x000fe20002ffe4ff */
[----:B------:R-:W-:Y:S01]  /*8930*/  UMOV UR18, UR13 ;  /* 0x0000000d00127c82 */ /* 0x000fe20008000000 */
[----:B------:R-:W-:Y:S01]  /*8940*/  IADD3.X R220, RZ, R217, RZ, P0, !PT ;  /* 0x000000d9ffdc7210 */ /* 0x000fe200007fe4ff */
[----:B------:R-:W-:-:S02]  /*8950*/  ULDC.64 UR6, c[0x0][0x208] ;  /* 0x0000820000067ab9 */ /* 0x000fc40000000a00 */
[----:B------:R-:W-:Y:S02]  /*8960*/  ULDC.64 UR4, c[0x0][0x1e0] ;  /* 0x0000780000047ab9 */ /* 0x000fe40000000a00 */
.L_x_180:
        /* <DEDUP_REMOVED lines=15> */
[----:B------:R-:W-:Y:S01]  /*8a60*/  @!UP3 ULEA UR19, UP0, UR6, UR19, 0x5 ;  /* 0x000000130613b291 */ /* 0x000fe2000f80283f */
[----:B------:R-:W1:Y:S03]  /*8a70*/  LDSM.16.M88.4 R8, [R205+0x6100] ;  /* 0x00610000cd08783b */ /* 0x000e660000000200 */
[----:B------:R-:W-:Y:S02]  /*8a80*/  @!P0 IADD3.X R0, R215, UR13, RZ, P6, !PT ;  /* 0x0000000dd7008c10 */ /* 0x000fe4000b7fe4ff */
[----:B------:R-:W-:Y:S02]  /*8a90*/  @!P0 LEA R22, P6, R5, c[0x0][0x1f8], 0x1 ;  /* 0x00007e0005168a11 */ /* 0x000fe400078c08ff */
[----:B------:R-:W-:Y:S01]  /*8aa0*/  @!P0 IADD3.X R2, R226, UR13, RZ, P5, !PT ;  /* 0x0000000de2028c10 */ /* 0x000fe2000affe4ff */
[----:B------:R-:W2:Y:S01]  /*8ab0*/  LDSM.16.M88.4 R16, [R205+0x6900] ;  /* 0x00690000cd10783b */ /* 0x000ea20000000200 */
[----:B------:R-:W-:Y:S02]  /*8ac0*/  @!P0 LEA R20, P5, R7, c[0x0][0x1f8], 0x1 ;  /* 0x00007e0007148a11 */ /* 0x000fe400078a08ff */
[----:B------:R-:W-:Y:S01]  /*8ad0*/  @!P0 IADD3.X R4, R224, UR13, RZ, P4, !PT ;  /* 0x0000000de0048c10 */ /* 0x000fe2000a7fe4ff */
[----:B------:R-:W-:Y:S01]  /*8ae0*/  @!UP3 ULEA.HI.X UR13, UR6, UR13, UR7, 0x5, UP0 ;  /* 0x0000000d060db291 */ /* 0x000fe200080f2c07 */
[----:B------:R-:W-:Y:S01]  /*8af0*/  @!P0 LEA R28, P4, R13, c[0x0][0x1f8], 0x1 ;  /* 0x00007e000d1c8a11 */ /* 0x000fe200078808ff */
[----:B------:R-:W-:Y:S01]  /*8b00*/  UISETP.GT.AND UP3, UPT, UR18, UR8, UPT ;  /* 0x000000081200728c */ /* 0x000fe2000bf64270 */
[----:B------:R-:W-:Y:S01]  /*8b10*/  @!P0 LEA.HI.X R23, R5, c[0x0][0x1fc], R0, 0x1, P6 ;  /* 0x00007f0005178a11 */ /* 0x000fe200030f0c00 */
[----:B------:R-:W3:Y:S01]  /*8b20*/  LDSM.16.M88.4 R24, [R205+0x7100] ;  /* 0x00710000cd18783b */ /* 0x000ee20000000200 */
[----:B------:R-:W-:Y:S02]  /*8b30*/  @!P0 LEA.HI.X R21, R7, c[0x0][0x1fc], R2, 0x1, P5 ;  /* 0x00007f0007158a11 */ /* 0x000fe400028f0c02 */
[----:B------:R-:W-:Y:S02]  /*8b40*/  @!P0 LEA.HI.X R29, R13, c[0x0][0x1fc], R4, 0x1, P4 ;  /* 0x00007f000d1d8a11 */ /* 0x000fe400020f0c04 */
[----:B------:R-:W-:Y:S02]  /*8b50*/  @!P0 IADD3 R5, P6, R208, UR19, RZ ;  /* 0x00000013d0058c10 */ /* 0x000fe4000ffde0ff */
[----:B------:R-:W-:Y:S01]  /*8b60*/  @!P0 IADD3 R7, P5, R227, UR19, RZ ;  /* 0x00000013e3078c10 */ /* 0x000fe2000ffbe0ff */
[----:B------:R-:W4:Y:S01]  /*8b70*/  LDSM.16.M88.4 R136, [R205+0x7900] ;  /* 0x00790000cd88783b */ /* 0x000f220000000200 */
[----:B------:R-:W-:Y:S02]  /*8b80*/  @!P0 IADD3 R13, P4, R225, UR19, RZ ;  /* 0x00000013e10d8c10 */ /* 0x000fe4000ff9e0ff */
[----:B------:R-:W-:Y:S02]  /*8b90*/  @!P0 IADD3.X R0, R215, UR13, RZ, P6, !PT ;  /* 0x0000000dd7008c10 */ /* 0x000fe4000b7fe4ff */
[----:B------:R-:W-:Y:S02]  /*8ba0*/  @!P0 LEA R170, P6, R5, c[0x0][0x1f8], 0x1 ;  /* 0x00007e0005aa8a11 */ /* 0x000fe400078c08ff */
[----:B------:R-:W-:Y:S01]  /*8bb0*/  @!P0 IADD3.X R2, R226, UR13, RZ, P5, !PT ;  /* 0x0000000de2028c10 */ /* 0x000fe2000affe4ff */
[----:B------:R-:W-:Y:S01]  /*8bc0*/  LDSM.16.M88.4 R140, [R202+0xc100] ;  /* 0x00c10000ca8c783b */ /* 0x000fe20000000200 */
[----:B------:R-:W-:Y:S02]  /*8bd0*/  @!P0 LEA R168, P5, R7, c[0x0][0x1f8], 0x1 ;  /* 0x00007e0007a88a11 */ /* 0x000fe400078a08ff */
[----:B------:R-:W-:Y:S01]  /*8be0*/  @!P0 IADD3.X R4, R224, UR13, RZ, P4, !PT ;  /* 0x0000000de0048c10 */ /* 0x000fe2000a7fe4ff */
[----:B------:R-:W-:Y:S01]  /*8bf0*/  UIADD3 UR13, UR18, -0x1, URZ ;  /* 0xffffffff120d7890 */ /* 0x000fe2000fffe03f */
[----:B------:R-:W-:Y:S02]  /*8c00*/  @!P0 LEA R132, P4, R13, c[0x0][0x1f8], 0x1 ;  /* 0x00007e000d848a11 */ /* 0x000fe400078808ff */
[----:B------:R-:W-:Y:S01]  /*8c10*/  @!P0 LEA.HI.X R171, R5, c[0x0][0x1fc], R0, 0x1, P6 ;  /* 0x00007f0005ab8a11 */ /* 0x000fe200030f0c00 */
[----:B------:R-:W5:Y:S01]  /*8c20*/  LDSM.16.M88.4 R144, [R204] ;  /* 0x00000000cc90783b */ /* 0x000f620000000200 */
[----:B------:R-:W-:Y:S01]  /*8c30*/  @!P0 LEA.HI.X R169, R7, c[0x0][0x1fc], R2, 0x1, P5 ;  /* 0x00007f0007a98a11 */ /* 0x000fe200028f0c02 */
[----:B------:R-:W-:Y:S01]  /*8c40*/  @UP3 UIMAD.WIDE.U32 UR22, UR13, UR4, URZ ;  /* 0x000000040d1632a5 */ /* 0x000fe2000f8e003f */
[----:B------:R-:W-:Y:S01]  /*8c50*/  @!P0 LEA.HI.X R133, R13, c[0x0][0x1fc], R4, 0x1, P4 ;  /* 0x00007f000d858a11 */ /* 0x000fe200020f0c04 */
[----:B------:R-:W-:Y:S01]  /*8c60*/  @UP3 USHF.R.S32.HI UR19, URZ, 0x1f, UR13 ;  /* 0x0000001f3f133899 */ /* 0x000fe2000801140d */
[C---:B-1----:R-:W-:Y:S01]  /*8c70*/  HMMA.16816.F32 R4, R32.reuse, R8, RZ ;  /* 0x000000082004723c */ /* 0x042fe200000018ff */
[----:B------:R-:W-:Y:S02]  /*8c80*/  @UP3 USHF.L.U32 UR20, UR22, 0x6, URZ ;  /* 0x0000000616143899 */ /* 0x000fe4000800063f */
[----:B------:R-:W1:Y:S01]  /*8c90*/  LDSM.16.M88.4 R148, [R195] ;  /* 0x00000000c394783b */ /* 0x000e620000000200 */
[----:B------:R-:W-:Y:S04]  /*8ca0*/  @UP3 UIMAD UR19, UR19, UR4, URZ ;  /* 0x00000004131332a4 */ /* 0x000fe8000f8e023f */
[C---:B------:R-:W-:Y:S01]  /*8cb0*/  HMMA.16816.F32 R8, R32.reuse, R10, RZ ;  /* 0x0000000a2008723c */ /* 0x040fe200000018ff */
[----:B------:R-:W-:Y:S02]  /*8cc0*/  @UP3 UIMAD UR19, UR13, UR5, UR19 ;  /* 0x000000050d1332a4 */ /* 0x000fe4000f8e0213 */
[----:B------:R-:W1:Y:S02]  /*8cd0*/  LDSM.16.M88.4 R152, [R194] ;  /* 0x00000000c298783b */ /* 0x000e640000000200 */
[----:B------:R-:W-:Y:S03]  /*8ce0*/  @UP3 UIADD3 UR19, UR23, UR19, URZ ;  /* 0x0000001317133290 */ /* 0x000fe6000fffe03f */
[C---:B--2---:R-:W-:Y:S01]  /*8cf0*/  HMMA.16816.F32 R12, R32.reuse, R16, RZ ;  /* 0x00000010200c723c */ /* 0x044fe200000018ff */
[----:B------:R-:W-:Y:S02]  /*8d00*/  @UP3 USHF.L.U64.HI UR19, UR22, 0x6, UR19 ;  /* 0x0000000616133899 */ /* 0x000fe40008010213 */
[----:B------:R-:W2:Y:S05]  /*8d10*/  LDSM.16.M88.4 R156, [R193] ;  /* 0x00000000c19c783b */ /* 0x000eaa0000000200 */
[C---:B------:R-:W-:Y:S03]  /*8d20*/  HMMA.16816.F32 R16, R32.reuse, R18, RZ ;  /* 0x000000122010723c */ /* 0x040fe600000018ff */
[----:B------:R-:W-:Y:S01]  /*8d30*/  @!PT LDS RZ, [RZ] ;  /* 0x00000000fffff984 */ /* 0x000fe20000000800 */
[----:B------:R-:W-:Y:S01]  /*8d40*/  @!PT LDS RZ, [RZ] ;  /* 0x00000000fffff984 */ /* 0x000fe20000000800 */
[----:B------:R-:W-:Y:S01]  /*8d50*/  @!PT LDS RZ, [RZ] ;  /* 0x00000000fffff984 */ /* 0x000fe20000000800 */
[----:B------:R3:W-:Y:S08]  /*8d60*/  @!P0 LDGSTS.E.BYPASS.LTC128B.128 [R207+0x100], [R22.64], !P3 ;  /* 0x0010000016cf8fae */ /* 0x0007f0000d901d50 */
[----:B------:R3:W-:Y:S08]  /*8d70*/  @!P0 LDGSTS.E.BYPASS.LTC128B.128 [R207+0x2100], [R20.64], !P2 ;  /* 0x0210000014cf8fae */ /* 0x0007f0000d101d50 */
[----:B------:R4:W-:Y:S08]  /*8d80*/  @!P0 LDGSTS.E.BYPASS.LTC128B.128 [R207+0x4100], [R28.64], !P1 ;  /* 0x041000001ccf8fae */ /* 0x0009f0000c901d50 */
[----:B------:R1:W-:Y:S08]  /*8d90*/  @!P0 LDGSTS.E.BYPASS.LTC128B.128 [R207+0x1100], [R170.64], !P3 ;  /* 0x01100000aacf8fae */ /* 0x0003f0000d901d50 */
[----:B------:R1:W-:Y:S01]  /*8da0*/  @!P0 LDGSTS.E.BYPASS.LTC128B.128 [R207+0x3100], [R168.64], !P2 ;  /* 0x03100000a8cf8fae */ /* 0x0003e2000d101d50 */
[C---:B---3--:R-:W-:Y:S07]  /*8db0*/  HMMA.16816.F32 R20, R32.reuse, R24, RZ ;  /* 0x000000182014723c */ /* 0x048fee00000018ff */
[----:B------:R3:W-:Y:S01]  /*8dc0*/  @!P0 LDGSTS.E.BYPASS.LTC128B.128 [R207+0x5100], [R132.64], !P1 ;  /* 0x0510000084cf8fae */ /* 0x0007e2000c901d50 */
[----:B------:R-:W-:Y:S01]  /*8dd0*/  PLOP3.LUT P0, PT, PT, PT, UP3, 0x80, 0x0 ;  /* 0x000000000000781c */ /* 0x000fe20003f0f038 */
[C---:B------:R-:W-:Y:S06]  /*8de0*/  HMMA.16816.F32 R24, R32.reuse, R26, RZ ;  /* 0x0000001a2018723c */ /* 0x040fec00000018ff */
[----:B------:R-:W-:Y:S02]  /*8df0*/  LDSM.16.M88.4 R160, [R201+0xc100] ;  /* 0x00c10000c9a0783b */ /* 0x000fe40000000200 */
[C---:B----4-:R-:W-:Y:S06]  /*8e00*/  HMMA.16816.F32 R28, R32.reuse, R136, RZ ;  /* 0x00000088201c723c */ /* 0x050fec00000018ff */
[----:B------:R-:W0:Y:S02]  /*8e10*/  LDGDEPBAR ;  /* 0x00000000000079af */ /* 0x000e240000000000 */
[----:B------:R-:W-:Y:S06]  /*8e20*/  HMMA.16816.F32 R32, R32, R138, RZ ;  /* 0x0000008a2020723c */ /* 0x000fec00000018ff */
[----:B------:R-:W4:Y:S02]  /*8e30*/  LDSM.16.M88.4 R164, [R200+0x6100] ;  /* 0x00610000c8a4783b */ /* 0x000f240000000200 */
[C---:B-----5:R-:W-:Y:S06]  /*8e40*/  HMMA.16816.F32 R4, R140.reuse, R144, R4 ;  /* 0x000000908c04723c */ /* 0x060fec0000001804 */
[----:B------:R-:W5:Y:S02]  /*8e50*/  LDSM.16.M88.4 R136, [R200+0x6900] ;  /* 0x00690000c888783b */ /* 0x000f640000000200 */
[C---:B------:R-:W-:Y:S06]  /*8e60*/  HMMA.16816.F32 R8, R140.reuse, R146, R8 ;  /* 0x000000928c08723c */ /* 0x040fec0000001808 */
[----:B-1----:R-:W1:Y:S02]  /*8e70*/  LDSM.16.M88.4 R168, [R200+0x7100] ;  /* 0x00710000c8a8783b */ /* 0x002e640000000200 */
[C---:B------:R-:W-:Y:S06]  /*8e80*/  HMMA.16816.F32 R12, R140.reuse, R148, R12 ;  /* 0x000000948c0c723c */ /* 0x040fec000000180c */
[----:B------:R-:W1:Y:S02]  /*8e90*/  LDSM.16.M88.4 R172, [R200+0x7900] ;  /* 0x00790000c8ac783b */ /* 0x000e640000000200 */
[C---:B------:R-:W-:Y:S06]  /*8ea0*/  HMMA.16816.F32 R16, R140.reuse, R150, R16 ;  /* 0x000000968c10723c */ /* 0x040fec0000001810 */
[----:B------:R-:W-:Y:S02]  /*8eb0*/  LDSM.16.M88.4 R176, [R199+0xc100] ;  /* 0x00c10000c7b0783b */ /* 0x000fe40000000200 */
[C---:B------:R-:W-:Y:S06]  /*8ec0*/  HMMA.16816.F32 R20, R140.reuse, R152, R20 ;  /* 0x000000988c14723c */ /* 0x040fec0000001814 */
[----:B------:R-:W1:Y:S02]  /*8ed0*/  LDSM.16.M88.4 R180, [R192] ;  /* 0x00000000c0b4783b */ /* 0x000e640000000200 */
[C---:B------:R-:W-:Y:S06]  /*8ee0*/  HMMA.16816.F32 R24, R140.reuse, R154, R24 ;  /* 0x0000009a8c18723c */ /* 0x040fec0000001818 */
[----:B------:R-:W-:Y:S02]  /*8ef0*/  LDSM.16.M88.4 R144, [R192+0x1000] ;  /* 0x00100000c090783b */ /* 0x000fe40000000200 */
[C---:B--2---:R-:W-:Y:S06]  /*8f00*/  HMMA.16816.F32 R28, R140.reuse, R156, R28 ;  /* 0x0000009c8c1c723c */ /* 0x044fec000000181c */
[----:B------:R-:W-:Y:S02]  /*8f10*/  LDSM.16.M88.4 R148, [R192+0x1800] ;  /* 0x00180000c094783b */ /* 0x000fe40000000200 */
[----:B------:R-:W-:Y:S06]  /*8f20*/  HMMA.16816.F32 R32, R140, R158, R32 ;  /* 0x0000009e8c20723c */ /* 0x000fec0000001820 */
[----:B------:R-:W2:Y:S02]  /*8f30*/  LDSM.16.M88.4 R140, [R192+0x800] ;  /* 0x00080000c08c783b */ /* 0x000ea40000000200 */
[C---:B----4-:R-:W-:Y:S06]  /*8f40*/  HMMA.16816.F32 R4, R160.reuse, R164, R4 ;  /* 0x000000a4a004723c */ /* 0x050fec0000001804 */
[----:B------:R-:W-:Y:S02]  /*8f50*/  LDSM.16.M88.4 R152, [R206+0x10100] ;  /* 0x01010000ce98783b */ /* 0x000fe40000000200 */
[C---:B------:R-:W-:Y:S06]  /*8f60*/  HMMA.16816.F32 R8, R160.reuse, R166, R8 ;  /* 0x000000a6a008723c */ /* 0x040fec0000001808 */
[----:B------:R-:W4:Y:S02]  /*8f70*/  LDSM.16.M88.4 R156, [R205+0x8100] ;  /* 0x00810000cd9c783b */ /* 0x000f240000000200 */
[C---:B-----5:R-:W-:Y:S06]  /*8f80*/  HMMA.16816.F32 R12, R160.reuse, R136, R12 ;  /* 0x00000088a00c723c */ /* 0x060fec000000180c */
[----:B------:R-:W-:Y:S02]  /*8f90*/  LDSM.16.M88.4 R164, [R205+0x9900] ;  /* 0x00990000cda4783b */ /* 0x000fe40000000200 */
[C---:B------:R-:W-:Y:S06]  /*8fa0*/  HMMA.16816.F32 R16, R160.reuse, R138, R16 ;  /* 0x0000008aa010723c */ /* 0x040fec0000001810 */
[----:B------:R-:W5:Y:S02]  /*8fb0*/  LDSM.16.M88.4 R136, [R205+0x8900] ;  /* 0x00890000cd88783b */ /* 0x000f640000000200 */
[C---:B-1----:R-:W-:Y:S08]  /*8fc0*/  HMMA.16816.F32 R20, R160.reuse, R168, R20 ;  /* 0x000000a8a014723c */ /* 0x042ff00000001814 */
[C---:B------:R-:W-:Y:S01]  /*8fd0*/  HMMA.16816.F32 R24, R160.reuse, R170, R24 ;  /* 0x000000aaa018723c */ /* 0x040fe20000001818 */
[----:B------:R-:W-:Y:S07]  /*8fe0*/  LDSM.16.M88.4 R168, [R202+0x10100] ;  /* 0x01010000caa8783b */ /* 0x000fee0000000200 */
[C---:B------:R-:W-:Y:S08]  /*8ff0*/  HMMA.16816.F32 R28, R160.reuse, R172, R28 ;  /* 0x000000aca01c723c */ /* 0x040ff0000000181c */
[----:B------:R-:W-:Y:S01]  /*9000*/  HMMA.16816.F32 R32, R160, R174, R32 ;  /* 0x000000aea020723c */ /* 0x000fe20000001820 */
[----:B------:R-:W1:Y:S07]  /*9010*/  LDSM.16.M88.4 R160, [R205+0x9100] ;  /* 0x00910000cda0783b */ /* 0x000e6e0000000200 */
[C---:B------:R-:W-:Y:S01]  /*9020*/  HMMA.16816.F32 R4, R176.reuse, R180, R4 ;  /* 0x000000b4b004723c */ /* 0x040fe20000001804 */
[----:B------:R-:W1:Y:S07]  /*9030*/  LDSM.16.M88.4 R172, [R191] ;  /* 0x00000000bfac783b */ /* 0x000e6e0000000200 */
[C---:B------:R-:W-:Y:S01]  /*9040*/  HMMA.16816.F32 R8, R176.reuse, R182, R8 ;  /* 0x000000b6b008723c */ /* 0x040fe20000001808 */
[----:B------:R-:W-:Y:S07]  /*9050*/  LDSM.16.M88.4 R180, [R200+0x8100] ;  /* 0x00810000c8b4783b */ /* 0x000fee0000000200 */
[C---:B--2---:R-:W-:Y:S08]  /*9060*/  HMMA.16816.F32 R12, R176.reuse, R140, R12 ;  /* 0x0000008cb00c723c */ /* 0x044ff0000000180c */
[C---:B------:R-:W-:Y:S01]  /*9070*/  HMMA.16816.F32 R16, R176.reuse, R142, R16 ;  /* 0x0000008eb010723c */ /* 0x040fe20000001810 */
[----:B------:R-:W2:Y:S07]  /*9080*/  LDSM.16.M88.4 R140, [R190] ;  /* 0x00000000be8c783b */ /* 0x000eae0000000200 */
[C---:B------:R-:W-:Y:S08]  /*9090*/  HMMA.16816.F32 R20, R176.reuse, R144, R20 ;  /* 0x00000090b014723c */ /* 0x040ff00000001814 */
[C---:B------:R-:W-:Y:S01]  /*90a0*/  HMMA.16816.F32 R24, R176.reuse, R146, R24 ;  /* 0x00000092b018723c */ /* 0x040fe20000001818 */
[----:B------:R-:W1:Y:S07]  /*90b0*/  LDSM.16.M88.4 R144, [R189] ;  /* 0x00000000bd90783b */ /* 0x000e6e0000000200 */
[C---:B------:R-:W-:Y:S08]  /*90c0*/  HMMA.16816.F32 R28, R176.reuse, R148, R28 ;  /* 0x00000094b01c723c */ /* 0x040ff0000000181c */
[----:B------:R-:W-:Y:S01]  /*90d0*/  HMMA.16816.F32 R32, R176, R150, R32 ;  /* 0x00000096b020723c */ /* 0x000fe20000001820 */
[----:B------:R-:W2:Y:S07]  /*90e0*/  LDSM.16.M88.4 R148, [R188] ;  /* 0x00000000bc94783b */ /* 0x000eae0000000200 */
[C---:B----4-:R-:W-:Y:S01]  /*90f0*/  HMMA.16816.F32 R4, R152.reuse, R156, R4 ;  /* 0x0000009c9804723c */ /* 0x050fe20000001804 */
[----:B------:R-:W4:Y:S07]  /*9100*/  LDSM.16.M88.4 R176, [R201+0x10100] ;  /* 0x01010000c9b0783b */ /* 0x000f2e0000000200 */
[C---:B------:R-:W-:Y:S01]  /*9110*/  HMMA.16816.F32 R8, R152.reuse, R158, R8 ;  /* 0x0000009e9808723c */ /* 0x040fe20000001808 */
[----:B------:R-:W-:Y:S07]  /*9120*/  LDSM.16.M88.4 R156, [R200+0x9900] ;  /* 0x00990000c89c783b */ /* 0x000fee0000000200 */
[C---:B-----5:R-:W-:Y:S08]  /*9130*/  HMMA.16816.F32 R12, R152.reuse, R136, R12 ;  /* 0x00000088980c723c */ /* 0x060ff0000000180c */
[C---:B------:R-:W-:Y:S01]  /*9140*/  HMMA.16816.F32 R16, R152.reuse, R138, R16 ;  /* 0x0000008a9810723c */ /* 0x040fe20000001810 */
[----:B------:R-:W5:Y:S07]  /*9150*/  LDSM.16.M88.4 R136, [R200+0x8900] ;  /* 0x00890000c888783b */ /* 0x000f6e0000000200 */
[C---:B-1----:R-:W-:Y:S08]  /*9160*/  HMMA.16816.F32 R20, R152.reuse, R160, R20 ;  /* 0x000000a09814723c */ /* 0x042ff00000001814 */
[C---:B------:R-:W-:Y:S01]  /*9170*/  HMMA.16816.F32 R24, R152.reuse, R162, R24 ;  /* 0x000000a29818723c */ /* 0x040fe20000001818 */
[----:B------:R-:W-:Y:S07]  /*9180*/  LDSM.16.M88.4 R160, [R199+0x10100] ;  /* 0x01010000c7a0783b */ /* 0x000fee0000000200 */
[C---:B------:R-:W-:Y:S08]  /*9190*/  HMMA.16816.F32 R28, R152.reuse, R164, R28 ;  /* 0x000000a4981c723c */ /* 0x040ff0000000181c */
[----:B------:R-:W-:Y:S01]  /*91a0*/  HMMA.16816.F32 R32, R152, R166, R32 ;  /* 0x000000a69820723c */ /* 0x000fe20000001820 */
[----:B------:R-:W1:Y:S07]  /*91b0*/  LDSM.16.M88.4 R152, [R200+0x9100] ;  /* 0x00910000c898783b */ /* 0x000e6e0000000200 */
[C---:B------:R-:W-:Y:S01]  /*91c0*/  HMMA.16816.F32 R4, R168.reuse, R172, R4 ;  /* 0x000000aca804723c */ /* 0x040fe20000001804 */
[----:B------:R-:W1:Y:S07]  /*91d0*/  LDSM.16.M88.4 R164, [R192+0x2000] ;  /* 0x00200000c0a4783b */ /* 0x000e6e0000000200 */
[C---:B------:R-:W-:Y:S01]  /*91e0*/  HMMA.16816.F32 R8, R168.reuse, R174, R8 ;  /* 0x000000aea808723c */ /* 0x040fe20000001808 */
[----:B------:R-:W-:Y:S07]  /*91f0*/  LDSM.16.M88.4 R172, [R205+0xa100] ;  /* 0x00a10000cdac783b */ /* 0x000fee0000000200 */
[C---:B--2---:R-:W-:Y:S08]  /*9200*/  HMMA.16816.F32 R12, R168.reuse, R140, R12 ;  /* 0x0000008ca80c723c */ /* 0x044ff0000000180c */
[C---:B------:R-:W-:Y:S01]  /*9210*/  HMMA.16816.F32 R16, R168.reuse, R142, R16 ;  /* 0x0000008ea810723c */ /* 0x040fe20000001810 */
[----:B------:R-:W2:Y:S07]  /*9220*/  LDSM.16.M88.4 R140, [R192+0x2800] ;  /* 0x00280000c08c783b */ /* 0x000eae0000000200 */
[C---:B------:R-:W-:Y:S08]  /*9230*/  HMMA.16816.F32 R20, R168.reuse, R144, R20 ;  /* 0x00000090a814723c */ /* 0x040ff00000001814 */
[C---:B------:R-:W-:Y:S01]  /*9240*/  HMMA.16816.F32 R24, R168.reuse, R146, R24 ;  /* 0x00000092a818723c */ /* 0x040fe20000001818 */
[----:B------:R-:W1:Y:S07]  /*9250*/  LDSM.16.M88.4 R144, [R192+0x3000] ;  /* 0x00300000c090783b */ /* 0x000e6e0000000200 */
[C---:B------:R-:W-:Y:S08]  /*9260*/  HMMA.16816.F32 R28, R168.reuse, R148, R28 ;  /* 0x00000094a81c723c */ /* 0x040ff0000000181c */
[----:B------:R-:W-:Y:S01]  /*9270*/  HMMA.16816.F32 R32, R168, R150, R32 ;  /* 0x00000096a820723c */ /* 0x000fe20000001820 */
[----:B------:R-:W2:Y:S07]  /*9280*/  LDSM.16.M88.4 R148, [R192+0x3800] ;  /* 0x00380000c094783b */ /* 0x000eae0000000200 */
[C---:B----4-:R-:W-:Y:S01]  /*9290*/  HMMA.16816.F32 R4, R176.reuse, R180, R4 ;  /* 0x000000b4b004723c */ /* 0x050fe20000001804 */
[----:B------:R-:W4:Y:S07]  /*92a0*/  LDSM.16.M88.4 R168, [R206+0x14100] ;  /* 0x01410000cea8783b */ /* 0x000f2e0000000200 */
[C---:B------:R-:W-:Y:S01]  /*92b0*/  HMMA.16816.F32 R8, R176.reuse, R182, R8 ;  /* 0x000000b6b008723c */ /* 0x040fe20000001808 */
[----:B------:R-:W-:Y:S07]  /*92c0*/  LDSM.16.M88.4 R180, [R187] ;  /* 0x00000000bbb4783b */ /* 0x000fee0000000200 */
[C---:B-----5:R-:W-:Y:S08]  /*92d0*/  HMMA.16816.F32 R12, R176.reuse, R136, R12 ;  /* 0x00000088b00c723c */ /* 0x060ff0000000180c */
[C---:B------:R-:W-:Y:S01]  /*92e0*/  HMMA.16816.F32 R16, R176.reuse, R138, R16 ;  /* 0x0000008ab010723c */ /* 0x040fe20000001810 */
[----:B------:R-:W5:Y:S07]  /*92f0*/  LDSM.16.M88.4 R136, [R205+0xa900] ;  /* 0x00a90000cd88783b */ /* 0x000f6e0000000200 */
[C---:B-1----:R-:W-:Y:S08]  /*9300*/  HMMA.16816.F32 R20, R176.reuse, R152, R20 ;  /* 0x00000098b014723c */ /* 0x042ff00000001814 */
[C---:B------:R-:W-:Y:S01]  /*9310*/  HMMA.16816.F32 R24, R176.reuse, R154, R24 ;  /* 0x0000009ab018723c */ /* 0x040fe20000001818 */
[----:B------:R-:W1:Y:S07]  /*9320*/  LDSM.16.M88.4 R152, [R205+0xb100] ;  /* 0x00b10000cd98783b */ /* 0x000e6e0000000200 */
        /* <DEDUP_REMOVED lines=31> */
[C---:B------:R-:W-:Y:S08]  /*9520*/  HMMA.16816.F32 R8, R176.reuse, R182, R8 ;  /* 0x000000b6b008723c */ /* 0x040ff00000001808 */
[C---:B--2---:R-:W-:Y:S08]  /*9530*/  HMMA.16816.F32 R12, R176.reuse, R140, R12 ;  /* 0x0000008cb00c723c */ /* 0x044ff0000000180c */
[C---:B------:R-:W-:Y:S08]  /*9540*/  HMMA.16816.F32 R16, R176.reuse, R142, R16 ;  /* 0x0000008eb010723c */ /* 0x040ff00000001810 */
[C---:B------:R-:W-:Y:S08]  /*9550*/  HMMA.16816.F32 R20, R176.reuse, R144, R20 ;  /* 0x00000090b014723c */ /* 0x040ff00000001814 */
[C---:B------:R-:W-:Y:S08]  /*9560*/  HMMA.16816.F32 R24, R176.reuse, R146, R24 ;  /* 0x00000092b018723c */ /* 0x040ff00000001818 */
[C---:B------:R-:W-:Y:S08]  /*9570*/  HMMA.16816.F32 R28, R176.reuse, R148, R28 ;  /* 0x00000094b01c723c */ /* 0x040ff0000000181c */
[----:B------:R-:W-:Y:S08]  /*9580*/  HMMA.16816.F32 R32, R176, R150, R32 ;  /* 0x00000096b020723c */ /* 0x000ff00000001820 */
[C---:B----4-:R-:W-:Y:S08]  /*9590*/  HMMA.16816.F32 R4, R160.reuse, R164, R4 ;  /* 0x000000a4a004723c */ /* 0x050ff00000001804 */
[C---:B------:R-:W-:Y:S08]  /*95a0*/  HMMA.16816.F32 R8, R160.reuse, R166, R8 ;  /* 0x000000a6a008723c */ /* 0x040ff00000001808 */
[C---:B-----5:R-:W-:Y:S08]  /*95b0*/  HMMA.16816.F32 R12, R160.reuse, R136, R12 ;  /* 0x00000088a00c723c */ /* 0x060ff0000000180c */
[C---:B------:R-:W-:Y:S01]  /*95c0*/  HMMA.16816.F32 R16, R160.reuse, R138, R16 ;  /* 0x0000008aa010723c */ /* 0x040fe20000001810 */
[----:B------:R-:W2:Y:S07]  /*95d0*/  LDSM.16.M88.4 R136, [R192+0x4800] ;  /* 0x00480000c088783b */ /* 0x000eae0000000200 */
[C---:B-1----:R-:W-:Y:S08]  /*95e0*/  HMMA.16816.F32 R20, R160.reuse, R152, R20 ;  /* 0x00000098a014723c */ /* 0x042ff00000001814 */
[C---:B------:R-:W-:Y:S08]  /*95f0*/  HMMA.16816.F32 R24, R160.reuse, R154, R24 ;  /* 0x0000009aa018723c */ /* 0x040ff00000001818 */
[C---:B------:R-:W-:Y:S08]  /*9600*/  HMMA.16816.F32 R28, R160.reuse, R156, R28 ;  /* 0x0000009ca01c723c */ /* 0x040ff0000000181c */
[----:B------:R-:W-:Y:S08]  /*9610*/  HMMA.16816.F32 R32, R160, R158, R32 ;  /* 0x0000009ea020723c */ /* 0x000ff00000001820 */
[C---:B------:R-:W-:Y:S08]  /*9620*/  HMMA.16816.F32 R4, R168.reuse, R172, R4 ;  /* 0x000000aca804723c */ /* 0x040ff00000001804 */
[C---:B------:R-:W-:Y:S08]  /*9630*/  HMMA.16816.F32 R8, R168.reuse, R174, R8 ;  /* 0x000000aea808723c */ /* 0x040ff00000001808 */
[C---:B--2---:R-:W-:Y:S08]  /*9640*/  HMMA.16816.F32 R12, R168.reuse, R136, R12 ;  /* 0x00000088a80c723c */ /* 0x044ff0000000180c */
[C---:B------:R-:W-:Y:S04]  /*9650*/  HMMA.16816.F32 R16, R168.reuse, R138, R16 ;  /* 0x0000008aa810723c */ /* 0x040fe80000001810 */
[----:B------:R-:W-:Y:S02]  /*9660*/  FMUL.FTZ R230, R4, c[0x0][0x320] ;  /* 0x0000c80004e67a20 */ /* 0x000fe40000410000 */
[----:B------:R-:W-:Y:S02]  /*9670*/  FMUL.FTZ R172, R5, c[0x0][0x320] ;  /* 0x0000c80005ac7a20 */ /* 0x000fe40000410000 */
[----:B------:R-:W-:Y:S02]  /*9680*/  FMUL.FTZ R9, R9, c[0x0][0x320] ;  /* 0x0000c80009097a20 */ /* 0x000fe40000410000 */
[----:B------:R-:W1:Y:S02]  /*9690*/  MUFU.TANH R230, R230 ;  /* 0x000000e600e67308 */ /* 0x000e640000002400 */
[----:B------:R-:W-:Y:S02]  /*96a0*/  FMUL.FTZ R10, R10, c[0x0][0x320] ;  /* 0x0000c8000a0a7a20 */ /* 0x000fe40000410000 */
[----:B------:R-:W-:Y:S02]  /*96b0*/  FMUL.FTZ R11, R11, c[0x0][0x320] ;  /* 0x0000c8000b0b7a20 */ /* 0x000fe40000410000 */
[----:B------:R-:W-:Y:S02]  /*96c0*/  FMUL.FTZ R174, R6, c[0x0][0x320] ;  /* 0x0000c80006ae7a20 */ /* 0x000fe40000410000 */
[----:B------:R-:W-:Y:S02]  /*96d0*/  FMUL.FTZ R228, R7, c[0x0][0x320] ;  /* 0x0000c80007e47a20 */ /* 0x000fe40000410000 */
[----:B------:R-:W-:Y:S01]  /*96e0*/  MUFU.TANH R238, R9 ;  /* 0x0000000900ee7308 */ /* 0x000fe20000002400 */
[----:B------:R-:W2:Y:S01]  /*96f0*/  LDSM.16.M88.4 R4, [R192+0x5000] ;  /* 0x00500000c004783b */ /* 0x000ea20000000200 */
[----:B------:R-:W-:Y:S02]  /*9700*/  FMUL.FTZ R234, R8, c[0x0][0x320] ;  /* 0x0000c80008ea7a20 */ /* 0x000fe40000410000 */
[----:B------:R-:W-:Y:S02]  /*9710*/  FMUL.FTZ R182, R12, c[0x0][0x320] ;  /* 0x0000c8000cb67a20 */ /* 0x000fe40000410000 */
[----:B------:R-:W-:Y:S02]  /*9720*/  FMUL.FTZ R13, R13, c[0x0][0x320] ;  /* 0x0000c8000d0d7a20 */ /* 0x000fe40000410000 */
[----:B------:R-:W-:Y:S02]  /*9730*/  FMUL.FTZ R14, R14, c[0x0][0x320] ;  /* 0x0000c8000e0e7a20 */ /* 0x000fe40000410000 */
[----:B------:R-:W-:Y:S01]  /*9740*/  MUFU.TANH R236, R10 ;  /* 0x0000000a00ec7308 */ /* 0x000fe20000002400 */
[----:B------:R-:W-:Y:S02]  /*9750*/  FMUL.FTZ R15, R15, c[0x0][0x320] ;  /* 0x0000c8000f0f7a20 */ /* 0x000fe40000410000 */
[----:B------:R-:W-:Y:S02]  /*9760*/  FMUL.FTZ R16, R16, c[0x0][0x320] ;  /* 0x0000c80010107a20 */ /* 0x000fe40000410000 */
[----:B------:R-:W-:Y:S02]  /*9770*/  FMUL.FTZ R17, R17, c[0x0][0x320] ;  /* 0x0000c80011117a20 */ /* 0x000fe40000410000 */
[----:B------:R-:W-:Y:S02]  /*9780*/  FMUL.FTZ R18, R18, c[0x0][0x320] ;  /* 0x0000c80012127a20 */ /* 0x000fe40000410000 */
[----:B------:R-:W-:Y:S01]  /*9790*/  FMUL.FTZ R19, R19, c[0x0][0x320] ;  /* 0x0000c80013137a20 */ /* 0x000fe20000410000 */
[----:B------:R4:W-:Y:S10]  /*97a0*/  MUFU.TANH R232, R11 ;  /* 0x0000000b00e87308 */ /* 0x0009f40000002400 */
[----:B------:R-:W-:Y:S10]  /*97b0*/  MUFU.TANH R176, R13 ;  /* 0x0000000d00b07308 */ /* 0x000ff40000002400 */
[----:B------:R-:W-:Y:S01]  /*97c0*/  MUFU.TANH R142, R14 ;  /* 0x0000000e008e7308 */ /* 0x000fe20000002400 */
[C---:B--2---:R-:W-:Y:S01]  /*97d0*/  HMMA.16816.F32 R20, R168.reuse, R4, R20 ;  /* 0x00000004a814723c */ /* 0x044fe20000001814 */
[----:B----4-:R-:W2:Y:S01]  /*97e0*/  LDSM.16.M88.4 R8, [R192+0x5800] ;  /* 0x00580000c008783b */ /* 0x010ea20000000200 */
[----:B------:R-:W-:Y:S06]  /*97f0*/  DEPBAR.LE SB0, 0x0 ;  /* 0x000080000000791a */ /* 0x000fec0000000000 */
[C---:B------:R-:W-:Y:S01]  /*9800*/  HMMA.16816.F32 R24, R168.reuse, R6, R24 ;  /* 0x00000006a818723c */ /* 0x040fe20000001818 */
[----:B------:R-:W4:Y:S01]  /*9810*/  MUFU.TANH R172, R172 ;  /* 0x000000ac00ac7308 */ /* 0x000f220000002400 */
[----:B------:R-:W-:Y:S03]  /*9820*/  BAR.SYNC.DEFER_BLOCKING 0x0 ;  /* 0x0000000000007b1d */ /* 0x000fe60000010000 */
[----:B-1----:R-:W-:Y:S11]  /*9830*/  FMNMX.FTZ R5, R230, R3, !PT ;  /* 0x00000003e6057209 */ /* 0x002ff60007810000 */
[----:B------:R-:W-:Y:S02]  /*9840*/  FMUL.FTZ R20, R20, c[0x0][0x320] ;  /* 0x0000c80014147a20 */ /* 0x000fe40000410000 */
[----:B------:R-:W-:Y:S02]  /*9850*/  FMUL.FTZ R21, R21, c[0x0][0x320] ;  /* 0x0000c80015157a20 */ /* 0x000fe40000410000 */
[----:B------:R-:W-:Y:S02]  /*9860*/  FMUL.FTZ R22, R22, c[0x0][0x320] ;  /* 0x0000c80016167a20 */ /* 0x000fe40000410000 */
[----:B------:R-:W-:Y:S02]  /*9870*/  FMUL.FTZ R23, R23, c[0x0][0x320] ;  /* 0x0000c80017177a20 */ /* 0x000fe40000410000 */
[----:B------:R-:W-:Y:S01]  /*9880*/  FMUL.FTZ R24, R24, c[0x0][0x320] ;  /* 0x0000c80018187a20 */ /* 0x000fe20000410000 */
[----:B----4-:R-:W-:Y:S01]  /*9890*/  FMNMX.FTZ R5, R172, R5, !PT ;  /* 0x00000005ac057209 */ /* 0x010fe20007810000 */
[----:B------:R-:W-:Y:S01]  /*98a0*/  FMUL.FTZ R25, R25, c[0x0][0x320] ;  /* 0x0000c80019197a20 */ /* 0x000fe20000410000 */
[----:B------:R-:W1:Y:S01]  /*98b0*/  MUFU.TANH R174, R174 ;  /* 0x000000ae00ae7308 */ /* 0x000e620000002400 */
[----:B------:R-:W-:Y:S02]  /*98c0*/  FMUL.FTZ R26, R26, c[0x0][0x320] ;  /* 0x0000c8001a1a7a20 */ /* 0x000fe40000410000 */
[----:B------:R-:W-:Y:S01]  /*98d0*/  FMUL.FTZ R27, R27, c[0x0][0x320] ;  /* 0x0000c8001b1b7a20 */ /* 0x000fe20000410000 */
[C---:B--2---:R-:W-:Y:S06]  /*98e0*/  HMMA.16816.F32 R28, R168.reuse, R8, R28 ;  /* 0x00000008a81c723c */ /* 0x044fec000000181c */
[----:B------:R-:W2:Y:S02]  /*98f0*/  MUFU.TANH R228, R228 ;  /* 0x000000e400e47308 */ /* 0x000ea40000002400 */
[----:B------:R-:W-:Y:S08]  /*9900*/  HMMA.16816.F32 R32, R168, R10, R32 ;  /* 0x0000000aa820723c */ /* 0x000ff00000001820 */
[----:B------:R-:W4:Y:S01]  /*9910*/  MUFU.TANH R234, R234 ;  /* 0x000000ea00ea7308 */ /* 0x000f220000002400 */
[----:B-1----:R-:W-:Y:S09]  /*9920*/  FMNMX.FTZ R9, R174, R135, !PT ;  /* 0x00000087ae097209 */ /* 0x002ff20007810000 */
[----:B------:R-:W1:Y:S01]  /*9930*/  MUFU.TANH R182, R182 ;  /* 0x000000b600b67308 */ /* 0x000e620000002400 */
[----:B------:R-:W-:Y:S01]  /*9940*/  FMUL.FTZ R28, R28, c[0x0][0x320] ;  /* 0x0000c8001c1c7a20 */ /* 0x000fe20000410000 */
[----:B--2---:R-:W-:Y:S01]  /*9950*/  FMNMX.FTZ R9, R228, R9, !PT ;  /* 0x00000009e4097209 */ /* 0x004fe20007810000 */
[----:B------:R-:W-:Y:S02]  /*9960*/  FMUL.FTZ R30, R30, c[0x0][0x320] ;  /* 0x0000c8001e1e7a20 */ /* 0x000fe40000410000 */
[----:B------:R-:W-:Y:S01]  /*9970*/  FMUL.FTZ R29, R29, c[0x0][0x320] ;  /* 0x0000c8001d1d7a20 */ /* 0x000fe20000410000 */
[----:B------:R-:W-:Y:S01]  /*9980*/  FMNMX.FTZ R9, R236, R9, !PT ;  /* 0x00000009ec097209 */ /* 0x000fe20007810000 */
[----:B------:R-:W-:Y:S03]  /*9990*/  FMUL.FTZ R31, R31, c[0x0][0x320] ;  /* 0x0000c8001f1f7a20 */ /* 0x000fe60000410000 */
[----:B------:R-:W2:Y:S01]  /*99a0*/  MUFU.TANH R140, R15 ;  /* 0x0000000f008c7308 */ /* 0x000ea20000002400 */
[----:B------:R-:W-:Y:S01]  /*99b0*/  FMUL.FTZ R32, R32, c[0x0][0x320] ;  /* 0x0000c80020207a20 */ /* 0x000fe20000410000 */
[----:B------:R-:W-:Y:S01]  /*99c0*/  FMNMX.FTZ R9, R232, R9, !PT ;  /* 0x00000009e8097209 */ /* 0x000fe20007810000 */
[----:B------:R-:W-:Y:S01]  /*99d0*/  FMUL.FTZ R33, R33, c[0x0][0x320] ;  /* 0x0000c80021217a20 */ /* 0x000fe20000410000 */
[----:B----4-:R-:W-:Y:S01]  /*99e0*/  FMNMX.FTZ R5, R234, R5, !PT ;  /* 0x00000005ea057209 */ /* 0x010fe20007810000 */
[----:B------:R-:W-:Y:S01]  /*99f0*/  FMUL.FTZ R34, R34, c[0x0][0x320] ;  /* 0x0000c80022227a20 */ /* 0x000fe20000410000 */
[----:B------:R-:W-:Y:S01]  /*9a00*/  FMNMX.FTZ R9, R142, R9, !PT ;  /* 0x000000098e097209 */ /* 0x000fe20007810000 */
[----:B------:R-:W-:Y:S01]  /*9a10*/  FMUL.FTZ R35, R35, c[0x0][0x320] ;  /* 0x0000c80023237a20 */ /* 0x000fe20000410000 */
[----:B------:R-:W-:Y:S02]  /*9a20*/  FMNMX.FTZ R5, R238, R5, !PT ;  /* 0x00000005ee057209 */ /* 0x000fe40007810000 */
[----:B------:R-:W4:Y:S02]  /*9a30*/  MUFU.TANH R180, R16 ;  /* 0x0000001000b47308 */ /* 0x000f240000002400 */
[----:B-1----:R-:W-:Y:S04]  /*9a40*/  FMNMX.FTZ R5, R182, R5, !PT ;  /* 0x00000005b6057209 */ /* 0x002fe80007810000 */
[----:B------:R-:W-:Y:S04]  /*9a50*/  FMNMX.FTZ R5, R176, R5, !PT ;  /* 0x00000005b0057209 */ /* 0x000fe80007810000 */
[----:B------:R-:W1:Y:S01]  /*9a60*/  MUFU.TANH R138, R18 ;  /* 0x00000012008a7308 */ /* 0x000e620000002400 */
[----:B--2---:R-:W-:Y:S09]  /*9a70*/  FMNMX.FTZ R9, R140, R9, !PT ;  /* 0x000000098c097209 */ /* 0x004ff20007810000 */
[----:B------:R-:W2:Y:S01]  /*9a80*/  MUFU.TANH R178, R17 ;  /* 0x0000001100b27308 */ /* 0x000ea20000002400 */
[----:B----4-:R-:W-:Y:S09]  /*9a90*/  FMNMX.FTZ R5, R180, R5, !PT ;  /* 0x00000005b4057209 */ /* 0x010ff20007810000 */
[----:B------:R-:W4:Y:S01]  /*9aa0*/  MUFU.TANH R136, R19 ;  /* 0x0000001300887308 */ /* 0x000f220000002400 */
[----:B-1----:R-:W-:Y:S09]  /*9ab0*/  FMNMX.FTZ R9, R138, R9, !PT ;  /* 0x000000098a097209 */ /* 0x002ff20007810000 */
        /* <DEDUP_REMOVED lines=30> */
[----:B---3--:R-:W1:Y:S01]  /*9ca0*/  MUFU.TANH R133, R35 ;  /* 0x0000002300857308 */ /* 0x008e620000002400 */
[----:B--2---:R-:W-:Y:S02]  /*9cb0*/  FMNMX.FTZ R4, R147, R0, !PT ;  /* 0x0000000093047209 */ /* 0x004fe40007810000 */
[----:B----4-:R-:W-:Y:S03]  /*9cc0*/  FMNMX.FTZ R0, R134, R9, !PT ;  /* 0x0000000986007209 */ /* 0x010fe60007810000 */
[----:B------:R-:W2:Y:S01]  /*9cd0*/  SHFL.BFLY PT, R9, R4, 0x2, 0x1f ;  /* 0x0c401f0004097f89 */ /* 0x000ea200000e0000 */
[----:B-1----:R-:W-:Y:S07]  /*9ce0*/  FMNMX.FTZ R7, R133, R0, !PT ;  /* 0x0000000085077209 */ /* 0x002fee0007810000 */
[----:B------:R-:W1:Y:S01]  /*9cf0*/  SHFL.BFLY PT, R0, R7, 0x2, 0x1f ;  /* 0x0c401f0007007f89 */ /* 0x000e6200000e0000 */
[----:B--2---:R-:W-:Y:S07]  /*9d00*/  FMNMX.FTZ R11, R4, R9, !PT ;  /* 0x00000009040b7209 */ /* 0x004fee0007810000 */
[----:B------:R-:W2:Y:S01]  /*9d10*/  SHFL.BFLY PT, R2, R11, 0x1, 0x1f ;  /* 0x0c201f000b027f89 */ /* 0x000ea200000e0000 */
[----:B-1----:R-:W-:Y:S07]  /*9d20*/  FMNMX.FTZ R5, R7, R0, !PT ;  /* 0x0000000007057209 */ /* 0x002fee0007810000 */
[----:B------:R-:W1:Y:S01]  /*9d30*/  SHFL.BFLY PT, R132, R5, 0x1, 0x1f ;  /* 0x0c201f0005847f89 */ /* 0x000e6200000e0000 */
[----:B--2---:R-:W-:Y:S05]  /*9d40*/  FMNMX.FTZ R0, R11, R2, !PT ;  /* 0x000000020b007209 */ /* 0x004fea0007810000 */
[C---:B------:R-:W-:Y:S02]  /*9d50*/  FADD.FTZ R2, -R0.reuse, R3 ;  /* 0x0000000300027221 */ /* 0x040fe40000010100 */
[----:B------:R-:W-:Y:S02]  /*9d60*/  FMUL.FTZ R151, R0, c[0x0][0x2d0] ;  /* 0x0000b40000977a20 */ /* 0x000fe40000410000 */
[----:B------:R-:W-:Y:S02]  /*9d70*/  FMUL.FTZ R3, R2, c[0x0][0x2d0] ;  /* 0x0000b40002037a20 */ /* 0x000fe40000410000 */
[--C-:B------:R-:W-:Y:S01]  /*9d80*/  FFMA.FTZ R173, R230, c[0x0][0x2d0], -R151.reuse ;  /* 0x0000b400e6ad7a23 */ /* 0x100fe20000010897 */
[----:B-1----:R-:W-:Y:S01]  /*9d90*/  FMNMX.FTZ R132, R5, R132, !PT ;  /* 0x0000008405847209 */ /* 0x002fe20007810000 */
[--C-:B------:R-:W-:Y:S01]  /*9da0*/  FFMA.FTZ R172, R172, c[0x0][0x2d0], -R151.reuse ;  /* 0x0000b400acac7a23 */ /* 0x100fe20000010897 */
[----:B------:R-:W-:Y:S01]  /*9db0*/  @P0 IADD3 R5, P5, R223, UR20, RZ ;  /* 0x00000014df050c10 */ /* 0x000fe2000ffbe0ff */
[----:B------:R-:W-:Y:S01]  /*9dc0*/  FFMA.FTZ R171, R234, c[0x0][0x2d0], -R151 ;  /* 0x0000b400eaab7a23 */ /* 0x000fe20000010897 */
[----:B------:R-:W1:Y:S01]  /*9dd0*/  MUFU.EX2 R3, R3 ;  /* 0x0000000300037308 */ /* 0x000e620000000800 */
[----:B------:R-:W-:Y:S01]  /*9de0*/  FADD.FTZ R4, -R132, R135 ;  /* 0x0000008784047221 */ /* 0x000fe20000010100 */
[----:B------:R-:W-:Y:S01]  /*9df0*/  @P0 IADD3.X R6, R222, UR19, RZ, P5, !PT ;  /* 0x00000013de060c10 */ /* 0x000fe2000affe4ff */
[----:B------:R-:W-:Y:S02]  /*9e00*/  FMUL.FTZ R145, R132, c[0x0][0x2d0] ;  /* 0x0000b40084917a20 */ /* 0x000fe40000410000 */
[----:B------:R-:W-:Y:S01]  /*9e10*/  FMUL.FTZ R2, R4, c[0x0][0x2d0] ;  /* 0x0000b40004027a20 */ /* 0x000fe20000410000 */
[----:B------:R-:W-:Y:S01]  /*9e20*/  @P0 IADD3 R4, P4, R210, UR20, RZ ;  /* 0x00000014d2040c10 */ /* 0x000fe2000ff9e0ff */
[----:B------:R-:W-:Y:S02]  /*9e30*/  FFMA.FTZ R170, R238, c[0x0][0x2d0], -R151 ;  /* 0x0000b400eeaa7a23 */ /* 0x000fe40000010897 */
[--C-:B------:R-:W-:Y:S01]  /*9e40*/  FFMA.FTZ R174, R174, c[0x0][0x2d0], -R145.reuse ;  /* 0x0000b400aeae7a23 */ /* 0x100fe20000010891 */
[----:B------:R-:W-:Y:S01]  /*9e50*/  @P0 LEA R10, P6, R4, c[0x0][0x1c8], 0x1 ;  /* 0x00007200040a0a11 */ /* 0x000fe200078c08ff */
[--C-:B------:R-:W-:Y:S01]  /*9e60*/  FFMA.FTZ R169, R228, c[0x0][0x2d0], -R145.reuse ;  /* 0x0000b400e4a97a23 */ /* 0x100fe20000010891 */
[----:B------:R-:W-:Y:S01]  /*9e70*/  @P0 IADD3.X R7, R217, UR19, RZ, P4, !PT ;  /* 0x00000013d9070c10 */ /* 0x000fe2000a7fe4ff */
[--C-:B------:R-:W-:Y:S01]  /*9e80*/  FFMA.FTZ R168, R236, c[0x0][0x2d0], -R145.reuse ;  /* 0x0000b400eca87a23 */ /* 0x100fe20000010891 */
[C---:B------:R-:W-:Y:S01]  /*9e90*/  @P0 LEA R18, P4, R5.reuse, c[0x0][0x1c8], 0x1 ;  /* 0x0000720005120a11 */ /* 0x040fe200078808ff */
[----:B------:R-:W-:Y:S01]  /*9ea0*/  FFMA.FTZ R135, R232, c[0x0][0x2d0], -R145 ;  /* 0x0000b400e8877a23 */ /* 0x000fe20000010891 */
[----:B------:R-:W-:Y:S01]  /*9eb0*/  @P0 LEA.HI.X R11, R4, c[0x0][0x1cc], R7, 0x1, P6 ;  /* 0x00007300040b0a11 */ /* 0x000fe200030f0c07 */
[----:B------:R-:W2:Y:S01]  /*9ec0*/  MUFU.EX2 R2, R2 ;  /* 0x0000000200027308 */ /* 0x000ea20000000800 */
[----:B------:R-:W-:Y:S01]  /*9ed0*/  @P0 LEA.HI.X R19, R5, c[0x0][0x1cc], R6, 0x1, P4 ;  /* 0x0000730005130a11 */ /* 0x000fe200020f0c06 */
[--C-:B------:R-:W-:Y:S01]  /*9ee0*/  FFMA.FTZ R179, R142, c[0x0][0x2d0], -R145.reuse ;  /* 0x0000b4008eb37a23 */ /* 0x100fe20000010891 */
[----:B------:R-:W-:Y:S01]  /*9ef0*/  @P0 IADD3 R4, P5, R221, UR20, RZ ;  /* 0x00000014dd040c10 */ /* 0x000fe2000ffbe0ff */
[----:B------:R3:W-:Y:S01]  /*9f00*/  @P0 LDGSTS.E.BYPASS.LTC128B.128 [R207+0x6100], [R10.64], !P3 ;  /* 0x061000000acf0fae */ /* 0x0007e2000d901d50 */
[----:B------:R-:W-:Y:S01]  /*9f10*/  @UP3 UIADD3 UR20, UP0, UR12, UR20, URZ ;  /* 0x000000140c143290 */ /* 0x000fe2000ff1e03f */
[----:B------:R-:W-:Y:S01]  /*9f20*/  FFMA.FTZ R181, R138, c[0x0][0x2d0], -R145 ;  /* 0x0000b4008ab57a23 */ /* 0x000fe20000010891 */
[----:B------:R-:W-:Y:S01]  /*9f30*/  @P0 LEA R16, P4, R4, c[0x0][0x1c8], 0x1 ;  /* 0x0000720004100a11 */ /* 0x000fe200078808ff */
[C---:B-1----:R-:W-:Y:S01]  /*9f40*/  FMUL.FTZ R32, R3.reuse, R100 ;  /* 0x0000006403207220 */ /* 0x042fe20000410000 */
[----:B------:R-:W-:Y:S01]  /*9f50*/  @P0 IADD3.X R5, R220, UR19, RZ, P5, !PT ;  /* 0x00000013dc050c10 */ /* 0x000fe2000affe4ff */
[----:B------:R-:W-:Y:S01]  /*9f60*/  @UP3 UIADD3.X UR19, UR11, UR19, URZ, UP0, !UPT ;  /* 0x000000130b133290 */ /* 0x000fe200087fe43f */
[----:B------:R-:W-:Y:S01]  /*9f70*/  MUFU.EX2 R173, R173 ;  /* 0x000000ad00ad7308 */ /* 0x000fe20000000800 */
[----:B------:R1:W-:Y:S01]  /*9f80*/  @P0 LDGSTS.E.BYPASS.LTC128B.128 [R207+0x8100], [R18.64], !P2 ;  /* 0x0810000012cf0fae */ /* 0x0003e2000d101d50 */
[----:B------:R-:W-:Y:S01]  /*9f90*/  @P0 LEA.HI.X R17, R4, c[0x0][0x1cc], R5, 0x1, P4 ;  /* 0x0000730004110a11 */ /* 0x000fe200020f0c05 */
[----:B------:R-:W-:Y:S01]  /*9fa0*/  FMUL.FTZ R33, R3, R101 ;  /* 0x0000006503217220 */ /* 0x000fe20000410000 */
[----:B------:R-:W-:Y:S01]  /*9fb0*/  @P0 IADD3 R4, P6, R210, UR20, RZ ;  /* 0x00000014d2040c10 */ /* 0x000fe2000ffde0ff */
[--C-:B------:R-:W-:Y:S01]  /*9fc0*/  FFMA.FTZ R183, R166, c[0x0][0x2d0], -R151.reuse ;  /* 0x0000b400a6b77a23 */ /* 0x100fe20000010897 */
[----:B------:R-:W-:Y:S01]  /*9fd0*/  @P0 IADD3 R5, P5, R223, UR20, RZ ;  /* 0x00000014df050c10 */ /* 0x000fe2000ffbe0ff */
[----:B------:R-:W-:Y:S01]  /*9fe0*/  FFMA.FTZ R228, R162, c[0x0][0x2d0], -R151 ;  /* 0x0000b400a2e47a23 */ /* 0x000fe20000010897 */
[----:B------:R-:W-:Y:S01]  /*9ff0*/  @P0 IADD3.X R7, R217, UR19, RZ, P6, !PT ;  /* 0x00000013d9070c10 */ /* 0x000fe2000b7fe4ff */
[----:B------:R4:W-:Y:S01]  /*a000*/  @P0 LDGSTS.E.BYPASS.LTC128B.128 [R207+0xa100], [R16.64], !P1 ;  /* 0x0a10000010cf0fae */ /* 0x0009e2000c901d50 */
[----:B------:R-:W-:Y:S01]  /*a010*/  @P0 LEA R28, P6, R4, c[0x0][0x1c8], 0x1 ;  /* 0x00007200041c0a11 */ /* 0x000fe200078c08ff */
[----:B------:R-:W5:Y:S01]  /*a020*/  MUFU.EX2 R172, R172 ;  /* 0x000000ac00ac7308 */ /* 0x000f620000000800 */
[----:B------:R-:W-:Y:S01]  /*a030*/  @P0 IADD3.X R8, R222, UR19, RZ, P5, !PT ;  /* 0x00000013de080c10 */ /* 0x000fe2000affe4ff */
[----:B--2---:R-:W-:Y:S01]  /*a040*/  FMUL.FTZ R34, R2, R102 ;  /* 0x0000006602227220 */ /* 0x004fe20000410000 */
[----:B------:R-:W-:Y:S01]  /*a050*/  @P0 LEA.HI.X R29, R4, c[0x0][0x1cc], R7, 0x1, P6 ;  /* 0x00007300041d0a11 */ /* 0x000fe200030f0c07 */
[----:B------:R-:W-:Y:S01]  /*a060*/  FMUL.FTZ R4, R3, R128 ;  /* 0x0000008003047220 */ /* 0x000fe20000410000 */
[----:B------:R-:W-:Y:S01]  /*a070*/  @P0 LEA R26, P5, R5, c[0x0][0x1c8], 0x1 ;  /* 0x00007200051a0a11 */ /* 0x000fe200078a08ff */
[----:B------:R-:W-:Y:S01]  /*a080*/  FMUL.FTZ R7, R2, R131 ;  /* 0x0000008302077220 */ /* 0x000fe20000410000 */
[----:B------:R-:W-:Y:S01]  /*a090*/  @P0 IADD3 R6, P4, R221, UR20, RZ ;  /* 0x00000014dd060c10 */ /* 0x000fe2000ff9e0ff */
[----:B------:R2:W-:Y:S01]  /*a0a0*/  @P0 LDGSTS.E.BYPASS.LTC128B.128 [R207+0x7100], [R28.64], !P3 ;  /* 0x071000001ccf0fae */ /* 0x0005e2000d901d50 */
[----:B------:R-:W-:Y:S01]  /*a0b0*/  @P0 LEA.HI.X R27, R5, c[0x0][0x1cc], R8, 0x1, P5 ;  /* 0x00007300051b0a11 */ /* 0x000fe200028f0c08 */
[----:B------:R-:W-:Y:S01]  /*a0c0*/  MUFU.EX2 R171, R171 ;  /* 0x000000ab00ab7308 */ /* 0x000fe20000000800 */
[----:B------:R-:W-:Y:S01]  /*a0d0*/  @P0 IADD3.X R9, R220, UR19, RZ, P4, !PT ;  /* 0x00000013dc090c10 */ /* 0x000fe2000a7fe4ff */
[C---:B------:R-:W-:Y:S01]  /*a0e0*/  FMUL.FTZ R5, R3.reuse, R129 ;  /* 0x0000008103057220 */ /* 0x040fe20000410000 */
[C---:B------:R-:W-:Y:S01]  /*a0f0*/  @P0 LEA R24, P4, R6.reuse, c[0x0][0x1c8], 0x1 ;  /* 0x0000720006180a11 */ /* 0x040fe200078808ff */
[C---:B------:R-:W-:Y:S01]  /*a100*/  FMUL.FTZ R8, R3.reuse, R124 ;  /* 0x0000007c03087220 */ /* 0x040fe20000410000 */
[----:B------:R-:W-:Y:S01]  /*a110*/  UISETP.GT.AND UP0, UPT, UR18, UR15, UPT ;  /* 0x0000000f1200728c */ /* 0x000fe2000bf04270 */
[----:B------:R2:W-:Y:S01]  /*a120*/  @P0 LDGSTS.E.BYPASS.LTC128B.128 [R207+0x9100], [R26.64], !P2 ;  /* 0x091000001acf0fae */ /* 0x0005e2000d101d50 */
[----:B------:R-:W-:Y:S01]  /*a130*/  @P0 LEA.HI.X R25, R6, c[0x0][0x1cc], R9, 0x1, P4 ;  /* 0x0000730006190a11 */ /* 0x000fe200020f0c09 */
[C---:B------:R-:W-:Y:S01]  /*a140*/  FMUL.FTZ R6, R2.reuse, R130 ;  /* 0x0000008202067220 */ /* 0x040fe20000410000 */
[----:B------:R-:W-:Y:S01]  /*a150*/  UMOV UR18, UR13 ;  /* 0x0000000d00127c82 */ /* 0x000fe20008000000 */
[----:B------:R-:W2:Y:S01]  /*a160*/  MUFU.EX2 R170, R170 ;  /* 0x000000aa00aa7308 */ /* 0x000ea20000000800 */
[C---:B------:R-:W-:Y:S02]  /*a170*/  FMUL.FTZ R9, R3.reuse, R125 ;  /* 0x0000007d03097220 */ /* 0x040fe40000410000 */
[----:B---3--:R-:W-:Y:S01]  /*a180*/  FMUL.FTZ R10, R2, R126 ;  /* 0x0000007e020a7220 */ /* 0x008fe20000410000 */
[----:B------:R3:W-:Y:S01]  /*a190*/  @P0 LDGSTS.E.BYPASS.LTC128B.128 [R207+0xb100], [R24.64], !P1 ;  /* 0x0b10000018cf0fae */ /* 0x0007e2000c901d50 */
[----:B-----5:R-:W-:Y:S01]  /*a1a0*/  F2FP.PACK_AB R128, R172, R173 ;  /* 0x000000adac80723e */ /* 0x020fe200000000ff */
[C---:B------:R-:W-:Y:S01]  /*a1b0*/  FMUL.FTZ R11, R2.reuse, R127 ;  /* 0x0000007f020b7220 */ /* 0x040fe20000410000 */
[----:B------:R-:W-:Y:S01]  /*a1c0*/  PLOP3.LUT P0, PT, PT, PT, UP0, 0x80, 0x0 ;  /* 0x000000000000781c */ /* 0x000fe20003f0f008 */
[C---:B----4-:R-:W-:Y:S02]  /*a1d0*/  FMUL.FTZ R16, R3.reuse, R116 ;  /* 0x0000007403107220 */ /* 0x050fe40000410000 */
[----:B------:R-:W-:Y:S01]  /*a1e0*/  MUFU.EX2 R174, R174 ;  /* 0x000000ae00ae7308 */ /* 0x000fe20000000800 */
[C---:B------:R-:W-:Y:S01]  /*a1f0*/  FMUL.FTZ R17, R3.reuse, R117 ;  /* 0x0000007503117220 */ /* 0x040fe20000410000 */
[----:B------:R-:W4:Y:S01]  /*a200*/  LDSM.16.MT88.4 R12, [R203+0x100] ;  /* 0x00010000cb0c783b */ /* 0x000f220000004200 */
[C---:B-1----:R-:W-:Y:S02]  /*a210*/  FMUL.FTZ R18, R2.reuse, R118 ;  /* 0x0000007602127220 */ /* 0x042fe40000410000 */
[C---:B------:R-:W-:Y:S02]  /*a220*/  FMUL.FTZ R19, R2.reuse, R119 ;  /* 0x0000007702137220 */ /* 0x040fe40000410000 */
[----:B------:R-:W-:Y:S02]  /*a230*/  FMUL.FTZ R35, R2, R103 ;  /* 0x0000006702237220 */ /* 0x000fe40000410000 */
[--C-:B------:R-:W-:Y:S01]  /*a240*/  FFMA.FTZ R229, R164, c[0x0][0x2d0], -R151.reuse ;  /* 0x0000b400a4e57a23 */ /* 0x100fe20000010897 */
[----:B------:R-:W1:Y:S01]  /*a250*/  MUFU.EX2 R169, R169 ;  /* 0x000000a900a97308 */ /* 0x000e620000000800 */
[----:B------:R-:W5:Y:S01]  /*a260*/  LDSM.16.MT88.4 R20, [R198+0x100] ;  /* 0x00010000c614783b */ /* 0x000f620000004200 */
[----:B------:R-:W-:Y:S01]  /*a270*/  FFMA.FTZ R230, R160, c[0x0][0x2d0], -R151 ;  /* 0x0000b400a0e67a23 */ /* 0x000fe20000010897 */
[----:B--2---:R-:W-:Y:S01]  /*a280*/  F2FP.PACK_AB R130, R170, R171 ;  /* 0x000000abaa82723e */ /* 0x004fe200000000ff */
[C---:B------:R-:W-:Y:S02]  /*a290*/  FMUL.FTZ R26, R2.reuse, R110 ;  /* 0x0000006e021a7220 */ /* 0x040fe40000410000 */
[----:B------:R-:W-:Y:S03]  /*a2a0*/  FMUL.FTZ R27, R2, R111 ;  /* 0x0000006f021b7220 */ /* 0x000fe60000410000 */
[----:B------:R-:W2:Y:S01]  /*a2b0*/  LDSM.16.MT88.4 R28, [R197+0x100] ;  /* 0x00010000c51c783b */ /* 0x000ea20000004200 */
[----:B------:R-:W-:Y:S01]  /*a2c0*/  MUFU.EX2 R168, R168 ;  /* 0x000000a800a87308 */ /* 0x000fe20000000800 */
[C---:B---3--:R-:W-:Y:S02]  /*a2d0*/  FMUL.FTZ R24, R3.reuse, R108 ;  /* 0x0000006c03187220 */ /* 0x048fe40000410000 */
[----:B------:R-:W-:Y:S02]  /*a2e0*/  FMUL.FTZ R25, R3, R109 ;  /* 0x0000006d03197220 */ /* 0x000fe40000410000 */
[--C-:B------:R-:W-:Y:S02]  /*a2f0*/  FFMA.FTZ R231, R156, c[0x0][0x2d0], -R145.reuse ;  /* 0x0000b4009ce77a23 */ /* 0x100fe40000010891 */
[----:B------:R-:W-:Y:S01]  /*a300*/  LDSM.16.MT88.4 R100, [R197+0x2100] ;  /* 0x00210000c564783b */ /* 0x000fe20000004200 */
[--C-:B------:R-:W-:Y:S02]  /*a310*/  FFMA.FTZ R232, R154, c[0x0][0x2d0], -R145.reuse ;  /* 0x0000b4009ae87a23 */ /* 0x100fe40000010891 */
[----:B------:R-:W3:Y:S01]  /*a320*/  MUFU.EX2 R135, R135 ;  /* 0x0000008700877308 */ /* 0x000ee20000000800 */
[--C-:B------:R-:W-:Y:S02]  /*a330*/  FFMA.FTZ R233, R158, c[0x0][0x2d0], -R145.reuse ;  /* 0x0000b4009ee97a23 */ /* 0x100fe40000010891 */
[----:B------:R-:W-:Y:S01]  /*a340*/  FFMA.FTZ R234, R152, c[0x0][0x2d0], -R145 ;  /* 0x0000b40098ea7a23 */ /* 0x000fe20000010891 */
[----:B-1----:R-:W-:Y:S01]  /*a350*/  F2FP.PACK_AB R129, R169, R174 ;  /* 0x000000aea981723e */ /* 0x002fe200000000ff */
[----:B------:R-:W-:Y:S01]  /*a360*/  LDSM.16.MT88.4 R108, [R196+0x2100] ;  /* 0x00210000c46c783b */ /* 0x000fe20000004200 */
[--C-:B------:R-:W-:Y:S02]  /*a370*/  FFMA.FTZ R235, R150, c[0x0][0x2d0], -R151.reuse ;  /* 0x0000b40096eb7a23 */ /* 0x100fe40000010897 */
[--C-:B------:R-:W-:Y:S02]  /*a380*/  FFMA.FTZ R236, R149, c[0x0][0x2d0], -R151.reuse ;  /* 0x0000b40095ec7a23 */ /* 0x100fe40000010897 */
[----:B------:R-:W-:Y:S01]  /*a390*/  FFMA.FTZ R237, R148, c[0x0][0x2d0], -R151 ;  /* 0x0000b40094ed7a23 */ /* 0x000fe20000010897 */
[----:B------:R-:W-:Y:S01]  /*a3a0*/  MUFU.EX2 R179, R179 ;  /* 0x000000b300b37308 */ /* 0x000fe20000000800 */
[--C-:B------:R-:W-:Y:S01]  /*a3b0*/  FFMA.FTZ R239, R146, c[0x0][0x2d0], -R145.reuse ;  /* 0x0000b40092ef7a23 */ /* 0x100fe20000010891 */
[----:B------:R-:W-:Y:S01]  /*a3c0*/  LDSM.16.MT88.4 R116, [R198+0x900] ;  /* 0x00090000c674783b */ /* 0x000fe20000004200 */
[----:B------:R-:W-:Y:S02]  /*a3d0*/  FFMA.FTZ R240, R144, c[0x0][0x2d0], -R145 ;  /* 0x0000b40090f07a23 */ /* 0x000fe40000010891 */
[C---:B------:R-:W-:Y:S02]  /*a3e0*/  FMUL.FTZ R36, R3.reuse, R36 ;  /* 0x0000002403247220 */ /* 0x040fe40000410000 */
[----:B------:R-:W-:Y:S02]  /*a3f0*/  FMUL.FTZ R37, R3, R37 ;  /* 0x0000002503257220 */ /* 0x000fe40000410000 */
[C---:B------:R-:W-:Y:S01]  /*a400*/  FMUL.FTZ R38, R2.reuse, R38 ;  /* 0x0000002602267220 */ /* 0x040fe20000410000 */
[----:B------:R-:W-:Y:S01]  /*a410*/  LDSM.16.MT88.4 R124, [R203+0x2900] ;  /* 0x00290000cb7c783b */ /* 0x000fe20000004200 */
[C---:B------:R-:W-:Y:S01]  /*a420*/  FMUL.FTZ R39, R2.reuse, R39 ;  /* 0x0000002702277220 */ /* 0x040fe20000410000 */
[----:B------:R-:W-:Y:S01]  /*a430*/  MUFU.EX2 R181, R181 ;  /* 0x000000b500b57308 */ /* 0x000fe20000000800 */
[----:B---3--:R-:W-:Y:S01]  /*a440*/  F2FP.PACK_AB R131, R135, R168 ;  /* 0x000000a88783723e */ /* 0x008fe200000000ff */
[C---:B------:R-:W-:Y:S02]  /*a450*/  FMUL.FTZ R40, R3.reuse, R40 ;  /* 0x0000002803287220 */ /* 0x040fe40000410000 */
[C---:B------:R-:W-:Y:S02]  /*a460*/  FMUL.FTZ R41, R3.reuse, R41 ;  /* 0x0000002903297220 */ /* 0x040fe40000410000 */
[----:B------:R-:W-:Y:S01]  /*a470*/  LDSM.16.MT88.4 R152, [R198+0x3900] ;  /* 0x00390000c698783b */ /* 0x000fe20000004200 */
[C---:B------:R-:W-:Y:S01]  /*a480*/  FMUL.FTZ R42, R2.reuse, R42 ;  /* 0x0000002a022a7220 */ /* 0x040fe20000410000 */
[C---:B----4-:R-:W-:Y:S02]  /*a490*/  HMMA.16816.F32 R4, R128.reuse, R12, R4 ;  /* 0x0000000c8004723c */ /* 0x050fe40000001804 */
[----:B------:R-:W-:Y:S03]  /*a4a0*/  MUFU.EX2 R183, R183 ;  /* 0x000000b700b77308 */ /* 0x000fe60000000800 */
[C---:B------:R-:W-:Y:S01]  /*a4b0*/  FMUL.FTZ R43, R2.reuse, R43 ;  /* 0x0000002b022b7220 */ /* 0x040fe20000410000 */
[----:B------:R-:W-:Y:S01]  /*a4c0*/  LDSM.16.MT88.4 R156, [R197+0x3900] ;  /* 0x00390000c59c783b */ /* 0x000fe20000004200 */
[C---:B------:R-:W-:Y:S01]  /*a4d0*/  FMUL.FTZ R12, R3.reuse, R120 ;  /* 0x00000078030c7220 */ /* 0x040fe20000410000 */
[C---:B------:R-:W-:Y:S04]  /*a4e0*/  HMMA.16816.F32 R8, R128.reuse, R14, R8 ;  /* 0x0000000e8008723c */ /* 0x040fe80000001808 */
[C---:B------:R-:W-:Y:S01]  /*a4f0*/  FMUL.FTZ R13, R3.reuse, R121 ;  /* 0x00000079030d7220 */ /* 0x040fe20000410000 */
[----:B------:R-:W-:Y:S01]  /*a500*/  MUFU.EX2 R228, R228 ;  /* 0x000000e400e47308 */ /* 0x000fe20000000800 */
[----:B------:R-:W-:Y:S01]  /*a510*/  LDSM.16.MT88.4 R160, [R196+0x3900] ;  /* 0x00390000c4a0783b */ /* 0x000fe20000004200 */
[C---:B------:R-:W-:Y:S02]  /*a520*/  FMUL.FTZ R14, R2.reuse, R122 ;  /* 0x0000007a020e7220 */ /* 0x040fe40000410000 */
[C---:B------:R-:W-:Y:S03]  /*a530*/  FMUL.FTZ R15, R2.reuse, R123 ;  /* 0x0000007b020f7220 */ /* 0x040fe60000410000 */
[C---:B------:R-:W-:Y:S02]  /*a540*/  FMUL.FTZ R44, R3.reuse, R44 ;  /* 0x0000002c032c7220 */ /* 0x040fe40000410000 */
[----:B------:R-:W1:Y:S01]  /*a550*/  LDSM.16.MT88.4 R120, [R196+0x100] ;  /* 0x00010000c478783b */ /* 0x000e620000004200 */
[C---:B------:R-:W-:Y:S01]  /*a560*/  FMUL.FTZ R45, R3.reuse, R45 ;  /* 0x0000002d032d7220 */ /* 0x040fe20000410000 */
[C---:B-----5:R-:W-:Y:S01]  /*a570*/  HMMA.16816.F32 R12, R128.reuse, R20, R12 ;  /* 0x00000014800c723c */ /* 0x060fe2000000180c */
[----:B------:R-:W-:Y:S02]  /*a580*/  MUFU.EX2 R229, R229 ;  /* 0x000000e500e57308 */ /* 0x000fe40000000800 */
[C---:B------:R-:W-:Y:S02]  /*a590*/  FMUL.FTZ R46, R2.reuse, R46 ;  /* 0x0000002e022e7220 */ /* 0x040fe40000410000 */
[C---:B------:R-:W-:Y:S01]  /*a5a0*/  FMUL.FTZ R47, R2.reuse, R47 ;  /* 0x0000002f022f7220 */ /* 0x040fe20000410000 */
[----:B------:R-:W-:Y:S01]  /*a5b0*/  LDSM.16.MT88.4 R164, [R203+0x5900] ;  /* 0x00590000cba4783b */ /* 0x000fe20000004200 */
[C---:B------:R-:W-:Y:S01]  /*a5c0*/  FMUL.FTZ R20, R3.reuse, R112 ;  /* 0x0000007003147220 */ /* 0x040fe20000410000 */
[C---:B------:R-:W-:Y:S03]  /*a5d0*/  HMMA.16816.F32 R16, R128.reuse, R22, R16 ;  /* 0x000000168010723c */ /* 0x040fe60000001810 */
[----:B------:R-:W-:Y:S01]  /*a5e0*/  MUFU.EX2 R230, R230 ;  /* 0x000000e600e67308 */ /* 0x000fe20000000800 */
[C---:B------:R-:W-:Y:S02]  /*a5f0*/  FMUL.FTZ R21, R3.reuse, R113 ;  /* 0x0000007103157220 */ /* 0x040fe40000410000 */
[----:B------:R-:W0:Y:S01]  /*a600*/  LDGDEPBAR ;  /* 0x00000000000079af */ /* 0x000e220000000000 */
[C---:B------:R-:W-:Y:S02]  /*a610*/  FMUL.FTZ R22, R2.reuse, R114 ;  /* 0x0000007202167220 */ /* 0x040fe40000410000 */
[C---:B------:R-:W-:Y:S03]  /*a620*/  FMUL.FTZ R23, R2.reuse, R115 ;  /* 0x0000007302177220 */ /* 0x040fe60000410000 */
[C---:B------:R-:W-:Y:S01]  /*a630*/  FMUL.FTZ R48, R3.reuse, R48 ;  /* 0x0000003003307220 */ /* 0x040fe20000410000 */
[----:B------:R-:W-:Y:S01]  /*a640*/  MUFU.EX2 R231, R231 ;  /* 0x000000e700e77308 */ /* 0x000fe20000000800 */
[----:B------:R-:W3:Y:S01]  /*a650*/  LDSM.16.MT88.4 R112, [R203+0x2100] ;  /* 0x00210000cb70783b */ /* 0x000ee20000004200 */
[C---:B------:R-:W-:Y:S01]  /*a660*/  FMUL.FTZ R49, R3.reuse, R49 ;  /* 0x0000003103317220 */ /* 0x040fe20000410000 */
[C---:B--2---:R-:W-:Y:S03]  /*a670*/  HMMA.16816.F32 R20, R128.reuse, R28, R20 ;  /* 0x0000001c8014723c */ /* 0x044fe60000001814 */
[C---:B------:R-:W-:Y:S02]  /*a680*/  FMUL.FTZ R50, R2.reuse, R50 ;  /* 0x0000003202327220 */ /* 0x040fe40000410000 */
[C---:B------:R-:W-:Y:S02]  /*a690*/  FMUL.FTZ R51, R2.reuse, R51 ;  /* 0x0000003302337220 */ /* 0x040fe40000410000 */
[C---:B------:R-:W-:Y:S01]  /*a6a0*/  FMUL.FTZ R28, R3.reuse, R104 ;  /* 0x00000068031c7220 */ /* 0x040fe20000410000 */
[C---:B------:R-:W-:Y:S01]  /*a6b0*/  HMMA.16816.F32 R24, R128.reuse, R30, R24 ;  /* 0x0000001e8018723c */ /* 0x040fe20000001818 */
[----:B------:R-:W-:Y:S03]  /*a6c0*/  MUFU.EX2 R232, R232 ;  /* 0x000000e800e87308 */ /* 0x000fe60000000800 */
[C---:B------:R-:W-:Y:S02]  /*a6d0*/  FMUL.FTZ R29, R3.reuse, R105 ;  /* 0x00000069031d7220 */ /* 0x040fe40000410000 */
[C---:B------:R-:W-:Y:S02]  /*a6e0*/  FMUL.FTZ R52, R3.reuse, R52 ;  /* 0x0000003403347220 */ /* 0x040fe40000410000 */
[C---:B------:R-:W-:Y:S03]  /*a6f0*/  FMUL.FTZ R30, R2.reuse, R106 ;  /* 0x0000006a021e7220 */ /* 0x040fe60000410000 */
[----:B------:R-:W-:Y:S01]  /*a700*/  MUFU.EX2 R233, R233 ;  /* 0x000000e900e97308 */ /* 0x000fe20000000800 */
[C---:B------:R-:W-:Y:S02]  /*a710*/  FMUL.FTZ R31, R2.reuse, R107 ;  /* 0x0000006b021f7220 */ /* 0x040fe40000410000 */
[----:B------:R-:W2:Y:S01]  /*a720*/  LDSM.16.MT88.4 R104, [R198+0x2100] ;  /* 0x00210000c668783b */ /* 0x000ea20000004200 */
[C---:B------:R-:W-:Y:S02]  /*a730*/  FMUL.FTZ R53, R3.reuse, R53 ;  /* 0x0000003503357220 */ /* 0x040fe40000410000 */
[C---:B------:R-:W-:Y:S02]  /*a740*/  FMUL.FTZ R54, R2.reuse, R54 ;  /* 0x0000003602367220 */ /* 0x040fe40000410000 */
[C---:B-1----:R-:W-:Y:S02]  /*a750*/  HMMA.16816.F32 R28, R128.reuse, R120, R28 ;  /* 0x00000078801c723c */ /* 0x042fe4000000181c */
[----:B------:R-:W-:Y:S01]  /*a760*/  MUFU.EX2 R234, R234 ;  /* 0x000000ea00ea7308 */ /* 0x000fe20000000800 */
[C---:B------:R-:W-:Y:S02]  /*a770*/  FMUL.FTZ R55, R2.reuse, R55 ;  /* 0x0000003702377220 */ /* 0x040fe40000410000 */
[C---:B------:R-:W-:Y:S02]  /*a780*/  FMUL.FTZ R56, R3.reuse, R56 ;  /* 0x0000003803387220 */ /* 0x040fe40000410000 */
[C---:B------:R-:W-:Y:S01]  /*a790*/  FMUL.FTZ R57, R3.reuse, R57 ;  /* 0x0000003903397220 */ /* 0x040fe20000410000 */
[C---:B------:R-:W-:Y:S01]  /*a7a0*/  HMMA.16816.F32 R32, R128.reuse, R122, R32 ;  /* 0x0000007a8020723c */ /* 0x040fe20000001820 */
[----:B------:R-:W-:Y:S03]  /*a7b0*/  LDSM.16.MT88.4 R120, [R196+0x900] ;  /* 0x00090000c478783b */ /* 0x000fe60000004200 */
[C---:B------:R-:W-:Y:S01]  /*a7c0*/  FMUL.FTZ R58, R2.reuse, R58 ;  /* 0x0000003a023a7220 */ /* 0x040fe20000410000 */
[----:B------:R-:W-:Y:S01]  /*a7d0*/  MUFU.EX2 R235, R235 ;  /* 0x000000eb00eb7308 */ /* 0x000fe20000000800 */
[C---:B------:R-:W-:Y:S02]  /*a7e0*/  FMUL.FTZ R59, R2.reuse, R59 ;  /* 0x0000003b023b7220 */ /* 0x040fe40000410000 */
[C---:B---3--:R-:W-:Y:S04]  /*a7f0*/  HMMA.16816.F32 R36, R128.reuse, R112, R36 ;  /* 0x000000708024723c */ /* 0x048fe80000001824 */
[C---:B------:R-:W-:Y:S02]  /*a800*/  FMUL.FTZ R60, R3.reuse, R60 ;  /* 0x0000003c033c7220 */ /* 0x040fe40000410000 */
[C---:B------:R-:W-:Y:S01]  /*a810*/  FMUL.FTZ R61, R3.reuse, R61 ;  /* 0x0000003d033d7220 */ /* 0x040fe20000410000 */
[----:B------:R-:W-:Y:S01]  /*a820*/  MUFU.EX2 R236, R236 ;  /* 0x000000ec00ec7308 */ /* 0x000fe20000000800 */
[C---:B------:R-:W-:Y:S01]  /*a830*/  HMMA.16816.F32 R40, R128.reuse, R114, R40 ;  /* 0x000000728028723c */ /* 0x040fe20000001828 */
[----:B------:R-:W-:Y:S03]  /*a840*/  LDSM.16.MT88.4 R112, [R203+0x900] ;  /* 0x00090000cb70783b */ /* 0x000fe60000004200 */
[C---:B------:R-:W-:Y:S02]  /*a850*/  FMUL.FTZ R62, R2.reuse, R62 ;  /* 0x0000003e023e7220 */ /* 0x040fe40000410000 */
[C---:B------:R-:W-:Y:S02]  /*a860*/  FMUL.FTZ R63, R2.reuse, R63 ;  /* 0x0000003f023f7220 */ /* 0x040fe40000410000 */
[C---:B------:R-:W-:Y:S01]  /*a870*/  FMUL.FTZ R64, R3.reuse, R64 ;  /* 0x0000004003407220 */ /* 0x040fe20000410000 */
[----:B------:R-:W-:Y:S01]  /*a880*/  MUFU.EX2 R237, R237 ;  /* 0x000000ed00ed7308 */ /* 0x000fe20000000800 */
[C---:B--2---:R-:W-:Y:S03]  /*a890*/  HMMA.16816.F32 R44, R128.reuse, R104, R44 ;  /* 0x00000068802c723c */ /* 0x044fe6000000182c */
[C---:B------:R-:W-:Y:S02]  /*a8a0*/  FMUL.FTZ R65, R3.reuse, R65 ;  /* 0x0000004103417220 */ /* 0x040fe40000410000 */
[C---:B------:R-:W-:Y:S02]  /*a8b0*/  FMUL.FTZ R66, R2.reuse, R66 ;  /* 0x0000004202427220 */ /* 0x040fe40000410000 */
[C---:B------:R-:W-:Y:S01]  /*a8c0*/  FMUL.FTZ R67, R2.reuse, R67 ;  /* 0x0000004302437220 */ /* 0x040fe20000410000 */
[C---:B------:R-:W-:Y:S01]  /*a8d0*/  HMMA.16816.F32 R48, R128.reuse, R106, R48 ;  /* 0x0000006a8030723c */ /* 0x040fe20000001830 */
[----:B------:R-:W1:Y:S01]  /*a8e0*/  LDSM.16.MT88.4 R104, [R203+0x4100] ;  /* 0x00410000cb68783b */ /* 0x000e620000004200 */
[----:B------:R-:W-:Y:S02]  /*a8f0*/  MUFU.EX2 R239, R239 ;  /* 0x000000ef00ef7308 */ /* 0x000fe40000000800 */
[C---:B------:R-:W-:Y:S02]  /*a900*/  FMUL.FTZ R68, R3.reuse, R68 ;  /* 0x0000004403447220 */ /* 0x040fe40000410000 */
[C---:B------:R-:W-:Y:S02]  /*a910*/  FMUL.FTZ R69, R3.reuse, R69 ;  /* 0x0000004503457220 */ /* 0x040fe40000410000 */
[C---:B------:R-:W-:Y:S04]  /*a920*/  HMMA.16816.F32 R52, R128.reuse, R100, R52 ;  /* 0x000000648034723c */ /* 0x040fe80000001834 */
[C---:B------:R-:W-:Y:S01]  /*a930*/  FMUL.FTZ R70, R2.reuse, R70 ;  /* 0x0000004602467220 */ /* 0x040fe20000410000 */
[----:B------:R-:W-:Y:S01]  /*a940*/  MUFU.EX2 R240, R240 ;  /* 0x000000f000f07308 */ /* 0x000fe20000000800 */
[C---:B------:R-:W-:Y:S02]  /*a950*/  FMUL.FTZ R71, R2.reuse, R71 ;  /* 0x0000004702477220 */ /* 0x040fe40000410000 */
[C---:B------:R-:W-:Y:S01]  /*a960*/  HMMA.16816.F32 R56, R128.reuse, R102, R56 ;  /* 0x000000668038723c */ /* 0x040fe20000001838 */
[----:B------:R-:W2:Y:S03]  /*a970*/  LDSM.16.MT88.4 R100, [R198+0x4100] ;  /* 0x00410000c664783b */ /* 0x000ea60000004200 */
[C---:B------:R-:W-:Y:S02]  /*a980*/  FMUL.FTZ R72, R3.reuse, R72 ;  /* 0x0000004803487220 */ /* 0x040fe40000410000 */
[C---:B------:R-:W-:Y:S02]  /*a990*/  FMUL.FTZ R73, R3.reuse, R73 ;  /* 0x0000004903497220 */ /* 0x040fe40000410000 */
[C---:B------:R-:W-:Y:S04]  /*a9a0*/  HMMA.16816.F32 R60, R128.reuse, R108, R60 ;  /* 0x0000006c803c723c */ /* 0x040fe8000000183c */
[C---:B------:R-:W-:Y:S02]  /*a9b0*/  FMUL.FTZ R74, R2.reuse, R74 ;  /* 0x0000004a024a7220 */ /* 0x040fe40000410000 */
[C---:B------:R-:W-:Y:S02]  /*a9c0*/  FMUL.FTZ R75, R2.reuse, R75 ;  /* 0x0000004b024b7220 */ /* 0x040fe40000410000 */
[C---:B------:R-:W-:Y:S01]  /*a9d0*/  HMMA.16816.F32 R64, R128.reuse, R110, R64 ;  /* 0x0000006e8040723c */ /* 0x040fe20000001840 */
[----:B------:R-:W3:Y:S03]  /*a9e0*/  LDSM.16.MT88.4 R108, [R197+0x4100] ;  /* 0x00410000c56c783b */ /* 0x000ee60000004200 */
[C---:B------:R-:W-:Y:S02]  /*a9f0*/  FMUL.FTZ R76, R3.reuse, R76 ;  /* 0x0000004c034c7220 */ /* 0x040fe40000410000 */
[C---:B------:R-:W-:Y:S02]  /*aa00*/  FMUL.FTZ R77, R3.reuse, R77 ;  /* 0x0000004d034d7220 */ /* 0x040fe40000410000 */
[C---:B------:R-:W-:Y:S01]  /*aa10*/  FMUL.FTZ R78, R2.reuse, R78 ;  /* 0x0000004e024e7220 */ /* 0x040fe20000410000 */
[C---:B-1----:R-:W-:Y:S03]  /*aa20*/  HMMA.16816.F32 R68, R128.reuse, R104, R68 ;  /* 0x000000688044723c */ /* 0x042fe60000001844 */
[C---:B------:R-:W-:Y:S02]  /*aa30*/  FMUL.FTZ R79, R2.reuse, R79 ;  /* 0x0000004f024f7220 */ /* 0x040fe40000410000 */
[C---:B------:R-:W-:Y:S02]  /*aa40*/  FMUL.FTZ R80, R3.reuse, R80 ;  /* 0x0000005003507220 */ /* 0x040fe40000410000 */
[C---:B------:R-:W-:Y:S01]  /*aa50*/  FMUL.FTZ R81, R3.reuse, R81 ;  /* 0x0000005103517220 */ /* 0x040fe20000410000 */
[C---:B------:R-:W-:Y:S01]  /*aa60*/  HMMA.16816.F32 R72, R128.reuse, R106, R72 ;  /* 0x0000006a8048723c */ /* 0x040fe20000001848 */
[----:B------:R-:W1:Y:S03]  /*aa70*/  LDSM.16.MT88.4 R104, [R196+0x4100] ;  /* 0x00410000c468783b */ /* 0x000e660000004200 */
[C---:B------:R-:W-:Y:S02]  /*aa80*/  FMUL.FTZ R82, R2.reuse, R82 ;  /* 0x0000005202527220 */ /* 0x040fe40000410000 */
[C---:B------:R-:W-:Y:S02]  /*aa90*/  FMUL.FTZ R83, R2.reuse, R83 ;  /* 0x0000005302537220 */ /* 0x040fe40000410000 */
[C---:B--2---:R-:W-:Y:S04]  /*aaa0*/  HMMA.16816.F32 R76, R128.reuse, R100, R76 ;  /* 0x00000064804c723c */ /* 0x044fe8000000184c */
[C---:B------:R-:W-:Y:S02]  /*aab0*/  FMUL.FTZ R84, R3.reuse, R84 ;  /* 0x0000005403547220 */ /* 0x040fe40000410000 */
[C---:B------:R-:W-:Y:S02]  /*aac0*/  FMUL.FTZ R85, R3.reuse, R85 ;  /* 0x0000005503557220 */ /* 0x040fe40000410000 */
[C---:B------:R-:W-:Y:S04]  /*aad0*/  HMMA.16816.F32 R80, R128.reuse, R102, R80 ;  /* 0x000000668050723c */ /* 0x040fe80000001850 */
[C---:B------:R-:W-:Y:S02]  /*aae0*/  FMUL.FTZ R86, R2.reuse, R86 ;  /* 0x0000005602567220 */ /* 0x040fe40000410000 */
[----:B------:R-:W-:Y:S02]  /*aaf0*/  FMUL.FTZ R87, R2, R87 ;  /* 0x0000005702577220 */ /* 0x000fe40000410000 */
[----:B------:R-:W-:Y:S04]  /*ab00*/  FFMA.FTZ R175, R182, c[0x0][0x2d0], -R151 ;  /* 0x0000b400b6af7a23 */ /* 0x000fe80000010897 */
[----:B------:R-:W-:Y:S01]  /*ab10*/  FFMA.FTZ R182, R136, c[0x0][0x2d0], -R145 ;  /* 0x0000b40088b67a23 */ /* 0x000fe20000010891 */
[C---:B---3--:R-:W-:Y:S01]  /*ab20*/  HMMA.16816.F32 R84, R128.reuse, R108, R84 ;  /* 0x0000006c8054723c */ /* 0x048fe20000001854 */
[----:B------:R-:W-:Y:S01]  /*ab30*/  MUFU.EX2 R175, R175 ;  /* 0x000000af00af7308 */ /* 0x000fe20000000800 */
[----:B------:R-:W-:Y:S01]  /*ab40*/  LDSM.16.MT88.4 R136, [R198+0x2900] ;  /* 0x00290000c688783b */ /* 0x000fe20000004200 */
[--C-:B------:R-:W-:Y:S02]  /*ab50*/  FFMA.FTZ R176, R176, c[0x0][0x2d0], -R151.reuse ;  /* 0x0000b400b0b07a23 */ /* 0x100fe40000010897 */
[----:B------:R-:W-:Y:S02]  /*ab60*/  FFMA.FTZ R177, R180, c[0x0][0x2d0], -R151 ;  /* 0x0000b400b4b17a23 */ /* 0x000fe40000010897 */
[----:B------:R-:W-:Y:S02]  /*ab70*/  FFMA.FTZ R180, R140, c[0x0][0x2d0], -R145 ;  /* 0x0000b4008cb47a23 */ /* 0x000fe40000010891 */
[--C-:B------:R-:W-:Y:S01]  /*ab80*/  FFMA.FTZ R178, R178, c[0x0][0x2d0], -R151.reuse ;  /* 0x0000b400b2b27a23 */ /* 0x100fe20000010897 */
[----:B------:R-:W-:Y:S01]  /*ab90*/  LDSM.16.MT88.4 R140, [R197+0x2900] ;  /* 0x00290000c58c783b */ /* 0x000fe20000004200 */
[----:B------:R-:W2:Y:S01]  /*aba0*/  MUFU.EX2 R176, R176 ;  /* 0x000000b000b07308 */ /* 0x000ea20000000800 */
[C---:B------:R-:W-:Y:S02]  /*abb0*/  FMUL.FTZ R88, R3.reuse, R88 ;  /* 0x0000005803587220 */ /* 0x040fe40000410000 */
[----:B------:R-:W-:Y:S02]  /*abc0*/  FMUL.FTZ R89, R3, R89 ;  /* 0x0000005903597220 */ /* 0x000fe40000410000 */
[C---:B------:R-:W-:Y:S02]  /*abd0*/  FMUL.FTZ R90, R2.reuse, R90 ;  /* 0x0000005a025a7220 */ /* 0x040fe40000410000 */
[C---:B------:R-:W-:Y:S02]  /*abe0*/  FMUL.FTZ R91, R2.reuse, R91 ;  /* 0x0000005b025b7220 */ /* 0x040fe40000410000 */
[----:B------:R-:W-:Y:S01]  /*abf0*/  FFMA.FTZ R151, R147, c[0x0][0x2d0], -R151 ;  /* 0x0000b40093977a23 */ /* 0x000fe20000010897 */
[----:B------:R-:W-:Y:S01]  /*ac00*/  MUFU.EX2 R177, R177 ;  /* 0x000000b100b17308 */ /* 0x000fe20000000800 */
[C---:B------:R-:W-:Y:S02]  /*ac10*/  FMUL.FTZ R92, R3.reuse, R92 ;  /* 0x0000005c035c7220 */ /* 0x040fe40000410000 */
[C---:B------:R-:W-:Y:S01]  /*ac20*/  FMUL.FTZ R93, R3.reuse, R93 ;  /* 0x0000005d035d7220 */ /* 0x040fe20000410000 */
[C---:B------:R-:W-:Y:S01]  /*ac30*/  HMMA.16816.F32 R88, R128.reuse, R110, R88 ;  /* 0x0000006e8058723c */ /* 0x040fe20000001858 */
[----:B------:R-:W3:Y:S02]  /*ac40*/  LDSM.16.MT88.4 R108, [R197+0x900] ;  /* 0x00090000c56c783b */ /* 0x000ee40000004200 */
[C---:B------:R-:W-:Y:S02]  /*ac50*/  FMUL.FTZ R94, R2.reuse, R94 ;  /* 0x0000005e025e7220 */ /* 0x040fe40000410000 */
[C---:B------:R-:W-:Y:S01]  /*ac60*/  FMUL.FTZ R95, R2.reuse, R95 ;  /* 0x0000005f025f7220 */ /* 0x040fe20000410000 */
[----:B------:R-:W4:Y:S01]  /*ac70*/  MUFU.EX2 R178, R178 ;  /* 0x000000b200b27308 */ /* 0x000f220000000800 */
[C---:B------:R-:W-:Y:S02]  /*ac80*/  FMUL.FTZ R96, R3.reuse, R96 ;  /* 0x0000006003607220 */ /* 0x040fe40000410000 */
[----:B------:R-:W-:Y:S03]  /*ac90*/  FMUL.FTZ R97, R3, R97 ;  /* 0x0000006103617220 */ /* 0x000fe60000410000 */
[C---:B-1----:R-:W-:Y:S03]  /*aca0*/  HMMA.16816.F32 R92, R128.reuse, R104, R92 ;  /* 0x00000068805c723c */ /* 0x042fe6000000185c */
[C---:B------:R-:W-:Y:S01]  /*acb0*/  FMUL.FTZ R98, R2.reuse, R98 ;  /* 0x0000006202627220 */ /* 0x040fe20000410000 */
[----:B------:R-:W1:Y:S01]  /*acc0*/  MUFU.EX2 R180, R180 ;  /* 0x000000b400b47308 */ /* 0x000e620000000800 */
[----:B------:R-:W-:Y:S01]  /*acd0*/  FMUL.FTZ R99, R2, R99 ;  /* 0x0000006302637220 */ /* 0x000fe20000410000 */
[----:B--2---:R-:W-:Y:S01]  /*ace0*/  F2FP.PACK_AB R100, R176, R175 ;  /* 0x000000afb064723e */ /* 0x004fe200000000ff */
[--C-:B------:R-:W-:Y:S02]  /*acf0*/  FFMA.FTZ R134, R134, c[0x0][0x2d0], -R145.reuse ;  /* 0x0000b40086867a23 */ /* 0x100fe40000010891 */
[----:B------:R-:W-:Y:S03]  /*ad00*/  FFMA.FTZ R145, R133, c[0x0][0x2d0], -R145 ;  /* 0x0000b40085917a23 */ /* 0x000fe60000010891 */
[----:B------:R-:W-:Y:S01]  /*ad10*/  HMMA.16816.F32 R96, R128, R106, R96 ;  /* 0x0000006a8060723c */ /* 0x000fe20000001860 */
[----:B------:R-:W2:Y:S01]  /*ad20*/  LDSM.16.MT88.4 R104, [R196+0x2900] ;  /* 0x00290000c468783b */ /* 0x000ea20000004200 */
[----:B------:R-:W5:Y:S01]  /*ad30*/  MUFU.EX2 R182, R182 ;  /* 0x000000b600b67308 */ /* 0x000f620000000800 */
[----:B------:R-:W-:Y:S01]  /*ad40*/  FFMA.FTZ R173, R3, R218, R173 ;  /* 0x000000da03ad7223 */ /* 0x000fe200000100ad */
[----:B------:R-:W-:Y:S01]  /*ad50*/  MOV R3, R0 ;  /* 0x0000000000037202 */ /* 0x000fe20000000f00 */
[----:B------:R-:W-:Y:S01]  /*ad60*/  FFMA.FTZ R174, R2, R219, R174 ;  /* 0x000000db02ae7223 */ /* 0x000fe200000100ae */
[----:B----4-:R-:W-:Y:S01]  /*ad70*/  F2FP.PACK_AB R102, R178, R177 ;  /* 0x000000b1b266723e */ /* 0x010fe200000000ff */
[----:B------:R-:W-:Y:S02]  /*ad80*/  FADD.FTZ R172, R172, R173 ;  /* 0x000000adacac7221 */ /* 0x000fe40000010000 */
[----:B------:R-:W-:Y:S03]  /*ad90*/  LDSM.16.MT88.4 R128, [R198+0x3100] ;  /* 0x00310000c680783b */ /* 0x000fe60000004200 */
[----:B------:R4:W2:Y:S01]  /*ada0*/  MUFU.EX2 R238, R151 ;  /* 0x0000009700ee7308 */ /* 0x0008a20000000800 */
[----:B------:R-:W-:Y:S02]  /*adb0*/  FADD.FTZ R169, R169, R174 ;  /* 0x000000aea9a97221 */ /* 0x000fe40000010000 */
[----:B------:R-:W-:Y:S01]  /*adc0*/  FADD.FTZ R171, R171, R172 ;  /* 0x000000acabab7221 */ /* 0x000fe20000010000 */
[----:B-1----:R-:W-:Y:S01]  /*add0*/  F2FP.PACK_AB R101, R180, R179 ;  /* 0x000000b3b465723e */ /* 0x002fe200000000ff */
[----:B------:R-:W-:Y:S02]  /*ade0*/  FADD.FTZ R168, R168, R169 ;  /* 0x000000a9a8a87221 */ /* 0x000fe40000010000 */
[----:B------:R-:W-:Y:S02]  /*adf0*/  FADD.FTZ R170, R170, R171 ;  /* 0x000000abaaaa7221 */ /* 0x000fe40000010000 */
[----:B------:R-:W-:Y:S01]  /*ae00*/  FADD.FTZ R168, R135, R168 ;  /* 0x000000a887a87221 */ /* 0x000fe20000010000 */
[----:B------:R1:W-:Y:S01]  /*ae10*/  MUFU.EX2 R133, R145 ;  /* 0x0000009100857308 */ /* 0x0003e20000000800 */
[----:B------:R-:W-:Y:S01]  /*ae20*/  MOV R135, R132 ;  /* 0x0000008400877202 */ /* 0x000fe20000000f00 */
[----:B------:R-:W-:Y:S01]  /*ae30*/  FADD.FTZ R175, R175, R170 ;  /* 0x000000aaafaf7221 */ /* 0x000fe20000010000 */
[----:B-----5:R-:W-:Y:S01]  /*ae40*/  F2FP.PACK_AB R103, R182, R181 ;  /* 0x000000b5b667723e */ /* 0x020fe200000000ff */
[----:B------:R-:W-:Y:S02]  /*ae50*/  FADD.FTZ R179, R179, R168 ;  /* 0x000000a8b3b37221 */ /* 0x000fe40000010000 */
[----:B------:R-:W-:Y:S02]  /*ae60*/  FADD.FTZ R176, R176, R175 ;  /* 0x000000afb0b07221 */ /* 0x000fe40000010000 */
[----:B------:R-:W-:Y:S02]  /*ae70*/  FADD.FTZ R180, R180, R179 ;  /* 0x000000b3b4b47221 */ /* 0x000fe40000010000 */
[----:B------:R-:W5:Y:S01]  /*ae80*/  MUFU.EX2 R134, R134 ;  /* 0x0000008600867308 */ /* 0x000f620000000800 */
[C---:B------:R-:W-:Y:S01]  /*ae90*/  HMMA.16816.F32 R4, R100.reuse, R112, R4 ;  /* 0x000000706404723c */ /* 0x040fe20000001804 */
[----:B----4-:R-:W-:Y:S04]  /*aea0*/  LDSM.16.MT88.4 R148, [R203+0x3900] ;  /* 0x00390000cb94783b */ /* 0x010fe80000004200 */
[----:B------:R-:W-:Y:S02]  /*aeb0*/  FADD.FTZ R177, R177, R176 ;  /* 0x000000b0b1b17221 */ /* 0x000fe40000010000 */
[----:B------:R-:W-:Y:S01]  /*aec0*/  FADD.FTZ R181, R181, R180 ;  /* 0x000000b4b5b57221 */ /* 0x000fe20000010000 */
[C---:B------:R-:W-:Y:S01]  /*aed0*/  HMMA.16816.F32 R8, R100.reuse, R114, R8 ;  /* 0x000000726408723c */ /* 0x040fe20000001808 */
[----:B------:R-:W-:Y:S03]  /*aee0*/  LDSM.16.MT88.4 R112, [R198+0x4900] ;  /* 0x00490000c670783b */ /* 0x000fe60000004200 */
[----:B------:R-:W-:Y:S02]  /*aef0*/  FADD.FTZ R178, R178, R177 ;  /* 0x000000b1b2b27221 */ /* 0x000fe40000010000 */
[----:B------:R-:W-:Y:S02]  /*af00*/  FADD.FTZ R182, R182, R181 ;  /* 0x000000b5b6b67221 */ /* 0x000fe40000010000 */
[C---:B------:R-:W-:Y:S01]  /*af10*/  HMMA.16816.F32 R12, R100.reuse, R116, R12 ;  /* 0x00000074640c723c */ /* 0x040fe2000000180c */
[----:B-1----:R-:W-:Y:S07]  /*af20*/  LDSM.16.MT88.4 R144, [R196+0x1900] ;  /* 0x00190000c490783b */ /* 0x002fee0000004200 */
[C---:B------:R-:W-:Y:S01]  /*af30*/  HMMA.16816.F32 R16, R100.reuse, R118, R16 ;  /* 0x000000766410723c */ /* 0x040fe20000001810 */
[----:B------:R-:W-:Y:S07]  /*af40*/  LDSM.16.MT88.4 R116, [R197+0x4900] ;  /* 0x00490000c574783b */ /* 0x000fee0000004200 */
[C---:B---3--:R-:W-:Y:S08]  /*af50*/  HMMA.16816.F32 R20, R100.reuse, R108, R20 ;  /* 0x0000006c6414723c */ /* 0x048ff00000001814 */
[C---:B------:R-:W-:Y:S01]  /*af60*/  HMMA.16816.F32 R24, R100.reuse, R110, R24 ;  /* 0x0000006e6418723c */ /* 0x040fe20000001818 */
[----:B------:R-:W1:Y:S07]  /*af70*/  LDSM.16.MT88.4 R108, [R203+0x4900] ;  /* 0x00490000cb6c783b */ /* 0x000e6e0000004200 */
        /* <DEDUP_REMOVED lines=12> */
[C---:B--2---:R-:W-:Y:S08]  /*b040*/  HMMA.16816.F32 R60, R100.reuse, R104, R60 ;  /* 0x00000068643c723c */ /* 0x044ff0000000183c */
[C---:B------:R-:W-:Y:S01]  /*b050*/  HMMA.16816.F32 R64, R100.reuse, R106, R64 ;  /* 0x0000006a6440723c */ /* 0x040fe20000001840 */
[----:B------:R-:W2:Y:S07]  /*b060*/  LDSM.16.MT88.4 R104, [R196+0x4900] ;  /* 0x00490000c468783b */ /* 0x000eae0000004200 */
[C---:B-1----:R-:W-:Y:S08]  /*b070*/  HMMA.16816.F32 R68, R100.reuse, R108, R68 ;  /* 0x0000006c6444723c */ /* 0x042ff00000001844 */
[C---:B------:R-:W-:Y:S01]  /*b080*/  HMMA.16816.F32 R72, R100.reuse, R110, R72 ;  /* 0x0000006e6448723c */ /* 0x040fe20000001848 */
[----:B------:R-:W1:Y:S07]  /*b090*/  LDSM.16.MT88.4 R108, [R203+0x1100] ;  /* 0x00110000cb6c783b */ /* 0x000e6e0000004200 */
[C---:B------:R-:W-:Y:S08]  /*b0a0*/  HMMA.16816.F32 R76, R100.reuse, R112, R76 ;  /* 0x00000070644c723c */ /* 0x040ff0000000184c */
[C---:B------:R-:W-:Y:S01]  /*b0b0*/  HMMA.16816.F32 R80, R100.reuse, R114, R80 ;  /* 0x000000726450723c */ /* 0x040fe20000001850 */
[----:B------:R-:W3:Y:S07]  /*b0c0*/  LDSM.16.MT88.4 R112, [R197+0x1100] ;  /* 0x00110000c570783b */ /* 0x000eee0000004200 */
[C---:B------:R-:W-:Y:S08]  /*b0d0*/  HMMA.16816.F32 R84, R100.reuse, R116, R84 ;  /* 0x000000746454723c */ /* 0x040ff00000001854 */
[C---:B------:R-:W-:Y:S01]  /*b0e0*/  HMMA.16816.F32 R88, R100.reuse, R118, R88 ;  /* 0x000000766458723c */ /* 0x040fe20000001858 */
[----:B------:R-:W4:Y:S07]  /*b0f0*/  LDSM.16.MT88.4 R116, [R203+0x3100] ;  /* 0x00310000cb74783b */ /* 0x000f2e0000004200 */
[C---:B--2---:R-:W-:Y:S08]  /*b100*/  HMMA.16816.F32 R92, R100.reuse, R104, R92 ;  /* 0x00000068645c723c */ /* 0x044ff0000000185c */
[----:B------:R-:W-:Y:S01]  /*b110*/  HMMA.16816.F32 R96, R100, R106, R96 ;  /* 0x0000006a6460723c */ /* 0x000fe20000001860 */
[----:B------:R-:W2:Y:S06]  /*b120*/  LDSM.16.MT88.4 R104, [R196+0x3100] ;  /* 0x00310000c468783b */ /* 0x000eac0000004200 */
[----:B------:R-:W-:Y:S01]  /*b130*/  F2FP.PACK_AB R100, R228, R183 ;  /* 0x000000b7e464723e */ /* 0x000fe200000000ff */
[----:B------:R-:W-:Y:S01]  /*b140*/  FADD.FTZ R183, R183, R178 ;  /* 0x000000b2b7b77221 */ /* 0x000fe20000010000 */
[----:B------:R-:W-:Y:S03]  /*b150*/  F2FP.PACK_AB R102, R230, R229 ;  /* 0x000000e5e666723e */ /* 0x000fe600000000ff */
[----:B------:R-:W-:Y:S01]  /*b160*/  F2FP.PACK_AB R101, R232, R231 ;  /* 0x000000e7e865723e */ /* 0x000fe200000000ff */
[----:B------:R-:W-:Y:S01]  /*b170*/  FADD.FTZ R231, R231, R182 ;  /* 0x000000b6e7e77221 */ /* 0x000fe20000010000 */
[----:B------:R-:W-:Y:S01]  /*b180*/  F2FP.PACK_AB R103, R234, R233 ;  /* 0x000000e9ea67723e */ /* 0x000fe200000000ff */
[----:B------:R-:W-:Y:S02]  /*b190*/  FADD.FTZ R228, R228, R183 ;  /* 0x000000b7e4e47221 */ /* 0x000fe40000010000 */
[----:B------:R-:W-:Y:S02]  /*b1a0*/  FADD.FTZ R232, R232, R231 ;  /* 0x000000e7e8e87221 */ /* 0x000fe40000010000 */
[----:B------:R-:W-:Y:S02]  /*b1b0*/  FADD.FTZ R229, R229, R228 ;  /* 0x000000e4e5e57221 */ /* 0x000fe40000010000 */
[C---:B-1----:R-:W-:Y:S03]  /*b1c0*/  HMMA.16816.F32 R4, R100.reuse, R108, R4 ;  /* 0x0000006c6404723c */ /* 0x042fe60000001804 */
[----:B------:R-:W-:Y:S02]  /*b1d0*/  FADD.FTZ R233, R233, R232 ;  /* 0x000000e8e9e97221 */ /* 0x000fe40000010000 */
[----:B------:R-:W-:Y:S02]  /*b1e0*/  FADD.FTZ R230, R230, R229 ;  /* 0x000000e5e6e67221 */ /* 0x000fe40000010000 */
[----:B------:R-:W-:Y:S01]  /*b1f0*/  FADD.FTZ R234, R234, R233 ;  /* 0x000000e9eaea7221 */ /* 0x000fe20000010000 */
[C---:B------:R-:W-:Y:S01]  /*b200*/  HMMA.16816.F32 R8, R100.reuse, R110, R8 ;  /* 0x0000006e6408723c */ /* 0x040fe20000001808 */
[----:B------:R-:W1:Y:S07]  /*b210*/  LDSM.16.MT88.4 R108, [R203+0x5100] ;  /* 0x00510000cb6c783b */ /* 0x000e6e0000004200 */
[C---:B------:R-:W-:Y:S08]  /*b220*/  HMMA.16816.F32 R12, R100.reuse, R120, R12 ;  /* 0x00000078640c723c */ /* 0x040ff0000000180c */
[C---:B------:R-:W-:Y:S08]  /*b230*/  HMMA.16816.F32 R16, R100.reuse, R122, R16 ;  /* 0x0000007a6410723c */ /* 0x040ff00000001810 */
[C---:B---3--:R-:W-:Y:S08]  /*b240*/  HMMA.16816.F32 R20, R100.reuse, R112, R20 ;  /* 0x000000706414723c */ /* 0x048ff00000001814 */
[C---:B------:R-:W-:Y:S01]  /*b250*/  HMMA.16816.F32 R24, R100.reuse, R114, R24 ;  /* 0x000000726418723c */ /* 0x040fe20000001818 */
[----:B------:R-:W3:Y:S07]  /*b260*/  LDSM.16.MT88.4 R112, [R198+0x5100] ;  /* 0x00510000c670783b */ /* 0x000eee0000004200 */
[C---:B------:R-:W-:Y:S08]  /*b270*/  HMMA.16816.F32 R28, R100.reuse, R124, R28 ;  /* 0x0000007c641c723c */ /* 0x040ff0000000181c */
[C---:B------:R-:W-:Y:S01]  /*b280*/  HMMA.16816.F32 R32, R100.reuse, R126, R32 ;  /* 0x0000007e6420723c */ /* 0x040fe20000001820 */
[----:B------:R-:W-:Y:S07]  /*b290*/  LDSM.16.MT88.4 R124, [R203+0x1900] ;  /* 0x00190000cb7c783b */ /* 0x000fee0000004200 */
[C---:B----4-:R-:W-:Y:S08]  /*b2a0*/  HMMA.16816.F32 R36, R100.reuse, R116, R36 ;  /* 0x000000746424723c */ /* 0x050ff00000001824 */
[C---:B------:R-:W-:Y:S01]  /*b2b0*/  HMMA.16816.F32 R40, R100.reuse, R118, R40 ;  /* 0x000000766428723c */ /* 0x040fe20000001828 */
[----:B------:R-:W4:Y:S07]  /*b2c0*/  LDSM.16.MT88.4 R116, [R197+0x5100] ;  /* 0x00510000c574783b */ /* 0x000f2e0000004200 */
        /* <DEDUP_REMOVED lines=8> */
[C---:B--2---:R-:W-:Y:S04]  /*b350*/  HMMA.16816.F32 R60, R100.reuse, R104, R60 ;  /* 0x00000068643c723c */ /* 0x044fe8000000183c */
[----:B-----5:R-:W-:Y:S01]  /*b360*/  F2FP.PACK_AB R139, R133, R134 ;  /* 0x00000086858b723e */ /* 0x020fe200000000ff */
[----:B------:R-:W-:Y:S02]  /*b370*/  FADD.FTZ R239, R239, R234 ;  /* 0x000000eaefef7221 */ /* 0x000fe40000010000 */
[----:B------:R-:W-:Y:S01]  /*b380*/  FADD.FTZ R236, R236, R235 ;  /* 0x000000ebecec7221 */ /* 0x000fe20000010000 */
[C---:B------:R-:W-:Y:S01]  /*b390*/  HMMA.16816.F32 R64, R100.reuse, R106, R64 ;  /* 0x0000006a6440723c */ /* 0x040fe20000001840 */
[----:B------:R-:W2:Y:S03]  /*b3a0*/  LDSM.16.MT88.4 R104, [R196+0x5100] ;  /* 0x00510000c468783b */ /* 0x000ea60000004200 */
[----:B------:R-:W-:Y:S02]  /*b3b0*/  FADD.FTZ R239, R240, R239 ;  /* 0x000000eff0ef7221 */ /* 0x000fe40000010000 */
[----:B------:R-:W-:Y:S02]  /*b3c0*/  FADD.FTZ R237, R237, R236 ;  /* 0x000000eceded7221 */ /* 0x000fe40000010000 */
[C---:B-1----:R-:W-:Y:S04]  /*b3d0*/  HMMA.16816.F32 R68, R100.reuse, R108, R68 ;  /* 0x0000006c6444723c */ /* 0x042fe80000001844 */
[----:B------:R-:W-:Y:S02]  /*b3e0*/  FADD.FTZ R134, R134, R239 ;  /* 0x000000ef86867221 */ /* 0x000fe40000010000 */
[----:B------:R-:W-:Y:S02]  /*b3f0*/  FADD.FTZ R218, R238, R237 ;  /* 0x000000edeeda7221 */ /* 0x000fe40000010000 */
[C---:B------:R-:W-:Y:S01]  /*b400*/  HMMA.16816.F32 R72, R100.reuse, R110, R72 ;  /* 0x0000006e6448723c */ /* 0x040fe20000001848 */
[----:B------:R-:W1:Y:S03]  /*b410*/  LDSM.16.MT88.4 R108, [R198+0x1900] ;  /* 0x00190000c66c783b */ /* 0x000e660000004200 */
[----:B------:R-:W-:Y:S04]  /*b420*/  FADD.FTZ R219, R133, R134 ;  /* 0x0000008685db7221 */ /* 0x000fe80000010000 */
[C---:B---3--:R-:W-:Y:S08]  /*b430*/  HMMA.16816.F32 R76, R100.reuse, R112, R76 ;  /* 0x00000070644c723c */ /* 0x048ff0000000184c */
[C---:B------:R-:W-:Y:S08]  /*b440*/  HMMA.16816.F32 R80, R100.reuse, R114, R80 ;  /* 0x000000726450723c */ /* 0x040ff00000001850 */
[C---:B----4-:R-:W-:Y:S08]  /*b450*/  HMMA.16816.F32 R84, R100.reuse, R116, R84 ;  /* 0x000000746454723c */ /* 0x050ff00000001854 */
[C---:B------:R-:W-:Y:S08]  /*b460*/  HMMA.16816.F32 R88, R100.reuse, R118, R88 ;  /* 0x000000766458723c */ /* 0x040ff00000001858 */
[C---:B--2---:R-:W-:Y:S08]  /*b470*/  HMMA.16816.F32 R92, R100.reuse, R104, R92 ;  /* 0x00000068645c723c */ /* 0x044ff0000000185c */
        /* <DEDUP_REMOVED lines=22> */
[C---:B--2---:R-:W-:Y:S08]  /*b5e0*/  HMMA.16816.F32 R76, R136.reuse, R4, R76 ;  /* 0x00000004884c723c */ /* 0x044ff0000000184c */
[C---:B------:R-:W-:Y:S08]  /*b5f0*/  HMMA.16816.F32 R80, R136.reuse, R6, R80 ;  /* 0x000000068850723c */ /* 0x040ff00000001850 */
[C---:B---3--:R-:W-:Y:S08]  /*b600*/  HMMA.16816.F32 R84, R136.reuse, R8, R84 ;  /* 0x000000088854723c */ /* 0x048ff00000001854 */
[C---:B------:R-:W-:Y:S08]  /*b610*/  HMMA.16816.F32 R88, R136.reuse, R10, R88 ;  /* 0x0000000a8858723c */ /* 0x040ff00000001858 */
[C---:B-1----:R-:W-:Y:S08]  /*b620*/  HMMA.16816.F32 R92, R136.reuse, R12, R92 ;  /* 0x0000000c885c723c */ /* 0x042ff0000000185c */
[----:B------:R-:W-:Y:S01]  /*b630*/  HMMA.16816.F32 R96, R136, R14, R96 ;  /* 0x0000000e8860723c */ /* 0x000fe20000001860 */
[----:B------:R-:W-:-:S07]  /*b640*/  @P0 BRA `(.L_x_180) ;  /* 0xffffd32000000947 */ /* 0x000fce000383ffff */
.L_x_179:
[----:B------:R-:W-:-:S06]  /*b650*/  UISETP.GE.AND UP0, UPT, UR13, UR8, UPT ;  /* 0x000000080d00728c */ /* 0x000fcc000bf06270 */
[----:B------:R-:W-:-:S13]  /*b660*/  PLOP3.LUT P0, PT, PT, PT, UP0, 0x80, 0x0 ;  /* 0x000000000000781c */ /* 0x000fda0003f0f008 */
[----:B------:R-:W-:Y:S05]  /*b670*/  @!P0 BRA `(.L_x_181) ;  /* 0x000038f000008947 */ /* 0x000fea0003800000 */
[----:B------:R-:W-:Y:S01]  /*b680*/  IADD3 R220, P5, R208, 0x80, RZ ;  /* 0x00000080d0dc7810 */ /* 0x000fe20007fbe0ff */
[----:B------:R-:W-:Y:S01]  /*b690*/  ULDC.64 UR4, c[0x0][0x208] ;  /* 0x0000820000047ab9 */ /* 0x000fe20000000a00 */
[----:B------:R-:W-:Y:S01]  /*b6a0*/  IADD3 R181, P0, R210, 0x80, RZ ;  /* 0x00000080d2b57810 */ /* 0x000fe20007f1e0ff */
[----:B------:R-:W-:Y:S01]  /*b6b0*/  IMAD.MOV.U32 R2, RZ, RZ, R132 ;  /* 0x000000ffff027224 */ /* 0x000fe200078e0084 */
[----:B------:R-:W-:Y:S01]  /*b6c0*/  IADD3 R222, P6, R208, 0x40, RZ ;  /* 0x00000040d0de7810 */ /* 0x000fe20007fde0ff */
[----:B------:R-:W-:Y:S01]  /*b6d0*/  IMAD.MOV.U32 R3, RZ, RZ, R0 ;  /* 0x000000ffff037224 */ /* 0x000fe200078e0000 */
[----:B------:R-:W-:Y:S01]  /*b6e0*/  IADD3 R183, P4, R210, 0x40, RZ ;  /* 0x00000040d2b77810 */ /* 0x000fe20007f9e0ff */
[----:B------:R-:W-:Y:S01]  /*b6f0*/  IMAD.X R221, RZ, RZ, R215, P5 ;  /* 0x000000ffffdd7224 */ /* 0x000fe200028e06d7 */
[----:B------:R-:W-:Y:S01]  /*b700*/  IADD3.X R223, RZ, R215, RZ, P6, !PT ;  /* 0x000000d7ffdf7210 */ /* 0x000fe200037fe4ff */
[----:B------:R-:W-:Y:S01]  /*b710*/  IMAD.X R180, RZ, RZ, R217, P0 ;  /* 0x000000ffffb47224 */ /* 0x000fe200000e06d9 */
[----:B------:R-:W-:Y:S01]  /*b720*/  IADD3.X R182, RZ, R217, RZ, P4, !PT ;  /* 0x000000d9ffb67210 */ /* 0x000fe200027fe4ff */
[----:B------:R-:W-:Y:S01]  /*b730*/  USHF.L.U64.HI UR19, UR4, 0x5, UR5 ;  /* 0x0000000504137899 */ /* 0x000fe20008010205 */
[----:B------:R-:W-:Y:S01]  /*b740*/  MOV R214, R208 ;  /* 0x000000d000d67202 */ /* 0x000fe20000000f00 */
[----:B------:R-:W-:-:S03]  /*b750*/  USHF.L.U32 UR18, UR4, 0x5, URZ ;  /* 0x0000000504127899 */ /* 0x000fc6000800063f */
[----:B------:R-:W-:Y:S02]  /*b760*/  ULDC.64 UR4, c[0x0][0x1e0] ;  /* 0x0000780000047ab9 */ /* 0x000fe40000000a00 */
.L_x_190:
[----:B------:R-:W-:Y:S04]  /*b770*/  DEPBAR.LE SB0, 0x0 ;  /* 0x000080000000791a */ /* 0x000fe80000000000 */
[----:B------:R-:W-:Y:S01]  /*b780*/  BAR.SYNC.DEFER_BLOCKING 0x0 ;  /* 0x0000000000007b1d */ /* 0x000fe20000010000 */
[----:B------:R-:W-:Y:S01]  /*b790*/  USHF.R.S32.HI UR7, URZ, 0x1f, UR13 ;  /* 0x0000001f3f077899 */ /* 0x000fe2000801140d */
[----:B------:R-:W-:Y:S01]  /*b7a0*/  IMAD.U32 R13, RZ, RZ, UR13 ;  /* 0x0000000dff0d7e24 */ /* 0x000fe2000f8e00ff */
[----:B------:R-:W-:Y:S01]  /*b7b0*/  UIMAD UR6, UR9, UR13, URZ ;  /* 0x0000000d090672a4 */ /* 0x000fe2000f8e023f */
[----:B------:R-:W-:Y:S01]  /*b7c0*/  IMAD.U32 R7, RZ, RZ, UR13 ;  /* 0x0000000dff077e24 */ /* 0x000fe2000f8e00ff */
[----:B------:R-:W-:Y:S01]  /*b7d0*/  UIMAD.WIDE.U32 UR20, UR13, UR10, UR18 ;  /* 0x0000000a0d1472a5 */ /* 0x000fe2000f8e0012 */
[----:B------:R-:W-:Y:S01]  /*b7e0*/  IMAD.WIDE.U32 R12, R13, UR10, R214 ;  /* 0x0000000a0d0c7c25 */ /* 0x000fe2000f8e00d6 */
[----:B------:R-:W-:Y:S02]  /*b7f0*/  UIMAD UR6, UR7, UR10, UR6 ;  /* 0x0000000a070672a4 */ /* 0x000fe4000f8e0206 */
[----:B------:R-:W-:Y:S01]  /*b800*/  UISETP.GT.AND UP3, UPT, UR13, UR8, UPT ;  /* 0x000000080d00728c */ /* 0x000fe2000bf64270 */
[----:B------:R-:W-:Y:S01]  /*b810*/  IMAD.WIDE.U32 R6, R7, UR10, R222 ;  /* 0x0000000a07067c25 */ /* 0x000fe2000f8e00de */
[----:B------:R-:W-:Y:S01]  /*b820*/  LEA R22, P4, R12, c[0x0][0x1f8], 0x1 ;  /* 0x00007e000c167a11 */ /* 0x000fe200078808ff */
[----:B------:R-:W-:Y:S01]  /*b830*/  UIADD3 UR7, UR6, UR21, URZ ;  /* 0x0000001506077290 */ /* 0x000fe2000fffe03f */
[----:B------:R-:W-:Y:S01]  /*b840*/  IADD3 R0, R13, UR6, RZ ;  /* 0x000000060d007c10 */ /* 0x000fe2000fffe0ff */
[----:B------:R-:W-:Y:S01]  /*b850*/  IMAD.U32 R15, RZ, RZ, UR13 ;  /* 0x0000000dff0f7e24 */ /* 0x000fe2000f8e00ff */
[----:B------:R-:W-:Y:S02]  /*b860*/  LEA R20, P0, R6, c[0x0][0x1f8], 0x1 ;  /* 0x00007e0006147a11 */ /* 0x000fe400078008ff */
[----:B------:R-:W-:Y:S01]  /*b870*/  LEA.HI.X R23, R12, c[0x0][0x1fc], R0, 0x1, P4 ;  /* 0x00007f000c177a11 */ /* 0x000fe200020f0c00 */
[----:B------:R-:W-:Y:S01]  /*b880*/  IMAD.WIDE.U32 R14, R15, UR10, R220 ;  /* 0x0000000a0f0e7c25 */ /* 0x000fe2000f8e00dc */
[----:B------:R-:W-:Y:S02]  /*b890*/  IADD3 R4, R7, UR6, RZ ;  /* 0x0000000607047c10 */ /* 0x000fe4000fffe0ff */
[----:B------:R-:W-:Y:S02]  /*b8a0*/  IADD3 R5, P5, R208, UR20, RZ ;  /* 0x00000014d0057c10 */ /* 0x000fe4000ffbe0ff */
[----:B------:R-:W-:Y:S01]  /*b8b0*/  IADD3 R7, P4, R222, UR20, RZ ;  /* 0x00000014de077c10 */ /* 0x000fe2000ff9e0ff */
[----:B------:R-:W-:Y:S01]  /*b8c0*/  LDSM.16.M88.4 R32, [R206+0xc100] ;  /* 0x00c10000ce20783b */ /* 0x000fe20000000200 */
[----:B------:R-:W-:Y:S02]  /*b8d0*/  LEA.HI.X R21, R6, c[0x0][0x1fc], R4, 0x1, P0 ;  /* 0x00007f0006157a11 */ /* 0x000fe400000f0c04 */
[----:B------:R-:W-:Y:S02]  /*b8e0*/  IADD3.X R4, R215, UR7, RZ, P5, !PT ;  /* 0x00000007d7047c10 */ /* 0x000fe4000affe4ff */
[----:B------:R-:W-:Y:S02]  /*b8f0*/  LEA R168, P5, R5, c[0x0][0x1f8], 0x1 ;  /* 0x00007e0005a87a11 */ /* 0x000fe400078a08ff */
[----:B------:R-:W1:Y:S01]  /*b900*/  LDSM.16.M88.4 R8, [R205+0x6100] ;  /* 0x00610000cd08783b */ /* 0x000e620000000200 */
[----:B------:R-:W-:Y:S02]  /*b910*/  IADD3.X R6, R223, UR7, RZ, P4, !PT ;  /* 0x00000007df067c10 */ /* 0x000fe4000a7fe4ff */
[----:B------:R-:W-:Y:S02]  /*b920*/  LEA R166, P4, R7, c[0x0][0x1f8], 0x1 ;  /* 0x00007e0007a67a11 */ /* 0x000fe400078808ff */
[----:B------:R-:W-:Y:S02]  /*b930*/  LEA.HI.X R169, R5, c[0x0][0x1fc], R4, 0x1, P5 ;  /* 0x00007f0005a97a11 */ /* 0x000fe400028f0c04 */
[----:B------:R-:W2:Y:S01]  /*b940*/  LDSM.16.M88.4 R16, [R205+0x6900] ;  /* 0x00690000cd10783b */ /* 0x000ea20000000200 */
[----:B------:R-:W-:Y:S02]  /*b950*/  LEA.HI.X R167, R7, c[0x0][0x1fc], R6, 0x1, P4 ;  /* 0x00007f0007a77a11 */ /* 0x000fe400020f0c06 */
[----:B------:R-:W-:Y:S02]  /*b960*/  LEA R28, P6, R14, c[0x0][0x1f8], 0x1 ;  /* 0x00007e000e1c7a11 */ /* 0x000fe400078c08ff */
[----:B------:R-:W-:Y:S02]  /*b970*/  IADD3 R13, P0, R220, UR20, RZ ;  /* 0x00000014dc0d7c10 */ /* 0x000fe4000ff1e0ff */
[----:B------:R-:W3:Y:S01]  /*b980*/  LDSM.16.M88.4 R24, [R205+0x7100] ;  /* 0x00710000cd18783b */ /* 0x000ee20000000200 */
[----:B------:R-:W-:Y:S02]  /*b990*/  IADD3 R0, R15, UR6, RZ ;  /* 0x000000060f007c10 */ /* 0x000fe4000fffe0ff */
[----:B------:R-:W-:Y:S01]  /*b9a0*/  IADD3.X R12, R221, UR7, RZ, P0, !PT ;  /* 0x00000007dd0c7c10 */ /* 0x000fe200087fe4ff */
[----:B------:R-:W-:Y:S01]  /*b9b0*/  @UP3 UIADD3 UR7, UR13, -0x1, URZ ;  /* 0xffffffff0d073890 */ /* 0x000fe2000fffe03f */
[C---:B------:R-:W-:Y:S02]  /*b9c0*/  LEA R164, P0, R13.reuse, c[0x0][0x1f8], 0x1 ;  /* 0x00007e000da47a11 */ /* 0x040fe400078008ff */
[----:B------:R-:W4:Y:S01]  /*b9d0*/  LDSM.16.M88.4 R132, [R205+0x7900] ;  /* 0x00790000cd84783b */ /* 0x000f220000000200 */
[----:B------:R-:W-:Y:S01]  /*b9e0*/  LEA.HI.X R29, R14, c[0x0][0x1fc], R0, 0x1, P6 ;  /* 0x00007f000e1d7a11 */ /* 0x000fe200030f0c00 */
[----:B------:R-:W-:Y:S01]  /*b9f0*/  @UP3 USHF.R.S32.HI UR6, URZ, 0x1f, UR7 ;  /* 0x0000001f3f063899 */ /* 0x000fe20008011407 */
[----:B------:R-:W-:Y:S01]  /*ba00*/  LEA.HI.X R165, R13, c[0x0][0x1fc], R12, 0x1, P0 ;  /* 0x00007f000da57a11 */ /* 0x000fe200000f0c0c */
[----:B------:R-:W-:Y:S01]  /*ba10*/  @UP3 UIMAD.WIDE.U32 UR20, UR7, UR4, URZ ;  /* 0x00000004071432a5 */ /* 0x000fe2000f8e003f */
[----:B------:R-:W-:Y:S01]  /*ba20*/  PLOP3.LUT P0, PT, PT, PT, UP3, 0x80, 0x0 ;  /* 0x000000000000781c */ /* 0x000fe20003f0f038 */
[----:B------:R-:W-:Y:S01]  /*ba30*/  @UP3 UIMAD UR6, UR6, UR4, URZ ;  /* 0x00000004060632a4 */ /* 0x000fe2000f8e023f */
[----:B------:R-:W-:Y:S01]  /*ba40*/  LDSM.16.M88.4 R136, [R202+0xc100] ;  /* 0x00c10000ca88783b */ /* 0x000fe20000000200 */
[----:B------:R-:W-:Y:S02]  /*ba50*/  PLOP3.LUT P5, PT, PT, PT, UP2, 0x80, 0x0 ;  /* 0x000000000000781c */ /* 0x000fe40003faf028 */
[----:B------:R-:W-:Y:S01]  /*ba60*/  PLOP3.LUT P4, PT, PT, PT, UP2, 0x80, 0x0 ;  /* 0x000000000000781c */ /* 0x000fe20003f8f028 */
[----:B------:R-:W-:Y:S02]  /*ba70*/  @UP3 UIMAD UR6, UR7, UR5, UR6 ;  /* 0x00000005070632a4 */ /* 0x000fe4000f8e0206 */
[----:B------:R-:W-:Y:S01]  /*ba80*/  @UP3 USHF.L.U32 UR7, UR20, 0x6, URZ ;  /* 0x0000000614073899 */ /* 0x000fe2000800063f */
[----:B------:R-:W5:Y:S01]  /*ba90*/  LDSM.16.M88.4 R140, [R204] ;  /* 0x00000000cc8c783b */ /* 0x000f620000000200 */
[----:B------:R-:W-:Y:S01]  /*baa0*/  @UP3 UIADD3 UR6, UR21, UR6, URZ ;  /* 0x0000000615063290 */ /* 0x000fe2000fffe03f */
[C---:B-1----:R-:W-:Y:S03]  /*bab0*/  HMMA.16816.F32 R4, R32.reuse, R8, RZ ;  /* 0x000000082004723c */ /* 0x042fe600000018ff */
[----:B------:R-:W-:Y:S02]  /*bac0*/  @UP3 USHF.L.U64.HI UR6, UR20, 0x6, UR6 ;  /* 0x0000000614063899 */ /* 0x000fe40008010206 */
[----:B------:R-:W1:Y:S03]  /*bad0*/  LDSM.16.M88.4 R144, [R195] ;  /* 0x00000000c390783b */ /* 0x000e660000000200 */
[C---:B------:R-:W-:Y:S04]  /*bae0*/  HMMA.16816.F32 R8, R32.reuse, R10, RZ ;  /* 0x0000000a2008723c */ /* 0x040fe800000018ff */
[----:B------:R-:W1:Y:S04]  /*baf0*/  LDSM.16.M88.4 R148, [R194] ;  /* 0x00000000c294783b */ /* 0x000e680000000200 */
[C---:B--2---:R-:W-:Y:S03]  /*bb00*/  HMMA.16816.F32 R12, R32.reuse, R16, RZ ;  /* 0x00000010200c723c */ /* 0x044fe600000018ff */
[----:B------:R-:W2:Y:S05]  /*bb10*/  LDSM.16.M88.4 R152, [R193] ;  /* 0x00000000c198783b */ /* 0x000eaa0000000200 */
[C---:B------:R-:W-:Y:S02]  /*bb20*/  HMMA.16816.F32 R16, R32.reuse, R18, RZ ;  /* 0x000000122010723c */ /* 0x040fe400000018ff */
[----:B------:R-:W-:Y:S01]  /*bb30*/  @!PT LDS RZ, [RZ] ;  /* 0x00000000fffff984 */ /* 0x000fe20000000800 */
[----:B------:R-:W-:Y:S01]  /*bb40*/  @!PT LDS RZ, [RZ] ;  /* 0x00000000fffff984 */ /* 0x000fe20000000800 */
[----:B------:R-:W-:Y:S01]  /*bb50*/  @!PT LDS RZ, [RZ] ;  /* 0x00000000fffff984 */ /* 0x000fe20000000800 */
[----:B------:R3:W-:Y:S07]  /*bb60*/  LDGSTS.E.BYPASS.LTC128B.128 [R207+0x100], [R22.64], !P3 ;  /* 0x0010000016cf7fae */ /* 0x0007ee000d901d50 */
[----:B------:R3:W-:Y:S07]  /*bb70*/  LDGSTS.E.BYPASS.LTC128B.128 [R207+0x2100], [R20.64], !P2 ;  /* 0x0210000014cf7fae */ /* 0x0007ee000d101d50 */
[----:B------:R4:W-:Y:S07]  /*bb80*/  LDGSTS.E.BYPASS.LTC128B.128 [R207+0x4100], [R28.64], !P1 ;  /* 0x041000001ccf7fae */ /* 0x0009ee000c901d50 */
[----:B------:R1:W-:Y:S07]  /*bb90*/  LDGSTS.E.BYPASS.LTC128B.128 [R207+0x1100], [R168.64], !P3 ;  /* 0x01100000a8cf7fae */ /* 0x0003ee000d901d50 */
[----:B------:R1:W-:Y:S01]  /*bba0*/  LDGSTS.E.BYPASS.LTC128B.128 [R207+0x3100], [R166.64], !P2 ;  /* 0x03100000a6cf7fae */ /* 0x0003e2000d101d50 */
[C---:B---3--:R-:W-:Y:S06]  /*bbb0*/  HMMA.16816.F32 R20, R32.reuse, R24, RZ ;  /* 0x000000182014723c */ /* 0x048fec00000018ff */
[----:B------:R1:W-:Y:S02]  /*bbc0*/  LDGSTS.E.BYPASS.LTC128B.128 [R207+0x5100], [R164.64], !P1 ;  /* 0x05100000a4cf7fae */ /* 0x0003e4000c901d50 */
[C---:B------:R-:W-:Y:S05]  /*bbd0*/  HMMA.16816.F32 R24, R32.reuse, R26, RZ ;  /* 0x0000001a2018723c */ /* 0x040fea00000018ff */
[----:B------:R-:W-:Y:S03]  /*bbe0*/  LDSM.16.M88.4 R156, [R201+0xc100] ;  /* 0x00c10000c99c783b */ /* 0x000fe60000000200 */
[C---:B----4-:R-:W-:Y:S04]  /*bbf0*/  HMMA.16816.F32 R28, R32.reuse, R132, RZ ;  /* 0x00000084201c723c */ /* 0x050fe800000018ff */
[----:B------:R-:W0:Y:S04]  /*bc00*/  LDGDEPBAR ;  /* 0x00000000000079af */ /* 0x000e280000000000 */
[----:B------:R-:W-:Y:S03]  /*bc10*/  HMMA.16816.F32 R32, R32, R134, RZ ;  /* 0x000000862020723c */ /* 0x000fe600000018ff */
[----:B------:R-:W3:Y:S05]  /*bc20*/  LDSM.16.M88.4 R160, [R200+0x6100] ;  /* 0x00610000c8a0783b */ /* 0x000eea0000000200 */
[C---:B-----5:R-:W-:Y:S02]  /*bc30*/  HMMA.16816.F32 R4, R136.reuse, R140, R4 ;  /* 0x0000008c8804723c */ /* 0x060fe40000001804 */
[----:B------:R-:W4:Y:S06]  /*bc40*/  LDSM.16.M88.4 R132, [R200+0x6900] ;  /* 0x00690000c884783b */ /* 0x000f2c0000000200 */
[C---:B------:R-:W-:Y:S01]  /*bc50*/  HMMA.16816.F32 R8, R136.reuse, R142, R8 ;  /* 0x0000008e8808723c */ /* 0x040fe20000001808 */
[----:B-1----:R-:W1:Y:S07]  /*bc60*/  LDSM.16.M88.4 R164, [R200+0x7100] ;  /* 0x00710000c8a4783b */ /* 0x002e6e0000000200 */
[C---:B------:R-:W-:Y:S01]  /*bc70*/  HMMA.16816.F32 R12, R136.reuse, R144, R12 ;  /* 0x00000090880c723c */ /* 0x040fe2000000180c */
[----:B------:R-:W5:Y:S07]  /*bc80*/  LDSM.16.M88.4 R168, [R200+0x7900] ;  /* 0x00790000c8a8783b */ /* 0x000f6e0000000200 */
[C---:B------:R-:W-:Y:S01]  /*bc90*/  HMMA.16816.F32 R16, R136.reuse, R146, R16 ;  /* 0x000000928810723c */ /* 0x040fe20000001810 */
[----:B------:R-:W-:Y:S07]  /*bca0*/  LDSM.16.M88.4 R172, [R199+0xc100] ;  /* 0x00c10000c7ac783b */ /* 0x000fee0000000200 */
[C---:B------:R-:W-:Y:S01]  /*bcb0*/  HMMA.16816.F32 R20, R136.reuse, R148, R20 ;  /* 0x000000948814723c */ /* 0x040fe20000001814 */
[----:B------:R-:W1:Y:S07]  /*bcc0*/  LDSM.16.M88.4 R176, [R192] ;  /* 0x00000000c0b0783b */ /* 0x000e6e0000000200 */
[C---:B------:R-:W-:Y:S01]  /*bcd0*/  HMMA.16816.F32 R24, R136.reuse, R150, R24 ;  /* 0x000000968818723c */ /* 0x040fe20000001818 */
[----:B------:R-:W-:Y:S07]  /*bce0*/  LDSM.16.M88.4 R140, [R192+0x1000] ;  /* 0x00100000c08c783b */ /* 0x000fee0000000200 */
[C---:B--2---:R-:W-:Y:S01]  /*bcf0*/  HMMA.16816.F32 R28, R136.reuse, R152, R28 ;  /* 0x00000098881c723c */ /* 0x044fe2000000181c */
[----:B------:R-:W-:Y:S07]  /*bd00*/  LDSM.16.M88.4 R144, [R192+0x1800] ;  /* 0x00180000c090783b */ /* 0x000fee0000000200 */
[----:B------:R-:W-:Y:S01]  /*bd10*/  HMMA.16816.F32 R32, R136, R154, R32 ;  /* 0x0000009a8820723c */ /* 0x000fe20000001820 */
[----:B------:R-:W2:Y:S07]  /*bd20*/  LDSM.16.M88.4 R136, [R192+0x800] ;  /* 0x00080000c088783b */ /* 0x000eae0000000200 */
[C---:B---3--:R-:W-:Y:S01]  /*bd30*/  HMMA.16816.F32 R4, R156.reuse, R160, R4 ;  /* 0x000000a09c04723c */ /* 0x048fe20000001804 */
[----:B------:R-:W-:Y:S07]  /*bd40*/  LDSM.16.M88.4 R148, [R206+0x10100] ;  /* 0x01010000ce94783b */ /* 0x000fee0000000200 */
[C---:B------:R-:W-:Y:S01]  /*bd50*/  HMMA.16816.F32 R8, R156.reuse, R162, R8 ;  /* 0x000000a29c08723c */ /* 0x040fe20000001808 */
[----:B------:R-:W3:Y:S07]  /*bd60*/  LDSM.16.M88.4 R152, [R205+0x8100] ;  /* 0x00810000cd98783b */ /* 0x000eee0000000200 */
[C---:B----4-:R-:W-:Y:S01]  /*bd70*/  HMMA.16816.F32 R12, R156.reuse, R132, R12 ;  /* 0x000000849c0c723c */ /* 0x050fe2000000180c */
[----:B------:R-:W-:Y:S07]  /*bd80*/  LDSM.16.M88.4 R160, [R205+0x9900] ;  /* 0x00990000cda0783b */ /* 0x000fee0000000200 */
[C---:B------:R-:W-:Y:S01]  /*bd90*/  HMMA.16816.F32 R16, R156.reuse, R134, R16 ;  /* 0x000000869c10723c */ /* 0x040fe20000001810 */
[----:B------:R-:W4:Y:S07]  /*bda0*/  LDSM.16.M88.4 R132, [R205+0x8900] ;  /* 0x00890000cd84783b */ /* 0x000f2e0000000200 */
[C---:B-1----:R-:W-:Y:S08]  /*bdb0*/  HMMA.16816.F32 R20, R156.reuse, R164, R20 ;  /* 0x000000a49c14723c */ /* 0x042ff00000001814 */
[C---:B------:R-:W-:Y:S01]  /*bdc0*/  HMMA.16816.F32 R24, R156.reuse, R166, R24 ;  /* 0x000000a69c18723c */ /* 0x040fe20000001818 */
[----:B------:R-:W-:Y:S07]  /*bdd0*/  LDSM.16.M88.4 R164, [R202+0x10100] ;  /* 0x01010000caa4783b */ /* 0x000fee0000000200 */
[C---:B-----5:R-:W-:Y:S08]  /*bde0*/  HMMA.16816.F32 R28, R156.reuse, R168, R28 ;  /* 0x000000a89c1c723c */ /* 0x060ff0000000181c */
[----:B------:R-:W-:Y:S01]  /*bdf0*/  HMMA.16816.F32 R32, R156, R170, R32 ;  /* 0x000000aa9c20723c */ /* 0x000fe20000001820 */
[----:B------:R-:W1:Y:S07]  /*be00*/  LDSM.16.M88.4 R156, [R205+0x9100] ;  /* 0x00910000cd9c783b */ /* 0x000e6e0000000200 */
[C---:B------:R-:W-:Y:S01]  /*be10*/  HMMA.16816.F32 R4, R172.reuse, R176, R4 ;  /* 0x000000b0ac04723c */ /* 0x040fe20000001804 */
[----:B------:R-:W5:Y:S07]  /*be20*/  LDSM.16.M88.4 R168, [R191] ;  /* 0x00000000bfa8783b */ /* 0x000f6e0000000200 */
        /* <DEDUP_REMOVED lines=11> */
[C---:B---3--:R-:W-:Y:S01]  /*bee0*/  HMMA.16816.F32 R4, R148.reuse, R152, R4 ;  /* 0x000000989404723c */ /* 0x048fe20000001804 */
[----:B------:R-:W3:Y:S07]  /*bef0*/  LDSM.16.M88.4 R172, [R201+0x10100] ;  /* 0x01010000c9ac783b */ /* 0x000eee0000000200 */
[C---:B------:R-:W-:Y:S01]  /*bf00*/  HMMA.16816.F32 R8, R148.reuse, R154, R8 ;  /* 0x0000009a9408723c */ /* 0x040fe20000001808 */
[----:B------:R-:W-:Y:S07]  /*bf10*/  LDSM.16.M88.4 R152, [R200+0x9900] ;  /* 0x00990000c898783b */ /* 0x000fee0000000200 */
[C---:B----4-:R-:W-:Y:S08]  /*bf20*/  HMMA.16816.F32 R12, R148.reuse, R132, R12 ;  /* 0x00000084940c723c */ /* 0x050ff0000000180c */
[C---:B------:R-:W-:Y:S01]  /*bf30*/  HMMA.16816.F32 R16, R148.reuse, R134, R16 ;  /* 0x000000869410723c */ /* 0x040fe20000001810 */
[----:B------:R-:W4:Y:S07]  /*bf40*/  LDSM.16.M88.4 R132, [R200+0x8900] ;  /* 0x00890000c884783b */ /* 0x000f2e0000000200 */
[C---:B-1----:R-:W-:Y:S08]  /*bf50*/  HMMA.16816.F32 R20, R148.reuse, R156, R20 ;  /* 0x0000009c9414723c */ /* 0x042ff00000001814 */
[C---:B------:R-:W-:Y:S01]  /*bf60*/  HMMA.16816.F32 R24, R148.reuse, R158, R24 ;  /* 0x0000009e9418723c */ /* 0x040fe20000001818 */
[----:B------:R-:W-:Y:S07]  /*bf70*/  LDSM.16.M88.4 R156, [R199+0x10100] ;  /* 0x01010000c79c783b */ /* 0x000fee0000000200 */
[C---:B------:R-:W-:Y:S08]  /*bf80*/  HMMA.16816.F32 R28, R148.reuse, R160, R28 ;  /* 0x000000a0941c723c */ /* 0x040ff0000000181c */
[----:B------:R-:W-:Y:S01]  /*bf90*/  HMMA.16816.F32 R32, R148, R162, R32 ;  /* 0x000000a29420723c */ /* 0x000fe20000001820 */
[----:B------:R-:W1:Y:S07]  /*bfa0*/  LDSM.16.M88.4 R148, [R200+0x9100] ;  /* 0x00910000c894783b */ /* 0x000e6e0000000200 */
[C---:B-----5:R-:W-:Y:S01]  /*bfb0*/  HMMA.16816.F32 R4, R164.reuse, R168, R4 ;  /* 0x000000a8a404723c */ /* 0x060fe20000001804 */
[----:B------:R-:W5:Y:S07]  /*bfc0*/  LDSM.16.M88.4 R160, [R192+0x2000] ;  /* 0x00200000c0a0783b */ /* 0x000f6e0000000200 */
        /* <DEDUP_REMOVED lines=11> */
[C---:B---3--:R-:W-:Y:S01]  /*c080*/  HMMA.16816.F32 R4, R172.reuse, R176, R4 ;  /* 0x000000b0ac04723c */ /* 0x048fe20000001804 */
[----:B------:R-:W3:Y:S07]  /*c090*/  LDSM.16.M88.4 R164, [R206+0x14100] ;  /* 0x01410000cea4783b */ /* 0x000eee0000000200 */
[C---:B------:R-:W-:Y:S01]  /*c0a0*/  HMMA.16816.F32 R8, R172.reuse, R178, R8 ;  /* 0x000000b2ac08723c */ /* 0x040fe20000001808 */
[----:B------:R-:W-:Y:S07]  /*c0b0*/  LDSM.16.M88.4 R176, [R187] ;  /* 0x00000000bbb0783b */ /* 0x000fee0000000200 */
[C---:B----4-:R-:W-:Y:S08]  /*c0c0*/  HMMA.16816.F32 R12, R172.reuse, R132, R12 ;  /* 0x00000084ac0c723c */ /* 0x050ff0000000180c */
[C---:B------:R-:W-:Y:S01]  /*c0d0*/  HMMA.16816.F32 R16, R172.reuse, R134, R16 ;  /* 0x00000086ac10723c */ /* 0x040fe20000001810 */
[----:B------:R-:W4:Y:S07]  /*c0e0*/  LDSM.16.M88.4 R132, [R205+0xa900] ;  /* 0x00a90000cd84783b */ /* 0x000f2e0000000200 */
[C---:B-1----:R-:W-:Y:S08]  /*c0f0*/  HMMA.16816.F32 R20, R172.reuse, R148, R20 ;  /* 0x00000094ac14723c */ /* 0x042ff00000001814 */
[C---:B------:R-:W-:Y:S01]  /*c100*/  HMMA.16816.F32 R24, R172.reuse, R150, R24 ;  /* 0x00000096ac18723c */ /* 0x040fe20000001818 */
[----:B------:R-:W1:Y:S07]  /*c110*/  LDSM.16.M88.4 R148, [R205+0xb100] ;  /* 0x00b10000cd94783b */ /* 0x000e6e0000000200 */
        /* <DEDUP_REMOVED lines=29> */
[----:B------:R-:W1:Y:S01]  /*c2f0*/  LDSM.16.M88.4 R164, [R199+0x14100] ;  /* 0x01410000c7a4783b */ /* 0x000e620000000200 */
[C---:B-----5:R-:W-:Y:S08]  /*c300*/  HMMA.16816.F32 R4, R172.reuse, R176, R4 ;  /* 0x000000b0ac04723c */ /* 0x060ff00000001804 */
[C---:B------:R-:W-:Y:S08]  /*c310*/  HMMA.16816.F32 R8, R172.reuse, R178, R8 ;  /* 0x000000b2ac08723c */ /* 0x040ff00000001808 */
[C---:B--2---:R-:W-:Y:S08]  /*c320*/  HMMA.16816.F32 R12, R172.reuse, R136, R12 ;  /* 0x00000088ac0c723c */ /* 0x044ff0000000180c */
[C---:B------:R-:W-:Y:S08]  /*c330*/  HMMA.16816.F32 R16, R172.reuse, R138, R16 ;  /* 0x0000008aac10723c */ /* 0x040ff00000001810 */
[C---:B------:R-:W-:Y:S08]  /*c340*/  HMMA.16816.F32 R20, R172.reuse, R140, R20 ;  /* 0x0000008cac14723c */ /* 0x040ff00000001814 */
[C---:B------:R-:W-:Y:S08]  /*c350*/  HMMA.16816.F32 R24, R172.reuse, R142, R24 ;  /* 0x0000008eac18723c */ /* 0x040ff00000001818 */
[C---:B------:R-:W-:Y:S08]  /*c360*/  HMMA.16816.F32 R28, R172.reuse, R144, R28 ;  /* 0x00000090ac1c723c */ /* 0x040ff0000000181c */
[----:B------:R-:W-:Y:S08]  /*c370*/  HMMA.16816.F32 R32, R172, R146, R32 ;  /* 0x00000092ac20723c */ /* 0x000ff00000001820 */
[C---:B---3--:R-:W-:Y:S08]  /*c380*/  HMMA.16816.F32 R4, R156.reuse, R160, R4 ;  /* 0x000000a09c04723c */ /* 0x048ff00000001804 */
[C---:B------:R-:W-:Y:S08]  /*c390*/  HMMA.16816.F32 R8, R156.reuse, R162, R8 ;  /* 0x000000a29c08723c */ /* 0x040ff00000001808 */
[C---:B----4-:R-:W-:Y:S08]  /*c3a0*/  HMMA.16816.F32 R12, R156.reuse, R132, R12 ;  /* 0x000000849c0c723c */ /* 0x050ff0000000180c */
        /* <DEDUP_REMOVED lines=9> */
[----:B------:R-:W-:Y:S01]  /*c440*/  FMUL.FTZ R137, R4, c[0x0][0x320] ;  /* 0x0000c80004897a20 */ /* 0x000fe20000410000 */
[C---:B------:R-:W-:Y:S03]  /*c450*/  HMMA.16816.F32 R16, R164.reuse, R134, R16 ;  /* 0x00000086a410723c */ /* 0x040fe60000001810 */
[----:B------:R-:W-:Y:S02]  /*c460*/  FMUL.FTZ R138, R5, c[0x0][0x320] ;  /* 0x0000c800058a7a20 */ /* 0x000fe40000410000 */
[----:B------:R-:W1:Y:S01]  /*c470*/  MUFU.TANH R137, R137 ;  /* 0x0000008900897308 */ /* 0x000e620000002400 */
[----:B------:R-:W-:Y:S02]  /*c480*/  FMUL.FTZ R0, R6, c[0x0][0x320] ;  /* 0x0000c80006007a20 */ /* 0x000fe40000410000 */
[----:B------:R-:W-:Y:S02]  /*c490*/  FMUL.FTZ R136, R7, c[0x0][0x320] ;  /* 0x0000c80007887a20 */ /* 0x000fe40000410000 */
[----:B------:R-:W2:Y:S02]  /*c4a0*/  LDSM.16.M88.4 R4, [R192+0x5000] ;  /* 0x00500000c004783b */ /* 0x000ea40000000200 */
[----:B------:R-:W-:Y:S02]  /*c4b0*/  FMUL.FTZ R9, R9, c[0x0][0x320] ;  /* 0x0000c80009097a20 */ /* 0x000fe40000410000 */
[----:B------:R-:W-:Y:S01]  /*c4c0*/  FMUL.FTZ R10, R10, c[0x0][0x320] ;  /* 0x0000c8000a0a7a20 */ /* 0x000fe20000410000 */
[----:B------:R-:W3:Y:S01]  /*c4d0*/  MUFU.TANH R138, R138 ;  /* 0x0000008a008a7308 */ /* 0x000ee20000002400 */
[----:B------:R-:W-:Y:S02]  /*c4e0*/  FMUL.FTZ R11, R11, c[0x0][0x320] ;  /* 0x0000c8000b0b7a20 */ /* 0x000fe40000410000 */
[----:B------:R-:W-:Y:S02]  /*c4f0*/  FMUL.FTZ R139, R8, c[0x0][0x320] ;  /* 0x0000c800088b7a20 */ /* 0x000fe40000410000 */
[----:B------:R-:W-:Y:S02]  /*c500*/  FMUL.FTZ R8, R12, c[0x0][0x320] ;  /* 0x0000c8000c087a20 */ /* 0x000fe40000410000 */
[----:B------:R-:W-:Y:S02]  /*c510*/  FMUL.FTZ R14, R14, c[0x0][0x320] ;  /* 0x0000c8000e0e7a20 */ /* 0x000fe40000410000 */
[----:B------:R-:W-:Y:S01]  /*c520*/  FMUL.FTZ R15, R15, c[0x0][0x320] ;  /* 0x0000c8000f0f7a20 */ /* 0x000fe20000410000 */
[----:B------:R-:W4:Y:S01]  /*c530*/  MUFU.TANH R140, R9 ;  /* 0x00000009008c7308 */ /* 0x000f220000002400 */
[----:B------:R-:W-:Y:S02]  /*c540*/  FMUL.FTZ R142, R16, c[0x0][0x320] ;  /* 0x0000c800108e7a20 */ /* 0x000fe40000410000 */
[----:B------:R-:W-:Y:S02]  /*c550*/  FMUL.FTZ R18, R18, c[0x0][0x320] ;  /* 0x0000c80012127a20 */ /* 0x000fe40000410000 */
[----:B------:R-:W-:Y:S02]  /*c560*/  FMUL.FTZ R19, R19, c[0x0][0x320] ;  /* 0x0000c80013137a20 */ /* 0x000fe40000410000 */
[----:B------:R-:W-:Y:S02]  /*c570*/  FMUL.FTZ R162, R13, c[0x0][0x320] ;  /* 0x0000c8000da27a20 */ /* 0x000fe40000410000 */
[----:B------:R-:W-:Y:S01]  /*c580*/  FMUL.FTZ R13, R17, c[0x0][0x320] ;  /* 0x0000c800110d7a20 */ /* 0x000fe20000410000 */
[----:B------:R-:W1:Y:S10]  /*c590*/  MUFU.TANH R132, R10 ;  /* 0x0000000a00847308 */ /* 0x000e740000002400 */
[----:B------:R-:W1:Y:S01]  /*c5a0*/  MUFU.TANH R133, R11 ;  /* 0x0000000b00857308 */ /* 0x000e620000002400 */
[C---:B--2---:R-:W-:Y:S09]  /*c5b0*/  HMMA.16816.F32 R20, R164.reuse, R4, R20 ;  /* 0x00000004a414723c */ /* 0x044ff20000001814 */
[----:B------:R2:W1:Y:S03]  /*c5c0*/  MUFU.TANH R12, R8 ;  /* 0x00000008000c7308 */ /* 0x0004660000002400 */
[----:B------:R-:W-:Y:S01]  /*c5d0*/  @P5 IMAD.HI.U32 R4, R212, c[0x0][0x2c8], RZ ;  /* 0x0000b200d4045a27 */ /* 0x000fe200078e00ff */
[C---:B------:R-:W-:Y:S03]  /*c5e0*/  HMMA.16816.F32 R24, R164.reuse, R6, R24 ;  /* 0x00000006a418723c */ /* 0x040fe60000001818 */
[----:B------:R-:W-:Y:S01]  /*c5f0*/  IMAD.MOV.U32 R5, RZ, RZ, R212 ;  /* 0x000000ffff057224 */ /* 0x000fe200078e00d4 */
[----:B------:R-:W-:Y:S02]  /*c600*/  @P4 SHF.R.U32.HI R5, RZ, c[0x0][0x2cc], R4 ;  /* 0x0000b300ff054a19 */ /* 0x000fe40000011604 */
[----:B------:R5:W1:Y:S01]  /*c610*/  MUFU.TANH R163, R14 ;  /* 0x0000000e00a37308 */ /* 0x000a620000002400 */
[----:B------:R-:W-:Y:S05]  /*c620*/  @P0 IADD3 R4, P4, R210, UR7, RZ ;  /* 0x00000007d2040c10 */ /* 0x000fea000ff9e0ff */
[----:B------:R-:W-:Y:S02]  /*c630*/  @P0 LEA R16, P6, R4, c[0x0][0x1c8], 0x1 ;  /* 0x0000720004100a11 */ /* 0x000fe400078c08ff */
[----:B------:R-:W-:Y:S01]  /*c640*/  @P0 IADD3 R6, P5, R183, UR7, RZ ;  /* 0x00000007b7060c10 */ /* 0x000fe2000ffbe0ff */
[----:B------:R-:W-:Y:S01]  /*c650*/  FMUL.FTZ R22, R22, c[0x0][0x320] ;  /* 0x0000c80016167a20 */ /* 0x000fe20000410000 */
[----:B------:R1:W1:Y:S01]  /*c660*/  MUFU.TANH R161, R15 ;  /* 0x0000000f00a17308 */ /* 0x0002620000002400 */
[----:B------:R-:W-:Y:S01]  /*c670*/  FMUL.FTZ R23, R23, c[0x0][0x320] ;  /* 0x0000c80017177a20 */ /* 0x000fe20000410000 */
[----:B------:R-:W-:Y:S01]  /*c680*/  @P0 IADD3.X R7, R182, UR6, RZ, P5, !PT ;  /* 0x00000006b6070c10 */ /* 0x000fe2000affe4ff */
[----:B------:R-:W-:Y:S01]  /*c690*/  FMUL.FTZ R160, R20, c[0x0][0x320] ;  /* 0x0000c80014a07a20 */ /* 0x000fe20000410000 */
[----:B--2---:R-:W2:Y:S01]  /*c6a0*/  LDSM.16.M88.4 R8, [R192+0x5800] ;  /* 0x00580000c008783b */ /* 0x004ea20000000200 */
[----:B------:R-:W-:Y:S04]  /*c6b0*/  DEPBAR.LE SB0, 0x0 ;  /* 0x000080000000791a */ /* 0x000fe80000000000 */
[----:B------:R-:W-:Y:S01]  /*c6c0*/  FMUL.FTZ R25, R25, c[0x0][0x320] ;  /* 0x0000c80019197a20 */ /* 0x000fe20000410000 */
[----:B------:R1:W1:Y:S01]  /*c6d0*/  MUFU.TANH R159, R22 ;  /* 0x00000016009f7308 */ /* 0x0002620000002400 */
[----:B------:R-:W-:Y:S01]  /*c6e0*/  BAR.SYNC.DEFER_BLOCKING 0x0 ;  /* 0x0000000000007b1d */ /* 0x000fe20000010000 */
[----:B------:R-:W-:Y:S02]  /*c6f0*/  FMUL.FTZ R156, R24, c[0x0][0x320] ;  /* 0x0000c800189c7a20 */ /* 0x000fe40000410000 */
[----:B------:R-:W-:Y:S02]  /*c700*/  FMUL.FTZ R158, R21, c[0x0][0x320] ;  /* 0x0000c800159e7a20 */ /* 0x000fe40000410000 */
[----:B------:R-:W-:Y:S02]  /*c710*/  FMUL.FTZ R26, R26, c[0x0][0x320] ;  /* 0x0000c8001a1a7a20 */ /* 0x000fe40000410000 */
[----:B------:R-:W-:Y:S02]  /*c720*/  FMUL.FTZ R27, R27, c[0x0][0x320] ;  /* 0x0000c8001b1b7a20 */ /* 0x000fe40000410000 */
[----:B------:R1:W1:Y:S10]  /*c730*/  MUFU.TANH R157, R23 ;  /* 0x00000017009d7308 */ /* 0x0002740000002400 */
[----:B------:R1:W1:Y:S10]  /*c740*/  MUFU.TANH R154, R25 ;  /* 0x00000019009a7308 */ /* 0x0002740000002400 */
[----:B------:R1:W1:Y:S01]  /*c750*/  MUFU.TANH R143, R18 ;  /* 0x00000012008f7308 */ /* 0x0002620000002400 */
[C---:B--2---:R-:W-:Y:S09]  /*c760*/  HMMA.16816.F32 R28, R164.reuse, R8, R28 ;  /* 0x00000008a41c723c */ /* 0x044ff2000000181c */
[----:B------:R2:W2:Y:S03]  /*c770*/  MUFU.TANH R141, R19 ;  /* 0x00000013008d7308 */ /* 0x0004a60000002400 */
[----:B------:R-:W-:Y:S01]  /*c780*/  @P0 IADD3.X R9, R217, UR6, RZ, P4, !PT ;  /* 0x00000006d9090c10 */ /* 0x000fe2000a7fe4ff */
[----:B------:R-:W-:Y:S03]  /*c790*/  HMMA.16816.F32 R32, R164, R10, R32 ;  /* 0x0000000aa420723c */ /* 0x000fe60000001820 */
[----:B------:R-:W-:Y:S02]  /*c7a0*/  @P0 LEA.HI.X R17, R4, c[0x0][0x1cc], R9, 0x1, P6 ;  /* 0x0000730004110a11 */ /* 0x000fe400030f0c09 */
[C---:B-----5:R-:W-:Y:S01]  /*c7b0*/  @P0 LEA R14, P4, R6.reuse, c[0x0][0x1c8], 0x1 ;  /* 0x00007200060e0a11 */ /* 0x060fe200078808ff */
[----:B------:R-:W2:Y:S02]  /*c7c0*/  MUFU.TANH R0, R0 ;  /* 0x0000000000007308 */ /* 0x000ea40000002400 */
[----:B------:R-:W-:Y:S01]  /*c7d0*/  @!PT LDS RZ, [RZ] ;  /* 0x00000000fffff984 */ /* 0x000fe20000000800 */
[----:B------:R-:W-:Y:S01]  /*c7e0*/  @!PT LDS RZ, [RZ] ;  /* 0x00000000fffff984 */ /* 0x000fe20000000800 */
[----:B------:R-:W-:Y:S01]  /*c7f0*/  @!PT LDS RZ, [RZ] ;  /* 0x00000000fffff984 */ /* 0x000fe20000000800 */
[----:B------:R2:W-:Y:S01]  /*c800*/  @P0 LDGSTS.E.BYPASS.LTC128B.128 [R207+0x6100], [R16.64], !P3 ;  /* 0x0610000010cf0fae */ /* 0x0005e2000d901d50 */
[----:B-1----:R-:W-:Y:S03]  /*c810*/  @P0 LEA.HI.X R15, R6, c[0x0][0x1cc], R7, 0x1, P4 ;  /* 0x00007300060f0a11 */ /* 0x002fe600020f0c07 */
[----:B------:R-:W-:Y:S01]  /*c820*/  @P0 IADD3 R4, P5, R181, UR7, RZ ;  /* 0x00000007b5040c10 */ /* 0x000fe2000ffbe0ff */
[----:B------:R-:W-:Y:S01]  /*c830*/  @UP3 UIADD3 UR7, UP0, UR12, UR7, URZ ;  /* 0x000000070c073290 */ /* 0x000fe2000ff1e03f */
[----:B------:R-:W-:Y:S01]  /*c840*/  FMUL.FTZ R28, R28, c[0x0][0x320] ;  /* 0x0000c8001c1c7a20 */ /* 0x000fe20000410000 */
[----:B------:R1:W-:Y:S01]  /*c850*/  @P0 LDGSTS.E.BYPASS.LTC128B.128 [R207+0x8100], [R14.64], !P2 ;  /* 0x081000000ecf0fae */ /* 0x0003e2000d101d50 */
[----:B------:R-:W1:Y:S01]  /*c860*/  MUFU.TANH R136, R136 ;  /* 0x0000008800887308 */ /* 0x000e620000002400 */
[----:B------:R-:W-:Y:S01]  /*c870*/  @P0 LEA R22, P4, R4, c[0x0][0x1c8], 0x1 ;  /* 0x0000720004160a11 */ /* 0x000fe200078808ff */
[----:B------:R-:W-:Y:S01]  /*c880*/  FMUL.FTZ R29, R29, c[0x0][0x320] ;  /* 0x0000c8001d1d7a20 */ /* 0x000fe20000410000 */
[----:B------:R-:W-:Y:S01]  /*c890*/  @P0 IADD3.X R7, R180, UR6, RZ, P5, !PT ;  /* 0x00000006b4070c10 */ /* 0x000fe2000affe4ff */
[----:B------:R-:W-:Y:S01]  /*c8a0*/  @UP3 UIADD3.X UR6, UR11, UR6, URZ, UP0, !UPT ;  /* 0x000000060b063290 */ /* 0x000fe200087fe43f */
[----:B------:R-:W-:Y:S01]  /*c8b0*/  @P0 IADD3 R9, P6, R210, UR7, RZ ;  /* 0x00000007d2090c10 */ /* 0x000fe2000ffde0ff */
[----:B------:R-:W-:Y:S01]  /*c8c0*/  FMUL.FTZ R30, R30, c[0x0][0x320] ;  /* 0x0000c8001e1e7a20 */ /* 0x000fe20000410000 */
[----:B------:R-:W-:Y:S01]  /*c8d0*/  @P0 LEA.HI.X R23, R4, c[0x0][0x1cc], R7, 0x1, P4 ;  /* 0x0000730004170a11 */ /* 0x000fe200020f0c07 */
[----:B------:R-:W-:Y:S01]  /*c8e0*/  FMUL.FTZ R31, R31, c[0x0][0x320] ;  /* 0x0000c8001f1f7a20 */ /* 0x000fe20000410000 */
[----:B------:R-:W-:Y:S01]  /*c8f0*/  @P0 IADD3 R7, P5, R183, UR7, RZ ;  /* 0x00000007b7070c10 */ /* 0x000fe2000ffbe0ff */
[----:B------:R-:W1:Y:S01]  /*c900*/  MUFU.TANH R139, R139 ;  /* 0x0000008b008b7308 */ /* 0x000e620000002400 */
[----:B------:R-:W-:Y:S01]  /*c910*/  @P0 IADD3.X R8, R217, UR6, RZ, P6, !PT ;  /* 0x00000006d9080c10 */ /* 0x000fe2000b7fe4ff */
[----:B------:R1:W-:Y:S01]  /*c920*/  @P0 LDGSTS.E.BYPASS.LTC128B.128 [R207+0xa100], [R22.64], !P1 ;  /* 0x0a10000016cf0fae */ /* 0x0003e2000c901d50 */
[----:B------:R-:W-:Y:S01]  /*c930*/  @P0 LEA R24, P6, R9, c[0x0][0x1c8], 0x1 ;  /* 0x0000720009180a11 */ /* 0x000fe200078c08ff */
[----:B------:R-:W-:Y:S01]  /*c940*/  FMUL.FTZ R32, R32, c[0x0][0x320] ;  /* 0x0000c80020207a20 */ /* 0x000fe20000410000 */
[----:B------:R-:W-:Y:S01]  /*c950*/  @P0 IADD3.X R4, R182, UR6, RZ, P5, !PT ;  /* 0x00000006b6040c10 */ /* 0x000fe2000affe4ff */
[----:B------:R-:W-:Y:S01]  /*c960*/  FMUL.FTZ R33, R33, c[0x0][0x320] ;  /* 0x0000c80021217a20 */ /* 0x000fe20000410000 */
[----:B------:R-:W-:Y:S01]  /*c970*/  @P0 LEA.HI.X R25, R9, c[0x0][0x1cc], R8, 0x1, P6 ;  /* 0x0000730009190a11 */ /* 0x000fe200030f0c08 */
[----:B------:R-:W-:Y:S01]  /*c980*/  FMUL.FTZ R34, R34, c[0x0][0x320] ;  /* 0x0000c80022227a20 */ /* 0x000fe20000410000 */
[----:B------:R-:W-:Y:S01]  /*c990*/  @P0 LEA R18, P5, R7, c[0x0][0x1c8], 0x1 ;  /* 0x0000720007120a11 */ /* 0x000fe200078a08ff */
[----:B------:R-:W1:Y:S01]  /*c9a0*/  MUFU.TANH R162, R162 ;  /* 0x000000a200a27308 */ /* 0x000e620000002400 */
[----:B------:R-:W-:Y:S01]  /*c9b0*/  @P0 IADD3 R6, P4, R181, UR7, RZ ;  /* 0x00000007b5060c10 */ /* 0x000fe2000ff9e0ff */
[----:B------:R1:W-:Y:S01]  /*c9c0*/  @P0 LDGSTS.E.BYPASS.LTC128B.128 [R207+0x7100], [R24.64], !P3 ;  /* 0x0710000018cf0fae */ /* 0x0003e2000d901d50 */
[----:B--2---:R-:W-:Y:S01]  /*c9d0*/  @P0 LEA.HI.X R19, R7, c[0x0][0x1cc], R4, 0x1, P5 ;  /* 0x0000730007130a11 */ /* 0x004fe200028f0c04 */
[----:B------:R-:W-:Y:S01]  /*c9e0*/  FMUL.FTZ R35, R35, c[0x0][0x320] ;  /* 0x0000c80023237a20 */ /* 0x000fe20000410000 */
[----:B------:R-:W-:Y:S01]  /*c9f0*/  @P0 IADD3.X R11, R180, UR6, RZ, P4, !PT ;  /* 0x00000006b40b0c10 */ /* 0x000fe2000a7fe4ff */
[----:B------:R-:W-:Y:S01]  /*ca00*/  USHF.L.U32 UR6, UR13, 0x6, URZ ;  /* 0x000000060d067899 */ /* 0x000fe2000800063f */
[C---:B------:R-:W-:Y:S02]  /*ca10*/  @P0 LEA R20, P4, R6.reuse, c[0x0][0x1c8], 0x1 ;  /* 0x0000720006140a11 */ /* 0x040fe400078808ff */
[----:B------:R2:W-:Y:S01]  /*ca20*/  @P0 LDGSTS.E.BYPASS.LTC128B.128 [R207+0x9100], [R18.64], !P2 ;  /* 0x0910000012cf0fae */ /* 0x0005e2000d101d50 */
[----:B------:R-:W1:Y:S01]  /*ca30*/  MUFU.TANH R142, R142 ;  /* 0x0000008e008e7308 */ /* 0x000e620000002400 */
[----:B------:R-:W-:Y:S01]  /*ca40*/  @P0 LEA.HI.X R21, R6, c[0x0][0x1cc], R11, 0x1, P4 ;  /* 0x0000730006150a11 */ /* 0x000fe200020f0c0b */
[----:B------:R-:W-:Y:S04]  /*ca50*/  IMAD.U32 R4, RZ, RZ, UR6 ;  /* 0x00000006ff047e24 */ /* 0x000fe8000f8e00ff */
[----:B------:R2:W-:Y:S01]  /*ca60*/  @P0 LDGSTS.E.BYPASS.LTC128B.128 [R207+0xb100], [R20.64], !P1 ;  /* 0x0b10000014cf0fae */ /* 0x0005e2000c901d50 */
[----:B------:R-:W-:Y:S02]  /*ca70*/  IADD3 R7, -R213, 0x1, -R4 ;  /* 0x00000001d5077810 */ /* 0x000fe40007ffe904 */
[----:B------:R-:W-:Y:S01]  /*ca80*/  PLOP3.LUT P0, PT, PT, PT, UP1, 0x40, 0x0 ;  /* 0x000000000000781c */ /* 0x000fe20003f0e818 */
[----:B------:R-:W1:Y:S01]  /*ca90*/  MUFU.TANH R13, R13 ;  /* 0x0000000d000d7308 */ /* 0x000e620000002400 */
[----:B------:R-:W-:Y:S02]  /*caa0*/  IADD3 R7, R7, c[0x0][0x1d0], RZ ;  /* 0x0000740007077a10 */ /* 0x000fe40007ffe0ff */
[----:B------:R-:W0:Y:S02]  /*cab0*/  LDGDEPBAR ;  /* 0x00000000000079af */ /* 0x000e240000000000 */
[----:B------:R-:W-:Y:S04]  /*cac0*/  IADD3 R7, R7, -c[0x0][0x168], RZ ;  /* 0x80005a0007077a10 */ /* 0x000fe80007ffe0ff */
[C---:B------:R-:W-:Y:S01]  /*cad0*/  IADD3 R9, R7.reuse, c[0x0][0x328], RZ ;  /* 0x0000ca0007097a10 */ /* 0x040fe20007ffe0ff */
[----:B------:R-:W1:Y:S01]  /*cae0*/  MUFU.TANH R160, R160 ;  /* 0x000000a000a07308 */ /* 0x000e620000002400 */
[----:B------:R-:W1:Y:S01]  /*caf0*/  SHFL.IDX PT, R6, R5, RZ, 0x1c1f ;  /* 0x001c1fff05067589 */ /* 0x000e6200000e0000 */
[----:B------:R-:W-:Y:S08]  /*cb00*/  IADD3 R7, R7, UR14, RZ ;  /* 0x0000000e07077c10 */ /* 0x000ff0000fffe0ff */
[----:B------:R-:W2:Y:S10]  /*cb10*/  MUFU.TANH R158, R158 ;  /* 0x0000009e009e7308 */ /* 0x000eb40000002400 */
[----:B------:R-:W2:Y:S01]  /*cb20*/  MUFU.TANH R156, R156 ;  /* 0x0000009c009c7308 */ /* 0x000ea20000002400 */
[--C-:B-1----:R-:W-:Y:S02]  /*cb30*/  IMAD.IADD R14, R9, 0x1, R6.reuse ;  /* 0x00000001090e7824 */ /* 0x102fe400078e0206 */
[----:B------:R-:W-:Y:S07]  /*cb40*/  IMAD.IADD R11, R7, 0x1, R6 ;  /* 0x00000001070b7824 */ /* 0x000fee00078e0206 */
[----:B------:R1:W1:Y:S10]  /*cb50*/  MUFU.TANH R155, R26 ;  /* 0x0000001a009b7308 */ /* 0x0002740000002400 */
        /* <DEDUP_REMOVED lines=24> */
.L_x_184:
[----:B------:R-:W-:Y:S04]  /*cce0*/  MOV R6, c[0x0][0x32c] ;  /* 0x0000cb0000067a02 */ /* 0x000fe80000000f00 */
[----:B------:R-:W-:Y:S11]  /*ccf0*/  ISETP.NE.AND P0, PT, R6, 0x1, PT ;  /* 0x000000010600780c */ /* 0x000ff60003f05270 */
[----:B------:R-:W-:Y:S02]  /*cd00*/  @!UPT UIADD3 URZ, URZ, URZ, URZ ;  /* 0x0000003f3f3ff290 */ /* 0x000fe4000fffe03f */
[----:B------:R-:W-:Y:S05]  /*cd10*/  @P0 IMAD.HI.U32 R6, R15, c[0x0][0x330], RZ ;  /* 0x0000cc000f060a27 */ /* 0x000fea00078e00ff */
[----:B------:R-:W-:Y:S02]  /*cd20*/  @P0 SHF.R.U32.HI R15, RZ, c[0x0][0x334], R6 ;  /* 0x0000cd00ff0f0a19 */ /* 0x000fe40000011606 */
.L_x_185:
[----:B------:R-:W-:Y:S05]  /*cd30*/  BSYNC B0 ;  /* 0x0000000000007941 */ /* 0x000fea0003800000 */
.L_x_183:
[----:B------:R-:W-:Y:S04]  /*cd40*/  IMAD.MOV.U32 R6, RZ, RZ, c[0x0][0x32c] ;  /* 0x0000cb00ff067624 */ /* 0x000fe800078e00ff */
[----:B------:R-:W-:Y:S04]  /*cd50*/  IMAD R6, R15, R6, -UR6 ;  /* 0x800000060f067e24 */ /* 0x000fe8000f8e0206 */
[----:B------:R-:W-:Y:S05]  /*cd60*/  IMAD.IADD R6, R6, 0x1, -R213 ;  /* 0x0000000106067824 */ /* 0x000fea00078e0ad5 */
[----:B------:R-:W-:Y:S02]  /*cd70*/  IADD3 R15, R6, c[0x0][0x32c], RZ ;  /* 0x0000cb00060f7a10 */ /* 0x000fe40007ffe0ff */
[----:B------:R-:W-:Y:S02]  /*cd80*/  IMNMX R11, R11, R6, !PT ;  /* 0x000000060b0b7217 */ /* 0x000fe40007800200 */
[----:B------:R-:W-:Y:S02]  /*cd90*/  IMNMX R14, R14, R15, PT ;  /* 0x0000000f0e0e7217 */ /* 0x000fe40003800200 */
.L_x_182:
[----:B--234-:R-:W-:Y:S06]  /*cda0*/  UISETP.GT.AND UP0, UPT, UR13, -0x1, UPT ;  /* 0xffffffff0d00788c */ /* 0x01cfec000bf04270 */
[----:B------:R-:W-:Y:S04]  /*cdb0*/  PLOP3.LUT P0, PT, PT, PT, UP0, 0x80, 0x0 ;  /* 0x000000000000781c */ /* 0x000fe80003f0f008 */
[C---:B------:R-:W-:Y:S02]  /*cdc0*/  ISETP.GT.AND P4, PT, R11.reuse, 0x1, P0 ;  /* 0x000000010b00780c */ /* 0x040fe40000784270 */
[C---:B------:R-:W-:Y:S02]  /*cdd0*/  ISETP.GT.AND P5, PT, R11.reuse, RZ, P0 ;  /* 0x000000ff0b00720c */ /* 0x040fe400007a4270 */
[C---:B------:R-:W-:Y:S02]  /*cde0*/  ISETP.LT.OR P4, PT, R14.reuse, 0x2, P4 ;  /* 0x000000020e00780c */ /* 0x040fe40002781670 */
[----:B------:R-:W-:Y:S02]  /*cdf0*/  ISETP.LT.OR P5, PT, R14, 0x1, P5 ;  /* 0x000000010e00780c */ /* 0x000fe40002fa1670 */
[----:B------:R-:W-:Y:S02]  /*ce00*/  FSEL R138, R138, -INF , !P4 ;  /* 0xff8000008a8a7808 */ /* 0x000fe40006000000 */
[C---:B------:R-:W-:Y:S02]  /*ce10*/  ISETP.GT.AND P4, PT, R11.reuse, 0x10, P0 ;  /* 0x000000100b00780c */ /* 0x040fe40000784270 */
[----:B------:R-:W-:Y:S02]  /*ce20*/  ISETP.GT.AND P6, PT, R11, 0x8, P0 ;  /* 0x000000080b00780c */ /* 0x000fe400007c4270 */
[----:B------:R-:W-:Y:S02]  /*ce30*/  ISETP.LT.OR P4, PT, R14, 0x11, P4 ;  /* 0x000000110e00780c */ /* 0x000fe40002781670 */
[----:B------:R-:W-:Y:S02]  /*ce40*/  FSEL R10, R137, -INF , !P5 ;  /* 0xff800000890a7808 */ /* 0x000fe40006800000 */
[C---:B------:R-:W-:Y:S02]  /*ce50*/  ISETP.GT.AND P5, PT, R11.reuse, 0x9, P0 ;  /* 0x000000090b00780c */ /* 0x040fe400007a4270 */
[----:B------:R-:W-:Y:S02]  /*ce60*/  FSEL R164, R12, -INF , !P4 ;  /* 0xff8000000ca47808 */ /* 0x000fe40006000000 */
[----:B------:R-:W-:Y:S01]  /*ce70*/  ISETP.GT.AND P4, PT, R11, 0x19, P0 ;  /* 0x000000190b00780c */ /* 0x000fe20000784270 */
[----:B------:R-:W2:Y:S01]  /*ce80*/  SHFL.IDX PT, R12, R5, 0x1, 0x1c1f ;  /* 0x003c1f00050c7f89 */ /* 0x000ea200000e0000 */
        /* <DEDUP_REMOVED lines=11> */
[----:B------:R-:W-:Y:S01]  /*cf40*/  ISETP.LT.OR P4, PT, R14, 0x29, P4 ;  /* 0x000000290e00780c */ /* 0x000fe20002781670 */
[--C-:B--2---:R-:W-:Y:S01]  /*cf50*/  IMAD.IADD R5, R9, 0x1, R12.reuse ;  /* 0x0000000109057824 */ /* 0x104fe200078e020c */
[----:B------:R-:W-:Y:S01]  /*cf60*/  FSEL R162, R162, -INF , !P6 ;  /* 0xff800000a2a27808 */ /* 0x000fe20007000000 */
[----:B------:R-:W-:Y:S01]  /*cf70*/  IMAD.IADD R7, R7, 0x1, R12 ;  /* 0x0000000107077824 */ /* 0x000fe200078e020c */
[C---:B------:R-:W-:Y:S02]  /*cf80*/  ISETP.GT.AND P6, PT, R11.reuse, 0x20, P0 ;  /* 0x000000200b00780c */ /* 0x040fe400007c4270 */
[----:B------:R-:W-:Y:S02]  /*cf90*/  FSEL R142, R142, -INF , !P5 ;  /* 0xff8000008e8e7808 */ /* 0x000fe40006800000 */
[C---:B------:R-:W-:Y:S02]  /*cfa0*/  ISETP.GT.AND P5, PT, R11.reuse, 0x21, P0 ;  /* 0x000000210b00780c */ /* 0x040fe400007a4270 */
[----:B------:R-:W-:Y:S02]  /*cfb0*/  FSEL R156, R156, -INF , !P4 ;  /* 0xff8000009c9c7808 */ /* 0x000fe40006000000 */
[C---:B------:R-:W-:Y:S02]  /*cfc0*/  ISETP.GT.AND P4, PT, R11.reuse, 0x31, P0 ;  /* 0x000000310b00780c */ /* 0x040fe40000784270 */
[C---:B------:R-:W-:Y:S02]  /*cfd0*/  ISETP.LT.OR P6, PT, R14.reuse, 0x21, P6 ;  /* 0x000000210e00780c */ /* 0x040fe400037c1670 */
[C---:B------:R-:W-:Y:S02]  /*cfe0*/  ISETP.LT.OR P5, PT, R14.reuse, 0x22, P5 ;  /* 0x000000220e00780c */ /* 0x040fe40002fa1670 */
[----:B------:R-:W-:Y:S02]  /*cff0*/  ISETP.LT.OR P4, PT, R14, 0x32, P4 ;  /* 0x000000320e00780c */ /* 0x000fe40002781670 */
[----:B------:R-:W-:Y:S02]  /*d000*/  FSEL R160, R160, -INF , !P6 ;  /* 0xff800000a0a07808 */ /* 0x000fe40007000000 */
[C---:B------:R-:W-:Y:S02]  /*d010*/  ISETP.GT.AND P6, PT, R11.reuse, 0x29, P0 ;  /* 0x000000290b00780c */ /* 0x040fe400007c4270 */
[----:B------:R-:W-:Y:S02]  /*d020*/  FSEL R158, R158, -INF , !P5 ;  /* 0xff8000009e9e7808 */ /* 0x000fe40006800000 */
[C---:B------:R-:W-:Y:S02]  /*d030*/  ISETP.GT.AND P5, PT, R11.reuse, 0x30, P0 ;  /* 0x000000300b00780c */ /* 0x040fe400007a4270 */
[----:B-1----:R-:W-:Y:S02]  /*d040*/  FSEL R150, R150, -INF , !P4 ;  /* 0xff80000096967808 */ /* 0x002fe40006000000 */
[----:B------:R-:W-:Y:S02]  /*d050*/  PLOP3.LUT P4, PT, PT, PT, UP1, 0x40, 0x0 ;  /* 0x000000000000781c */ /* 0x000fe40003f8e818 */
[C---:B------:R-:W-:Y:S02]  /*d060*/  ISETP.LT.OR P6, PT, R14.reuse, 0x2a, P6 ;  /* 0x0000002a0e00780c */ /* 0x040fe400037c1670 */
[----:B------:R-:W-:Y:S02]  /*d070*/  ISETP.LT.OR P5, PT, R14, 0x31, P5 ;  /* 0x000000310e00780c */ /* 0x000fe40002fa1670 */
[----:B------:R-:W-:Y:S02]  /*d080*/  FSEL R154, R154, -INF , !P6 ;  /* 0xff8000009a9a7808 */ /* 0x000fe40007000000 */
[C---:B------:R-:W-:Y:S02]  /*d090*/  ISETP.GT.AND P6, PT, R11.reuse, 0x38, P0 ;  /* 0x000000380b00780c */ /* 0x040fe400007c4270 */
        /* <DEDUP_REMOVED lines=21> */
.L_x_188:
[----:B------:R-:W-:Y:S04]  /*d1f0*/  MOV R9, c[0x0][0x32c] ;  /* 0x0000cb0000097a02 */ /* 0x000fe80000000f00 */
[----:B------:R-:W-:Y:S11]  /*d200*/  ISETP.NE.AND P4, PT, R9, 0x1, PT ;  /* 0x000000010900780c */ /* 0x000ff60003f85270 */
[----:B------:R-:W-:Y:S02]  /*d210*/  @!UPT UIADD3 URZ, URZ, URZ, URZ ;  /* 0x0000003f3f3ff290 */ /* 0x000fe4000fffe03f */
[----:B------:R-:W-:Y:S05]  /*d220*/  @P4 IMAD.HI.U32 R9, R12, c[0x0][0x330], RZ ;  /* 0x0000cc000c094a27 */ /* 0x000fea00078e00ff */
[----:B------:R-:W-:Y:S02]  /*d230*/  @P4 SHF.R.U32.HI R12, RZ, c[0x0][0x334], R9 ;  /* 0x0000cd00ff0c4a19 */ /* 0x000fe40000011609 */
.L_x_189:
[----:B------:R-:W-:Y:S05]  /*d240*/  BSYNC B0 ;  /* 0x0000000000007941 */ /* 0x000fea0003800000 */
.L_x_187:
[----:B------:R-:W-:Y:S04]  /*d250*/  IMAD.MOV.U32 R9, RZ, RZ, c[0x0][0x32c] ;  /* 0x0000cb00ff097624 */ /* 0x000fe800078e00ff */
[----:B------:R-:W-:Y:S04]  /*d260*/  IMAD R14, R12, R9, -UR6 ;  /* 0x800000060c0e7e24 */ /* 0x000fe8000f8e0209 */
[----:B------:R-:W-:Y:S05]  /*d270*/  IMAD.IADD R14, R14, 0x1, -R213 ;  /* 0x000000010e0e7824 */ /* 0x000fea00078e0ad5 */
[----:B------:R-:W-:Y:S02]  /*d280*/  IADD3 R12, R14, c[0x0][0x32c], RZ ;  /* 0x0000cb000e0c7a10 */ /* 0x000fe40007ffe0ff */
[----:B------:R-:W-:Y:S02]  /*d290*/  IMNMX R7, R7, R14, !PT ;  /* 0x0000000e07077217 */ /* 0x000fe40007800200 */
[----:B------:R-:W-:Y:S02]  /*d2a0*/  IMNMX R5, R5, R12, PT ;  /* 0x0000000c05057217 */ /* 0x000fe40003800200 */
.L_x_186:
[----:B------:R-:W-:Y:S01]  /*d2b0*/  FMNMX.FTZ R17, R10, R3, !PT ;  /* 0x000000030a117209 */ /* 0x000fe20007810000 */
[----:B------:R-:W-:Y:S01]  /*d2c0*/  LDSM.16.MT88.4 R20, [R198+0x100] ;  /* 0x00010000c614783b */ /* 0x000fe20000004200 */
[----:B------:R-:W-:Y:S01]  /*d2d0*/  ISETP.GT.AND P6, PT, R7, RZ, P0 ;  /* 0x000000ff0700720c */ /* 0x000fe200007c4270 */
[----:B------:R-:W-:Y:S01]  /*d2e0*/  UISETP.GT.AND UP0, UPT, UR13, UR8, UPT ;  /* 0x000000080d00728c */ /* 0x000fe2000bf04270 */
[----:B------:R-:W-:Y:S01]  /*d2f0*/  FMNMX.FTZ R17, R138, R17, !PT ;  /* 0x000000118a117209 */ /* 0x000fe20007810000 */
[----:B------:R-:W-:Y:S01]  /*d300*/  UIADD3 UR13, UR13, -0x1, URZ ;  /* 0xffffffff0d0d7890 */ /* 0x000fe2000fffe03f */
[----:B------:R-:W-:Y:S02]  /*d310*/  ISETP.LT.OR P6, PT, R5, 0x1, P6 ;  /* 0x000000010500780c */ /* 0x000fe400037c1670 */
[----:B------:R-:W-:Y:S01]  /*d320*/  FMNMX.FTZ R17, R8, R17, !PT ;  /* 0x0000001108117209 */ /* 0x000fe20007810000 */
[----:B------:R-:W-:Y:S01]  /*d330*/  LDSM.16.MT88.4 R28, [R197+0x100] ;  /* 0x00010000c51c783b */ /* 0x000fe20000004200 */
[----:B------:R-:W-:Y:S02]  /*d340*/  ISETP.GT.AND P5, PT, R7, 0x1, P0 ;  /* 0x000000010700780c */ /* 0x000fe400007a4270 */
[----:B------:R-:W-:Y:S02]  /*d350*/  FMNMX.FTZ R17, R6, R17, !PT ;  /* 0x0000001106117209 */ /* 0x000fe40007810000 */
[----:B------:R-:W-:Y:S02]  /*d360*/  FSEL R15, R0, -INF , !P6 ;  /* 0xff800000000f7808 */ /* 0x000fe40007000000 */
[----:B------:R-:W-:Y:S02]  /*d370*/  FMNMX.FTZ R17, R164, R17, !PT ;  /* 0x00000011a4117209 */ /* 0x000fe40007810000 */
[----:B------:R-:W-:Y:S02]  /*d380*/  ISETP.LT.OR P5, PT, R5, 0x2, P5 ;  /* 0x000000020500780c */ /* 0x000fe40002fa1670 */
[----:B------:R-:W-:Y:S02]  /*d390*/  FMNMX.FTZ R17, R162, R17, !PT ;  /* 0x00000011a2117209 */ /* 0x000fe40007810000 */
[----:B------:R-:W-:Y:S02]  /*d3a0*/  ISETP.GT.AND P4, PT, R7, 0x8, P0 ;  /* 0x000000080700780c */ /* 0x000fe40000784270 */
[----:B------:R-:W-:Y:S02]  /*d3b0*/  FMNMX.FTZ R17, R142, R17, !PT ;  /* 0x000000118e117209 */ /* 0x000fe40007810000 */
[----:B------:R-:W-:Y:S02]  /*d3c0*/  FSEL R13, R136, -INF , !P5 ;  /* 0xff800000880d7808 */ /* 0x000fe40006800000 */
[----:B------:R-:W-:Y:S02]  /*d3d0*/  FMNMX.FTZ R17, R140, R17, !PT ;  /* 0x000000118c117209 */ /* 0x000fe40007810000 */
[----:B------:R-:W-:Y:S02]  /*d3e0*/  FMNMX.FTZ R0, R15, R2, !PT ;  /* 0x000000020f007209 */ /* 0x000fe40007810000 */
[----:B------:R-:W-:Y:S02]  /*d3f0*/  FMNMX.FTZ R17, R160, R17, !PT ;  /* 0x00000011a0117209 */ /* 0x000fe40007810000 */
[----:B------:R-:W-:Y:S02]  /*d400*/  ISETP.GT.AND P6, PT, R7, 0x9, P0 ;  /* 0x000000090700780c */ /* 0x000fe400007c4270 */
[----:B------:R-:W-:Y:S02]  /*d410*/  FMNMX.FTZ R17, R158, R17, !PT ;  /* 0x000000119e117209 */ /* 0x000fe40007810000 */
[----:B------:R-:W-:Y:S02]  /*d420*/  ISETP.LT.OR P4, PT, R5, 0x9, P4 ;  /* 0x000000090500780c */ /* 0x000fe40002781670 */
[----:B------:R-:W-:Y:S02]  /*d430*/  FMNMX.FTZ R17, R156, R17, !PT ;  /* 0x000000119c117209 */ /* 0x000fe40007810000 */
[----:B------:R-:W-:Y:S02]  /*d440*/  FMNMX.FTZ R0, R13, R0, !PT ;  /* 0x000000000d007209 */ /* 0x000fe40007810000 */
[----:B------:R-:W-:Y:S02]  /*d450*/  FSEL R11, R132, -INF , !P4 ;  /* 0xff800000840b7808 */ /* 0x000fe40006000000 */
        /* <DEDUP_REMOVED lines=30> */
[----:B------:R-:W-:Y:S02]  /*d640*/  ISETP.LT.OR P6, PT, R5, 0x22, P6 ;  /* 0x000000220500780c */ /* 0x000fe400037c1670 */
        /* <DEDUP_REMOVED lines=22> */
[----:B-1----:R-:W-:Y:S02]  /*d7b0*/  FMNMX.FTZ R17, R17, R0, !PT ;  /* 0x0000000011117209 */ /* 0x002fe40007810000 */
[----:B------:R-:W-:Y:S02]  /*d7c0*/  FMNMX.FTZ R0, R147, R12, !PT ;  /* 0x0000000c93007209 */ /* 0x000fe40007810000 */
[----:B------:R-:W-:Y:S01]  /*d7d0*/  ISETP.LT.OR P0, PT, R5, 0x3a, P0 ;  /* 0x0000003a0500780c */ /* 0x000fe20000701670 */
[----:B------:R-:W1:Y:S01]  /*d7e0*/  SHFL.BFLY PT, R12, R17, 0x1, 0x1f ;  /* 0x0c201f00110c7f89 */ /* 0x000e6200000e0000 */
[----:B------:R-:W-:Y:S02]  /*d7f0*/  FMNMX.FTZ R0, R145, R0, !PT ;  /* 0x0000000091007209 */ /* 0x000fe40007810000 */
[----:B------:R-:W-:Y:S04]  /*d800*/  FSEL R133, R4, -INF , !P0 ;  /* 0xff80000004857808 */ /* 0x000fe80004000000 */
[----:B------:R-:W-:Y:S05]  /*d810*/  FMNMX.FTZ R7, R133, R0, !PT ;  /* 0x0000000085077209 */ /* 0x000fea0007810000 */
[----:B------:R-:W2:Y:S01]  /*d820*/  SHFL.BFLY PT, R4, R7, 0x2, 0x1f ;  /* 0x0c401f0007047f89 */ /* 0x000ea200000e0000 */
[----:B-1----:R-:W-:Y:S04]  /*d830*/  FMNMX.FTZ R0, R17, R12, !PT ;  /* 0x0000000c11007209 */ /* 0x002fe80007810000 */
[C---:B------:R-:W-:Y:S01]  /*d840*/  FSETP.NEU.FTZ.AND P0, PT, R0.reuse, -INF , PT ;  /* 0xff8000000000780b */ /* 0x040fe20003f1d000 */
[C---:B------:R-:W-:Y:S05]  /*d850*/  FMUL.FTZ R151, R0.reuse, c[0x0][0x2d0] ;  /* 0x0000b40000977a20 */ /* 0x040fea0000410000 */
[----:B------:R-:W-:Y:S02]  /*d860*/  FSEL R151, R151, RZ, P0 ;  /* 0x000000ff97977208 */ /* 0x000fe40000000000 */
[----:B--2---:R-:W-:Y:S02]  /*d870*/  FMNMX.FTZ R5, R7, R4, !PT ;  /* 0x0000000407057209 */ /* 0x004fe40007810000 */
[----:B------:R-:W-:Y:S01]  /*d880*/  FSEL R4, R0, RZ, P0 ;  /* 0x000000ff00047208 */ /* 0x000fe20000000000 */
[--C-:B------:R-:W-:Y:S02]  /*d890*/  FFMA.FTZ R168, R10, c[0x0][0x2d0], -R151.reuse ;  /* 0x0000b4000aa87a23 */ /* 0x100fe40000010897 */
[----:B------:R-:W1:Y:S01]  /*d8a0*/  SHFL.BFLY PT, R132, R5, 0x1, 0x1f ;  /* 0x0c201f0005847f89 */ /* 0x000e6200000e0000 */
[----:B------:R-:W-:Y:S02]  /*d8b0*/  FFMA.FTZ R135, R138, c[0x0][0x2d0], -R151 ;  /* 0x0000b4008a877a23 */ /* 0x000fe40000010897 */
[----:B------:R-:W-:Y:S01]  /*d8c0*/  FADD.FTZ R3, -R4, R3 ;  /* 0x0000000304037221 */ /* 0x000fe20000010100 */
[----:B------:R-:W-:Y:S01]  /*d8d0*/  MUFU.EX2 R168, R168 ;  /* 0x000000a800a87308 */ /* 0x000fe20000000800 */
[--C-:B------:R-:W-:Y:S02]  /*d8e0*/  FFMA.FTZ R134, R8, c[0x0][0x2d0], -R151.reuse ;  /* 0x0000b40008867a23 */ /* 0x100fe40000010897 */
        /* <DEDUP_REMOVED lines=10> */
[----:B-1----:R-:W-:Y:S01]  /*d990*/  FMNMX.FTZ R132, R5, R132, !PT ;  /* 0x0000008405847209 */ /* 0x002fe20007810000 */
[----:B------:R-:W-:Y:S01]  /*d9a0*/  MUFU.EX2 R134, R134 ;  /* 0x0000008600867308 */ /* 0x000fe20000000800 */
[--C-:B------:R-:W-:Y:S02]  /*d9b0*/  FFMA.FTZ R228, R156, c[0x0][0x2d0], -R151.reuse ;  /* 0x0000b4009ce47a23 */ /* 0x100fe40000010897 */
[C---:B------:R-:W-:Y:S01]  /*d9c0*/  FSETP.NEU.FTZ.AND P0, PT, R132.reuse, -INF , PT ;  /* 0xff8000008400780b */ /* 0x040fe20003f1d000 */
[----:B------:R-:W-:Y:S02]  /*d9d0*/  FMUL.FTZ R144, R132, c[0x0][0x2d0] ;  /* 0x0000b40084907a20 */ /* 0x000fe40000410000 */
[--C-:B------:R-:W-:Y:S01]  /*d9e0*/  FFMA.FTZ R229, R154, c[0x0][0x2d0], -R151.reuse ;  /* 0x0000b4009ae57a23 */ /* 0x100fe20000010897 */
[----:B------:R-:W-:Y:S01]  /*d9f0*/  FSEL R5, R132, RZ, P0 ;  /* 0x000000ff84057208 */ /* 0x000fe20000000000 */
[--C-:B------:R-:W-:Y:S01]  /*da00*/  FFMA.FTZ R234, R152, c[0x0][0x2d0], -R151.reuse ;  /* 0x0000b40098ea7a23 */ /* 0x100fe20000010897 */
[----:B------:R-:W-:Y:S01]  /*da10*/  FSEL R144, R144, RZ, P0 ;  /* 0x000000ff90907208 */ /* 0x000fe20000000000 */
[----:B------:R-:W1:Y:S01]  /*da20*/  MUFU.EX2 R169, R169 ;  /* 0x000000a900a97308 */ /* 0x000e620000000800 */
[--C-:B------:R-:W-:Y:S01]  /*da30*/  FFMA.FTZ R235, R150, c[0x0][0x2d0], -R151.reuse ;  /* 0x0000b40096eb7a23 */ /* 0x100fe20000010897 */
[----:B------:R-:W-:Y:S01]  /*da40*/  PLOP3.LUT P0, PT, PT, PT, UP0, 0x80, 0x0 ;  /* 0x000000000000781c */ /* 0x000fe20003f0f008 */
[----:B------:R-:W-:Y:S01]  /*da50*/  FADD.FTZ R5, -R5, R2 ;  /* 0x0000000205057221 */ /* 0x000fe20000010100 */
[----:B--2---:R-:W-:Y:S01]  /*da60*/  F2FP.PACK_AB R136, R135, R168 ;  /* 0x000000a88788723e */ /* 0x004fe200000000ff */
[--C-:B------:R-:W-:Y:S02]  /*da70*/  FFMA.FTZ R173, R15, c[0x0][0x2d0], -R144.reuse ;  /* 0x0000b4000fad7a23 */ /* 0x100fe40000010890 */
[--C-:B------:R-:W-:Y:S02]  /*da80*/  FFMA.FTZ R172, R13, c[0x0][0x2d0], -R144.reuse ;  /* 0x0000b4000dac7a23 */ /* 0x100fe40000010890 */
[----:B------:R-:W2:Y:S01]  /*da90*/  LDSM.16.MT88.4 R12, [R203+0x100] ;  /* 0x00010000cb0c783b */ /* 0x000ea20000004200 */
[--C-:B------:R-:W-:Y:S01]  /*daa0*/  FFMA.FTZ R171, R11, c[0x0][0x2d0], -R144.reuse ;  /* 0x0000b4000bab7a23 */ /* 0x100fe20000010890 */
[----:B------:R-:W3:Y:S01]  /*dab0*/  MUFU.EX2 R3, R6 ;  /* 0x0000000600037308 */ /* 0x000ee20000000800 */
[--C-:B------:R-:W-:Y:S02]  /*dac0*/  FFMA.FTZ R170, R9, c[0x0][0x2d0], -R144.reuse ;  /* 0x0000b40009aa7a23 */ /* 0x100fe40000010890 */
[----:B------:R-:W-:Y:S02]  /*dad0*/  FMUL.FTZ R2, R5, c[0x0][0x2d0] ;  /* 0x0000b40005027a20 */ /* 0x000fe40000410000 */
[--C-:B------:R-:W-:Y:S02]  /*dae0*/  FFMA.FTZ R178, R163, c[0x0][0x2d0], -R144.reuse ;  /* 0x0000b400a3b27a23 */ /* 0x100fe40000010890 */
[--C-:B------:R-:W-:Y:S02]  /*daf0*/  FFMA.FTZ R179, R161, c[0x0][0x2d0], -R144.reuse ;  /* 0x0000b400a1b37a23 */ /* 0x100fe40000010890 */
[----:B------:R-:W-:Y:S01]  /*db00*/  LDSM.16.MT88.4 R160, [R196+0x3900] ;  /* 0x00390000c4a0783b */ /* 0x000fe20000004200 */
[----:B------:R-:W-:Y:S01]  /*db10*/  MUFU.EX2 R173, R173 ;  /* 0x000000ad00ad7308 */ /* 0x000fe20000000800 */
[--C-:B------:R-:W-:Y:S01]  /*db20*/  FFMA.FTZ R224, R143, c[0x0][0x2d0], -R144.reuse ;  /* 0x0000b4008fe07a23 */ /* 0x100fe20000010890 */
[----:B-1----:R-:W-:Y:S01]  /*db30*/  F2FP.PACK_AB R138, R169, R134 ;  /* 0x00000086a98a723e */ /* 0x002fe200000000ff */
[--C-:B------:R-:W-:Y:S02]  /*db40*/  FFMA.FTZ R225, R141, c[0x0][0x2d0], -R144.reuse ;  /* 0x0000b4008de17a23 */ /* 0x100fe40000010890 */
[--C-:B------:R-:W-:Y:S02]  /*db50*/  FFMA.FTZ R230, R159, c[0x0][0x2d0], -R144.reuse ;  /* 0x0000b4009fe67a23 */ /* 0x100fe40000010890 */
[----:B------:R-:W-:Y:S01]  /*db60*/  LDSM.16.MT88.4 R140, [R197+0x2900] ;  /* 0x00290000c58c783b */ /* 0x000fe20000004200 */
[--C-:B------:R-:W-:Y:S02]  /*db70*/  FFMA.FTZ R231, R157, c[0x0][0x2d0], -R144.reuse ;  /* 0x0000b4009de77a23 */ /* 0x100fe40000010890 */
[----:B------:R-:W1:Y:S01]  /*db80*/  MUFU.EX2 R172, R172 ;  /* 0x000000ac00ac7308 */ /* 0x000e620000000800 */
[--C-:B------:R-:W-:Y:S02]  /*db90*/  FFMA.FTZ R232, R155, c[0x0][0x2d0], -R144.reuse ;  /* 0x0000b4009be87a23 */ /* 0x100fe40000010890 */
[--C-:B------:R-:W-:Y:S02]  /*dba0*/  FFMA.FTZ R233, R153, c[0x0][0x2d0], -R144.reuse ;  /* 0x0000b40099e97a23 */ /* 0x100fe40000010890 */
[C---:B---3--:R-:W-:Y:S01]  /*dbb0*/  FMUL.FTZ R4, R3.reuse, R128 ;  /* 0x0000008003047220 */ /* 0x048fe20000410000 */
[----:B------:R-:W-:Y:S01]  /*dbc0*/  LDSM.16.MT88.4 R152, [R198+0x3900] ;  /* 0x00390000c698783b */ /* 0x000fe20000004200 */
[C---:B------:R-:W-:Y:S02]  /*dbd0*/  FMUL.FTZ R5, R3.reuse, R129 ;  /* 0x0000008103057220 */ /* 0x040fe40000410000 */
[C---:B------:R-:W-:Y:S01]  /*dbe0*/  FMUL.FTZ R8, R3.reuse, R124 ;  /* 0x0000007c03087220 */ /* 0x040fe20000410000 */
[----:B------:R-:W-:Y:S01]  /*dbf0*/  MUFU.EX2 R171, R171 ;  /* 0x000000ab00ab7308 */ /* 0x000fe20000000800 */
[C---:B------:R-:W-:Y:S02]  /*dc00*/  FMUL.FTZ R9, R3.reuse, R125 ;  /* 0x0000007d03097220 */ /* 0x040fe40000410000 */
[C---:B------:R-:W-:Y:S01]  /*dc10*/  FMUL.FTZ R16, R3.reuse, R116 ;  /* 0x0000007403107220 */ /* 0x040fe20000410000 */
[----:B------:R-:W-:Y:S01]  /*dc20*/  LDSM.16.MT88.4 R156, [R197+0x3900] ;  /* 0x00390000c59c783b */ /* 0x000fe20000004200 */
        /* <DEDUP_REMOVED lines=8> */
[--C-:B------:R-:W-:Y:S02]  /*dcb0*/  FFMA.FTZ R238, R149, c[0x0][0x2d0], -R144.reuse ;  /* 0x0000b40095ee7a23 */ /* 0x100fe40000010890 */
[--C-:B------:R-:W-:Y:S01]  /*dcc0*/  FFMA.FTZ R239, R147, c[0x0][0x2d0], -R144.reuse ;  /* 0x0000b40093ef7a23 */ /* 0x100fe20000010890 */
[----:B------:R-:W1:Y:S01]  /*dcd0*/  MUFU.EX2 R2, R2 ;  /* 0x0000000200027308 */ /* 0x000e620000000800 */
[--C-:B------:R-:W-:Y:S02]  /*dce0*/  FFMA.FTZ R240, R145, c[0x0][0x2d0], -R144.reuse ;  /* 0x0000b40091f07a23 */ /* 0x100fe40000010890 */
[----:B------:R-:W-:Y:S02]  /*dcf0*/  FFMA.FTZ R151, R146, c[0x0][0x2d0], -R151 ;  /* 0x0000b40092977a23 */ /* 0x000fe40000010897 */
[----:B------:R-:W-:Y:S02]  /*dd00*/  FFMA.FTZ R144, R133, c[0x0][0x2d0], -R144 ;  /* 0x0000b40085907a23 */ /* 0x000fe40000010890 */
[C---:B------:R-:W-:Y:S02]  /*dd10*/  FMUL.FTZ R36, R3.reuse, R36 ;  /* 0x0000002403247220 */ /* 0x040fe40000410000 */
        /* <DEDUP_REMOVED lines=123> */
[----:B------:R-:W3:Y:S01]  /*e4d0*/  MUFU.EX2 R235, R235 ;  /* 0x000000eb00eb7308 */ /* 0x000ee20000000800 */
[C---:B-1----:R-:W-:Y:S04]  /*e4e0*/  HMMA.16816.F32 R76, R136.reuse, R100, R76 ;  /* 0x00000064884c723c */ /* 0x042fe8000000184c */
[C---:B------:R-:W-:Y:S02]  /*e4f0*/  FMUL.FTZ R84, R3.reuse, R84 ;  /* 0x0000005403547220 */ /* 0x040fe40000410000 */
[----:B------:R-:W-:Y:S01]  /*e500*/  FMUL.FTZ R85, R3, R85 ;  /* 0x0000005503557220 */ /* 0x000fe20000410000 */
[----:B------:R-:W-:Y:S01]  /*e510*/  F2FP.PACK_AB R100, R175, R174 ;  /* 0x000000aeaf64723e */ /* 0x000fe200000000ff */
[C---:B------:R-:W-:Y:S01]  /*e520*/  HMMA.16816.F32 R80, R136.reuse, R102, R80 ;  /* 0x000000668850723c */ /* 0x040fe20000001850 */
[----:B------:R-:W-:Y:S03]  /*e530*/  MUFU.EX2 R236, R236 ;  /* 0x000000ec00ec7308 */ /* 0x000fe60000000800 */
[C---:B------:R-:W-:Y:S01]  /*e540*/  FMUL.FTZ R86, R2.reuse, R86 ;  /* 0x0000005602567220 */ /* 0x040fe20000410000 */
[----:B----4-:R-:W-:Y:S01]  /*e550*/  F2FP.PACK_AB R101, R179, R178 ;  /* 0x000000b2b365723e */ /* 0x010fe200000000ff */
[C---:B------:R-:W-:Y:S01]  /*e560*/  FMUL.FTZ R87, R2.reuse, R87 ;  /* 0x0000005702577220 */ /* 0x040fe20000410000 */
[----:B------:R-:W-:Y:S01]  /*e570*/  F2FP.PACK_AB R102, R177, R176 ;  /* 0x000000b0b166723e */ /* 0x000fe200000000ff */
[----:B------:R-:W-:Y:S01]  /*e580*/  FMUL.FTZ R88, R3, R88 ;  /* 0x0000005803587220 */ /* 0x000fe20000410000 */
[----:B-----5:R-:W-:Y:S02]  /*e590*/  F2FP.PACK_AB R103, R225, R224 ;  /* 0x000000e0e167723e */ /* 0x020fe400000000ff */
[----:B------:R-:W-:Y:S01]  /*e5a0*/  MUFU.EX2 R238, R238 ;  /* 0x000000ee00ee7308 */ /* 0x000fe20000000800 */
[C---:B------:R-:W-:Y:S01]  /*e5b0*/  FMUL.FTZ R89, R3.reuse, R89 ;  /* 0x0000005903597220 */ /* 0x040fe20000410000 */
[C---:B--2---:R-:W-:Y:S03]  /*e5c0*/  HMMA.16816.F32 R84, R136.reuse, R108, R84 ;  /* 0x0000006c8854723c */ /* 0x044fe60000001854 */
[C---:B------:R-:W-:Y:S02]  /*e5d0*/  FMUL.FTZ R90, R2.reuse, R90 ;  /* 0x0000005a025a7220 */ /* 0x040fe40000410000 */
        /* <DEDUP_REMOVED lines=19> */
[----:B------:R-:W-:Y:S01]  /*e710*/  FADD.FTZ R135, R135, R168 ;  /* 0x000000a887877221 */ /* 0x000fe20000010000 */
[----:B------:R-:W-:Y:S01]  /*e720*/  MOV R2, R132 ;  /* 0x0000008400027202 */ /* 0x000fe20000000f00 */
        /* <DEDUP_REMOVED lines=132> */
.L_x_181:
[----:B------:R-:W1:Y:S01]  /*ef70*/  SHFL.BFLY PT, R3, R218, 0x2, 0x1f ;  /* 0x0c401f00da037f89 */ /* 0x000e6200000e0000 */
[----:B------:R-:W-:Y:S01]  /*ef80*/  CS2R R4, SRZ ;  /* 0x0000000000047805 */ /* 0x000fe2000001ff00 */
[----:B------:R-:W-:-:S02]  /*ef90*/  MOV R8, 0xff800000 ;  /* 0xff80000000087802 */ /* 0x000fc40000000f00 */
[----:B------:R-:W2:Y:S01]  /*efa0*/  SHFL.BFLY PT, R2, R219, 0x2, 0x1f ;  /* 0x0c401f00db027f89 */ /* 0x000ea200000e0000 */
        /* <DEDUP_REMOVED lines=8> */
[----:B------:R-:W-:Y:S02]  /*f030*/  MOV R7, 0xff800000 ;  /* 0xff80000000077802 */ /* 0x000fe40000000f00 */
[----:B------:R-:W-:-:S09]  /*f040*/  FSETP.NE.FTZ.AND P0, PT, R2, RZ, PT ;  /* 0x000000ff0200720b */ /* 0x000fd20003f15000 */
[----:B------:R-:W1:Y:S01]  /*f050*/  @P1 MUFU.RCP R5, R3 ;  /* 0x0000000300051308 */ /* 0x000e620000001000 */
[----:B------:R-:W-:-:S03]  /*f060*/  @P1 MOV R10, 0x3f317218 ;  /* 0x3f317218000a1802 */ /* 0x000fc60000000f00 */
[----:B------:R-:W-:Y:S02]  /*f070*/  @P0 MOV R9, 0x3f317218 ;  /* 0x3f31721800090802 */ /* 0x000fe40000000f00 */
[----:B------:R-:W-:Y:S02]  /*f080*/  @P1 FMUL.FTZ R10, R10, c[0x0][0x2d0] ;  /* 0x0000b4000a0a1a20 */ /* 0x000fe40000410000 */
[----:B------:R-:W-:Y:S01]  /*f090*/  @P0 MUFU.RCP R4, R2 ;  /* 0x0000000200040308 */ /* 0x000fe20000001000 */
[----:B------:R-:W-:-:S07]  /*f0a0*/  @P0 FMUL.FTZ R9, R9, c[0x0][0x2d0] ;  /* 0x0000b40009090a20 */ /* 0x000fce0000410000 */
[----:B------:R-:W2:Y:S01]  /*f0b0*/  @P1 MUFU.LG2 R3, R3 ;  /* 0x0000000300031308 */ /* 0x000ea20000000c00 */
[C---:B-1----:R-:W-:Y:S02]  /*f0c0*/  FMUL.FTZ R128, R5.reuse, R128 ;  /* 0x0000008005807220 */ /* 0x042fe40000410000 */
[C---:B------:R-:W-:Y:S02]  /*f0d0*/  FMUL.FTZ R129, R5.reuse, R129 ;  /* 0x0000008105817220 */ /* 0x040fe40000410000 */
[C---:B------:R-:W-:Y:S02]  /*f0e0*/  FMUL.FTZ R124, R5.reuse, R124 ;  /* 0x0000007c057c7220 */ /* 0x040fe40000410000 */
[C---:B------:R-:W-:Y:S01]  /*f0f0*/  FMUL.FTZ R125, R5.reuse, R125 ;  /* 0x0000007d057d7220 */ /* 0x040fe20000410000 */
[----:B------:R-:W1:Y:S01]  /*f100*/  @P0 MUFU.LG2 R2, R2 ;  /* 0x0000000200020308 */ /* 0x000e620000000c00 */
[C---:B------:R-:W-:Y:S02]  /*f110*/  FMUL.FTZ R120, R5.reuse, R120 ;  /* 0x0000007805787220 */ /* 0x040fe40000410000 */
[----:B------:R-:W-:-:S02]  /*f120*/  FMUL.FTZ R121, R5, R121 ;  /* 0x0000007905797220 */ /* 0x000fc40000410000 */
[C---:B------:R-:W-:Y:S02]  /*f130*/  FMUL.FTZ R116, R5.reuse, R116 ;  /* 0x0000007405747220 */ /* 0x040fe40000410000 */
[----:B------:R-:W-:Y:S02]  /*f140*/  FMUL.FTZ R117, R5, R117 ;  /* 0x0000007505757220 */ /* 0x000fe40000410000 */
[----:B--2---:R-:W-:Y:S02]  /*f150*/  @P1 FMUL.FTZ R3, R3, 0.69314718246459960938 ;  /* 0x3f31721803031820 */ /* 0x004fe40000410000 */
[C---:B------:R-:W-:Y:S02]  /*f160*/  FMUL.FTZ R112, R5.reuse, R112 ;  /* 0x0000007005707220 */ /* 0x040fe40000410000 */
        /* <DEDUP_REMOVED lines=90> */
.L_x_154:
[----:B------:R-:W-:Y:S05]  /*f710*/  @P2 BRA `(.L_x_191) ;  /* 0x0000153000002947 */ /* 0x000fea0003800000 */
[----:B------:R-:W1:Y:S01]  /*f720*/  S2R R0, SR_CTAID.Y ;  /* 0x0000000000007919 */ /* 0x000e620000002600 */
[----:B------:R-:W-:Y:S01]  /*f730*/  F2FP.PACK_AB R128, R129, R128 ;  /* 0x000000808180723e */ /* 0x000fe200000000ff */
[----:B------:R-:W-:Y:S01]  /*f740*/  BSSY B0, `(.L_x_192) ;  /* 0x0000108000007945 */ /* 0x000fe20003800000 */
[----:B------:R-:W-:Y:S01]  /*f750*/  F2FP.PACK_AB R130, R131, R130 ;  /* 0x000000828382723e */ /* 0x000fe200000000ff */
[----:B------:R-:W2:Y:S01]  /*f760*/  S2R R2, SR_TID.X ;  /* 0x0000000000027919 */ /* 0x000ea20000002100 */
[----:B------:R-:W-:-:S02]  /*f770*/  F2FP.PACK_AB R124, R125, R124 ;  /* 0x0000007c7d7c723e */ /* 0x000fc400000000ff */
[----:B------:R-:W-:Y:S01]  /*f780*/  F2FP.PACK_AB R126, R127, R126 ;  /* 0x0000007e7f7e723e */ /* 0x000fe200000000ff */
[----:B------:R-:W3:Y:S01]  /*f790*/  S2R R22, SR_CTAID.Z ;  /* 0x0000000000167919 */ /* 0x000ee20000002700 */
[----:B------:R-:W-:Y:S02]  /*f7a0*/  F2FP.PACK_AB R120, R121, R120 ;  /* 0x000000787978723e */ /* 0x000fe400000000ff */
[----:B------:R-:W-:Y:S01]  /*f7b0*/  F2FP.PACK_AB R122, R123, R122 ;  /* 0x0000007a7b7a723e */ /* 0x000fe200000000ff */
[----:B------:R-:W-:Y:S01]  /*f7c0*/  BAR.SYNC.DEFER_BLOCKING 0x1, 0x100 ;  /* 0x0044000000007b1d */ /* 0x000fe20000010000 */
[----:B------:R-:W-:Y:S02]  /*f7d0*/  F2FP.PACK_AB R116, R117, R116 ;  /* 0x000000747574723e */ /* 0x000fe400000000ff */
[----:B------:R-:W-:Y:S02]  /*f7e0*/  F2FP.PACK_AB R118, R119, R118 ;  /* 0x000000767776723e */ /* 0x000fe400000000ff */
[----:B------:R-:W-:-:S02]  /*f7f0*/  F2FP.PACK_AB R112, R113, R112 ;  /* 0x000000707170723e */ /* 0x000fc400000000ff */
[----:B------:R-:W-:Y:S02]  /*f800*/  F2FP.PACK_AB R114, R115, R114 ;  /* 0x000000727372723e */ /* 0x000fe400000000ff */
[----:B------:R-:W-:Y:S02]  /*f810*/  F2FP.PACK_AB R108, R109, R108 ;  /* 0x0000006c6d6c723e */ /* 0x000fe400000000ff */
[----:B------:R-:W-:Y:S01]  /*f820*/  F2FP.PACK_AB R110, R111, R110 ;  /* 0x0000006e6f6e723e */ /* 0x000fe200000000ff */
[C---:B-1----:R-:W-:Y:S01]  /*f830*/  IMAD.WIDE.U32 R26, R0.reuse, c[0x0][0x490], RZ ;  /* 0x00012400001a7a25 */ /* 0x042fe200078e00ff */
[----:B------:R-:W-:Y:S02]  /*f840*/  SHF.R.S32.HI R3, RZ, 0x1f, R0 ;  /* 0x0000001fff037819 */ /* 0x000fe40000011400 */
[----:B------:R-:W-:Y:S01]  /*f850*/  F2FP.PACK_AB R104, R105, R104 ;  /* 0x000000686968723e */ /* 0x000fe200000000ff */
[----:B------:R-:W-:Y:S01]  /*f860*/  IMAD.WIDE.U32 R16, R0, c[0x0][0x3e8], RZ ;  /* 0x0000fa0000107a25 */ /* 0x000fe200078e00ff */
[----:B--2---:R-:W-:-:S02]  /*f870*/  SHF.R.S32.HI R11, RZ, 0x1f, R2 ;  /* 0x0000001fff0b7819 */ /* 0x004fc40000011402 */
[----:B------:R-:W-:Y:S01]  /*f880*/  F2FP.PACK_AB R106, R107, R106 ;  /* 0x0000006a6b6a723e */ /* 0x000fe200000000ff */
[----:B------:R-:W-:Y:S01]  /*f890*/  IMAD R9, R3, c[0x0][0x490], RZ ;  /* 0x0001240003097a24 */ /* 0x000fe200078e02ff */
[-C--:B------:R-:W-:Y:S01]  /*f8a0*/  LEA.HI R19, R11, R2.reuse, RZ, 0x5 ;  /* 0x000000020b137211 */ /* 0x080fe200078f28ff */
[----:B------:R-:W-:Y:S01]  /*f8b0*/  IMAD R3, R3, c[0x0][0x3e8], RZ ;  /* 0x0000fa0003037a24 */ /* 0x000fe200078e02ff */
[CC--:B------:R-:W-:Y:S01]  /*f8c0*/  LEA.HI R4, R11.reuse, R2.reuse, RZ, 0x3 ;  /* 0x000000020b047211 */ /* 0x0c0fe200078f18ff */
[C---:B------:R-:W-:Y:S01]  /*f8d0*/  IMAD R24, R0.reuse, c[0x0][0x494], R9 ;  /* 0x0001250000187a24 */ /* 0x040fe200078e0209 */
[-C--:B------:R-:W-:Y:S01]  /*f8e0*/  LEA.HI R9, R11, R2.reuse, RZ, 0x2 ;  /* 0x000000020b097211 */ /* 0x080fe200078f10ff */
[----:B------:R-:W-:Y:S01]  /*f8f0*/  IMAD R3, R0, c[0x0][0x3ec], R3 ;  /* 0x0000fb0000037a24 */ /* 0x000fe200078e0203 */
[----:B------:R-:W-:Y:S01]  /*f900*/  LOP3.LUT R13, R19, 0xffffffe0, RZ, 0xc0, !PT ;  /* 0xffffffe0130d7812 */ /* 0x000fe200078ec0ff */
[----:B------:R-:W-:Y:S01]  /*f910*/  IMAD.IADD R25, R27, 0x1, R24 ;  /* 0x000000011b197824 */ /* 0x000fe200078e0218 */
[----:B------:R-:W-:Y:S01]  /*f920*/  SHF.R.S32.HI R21, RZ, 0x2, R9 ;  /* 0x00000002ff157819 */ /* 0x000fe20000011409 */
[----:B------:R-:W-:Y:S01]  /*f930*/  IMAD.IADD R3, R17, 0x1, R3 ;  /* 0x0000000111037824 */ /* 0x000fe200078e0203 */
[----:B------:R-:W-:Y:S01]  /*f940*/  SHF.R.S32.HI R10, RZ, 0x1f, R9 ;  /* 0x0000001fff0a7819 */ /* 0x000fe20000011409 */
[----:B------:R-:W-:Y:S01]  /*f950*/  IMAD.MOV.U32 R24, RZ, RZ, R26 ;  /* 0x000000ffff187224 */ /* 0x000fe200078e001a */
[----:B------:R-:W-:-:S02]  /*f960*/  LEA.HI R0, R11, R2, RZ, 0x6 ;  /* 0x000000020b007211 */ /* 0x000fc400078f30ff */
[----:B------:R-:W-:Y:S01]  /*f970*/  LEA.HI R11, R10, R21, RZ, 0x3 ;  /* 0x000000150a0b7211 */ /* 0x000fe200078f18ff */
[----:B------:R-:W-:Y:S01]  /*f980*/  IMAD.IADD R10, R2, 0x1, -R13 ;  /* 0x00000001020a7824 */ /* 0x000fe200078e0a0d */
[----:B------:R-:W-:Y:S01]  /*f990*/  SHF.R.S32.HI R20, RZ, 0x5, R19 ;  /* 0x00000005ff147819 */ /* 0x000fe20000011413 */
[----:B---3--:R-:W-:Y:S01]  /*f9a0*/  IMAD.WIDE.U32 R24, R22, c[0x0][0x498], R24 ;  /* 0x0001260016187a25 */ /* 0x008fe200078e0018 */
[----:B------:R-:W-:Y:S02]  /*f9b0*/  LOP3.LUT R12, R11, 0xfffffff8, RZ, 0xc0, !PT ;  /* 0xfffffff80b0c7812 */ /* 0x000fe400078ec0ff */
[----:B------:R-:W-:Y:S02]  /*f9c0*/  SHF.R.S32.HI R11, RZ, 0x1f, R10 ;  /* 0x0000001fff0b7819 */ /* 0x000fe4000001140a */
[----:B------:R-:W-:Y:S01]  /*f9d0*/  LOP3.LUT P4, RZ, R10, 0x3, RZ, 0xc0, !PT ;  /* 0x000000030aff7812 */ /* 0x000fe2000788c0ff */
[----:B------:R-:W-:Y:S01]  /*f9e0*/  IMAD.IADD R21, R21, 0x1, -R12 ;  /* 0x0000000115157824 */ /* 0x000fe200078e0a0c */
[----:B------:R-:W-:Y:S01]  /*f9f0*/  LEA.HI R10, R11, R10, RZ, 0x2 ;  /* 0x0000000a0b0a7211 */ /* 0x000fe200078f10ff */
[----:B------:R-:W-:Y:S01]  /*fa00*/  IMAD.MOV.U32 R12, RZ, RZ, c[0x0][0x4e8] ;  /* 0x00013a00ff0c7624 */ /* 0x000fe200078e00ff */
[----:B------:R-:W1:Y:S01]  /*fa10*/  S2R R11, SR_CTAID.X ;  /* 0x00000000000b7919 */ /* 0x000e620000002500 */
[----:B------:R-:W-:-:S02]  /*fa20*/  LOP3.LUT R9, R9, 0xfffffffc, RZ, 0xc0, !PT ;  /* 0xfffffffc09097812 */ /* 0x000fc400078ec0ff */
[----:B------:R-:W-:Y:S02]  /*fa30*/  SHF.R.S32.HI R13, RZ, 0x1f, R22 ;  /* 0x0000001fff0d7819 */ /* 0x000fe40000011416 */
[----:B------:R-:W-:Y:S01]  /*fa40*/  SHF.R.S32.HI R19, RZ, 0x1f, R19 ;  /* 0x0000001fff137819 */ /* 0x000fe20000011413 */
[----:B------:R-:W-:Y:S01]  /*fa50*/  IMAD.IADD R9, R2, 0x1, -R9 ;  /* 0x0000000102097824 */ /* 0x000fe200078e0a09 */
[----:B------:R-:W-:Y:S01]  /*fa60*/  LOP3.LUT R15, R4, 0xfffffff8, RZ, 0xc0, !PT ;  /* 0xfffffff8040f7812 */ /* 0x000fe200078ec0ff */
[----:B------:R-:W-:Y:S01]  /*fa70*/  IMAD R17, R13, c[0x0][0x498], RZ ;  /* 0x000126000d117a24 */ /* 0x000fe200078e02ff */
[----:B------:R-:W-:Y:S01]  /*fa80*/  LEA.HI R19, R19, R20, RZ, 0x3 ;  /* 0x0000001413137211 */ /* 0x000fe200078f18ff */
[----:B------:R-:W-:Y:S01]  /*fa90*/  IMAD R13, R13, c[0x0][0x3f0], RZ ;  /* 0x0000fc000d0d7a24 */ /* 0x000fe200078e02ff */
[----:B------:R-:W-:Y:S01]  /*faa0*/  SHF.R.S32.HI R4, RZ, 0x3, R4 ;  /* 0x00000003ff047819 */ /* 0x000fe20000011404 */
[----:B------:R-:W-:Y:S01]  /*fab0*/  IMAD.IADD R15, R2, 0x1, -R15 ;  /* 0x00000001020f7824 */ /* 0x000fe200078e0a0f */
[----:B------:R-:W-:Y:S01]  /*fac0*/  ISETP.NE.AND P0, PT, R12, 0x1, PT ;  /* 0x000000010c00780c */ /* 0x000fe20003f05270 */
[----:B------:R-:W-:Y:S01]  /*fad0*/  IMAD.MOV.U32 R2, RZ, RZ, R16 ;  /* 0x000000ffff027224 */ /* 0x000fe200078e0010 */
[----:B------:R-:W-:Y:S01]  /*fae0*/  LOP3.LUT R19, R19, 0xffffff8, RZ, 0xc0, !PT ;  /* 0x0ffffff813137812 */ /* 0x000fe200078ec0ff */
[C---:B------:R-:W-:Y:S01]  /*faf0*/  IMAD R14, R22.reuse, c[0x0][0x49c], R17 ;  /* 0x00012700160e7a24 */ /* 0x040fe200078e0211 */
[----:B------:R-:W-:Y:S01]  /*fb00*/  LEA.HI R16, R9, R9, RZ, 0x1 ;  /* 0x0000000909107211 */ /* 0x000fe200078f08ff */
[----:B------:R-:W-:Y:S01]  /*fb10*/  IMAD R13, R22, c[0x0][0x3f4], R13 ;  /* 0x0000fd00160d7a24 */ /* 0x000fe200078e020d */
[----:B------:R-:W-:Y:S01]  /*fb20*/  R2P PR, R21, 0x6 ;  /* 0x0000000615007804 */ /* 0x000fe20000000000 */
[----:B------:R-:W-:Y:S01]  /*fb30*/  IMAD.SHL.U32 R26, R4, 0x40, RZ ;  /* 0x00000040041a7824 */ /* 0x000fe200078e00ff */
[----:B------:R-:W-:Y:S01]  /*fb40*/  LOP3.LUT R16, R16, 0x1ffffffe, RZ, 0xc0, !PT ;  /* 0x1ffffffe10107812 */ /* 0x000fe200078ec0ff */
[----:B------:R-:W-:Y:S01]  /*fb50*/  IMAD.WIDE.U32 R22, R22, c[0x0][0x3f0], R2 ;  /* 0x0000fc0016167a25 */ /* 0x000fe200078e0002 */
[----:B------:R-:W-:-:S02]  /*fb60*/  SHF.R.S32.HI R10, RZ, 0x2, R10 ;  /* 0x00000002ff0a7819 */ /* 0x000fc4000001140a */
[----:B------:R-:W-:Y:S01]  /*fb70*/  LOP3.LUT R26, R26, 0x1c0, RZ, 0xc0, !PT ;  /* 0x000001c01a1a7812 */ /* 0x000fe200078ec0ff */
[----:B------:R-:W-:Y:S01]  /*fb80*/  IMAD.SHL.U32 R3, R15, 0x8, RZ ;  /* 0x000000080f037824 */ /* 0x000fe200078e00ff */
[----:B------:R-:W-:Y:S01]  /*fb90*/  F2FP.PACK_AB R100, R101, R100 ;  /* 0x000000646564723e */ /* 0x000fe200000000ff */
[----:B------:R-:W-:Y:S01]  /*fba0*/  IMAD R18, R15, 0x20, R4 ;  /* 0x000000200f127824 */ /* 0x000fe200078e0204 */
[----:B------:R-:W-:Y:S01]  /*fbb0*/  SHF.R.U32.HI R2, RZ, 0x3, R26 ;  /* 0x00000003ff027819 */ /* 0x000fe2000001161a */
[----:B------:R-:W-:Y:S01]  /*fbc0*/  IMAD.IADD R19, R20, 0x1, -R19 ;  /* 0x0000000114137824 */ /* 0x000fe200078e0a13 */
[----:B------:R-:W-:Y:S01]  /*fbd0*/  LOP3.LUT R17, R26, 0x38, R3, 0xf8, !PT ;  /* 0x000000381a117812 */ /* 0x000fe200078ef803 */
[----:B------:R-:W-:Y:S01]  /*fbe0*/  IMAD R15, R20, 0x200, R9 ;  /* 0x00000200140f7824 */ /* 0x000fe200078e0209 */
[C---:B------:R-:W-:Y:S01]  /*fbf0*/  LOP3.LUT R20, R21.reuse, 0x1, RZ, 0xc0, !PT ;  /* 0x0000000115147812 */ /* 0x040fe200078ec0ff */
[----:B------:R-:W-:Y:S01]  /*fc00*/  IMAD.SHL.U32 R21, R21, 0x40, RZ ;  /* 0x0000004015157824 */ /* 0x000fe200078e00ff */
[----:B------:R-:W-:Y:S01]  /*fc10*/  LOP3.LUT R2, R17, R2, RZ, 0x3c, !PT ;  /* 0x0000000211027212 */ /* 0x000fe200078e3cff */
[----:B-1----:R-:W-:Y:S01]  /*fc20*/  IMAD R18, R11, 0x80, R18 ;  /* 0x000000800b127824 */ /* 0x002fe200078e0212 */
[----:B------:R-:W-:Y:S01]  /*fc30*/  ISETP.NE.U32.AND P3, PT, R20, 0x1, PT ;  /* 0x000000011400780c */ /* 0x000fe20003f65070 */
[----:B------:R-:W-:Y:S01]  /*fc40*/  IMAD.IADD R9, R9, 0x1, -R16 ;  /* 0x0000000109097824 */ /* 0x000fe200078e0a10 */
[----:B------:R-:W-:Y:S01]  /*fc50*/  LOP3.LUT R21, R21, 0x1c0, RZ, 0xc0, !PT ;  /* 0x000001c015157812 */ /* 0x000fe200078ec0ff */
[----:B------:R-:W-:Y:S01]  /*fc60*/  @P0 IMAD.HI.U32 R16, R18, c[0x0][0x4ec], RZ ;  /* 0x00013b0012100a27 */ /* 0x000fe200078e00ff */
[----:B------:R-:W-:-:S02]  /*fc70*/  F2FP.PACK_AB R102, R103, R102 ;  /* 0x000000666766723e */ /* 0x000fc400000000ff */
[----:B------:R-:W-:Y:S01]  /*fc80*/  F2FP.PACK_AB R36, R37, R36 ;  /* 0x000000242524723e */ /* 0x000fe200000000ff */
[----:B------:R-:W-:Y:S01]  /*fc90*/  IMAD.IADD R23, R23, 0x1, R13 ;  /* 0x0000000117177824 */ /* 0x000fe200078e020d */
[----:B------:R-:W-:Y:S01]  /*fca0*/  F2FP.PACK_AB R38, R39, R38 ;  /* 0x000000262726723e */ /* 0x000fe200000000ff */
[----:B------:R-:W-:Y:S01]  /*fcb0*/  IMAD R10, R19, 0x10, R10 ;  /* 0x00000010130a7824 */ /* 0x000fe200078e020a */
[----:B------:R-:W-:Y:S01]  /*fcc0*/  F2FP.PACK_AB R40, R41, R40 ;  /* 0x000000282928723e */ /* 0x000fe200000000ff */
[----:B------:R-:W-:Y:S01]  /*fcd0*/  IMAD.SHL.U32 R13, R0, 0x8, RZ ;  /* 0x00000008000d7824 */ /* 0x000fe200078e00ff */
[----:B------:R-:W-:Y:S01]  /*fce0*/  LEA.HI R0, R21, R21, RZ, 0x1d ;  /* 0x0000001515007211 */ /* 0x000fe200078fe8ff */
[----:B------:R-:W-:Y:S01]  /*fcf0*/  IMAD.MOV.U32 R17, RZ, RZ, R18 ;  /* 0x000000ffff117224 */ /* 0x000fe200078e0012 */
[----:B------:R-:W-:Y:S01]  /*fd00*/  @P0 SHF.R.U32.HI R17, RZ, c[0x0][0x4f0], R16 ;  /* 0x00013c00ff110a19 */ /* 0x000fe20000011610 */
[----:B------:R-:W-:Y:S01]  /*fd10*/  IMAD R16, R9, 0x8, R10 ;  /* 0x0000000809107824 */ /* 0x000fe200078e020a */
[----:B------:R-:W-:Y:S01]  /*fd20*/  LOP3.LUT R13, R2, 0x7ffffe00, R13, 0xf8, !PT ;  /* 0x7ffffe00020d7812 */ /* 0x000fe200078ef80d */
[----:B------:R-:W-:Y:S01]  /*fd30*/  IMAD.U32 R0, R15, 0x2, R0 ;  /* 0x000000020f007824 */ /* 0x000fe200078e0000 */
[----:B------:R-:W-:Y:S01]  /*fd40*/  SHF.R.S32.HI R2, RZ, 0x1f, R17 ;  /* 0x0000001fff027819 */ /* 0x000fe20000011411 */
[----:B------:R-:W-:Y:S01]  /*fd50*/  IMAD R16, R11, 0x80, R16 ;  /* 0x000000800b107824 */ /* 0x000fe200078e0210 */
[----:B------:R-:W-:Y:S01]  /*fd60*/  F2FP.PACK_AB R42, R43, R42 ;  /* 0x0000002a2b2a723e */ /* 0x000fe200000000ff */
[----:B------:R-:W-:Y:S01]  /*fd70*/  IMAD R12, R12, c[0x0][0x388], RZ ;  /* 0x0000e2000c0c7a24 */ /* 0x000fe200078e02ff */
[----:B------:R-:W-:Y:S01]  /*fd80*/  F2FP.PACK_AB R44, R45, R44 ;  /* 0x0000002c2d2c723e */ /* 0x000fe200000000ff */
[----:B------:R-:W-:Y:S01]  /*fd90*/  IMAD R9, R11, 0x80, R10 ;  /* 0x000000800b097824 */ /* 0x000fe200078e020a */
[----:B------:R-:W-:Y:S01]  /*fda0*/  F2FP.PACK_AB R46, R47, R46 ;  /* 0x0000002e2f2e723e */ /* 0x000fe200000000ff */
[----:B------:R-:W-:Y:S01]  /*fdb0*/  IMAD.SHL.U32 R21, R0, 0x2, RZ ;  /* 0x0000000200157824 */ /* 0x000fe200078e00ff */
[----:B------:R-:W-:Y:S01]  /*fdc0*/  F2FP.PACK_AB R48, R49, R48 ;  /* 0x000000303130723e */ /* 0x000fe200000000ff */
[----:B------:R-:W-:Y:S01]  /*fdd0*/  @P0 IMAD.HI.U32 R0, R16, c[0x0][0x4ec], RZ ;  /* 0x00013b0010000a27 */ /* 0x000fe200078e00ff */
[----:B------:R-:W-:-:S02]  /*fde0*/  ISETP.GE.OR P5, PT, R9, R12, P4 ;  /* 0x0000000c0900720c */ /* 0x000fc400027a6670 */
[----:B------:R-:W-:Y:S01]  /*fdf0*/  IADD3 R9, R9, 0x8, RZ ;  /* 0x0000000809097810 */ /* 0x000fe20007ffe0ff */
[----:B------:R-:W-:Y:S01]  /*fe00*/  IMAD R2, R2, c[0x0][0x3e0], RZ ;  /* 0x0000f80002027a24 */ /* 0x000fe200078e02ff */
[----:B------:R-:W-:Y:S01]  /*fe10*/  STS [R21+0x80], R128 ;  /* 0x0000808015007388 */ /* 0x000fe20000000800 */
[----:B------:R-:W-:Y:S01]  /*fe20*/  IMAD.MOV.U32 R15, RZ, RZ, R16 ;  /* 0x000000ffff0f7224 */ /* 0x000fe200078e0010 */
[----:B------:R-:W-:Y:S01]  /*fe30*/  @P0 SHF.R.U32.HI R15, RZ, c[0x0][0x4f0], R0 ;  /* 0x00013c00ff0f0a19 */ /* 0x000fe20000011600 */
[----:B------:R-:W-:Y:S01]  /*fe40*/  IMAD.MOV R19, RZ, RZ, -R17 ;  /* 0x000000ffff137224 */ /* 0x000fe200078e0a11 */
[----:B------:R-:W-:Y:S01]  /*fe50*/  ISETP.GE.OR P4, PT, R9, R12, P4 ;  /* 0x0000000c0900720c */ /* 0x000fe20002786670 */
[----:B------:R-:W-:Y:S01]  /*fe60*/  IMAD.WIDE.U32 R22, R17, c[0x0][0x3e0], R22 ;  /* 0x0000f80011167a25 */ /* 0x000fe200078e0016 */
[----:B------:R-:W-:Y:S01]  /*fe70*/  SHF.R.S32.HI R9, RZ, 0x1f, R15 ;  /* 0x0000001fff097819 */ /* 0x000fe2000001140f */
[----:B------:R-:W-:Y:S01]  /*fe80*/  STS [R21+0x480], R130 ;  /* 0x0004808215007388 */ /* 0x000fe20000000800 */
[----:B------:R-:W-:Y:S01]  /*fe90*/  IADD3 R24, P0, R15, R24, RZ ;  /* 0x000000180f187210 */ /* 0x000fe20007f1e0ff */
[----:B------:R-:W-:Y:S01]  /*fea0*/  IMAD R17, R17, c[0x0][0x3e4], R2 ;  /* 0x0000f90011117a24 */ /* 0x000fe200078e0202 */
[----:B------:R-:W-:Y:S01]  /*feb0*/  IADD3 R0, R21, 0x80, RZ ;  /* 0x0000008015007810 */ /* 0x000fe20007ffe0ff */
[----:B------:R-:W-:Y:S01]  /*fec0*/  IMAD R19, R19, c[0x0][0x4e8], R18 ;  /* 0x00013a0013137a24 */ /* 0x000fe200078e0212 */
[----:B------:R-:W-:Y:S01]  /*fed0*/  IADD3.X R25, R9, R25, R14, P0, !PT ;  /* 0x0000001909197210 */ /* 0x000fe200007fe40e */
[----:B------:R-:W-:Y:S01]  /*fee0*/  IMAD.IADD R23, R23, 0x1, R17 ;  /* 0x0000000117177824 */ /* 0x000fe200078e0211 */
[----:B------:R-:W-:Y:S01]  /*fef0*/  IADD3 R17, R21, 0x70, RZ ;  /* 0x0000007015117810 */ /* 0x000fe20007ffe0ff */
[----:B------:R-:W-:Y:S01]  /*ff00*/  IMAD.MOV R9, RZ, RZ, -R15 ;  /* 0x000000ffff097224 */ /* 0x000fe200078e0a0f */
[----:B------:R-:W-:Y:S01]  /*ff10*/  @P3 IADD3 R17, R0, 0x10, RZ ;  /* 0x0000001000113810 */ /* 0x000fe20007ffe0ff */
[----:B------:R-:W-:Y:S01]  /*ff20*/  IMAD.MOV.U32 R0, RZ, RZ, 0x20 ;  /* 0x00000020ff007424 */ /* 0x000fe200078e00ff */
[----:B------:R-:W-:Y:S01]  /*ff30*/  SHF.R.S32.HI R2, RZ, 0x1f, R19 ;  /* 0x0000001fff027819 */ /* 0x000fe20000011413 */
[----:B------:R-:W-:Y:S01]  /*ff40*/  IMAD R27, R9, c[0x0][0x4e8], R16 ;  /* 0x00013a00091b7a24 */ /* 0x000fe200078e0210 */
[----:B------:R-:W-:Y:S01]  /*ff50*/  F2FP.PACK_AB R50, R51, R50 ;  /* 0x000000323332723e */ /* 0x000fe200000000ff */
[----:B------:R-:W-:Y:S01]  /*ff60*/  IMAD.MOV.U32 R9, RZ, RZ, 0x40 ;  /* 0x00000040ff097424 */ /* 0x000fe200078e00ff */
[----:B------:R-:W-:Y:S01]  /*ff70*/  SEL R0, R0, 0xffffffe0, !P1 ;  /* 0xffffffe000007807 */ /* 0x000fe20004800000 */
[----:B------:R-:W-:Y:S01]  /*ff80*/  IMAD R2, R2, c[0x0][0x3d8], RZ ;  /* 0x0000f60002027a24 */ /* 0x000fe200078e02ff */
[----:B------:R-:W-:Y:S01]  /*ff90*/  STS [R17], R124 ;  /* 0x0000007c11007388 */ /* 0x000fe20000000800 */
[----:B------:R-:W-:Y:S01]  /*ffa0*/  IMAD.WIDE.U32 R24, R27, c[0x0][0x488], R24 ;  /* 0x000122001b187a25 */ /* 0x000fe200078e0018 */
[----:B------:R-:W-:-:S02]  /*ffb0*/  SEL R10, R9, 0xffffffc0, !P2 ;  /* 0xffffffc0090a7807 */ /* 0x000fc40005000000 */
[----:B------:R-:W-:Y:S01]  /*ffc0*/  STS [R17+0x400], R126 ;  /* 0x0004007e11007388 */ /* 0x000fe20000000800 */
[----:B------:R-:W-:Y:S01]  /*ffd0*/  IMAD.IADD R15, R21, 0x1, R0 ;  /* 0x00000001150f7824 */ /* 0x000fe200078e0200 */
[----:B------:R-:W-:Y:S01]  /*ffe0*/  F2FP.PACK_AB R52, R53, R52 ;  /* 0x000000343534723e */ /* 0x000fe200000000ff */
[----:B------:R-:W-:Y:S01]  /*fff0*/  IMAD.IADD R9, R0, 0x1, R17 ;  /* 0x0000000100097824 */ /* 0x000fe200078e0211 */
[----:B------:R-:W-:Y:S01]  /*10000*/  SHF.R.S32.HI R0, RZ, 0x1f, R27 ;  /* 0x0000001fff007819 */ /* 0x000fe2000001141b */
[C---:B------:R-:W-:Y:S01]  /*10010*/  IMAD R2, R19.reuse, c[0x0][0x3dc], R2 ;  /* 0x0000f70013027a24 */ /* 0x040fe200078e0202 */
[----:B------:R-:W-:Y:S01]  /*10020*/  STS [R15+0x80], R120 ;  /* 0x000080780f007388 */ /* 0x000fe20000000800 */
[----:B------:R-:W-:Y:S01]  /*10030*/  IMAD.WIDE.U32 R18, R19, c[0x0][0x3d8], R22 ;  /* 0x0000f60013127a25 */ /* 0x000fe200078e0016 */
[----:B------:R-:W-:Y:S02]  /*10040*/  F2FP.PACK_AB R54, R55, R54 ;  /* 0x000000363736723e */ /* 0x000fe400000000ff */
[----:B------:R-:W-:Y:S01]  /*10050*/  STS [R15+0x480], R122 ;  /* 0x0004807a0f007388 */ /* 0x000fe20000000800 */
[----:B------:R-:W-:Y:S01]  /*10060*/  IMAD R0, R0, c[0x0][0x488], RZ ;  /* 0x0001220000007a24 */ /* 0x000fe200078e02ff */
[----:B------:R-:W-:Y:S01]  /*10070*/  F2FP.PACK_AB R56, R57, R56 ;  /* 0x000000383938723e */ /* 0x000fe200000000ff */
[----:B------:R-:W-:Y:S01]  /*10080*/  IMAD.IADD R23, R21, 0x1, R10 ;  /* 0x0000000115177824 */ /* 0x000fe200078e020a */
[----:B------:R-:W-:Y:S01]  /*10090*/  STS [R9], R116 ;  /* 0x0000007409007388 */ /* 0x000fe20000000800 */
[----:B------:R-:W-:Y:S01]  /*100a0*/  IMAD R0, R27, c[0x0][0x48c], R0 ;  /* 0x000123001b007a24 */ /* 0x000fe200078e0200 */
[----:B------:R-:W-:Y:S01]  /*100b0*/  F2FP.PACK_AB R58, R59, R58 ;  /* 0x0000003a3b3a723e */ /* 0x000fe200000000ff */
[C---:B------:R-:W-:Y:S01]  /*100c0*/  IMAD.IADD R27, R10.reuse, 0x1, R17 ;  /* 0x000000010a1b7824 */ /* 0x040fe200078e0211 */
[----:B------:R-:W-:Y:S01]  /*100d0*/  STS [R9+0x400], R118 ;  /* 0x0004007609007388 */ /* 0x000fe20000000800 */
[----:B------:R-:W-:Y:S01]  /*100e0*/  IMAD.IADD R29, R10, 0x1, R15 ;  /* 0x000000010a1d7824 */ /* 0x000fe200078e020f */
[----:B------:R-:W-:Y:S01]  /*100f0*/  F2FP.PACK_AB R60, R61, R60 ;  /* 0x0000003c3d3c723e */ /* 0x000fe200000000ff */
[----:B------:R-:W-:Y:S01]  /*10100*/  IMAD.IADD R31, R9, 0x1, R10 ;  /* 0x00000001091f7824 */ /* 0x000fe200078e020a */
[----:B------:R-:W-:Y:S01]  /*10110*/  STS [R23+0x80], R112 ;  /* 0x0000807017007388 */ /* 0x000fe20000000800 */
[----:B------:R-:W-:Y:S01]  /*10120*/  F2FP.PACK_AB R62, R63, R62 ;  /* 0x0000003e3f3e723e */ /* 0x000fe200000000ff */
[----:B------:R-:W-:Y:S01]  /*10130*/  IMAD.IADD R25, R25, 0x1, R0 ;  /* 0x0000000119197824 */ /* 0x000fe200078e0200 */
[----:B------:R-:W-:Y:S01]  /*10140*/  F2FP.PACK_AB R64, R65, R64 ;  /* 0x000000404140723e */ /* 0x000fe200000000ff */
[----:B------:R-:W-:Y:S01]  /*10150*/  STS [R23+0x480], R114 ;  /* 0x0004807217007388 */ /* 0x000fe20000000800 */
[----:B------:R-:W-:Y:S01]  /*10160*/  F2FP.PACK_AB R66, R67, R66 ;  /* 0x000000424342723e */ /* 0x000fe200000000ff */
[----:B------:R-:W-:Y:S01]  /*10170*/  IMAD R57, R11, 0x80, R4 ;  /* 0x000000800b397824 */ /* 0x000fe200078e0204 */
[----:B------:R-:W-:Y:S01]  /*10180*/  F2FP.PACK_AB R68, R69, R68 ;  /* 0x000000444544723e */ /* 0x000fe200000000ff */
        /* <DEDUP_REMOVED lines=14> */
[----:B------:R-:W-:Y:S01]  /*10270*/  LEA R14, P0, R24, c[0x0][0x450], 0x2 ;  /* 0x00011400180e7a11 */ /* 0x000fe200078010ff */
        /* <DEDUP_REMOVED lines=10> */
[----:B------:R-:W-:Y:S02]  /*10320*/  LEA.HI.X R25, R24, c[0x0][0x454], R25, 0x2, P0 ;  /* 0x0001150018197a11 */ /* 0x000fe400000f1419 */
[----:B------:R-:W-:Y:S01]  /*10330*/  LEA R0, P0, R18, c[0x0][0x380], 0x1 ;  /* 0x0000e00012007a11 */ /* 0x000fe200078008ff */
        /* <DEDUP_REMOVED lines=15> */
[----:B-1----:R-:W-:-:S03]  /*10430*/  IMAD.SHL.U32 R58, R13, 0x2, RZ ;  /* 0x000000020d3a7824 */ /* 0x002fc600078e00ff */
        /* <DEDUP_REMOVED lines=14> */
[----:B------:R-:W-:Y:S04]  /*10520*/  SHFL.IDX PT, R88, R14, RZ, 0x1c1f ;  /* 0x001c1fff0e587589 */ /* 0x000fe800000e0000 */
[----:B------:R-:W2:Y:S04]  /*10530*/  SHFL.IDX PT, R89, R25, RZ, 0x1c1f ;  /* 0x001c1fff19597589 */ /* 0x000ea800000e0000 */
[----:B------:R-:W-:Y:S06]  /*10540*/  BAR.SYNC.DEFER_BLOCKING 0x1, 0x100 ;  /* 0x0044000000007b1d */ /* 0x000fec0000010000 */
[----:B------:R-:W-:Y:S01]  /*10550*/  SHFL.IDX PT, R96, R14, 0x1, 0x1c1f ;  /* 0x003c1f000e607f89 */ /* 0x000fe200000e0000 */
[----:B-1----:R-:W-:-:S03]  /*10560*/  IMAD.IADD R5, R19, 0x1, R2 ;  /* 0x0000000113057824 */ /* 0x002fc600078e0202 */
[----:B------:R-:W1:Y:S02]  /*10570*/  SHFL.IDX PT, R97, R25, 0x1, 0x1c1f ;  /* 0x003c1f0019617f89 */ /* 0x000e6400000e0000 */
[----:B------:R-:W-:Y:S02]  /*10580*/  LEA.HI.X R2, R18, c[0x0][0x384], R5, 0x1, P0 ;  /* 0x0000e10012027a11 */ /* 0x000fe400000f0c05 */
[----:B------:R3:W4:Y:S01]  /*10590*/  SHFL.IDX PT, R60, R0, RZ, 0x181f ;  /* 0x00181fff003c7589 */ /* 0x00072200000e0000 */
[----:B------:R-:W-:-:S03]  /*105a0*/  ISETP.GE.AND P0, PT, R57, R12, PT ;  /* 0x0000000c3900720c */ /* 0x000fc60003f06270 */
[----:B------:R3:W3:Y:S04]  /*105b0*/  SHFL.IDX PT, R61, R2, RZ, 0x181f ;  /* 0x00181fff023d7589 */ /* 0x0006e800000e0000 */
[----:B--2---:R2:W-:Y:S04]  /*105c0*/  @!P5 ST.E [R88.64], R7 ;  /* 0x000000075800d985 */ /* 0x0045e8000c101910 */
[----:B-1----:R2:W-:Y:S04]  /*105d0*/  @!P4 ST.E [R96.64], R8 ;  /* 0x000000086000c985 */ /* 0x0025e8000c101910 */
[----:B------:R2:W1:Y:S04]  /*105e0*/  LDS.128 R52, [R58+0x1080] ;  /* 0x001080003a347984 */ /* 0x0004680000000c00 */
[----:B------:R2:W1:Y:S04]  /*105f0*/  LDS.128 R48, [R58+0x2080] ;  /* 0x002080003a307984 */ /* 0x0004680000000c00 */
[----:B------:R2:W1:Y:S04]  /*10600*/  LDS.128 R44, [R58+0x3080] ;  /* 0x003080003a2c7984 */ /* 0x0004680000000c00 */
[----:B------:R2:W1:Y:S04]  /*10610*/  LDS.128 R40, [R58+0x5080] ;  /* 0x005080003a287984 */ /* 0x0004680000000c00 */
[----:B------:R2:W1:Y:S04]  /*10620*/  LDS.128 R36, [R58+0x6080] ;  /* 0x006080003a247984 */ /* 0x0004680000000c00 */
[----:B------:R2:W1:Y:S04]  /*10630*/  LDS.128 R32, [R58+0x7080] ;  /* 0x007080003a207984 */ /* 0x0004680000000c00 */
[----:B------:R2:W1:Y:S04]  /*10640*/  LDS.128 R28, [R58+0x9080] ;  /* 0x009080003a1c7984 */ /* 0x0004680000000c00 */
[----:B------:R2:W1:Y:S04]  /*10650*/  LDS.128 R24, [R58+0xa080] ;  /* 0x00a080003a187984 */ /* 0x0004680000000c00 */
[----:B------:R2:W1:Y:S01]  /*10660*/  LDS.128 R20, [R58+0xb080] ;  /* 0x00b080003a147984 */ /* 0x0004620000000c00 */
[----:B------:R-:W-:Y:S05]  /*10670*/  @P0 BRA `(.L_x_193) ;  /* 0x0000014000000947 */ /* 0x000fea0003800000 */
[----:B---34-:R-:W3:Y:S01]  /*10680*/  LDS.128 R16, [R58+0x80] ;  /* 0x000080003a107984 */ /* 0x018ee20000000c00 */
[----:B------:R-:W-:-:S02]  /*10690*/  IADD3 R56, R3, 0x40, RZ ;  /* 0x0000004003387810 */ /* 0x000fc40007ffe0ff */
[C---:B------:R-:W-:Y:S01]  /*106a0*/  IADD3 R14, R3.reuse, 0x80, RZ ;  /* 0x00000080030e7810 */ /* 0x040fe20007ffe0ff */
[----:B--2---:R-:W2:Y:S01]  /*106b0*/  LDS.128 R8, [R58+0x4080] ;  /* 0x004080003a087984 */ /* 0x004ea20000000c00 */
[----:B------:R-:W-:Y:S02]  /*106c0*/  ISETP.GE.AND P1, PT, R56, c[0x0][0x3c8], PT ;  /* 0x0000f20038007a0c */ /* 0x000fe40003f26270 */
[----:B------:R-:W-:Y:S01]  /*106d0*/  ISETP.GE.AND P0, PT, R14, c[0x0][0x3c8], PT ;  /* 0x0000f2000e007a0c */ /* 0x000fe20003f06270 */
[----:B------:R4:W5:Y:S01]  /*106e0*/  LDS.128 R4, [R58+0x8080] ;  /* 0x008080003a047984 */ /* 0x0009620000000c00 */
[----:B------:R-:W-:-:S09]  /*106f0*/  ISETP.GE.AND P2, PT, R3, c[0x0][0x3c8], PT ;  /* 0x0000f20003007a0c */ /* 0x000fd20003f46270 */
[----:B------:R-:W-:Y:S02]  /*10700*/  @!P1 SHF.R.S32.HI R15, RZ, 0x1f, R56 ;  /* 0x0000001fff0f9819 */ /* 0x000fe40000011438 */
[----:B------:R-:W-:Y:S02]  /*10710*/  @!P0 SHF.R.S32.HI R13, RZ, 0x1f, R14 ;  /* 0x0000001fff0d8819 */ /* 0x000fe4000001140e */
[----:B------:R-:W-:Y:S02]  /*10720*/  @!P1 LEA.HI R15, R15, R56, RZ, 0x3 ;  /* 0x000000380f0f9211 */ /* 0x000fe400078f18ff */
[----:B------:R-:W-:Y:S02]  /*10730*/  @!P0 LEA.HI R13, R13, R14, RZ, 0x3 ;  /* 0x0000000e0d0d8211 */ /* 0x000fe400078f18ff */
[----:B------:R-:W-:Y:S02]  /*10740*/  @!P1 LOP3.LUT R15, R15, 0xfffffff8, RZ, 0xc0, !PT ;  /* 0xfffffff80f0f9812 */ /* 0x000fe400078ec0ff */
[----:B------:R-:W-:Y:S01]  /*10750*/  @!P0 LOP3.LUT R13, R13, 0xfffffff8, RZ, 0xc0, !PT ;  /* 0xfffffff80d0d8812 */ /* 0x000fe200078ec0ff */
[----:B----4-:R-:W-:-:S04]  /*10760*/  @!P2 IMAD.WIDE R58, R3, 0x2, R60 ;  /* 0x00000002033aa825 */ /* 0x010fc800078e023c */
[----:B------:R-:W-:-:S04]  /*10770*/  @!P1 IMAD.WIDE R14, R15, 0x2, R60 ;  /* 0x000000020f0e9825 */ /* 0x000fc800078e023c */
[----:B------:R-:W-:Y:S01]  /*10780*/  @!P0 IMAD.WIDE R60, R13, 0x2, R60 ;  /* 0x000000020d3c8825 */ /* 0x000fe200078e023c */
[----:B---3--:R3:W-:Y:S04]  /*10790*/  @!P2 ST.E.128 [R58.64], R16 ;  /* 0x000000103a00a985 */ /* 0x0087e8000c101d10 */
[----:B--2---:R3:W-:Y:S04]  /*107a0*/  @!P1 ST.E.128 [R14.64], R8 ;  /* 0x000000080e009985 */ /* 0x0047e8000c101d10 */
[----:B-----5:R3:W-:Y:S02]  /*107b0*/  @!P0 ST.E.128 [R60.64], R4 ;  /* 0x000000043c008985 */ /* 0x0207e4000c101d10 */
.L_x_193:
[----:B---34-:R-:W-:Y:S05]  /*107c0*/  BSYNC B0 ;  /* 0x0000000000007941 */ /* 0x018fea0003800000 */
.L_x_192:
[----:B------:R-:W-:Y:S01]  /*107d0*/  IADD3 R5, R57, 0x20, RZ ;  /* 0x0000002039057810 */ /* 0x000fe20007ffe0ff */
[----:B------:R3:W4:Y:S01]  /*107e0*/  SHFL.IDX PT, R9, R2, 0x1, 0x181f ;  /* 0x00381f0002097f89 */ /* 0x00072200000e0000 */
[----:B------:R-:W-:Y:S02]  /*107f0*/  BSSY B0, `(.L_x_194) ;  /* 0x0000015000007945 */ /* 0x000fe40003800000 */
[----:B------:R-:W-:Y:S01]  /*10800*/  ISETP.GE.AND P0, PT, R5, R12, PT ;  /* 0x0000000c0500720c */ /* 0x000fe20003f06270 */
[----:B--2---:R3:W2:-:S12]  /*10810*/  SHFL.IDX PT, R8, R0, 0x1, 0x181f ;  /* 0x00381f0000087f89 */ /* 0x00469800000e0000 */
        /* <DEDUP_REMOVED lines=13> */
[----:B-1----:R1:W-:Y:S02]  /*108f0*/  @!P2 ST.E.128 [R10.64], R52 ;  /* 0x000000340a00a985 */ /* 0x0023e4000c101d10 */
[----:B------:R-:W-:-:S04]  /*10900*/  @!P1 IMAD.WIDE R6, R6, 0x2, R8 ;  /* 0x0000000206069825 */ /* 0x000fc800078e0208 */
[----:B------:R-:W-:Y:S01]  /*10910*/  @!P0 IMAD.WIDE R4, R4, 0x2, R8 ;  /* 0x0000000204048825 */ /* 0x000fe200078e0208 */
[----:B------:R1:W-:Y:S04]  /*10920*/  @!P1 ST.E.128 [R6.64], R40 ;  /* 0x0000002806009985 */ /* 0x0003e8000c101d10 */
[----:B------:R1:W-:Y:S02]  /*10930*/  @!P0 ST.E.128 [R4.64], R28 ;  /* 0x0000001c04008985 */ /* 0x0003e4000c101d10 */
.L_x_195:
[----:B------:R-:W-:Y:S05]  /*10940*/  BSYNC B0 ;  /* 0x0000000000007941 */ /* 0x000fea0003800000 */
.L_x_194:
[----:B-1----:R-:W-:Y:S01]  /*10950*/  IADD3 R5, R57, 0x40, RZ ;  /* 0x0000004039057810 */ /* 0x002fe20007ffe0ff */
[----:B----4-:R1:W4:Y:S01]  /*10960*/  SHFL.IDX PT, R9, R2, 0x2, 0x181f ;  /* 0x00581f0002097f89 */ /* 0x01032200000e0000 */
        /* <DEDUP_REMOVED lines=21> */
.L_x_197:
[----:B------:R-:W-:Y:S05]  /*10ac0*/  BSYNC B0 ;  /* 0x0000000000007941 */ /* 0x000fea0003800000 */
.L_x_196:
[----:B------:R-:W-:Y:S01]  /*10ad0*/  IADD3 R57, R57, 0x60, RZ ;  /* 0x0000006039397810 */ /* 0x000fe20007ffe0ff */
[----:B--2---:R2:W1:Y:S03]  /*10ae0*/  SHFL.IDX PT, R7, R2, 0x3, 0x181f ;  /* 0x00781f0002077f89 */ /* 0x00446600000e0000 */
[----:B------:R-:W-:Y:S01]  /*10af0*/  ISETP.GE.AND P0, PT, R57, R12, PT ;  /* 0x0000000c3900720c */ /* 0x000fe20003f06270 */
[----:B------:R2:W3:-:S12]  /*10b00*/  SHFL.IDX PT, R6, R0, 0x3, 0x181f ;  /* 0x00781f0000067f89 */ /* 0x0004d800000e0000 */
[----:B------:R-:W-:Y:S05]  /*10b10*/  @P0 EXIT ;  /* 0x000000000000094d */ /* 0x000fea0003800000 */
[C---:B------:R-:W-:Y:S02]  /*10b20*/  IADD3 R5, R3.reuse, 0x40, RZ ;  /* 0x0000004003057810 */ /* 0x040fe40007ffe0ff */
[----:B------:R-:W-:Y:S02]  /*10b30*/  ISETP.GE.AND P1, PT, R3, c[0x0][0x3c8], PT ;  /* 0x0000f20003007a0c */ /* 0x000fe40003f26270 */
[----:B------:R-:W-:-:S13]  /*10b40*/  ISETP.GE.AND P0, PT, R5, c[0x0][0x3c8], PT ;  /* 0x0000f20005007a0c */ /* 0x000fda0003f06270 */
[----:B-123--:R-:W-:-:S04]  /*10b50*/  @!P0 SHF.R.S32.HI R0, RZ, 0x1f, R5 ;  /* 0x0000001fff008819 */ /* 0x00efc80000011405 */
[----:B------:R-:W-:Y:S01]  /*10b60*/  @!P0 LEA.HI R0, R0, R5, RZ, 0x3 ;  /* 0x0000000500008211 */ /* 0x000fe200078f18ff */
[C-C-:B------:R-:W-:Y:S01]  /*10b70*/  @!P1 IMAD.WIDE R4, R3.reuse, 0x2, R6.reuse ;  /* 0x0000000203049825 */ /* 0x140fe200078e0206 */
[----:B------:R-:W-:Y:S02]  /*10b80*/  IADD3 R3, R3, 0x80, RZ ;  /* 0x0000008003037810 */ /* 0x000fe40007ffe0ff */
[----:B------:R-:W-:Y:S02]  /*10b90*/  @!P0 LOP3.LUT R0, R0, 0xfffffff8, RZ, 0xc0, !PT ;  /* 0xfffffff800008812 */ /* 0x000fe400078ec0ff */
[----:B------:R1:W-:Y:S03]  /*10ba0*/  @!P1 ST.E.128 [R4.64], R44 ;  /* 0x0000002c04009985 */ /* 0x0003e6000c101d10 */
[----:B----4-:R-:W-:-:S05]  /*10bb0*/  @!P0 IMAD.WIDE R8, R0, 0x2, R6 ;  /* 0x0000000200088825 */ /* 0x010fca00078e0206 */
[----:B------:R1:W-:Y:S01]  /*10bc0*/  @!P0 ST.E.128 [R8.64], R32 ;  /* 0x0000002008008985 */ /* 0x0003e2000c101d10 */
[----:B------:R-:W-:-:S13]  /*10bd0*/  ISETP.GE.AND P0, PT, R3, c[0x0][0x3c8], PT ;  /* 0x0000f20003007a0c */ /* 0x000fda0003f06270 */
[----:B------:R-:W-:Y:S05]  /*10be0*/  @P0 EXIT ;  /* 0x000000000000094d */ /* 0x000fea0003800000 */
[----:B------:R-:W-:-:S04]  /*10bf0*/  SHF.R.S32.HI R0, RZ, 0x1f, R3 ;  /* 0x0000001fff007819 */ /* 0x000fc80000011403 */
[----:B------:R-:W-:-:S04]  /*10c00*/  LEA.HI R3, R0, R3, RZ, 0x3 ;  /* 0x0000000300037211 */ /* 0x000fc800078f18ff */
[----:B------:R-:W-:-:S05]  /*10c10*/  LOP3.LUT R3, R3, 0xfffffff8, RZ, 0xc0, !PT ;  /* 0xfffffff803037812 */ /* 0x000fca00078ec0ff */
[----:B------:R-:W-:-:S05]  /*10c20*/  IMAD.WIDE R6, R3, 0x2, R6 ;  /* 0x0000000203067825 */ /* 0x000fca00078e0206 */
[----:B------:R-:W-:Y:S01]  /*10c30*/  ST.E.128 [R6.64], R20 ;  /* 0x0000001406007985 */ /* 0x000fe2000c101d10 */
[----:B------:R-:W-:Y:S05]  /*10c40*/  EXIT ;  /* 0x000000000000794d */ /* 0x000fea0003800000 */
.L_x_191:
[----:B------:R-:W1:Y:S01]  /*10c50*/  S2R R7, SR_TID.X ;  /* 0x0000000000077919 */ /* 0x000e620000002100 */
[----:B------:R-:W-:Y:S03]  /*10c60*/  BSSY B0, `(.L_x_198) ;  /* 0x0000027000007945 */ /* 0x000fe60003800000 */
[----:B------:R-:W2:Y:S01]  /*10c70*/  S2R R8, SR_CTAID.Z ;  /* 0x0000000000087919 */ /* 0x000ea20000002700 */
[----:B-1----:R-:W-:Y:S02]  /*10c80*/  ISETP.GT.AND P0, PT, R7, 0x7f, PT ;  /* 0x0000007f0700780c */ /* 0x002fe40003f04270 */
[----:B--2---:R-:W-:-:S11]  /*10c90*/  SHF.R.S32.HI R11, RZ, 0x1f, R8 ;  /* 0x0000001fff0b7819 */ /* 0x004fd60000011408 */
[----:B------:R-:W-:Y:S05]  /*10ca0*/  @P0 BRA `(.L_x_199) ;  /* 0x0000022000000947 */ /* 0x000fea0003800000 */
[----:B------:R-:W1:Y:S01]  /*10cb0*/  S2R R0, SR_CTAID.X ;  /* 0x0000000000007919 */ /* 0x000e620000002500 */
[----:B------:R-:W-:-:S05]  /*10cc0*/  MOV R2, c[0x0][0x4e8] ;  /* 0x00013a0000027a02 */ /* 0x000fca0000000f00 */
[----:B------:R-:W-:Y:S01]  /*10cd0*/  IMAD R3, R2, c[0x0][0x388], RZ ;  /* 0x0000e20002037a24 */ /* 0x000fe200078e02ff */
[----:B-1----:R-:W-:-:S04]  /*10ce0*/  LEA R0, R0, R7, 0x7 ;  /* 0x0000000700007211 */ /* 0x002fc800078e38ff */
[----:B------:R-:W-:-:S13]  /*10cf0*/  ISETP.GE.AND P0, PT, R0, R3, PT ;  /* 0x000000030000720c */ /* 0x000fda0003f06270 */
[----:B------:R-:W-:Y:S05]  /*10d00*/  @P0 BRA `(.L_x_199) ;  /* 0x000001c000000947 */ /* 0x000fea0003800000 */
[----:B------:R-:W1:Y:S01]  /*10d10*/  S2R R9, SR_CTAID.Y ;  /* 0x0000000000097919 */ /* 0x000e620000002600 */
[----:B------:R-:W-:Y:S02]  /*10d20*/  ISETP.NE.AND P0, PT, R2, 0x1, PT ;  /* 0x000000010200780c */ /* 0x000fe40003f05270 */
[----:B------:R-:W-:-:S11]  /*10d30*/  MOV R5, R0 ;  /* 0x0000000000057202 */ /* 0x000fd60000000f00 */
[----:B------:R-:W-:-:S05]  /*10d40*/  @P0 IMAD.HI.U32 R6, R0, c[0x0][0x4ec], RZ ;  /* 0x00013b0000060a27 */ /* 0x000fca00078e00ff */
[----:B------:R-:W-:Y:S02]  /*10d50*/  @P0 SHF.R.U32.HI R5, RZ, c[0x0][0x4f0], R6 ;  /* 0x00013c00ff050a19 */ /* 0x000fe40000011606 */
[----:B-1----:R-:W-:Y:S01]  /*10d60*/  SHF.R.S32.HI R4, RZ, 0x1f, R9 ;  /* 0x0000001fff047819 */ /* 0x002fe20000011409 */
[----:B------:R-:W-:-:S04]  /*10d70*/  IMAD.WIDE.U32 R2, R9, c[0x0][0x490], RZ ;  /* 0x0001240009027a25 */ /* 0x000fc800078e00ff */
[----:B------:R-:W-:Y:S02]  /*10d80*/  IMAD R4, R4, c[0x0][0x490], RZ ;  /* 0x0001240004047a24 */ /* 0x000fe400078e02ff */
[----:B------:R-:W-:Y:S02]  /*10d90*/  IMAD.MOV.U32 R12, RZ, RZ, R2 ;  /* 0x000000ffff0c7224 */ /* 0x000fe400078e0002 */
[----:B------:R-:W-:Y:S01]  /*10da0*/  IMAD R13, R9, c[0x0][0x494], R4 ;  /* 0x00012500090d7a24 */ /* 0x000fe200078e0204 */
[----:B------:R-:W-:-:S04]  /*10db0*/  IADD3 R9, -R5, RZ, RZ ;  /* 0x000000ff05097210 */ /* 0x000fc80007ffe1ff */
[----:B------:R-:W-:Y:S01]  /*10dc0*/  IADD3 R13, R3, R13, RZ ;  /* 0x0000000d030d7210 */ /* 0x000fe20007ffe0ff */
[----:B------:R-:W-:Y:S02]  /*10dd0*/  IMAD R3, R11, c[0x0][0x498], RZ ;  /* 0x000126000b037a24 */ /* 0x000fe400078e02ff */
[----:B------:R-:W-:Y:S02]  /*10de0*/  IMAD R4, R9, c[0x0][0x4e8], R0 ;  /* 0x00013a0009047a24 */ /* 0x000fe400078e0200 */
[----:B------:R-:W-:-:S03]  /*10df0*/  IMAD.WIDE.U32 R12, R8, c[0x0][0x498], R12 ;  /* 0x00012600080c7a25 */ /* 0x000fc600078e000c */
[----:B------:R-:W-:Y:S01]  /*10e00*/  SHF.R.S32.HI R2, RZ, 0x1f, R4 ;  /* 0x0000001fff027819 */ /* 0x000fe20000011404 */
[----:B------:R-:W-:Y:S01]  /*10e10*/  IMAD R0, R8, c[0x0][0x49c], R3 ;  /* 0x0001270008007a24 */ /* 0x000fe200078e0203 */
[----:B------:R-:W-:Y:S02]  /*10e20*/  SHF.R.S32.HI R3, RZ, 0x1f, R5 ;  /* 0x0000001fff037819 */ /* 0x000fe40000011405 */
[----:B------:R-:W-:Y:S01]  /*10e30*/  IADD3 R12, P0, R5, R12, RZ ;  /* 0x0000000c050c7210 */ /* 0x000fe20007f1e0ff */
[----:B------:R-:W-:-:S03]  /*10e40*/  IMAD R5, R2, c[0x0][0x488], RZ ;  /* 0x0001220002057a24 */ /* 0x000fc600078e02ff */
[----:B------:R-:W-:Y:S01]  /*10e50*/  IADD3.X R13, R3, R13, R0, P0, !PT ;  /* 0x0000000d030d7210 */ /* 0x000fe200007fe400 */
[----:B------:R-:W-:-:S04]  /*10e60*/  IMAD R5, R4, c[0x0][0x48c], R5 ;  /* 0x0001230004057a24 */ /* 0x000fc800078e0205 */
[----:B------:R-:W-:-:S05]  /*10e70*/  IMAD.WIDE.U32 R12, R4, c[0x0][0x488], R12 ;  /* 0x00012200040c7a25 */ /* 0x000fca00078e000c */
[----:B------:R-:W-:Y:S02]  /*10e80*/  IADD3 R5, R13, R5, RZ ;  /* 0x000000050d057210 */ /* 0x000fe40007ffe0ff */
[----:B------:R-:W-:-:S04]  /*10e90*/  LEA R2, P0, R12, c[0x0][0x450], 0x2 ;  /* 0x000114000c027a11 */ /* 0x000fc800078010ff */
[----:B------:R-:W-:Y:S01]  /*10ea0*/  LEA.HI.X R3, R12, c[0x0][0x454], R5, 0x2, P0 ;  /* 0x000115000c037a11 */ /* 0x000fe200000f1405 */
[----:B------:R-:W-:-:S05]  /*10eb0*/  IMAD.MOV.U32 R5, RZ, RZ, -0x800000 ;  /* 0xff800000ff057424 */ /* 0x000fca00078e00ff */
[----:B------:R1:W-:Y:S03]  /*10ec0*/  STG.E [R2.64], R5 ;  /* 0x0000000502007986 */ /* 0x0003e6000c101910 */
.L_x_199:
[----:B------:R-:W-:Y:S05]  /*10ed0*/  BSYNC B0 ;  /* 0x0000000000007941 */ /* 0x000fea0003800000 */
.L_x_198:
[----:B------:R-:W2:Y:S01]  /*10ee0*/  S2R R12, SR_CTAID.Y ;  /* 0x00000000000c7919 */ /* 0x000ea20000002600 */
[----:B------:R-:W-:Y:S01]  /*10ef0*/  SHF.R.S32.HI R4, RZ, 0x1f, R7 ;  /* 0x0000001fff047819 */ /* 0x000fe20000011407 */
[----:B------:R-:W-:Y:S01]  /*10f00*/  IMAD R11, R11, c[0x0][0x3f0], RZ ;  /* 0x0000fc000b0b7a24 */ /* 0x000fe200078e02ff */
[----:B-1----:R-:W-:Y:S01]  /*10f10*/  MOV R3, c[0x0][0x4e8] ;  /* 0x00013a0000037a02 */ /* 0x002fe20000000f00 */
[----:B------:R-:W1:Y:S01]  /*10f20*/  S2R R5, SR_CTAID.X ;  /* 0x0000000000057919 */ /* 0x000e620000002500 */
[----:B------:R-:W-:Y:S01]  /*10f30*/  LEA.HI R4, R4, R7, RZ, 0x3 ;  /* 0x0000000704047211 */ /* 0x000fe200078f18ff */
[----:B------:R-:W-:Y:S01]  /*10f40*/  BSSY B0, `(.L_x_200) ;  /* 0x0000038000007945 */ /* 0x000fe20003800000 */
[C---:B------:R-:W-:Y:S01]  /*10f50*/  ISETP.NE.AND P0, PT, R3.reuse, 0x1, PT ;  /* 0x000000010300780c */ /* 0x040fe20003f05270 */
[----:B------:R-:W-:Y:S01]  /*10f60*/  IMAD R3, R3, c[0x0][0x388], RZ ;  /* 0x0000e20003037a24 */ /* 0x000fe200078e02ff */
[----:B------:R-:W-:Y:S02]  /*10f70*/  LOP3.LUT R2, R4, 0xfffffff8, RZ, 0xc0, !PT ;  /* 0xfffffff804027812 */ /* 0x000fe400078ec0ff */
[----:B------:R-:W-:-:S03]  /*10f80*/  SHF.R.S32.HI R4, RZ, 0x3, R4 ;  /* 0x00000003ff047819 */ /* 0x000fc60000011404 */
[----:B------:R-:W-:-:S05]  /*10f90*/  IMAD.IADD R7, R7, 0x1, -R2 ;  /* 0x0000000107077824 */ /* 0x000fca00078e0a02 */
[CC--:B------:R-:W-:Y:S02]  /*10fa0*/  LEA R6, R7.reuse, R4.reuse, 0x5 ;  /* 0x0000000407067211 */ /* 0x0c0fe400078e28ff */
[----:B------:R-:W-:Y:S02]  /*10fb0*/  SHF.L.U32 R7, R7, 0x3, RZ ;  /* 0x0000000307077819 */ /* 0x000fe400000006ff */
[----:B--2---:R-:W-:Y:S01]  /*10fc0*/  SHF.R.S32.HI R0, RZ, 0x1f, R12 ;  /* 0x0000001fff007819 */ /* 0x004fe2000001140c */
[C---:B-1----:R-:W-:Y:S01]  /*10fd0*/  IMAD R6, R5.reuse, 0x80, R6 ;  /* 0x0000008005067824 */ /* 0x042fe200078e0206 */
[----:B------:R-:W-:-:S03]  /*10fe0*/  LEA R4, R5, R4, 0x7 ;  /* 0x0000000405047211 */ /* 0x000fc600078e38ff */
[----:B------:R-:W-:Y:S01]  /*10ff0*/  IMAD R9, R0, c[0x0][0x3e8], RZ ;  /* 0x0000fa0000097a24 */ /* 0x000fe200078e02ff */
[----:B------:R-:W-:Y:S01]  /*11000*/  IADD3 R5, R7, 0x80, RZ ;  /* 0x0000008007057810 */ /* 0x000fe20007ffe0ff */
[----:B------:R-:W-:-:S04]  /*11010*/  @P0 IMAD.HI.U32 R2, R6, c[0x0][0x4ec], RZ ;  /* 0x00013b0006020a27 */ /* 0x000fc800078e00ff */
[C---:B------:R-:W-:Y:S02]  /*11020*/  IMAD R9, R12.reuse, c[0x0][0x3ec], R9 ;  /* 0x0000fb000c097a24 */ /* 0x040fe400078e0209 */
[----:B------:R-:W-:-:S04]  /*11030*/  IMAD.WIDE.U32 R12, R12, c[0x0][0x3e8], RZ ;  /* 0x0000fa000c0c7a25 */ /* 0x000fc800078e00ff */
[----:B------:R-:W-:Y:S01]  /*11040*/  IMAD R0, R8, c[0x0][0x3f4], R11 ;  /* 0x0000fd0008007a24 */ /* 0x000fe200078e020b */
[----:B------:R-:W-:Y:S01]  /*11050*/  IADD3 R13, R13, R9, RZ ;  /* 0x000000090d0d7210 */ /* 0x000fe20007ffe0ff */
[----:B------:R-:W-:Y:S01]  /*11060*/  IMAD.MOV.U32 R9, RZ, RZ, R6 ;  /* 0x000000ffff097224 */ /* 0x000fe200078e0006 */
[----:B------:R-:W-:-:S03]  /*11070*/  @P0 SHF.R.U32.HI R9, RZ, c[0x0][0x4f0], R2 ;  /* 0x00013c00ff090a19 */ /* 0x000fc60000011602 */
[----:B------:R-:W-:Y:S01]  /*11080*/  IMAD.WIDE.U32 R12, R8, c[0x0][0x3f0], R12 ;  /* 0x0000fc00080c7a25 */ /* 0x000fe200078e000c */
[----:B------:R-:W-:Y:S02]  /*11090*/  SHF.R.S32.HI R2, RZ, 0x1f, R9 ;  /* 0x0000001fff027819 */ /* 0x000fe40000011409 */
[----:B------:R-:W-:Y:S01]  /*110a0*/  IADD3 R11, -R9, RZ, RZ ;  /* 0x000000ff090b7210 */ /* 0x000fe20007ffe1ff */
[----:B------:R-:W-:Y:S02]  /*110b0*/  IMAD.IADD R13, R13, 0x1, R0 ;  /* 0x000000010d0d7824 */ /* 0x000fe400078e0200 */
[----:B------:R-:W-:Y:S02]  /*110c0*/  IMAD R2, R2, c[0x0][0x3e0], RZ ;  /* 0x0000f80002027a24 */ /* 0x000fe400078e02ff */
[----:B------:R-:W-:Y:S01]  /*110d0*/  IMAD R11, R11, c[0x0][0x4e8], R6 ;  /* 0x00013a000b0b7a24 */ /* 0x000fe200078e0206 */
[----:B------:R-:W-:Y:S01]  /*110e0*/  IADD3 R6, R7, 0x40, RZ ;  /* 0x0000004007067810 */ /* 0x000fe20007ffe0ff */
[----:B------:R-:W-:-:S03]  /*110f0*/  IMAD.WIDE.U32 R12, R9, c[0x0][0x3e0], R12 ;  /* 0x0000f800090c7a25 */ /* 0x000fc600078e000c */
[----:B------:R-:W-:Y:S01]  /*11100*/  SHF.R.S32.HI R0, RZ, 0x1f, R11 ;  /* 0x0000001fff007819 */ /* 0x000fe2000001140b */
[----:B------:R-:W-:-:S04]  /*11110*/  IMAD R9, R9, c[0x0][0x3e4], R2 ;  /* 0x0000f90009097a24 */ /* 0x000fc800078e0202 */
[----:B------:R-:W-:Y:S01]  /*11120*/  IMAD R0, R0, c[0x0][0x3d8], RZ ;  /* 0x0000f60000007a24 */ /* 0x000fe200078e02ff */
[----:B------:R-:W-:-:S03]  /*11130*/  IADD3 R13, R13, R9, RZ ;  /* 0x000000090d0d7210 */ /* 0x000fc60007ffe0ff */
[C---:B------:R-:W-:Y:S02]  /*11140*/  IMAD R0, R11.reuse, c[0x0][0x3dc], R0 ;  /* 0x0000f7000b007a24 */ /* 0x040fe400078e0200 */
[----:B------:R-:W-:-:S04]  /*11150*/  IMAD.WIDE.U32 R8, R11, c[0x0][0x3d8], R12 ;  /* 0x0000f6000b087a25 */ /* 0x000fc800078e000c */
[----:B------:R-:W-:Y:S01]  /*11160*/  IMAD.IADD R11, R9, 0x1, R0 ;  /* 0x00000001090b7824 */ /* 0x000fe200078e0200 */
[----:B------:R-:W-:-:S04]  /*11170*/  LEA R9, P0, R8, c[0x0][0x380], 0x1 ;  /* 0x0000e00008097a11 */ /* 0x000fc800078008ff */
[----:B------:R-:W-:Y:S01]  /*11180*/  LEA.HI.X R8, R8, c[0x0][0x384], R11, 0x1, P0 ;  /* 0x0000e10008087a11 */ /* 0x000fe200000f0c0b */
[----:B------:R1:W2:Y:S01]  /*11190*/  SHFL.IDX PT, R10, R9, RZ, 0x181f ;  /* 0x00181fff090a7589 */ /* 0x0002a200000e0000 */
[----:B------:R-:W-:-:S03]  /*111a0*/  ISETP.GE.AND P0, PT, R4, R3, PT ;  /* 0x000000030400720c */ /* 0x000fc60003f06270 */
[----:B------:R1:W3:Y:S10]  /*111b0*/  SHFL.IDX PT, R11, R8, RZ, 0x181f ;  /* 0x00181fff080b7589 */ /* 0x0002f400000e0000 */
        /* <DEDUP_REMOVED lines=16> */
.L_x_201:
[----:B------:R-:W-:Y:S05]  /*112c0*/  BSYNC B0 ;  /* 0x0000000000007941 */ /* 0x000fea0003800000 */
.L_x_200:
        /* <DEDUP_REMOVED lines=21> */
.L_x_203:
[----:B------:R-:W-:Y:S05]  /*11420*/  BSYNC B0 ;  /* 0x0000000000007941 */ /* 0x000fea0003800000 */
.L_x_202:
        /* <DEDUP_REMOVED lines=21> */
.L_x_205:
[----:B------:R-:W-:Y:S05]  /*11580*/  BSYNC B0 ;  /* 0x0000000000007941 */ /* 0x000fea0003800000 */
.L_x_204:
        /* <DEDUP_REMOVED lines=12> */
[----:B------:R-:W-:-:S05]  /*11650*/  @!P0 IMAD.WIDE R2, R3, 0x2, R10 ;  /* 0x0000000203028825 */ /* 0x000fca00078e020a */
        /* <DEDUP_REMOVED lines=9> */
.L_x_206:
        /* <DEDUP_REMOVED lines=9> */
.L_x_1286:


//--------------------- .text._ZN7cutlass13device_kernelIN5flash19enable_sm80_to_sm89INS1_16FlashAttnFwdSm80INS1_25CollectiveMainloopFwdSm80ILi8ELi1ELb0EN4cute5tupleIJNS5_1CILi128EEENS7_ILi64EEENS7_ILi192EEEEEELi192ENS_6half_tEfNS_4arch4Sm80ELb0ELb1ELb1ELb1ELb0ELb0ELb1ELb0EEENS1_21CollectiveEpilogueFwdINS6_IJS8_SA_S9_EEENS6_IJNS7_ILi1EEESI_SI_EEESC_SE_Li256ELb1ELb1ELb0ELb0EEENS1_19SingleTileSchedulerILb1ELb0ELb1ELi128EEEEEEEEEvNT_6ParamsE --------------------------
	.section	.text._ZN7cutlass13device_kernelIN5flash19enable_sm80_to_sm89INS1_16FlashAttnFwdSm80INS1_25CollectiveMainloopFwdSm80ILi8ELi1ELb0EN4cute5tupleIJNS5_1CILi128EEENS7_ILi64EEENS7_ILi192EEEEEELi192ENS_6half_tEfNS_4arch4Sm80ELb0ELb1ELb1ELb1ELb0ELb0ELb1ELb0EEENS1_21CollectiveEpilogueFwdINS6_IJS8_SA_S9_EEENS6_IJNS7_ILi1EEESI_SI_EEESC_SE_Li256ELb1ELb1ELb0ELb0EEENS1_19SingleTileSchedulerILb1ELb0ELb1ELi128EEEEEEEEEvNT_6ParamsE,"ax",@progbits
	.sectioninfo	@"SHI_REGISTERS=255"
	.align	128
.text._ZN7cutlass13device_kernelIN5flash19enable_sm80_to_sm89INS1_16FlashAttnFwdSm80INS1_25CollectiveMainloopFwdSm80ILi8ELi1ELb0EN4cute5tupleIJNS5_1CILi128EEENS7_ILi64EEENS7_ILi192EEEEEELi192ENS_6half_tEfNS_4arch4Sm80ELb0ELb1ELb1ELb1ELb0ELb0ELb1ELb0EEENS1_21CollectiveEpilogueFwdINS6_IJS8_SA_S9_EEENS6_IJNS7_ILi1EEESI_SI_EEESC_SE_Li256ELb1ELb1ELb0ELb0EEENS1_19SingleTileSchedulerILb1ELb0ELb1ELi128EEEEEEEEEvNT_6ParamsE:
        .type           _ZN7cutlass13device_kernelIN5flash19enable_sm80_to_sm89INS1_16FlashAttnFwdSm80INS1_25CollectiveMainloopFwdSm80ILi8ELi1ELb0EN4cute5tupleIJNS5_1CILi128EEENS7_ILi64EEENS7_ILi192EEEEEELi192ENS_6half_tEfNS_4arch4Sm80ELb0ELb1ELb1ELb1ELb0ELb0ELb1ELb0EEENS1_21CollectiveEpilogueFwdINS6_IJS8_SA_S9_EEENS6_IJNS7_ILi1EEESI_SI_EEESC_SE_Li256ELb1ELb1ELb0ELb0EEENS1_19SingleTileSchedulerILb1ELb0ELb1ELi128EEEEEEEEEvNT_6ParamsE,@function
        .size           _ZN7cutlass13device_kernelIN5flash19enable_sm80_to_sm89INS1_16FlashAttnFwdSm80INS1_25CollectiveMainloopFwdSm80ILi8ELi1ELb0EN4cute5tupleIJNS5_1CILi128EEENS7_ILi64EEENS7_ILi192EEEEEELi192ENS_6half_tEfNS_4arch4Sm80ELb0ELb1ELb1ELb1ELb0ELb0ELb1ELb0EEENS1_21CollectiveEpilogueFwdINS6_IJS8_SA_S9_EEENS6_IJNS7_ILi1EEESI_SI_EEESC_SE_Li256ELb1ELb1ELb0ELb0EEENS1_19SingleTileSchedulerILb1ELb0ELb1ELi128EEEEEEEEEvNT_6ParamsE,(.L_x_1287 - _ZN7cutlass13device_kernelIN5flash19enable_sm80_to_sm89INS1_16FlashAttnFwdSm80INS1_25CollectiveMainloopFwdSm80ILi8ELi1ELb0EN4cute5tupleIJNS5_1CILi128EEENS7_ILi64EEENS7_ILi192EEEEEELi192ENS_6half_tEfNS_4arch4Sm80ELb0ELb1ELb1ELb1ELb0ELb0ELb1ELb0EEENS1_21CollectiveEpilogueFwdINS6_IJS8_SA_S9_EEENS6_IJNS7_ILi1EEESI_SI_EEESC_SE_Li256ELb1ELb1ELb0ELb0EEENS1_19SingleTileSchedulerILb1ELb0ELb1ELi128EEEEEEEEEvNT_6ParamsE)
        .other          _ZN7cutlass13device_kernelIN5flash19enable_sm80_to_sm89INS1_16FlashAttnFwdSm80INS1_25CollectiveMainloopFwdSm80ILi8ELi1ELb0EN4cute5tupleIJNS5_1CILi128EEENS7_ILi64EEENS7_ILi192EEEEEELi192ENS_6half_tEfNS_4arch4Sm80ELb0ELb1ELb1ELb1ELb0ELb0ELb1ELb0EEENS1_21CollectiveEpilogueFwdINS6_IJS8_SA_S9_EEENS6_IJNS7_ILi1EEESI_SI_EEESC_SE_Li256ELb1ELb1ELb0ELb0EEENS1_19SingleTileSchedulerILb1ELb0ELb1ELi128EEEEEEEEEvNT_6ParamsE,@"STO_CUDA_ENTRY STV_DEFAULT"
_ZN7cutlass13device_kernelIN5flash19enable_sm80_to_sm89INS1_16FlashAttnFwdSm80INS1_25CollectiveMainloopFwdSm80ILi8ELi1ELb0EN4cute5tupleIJNS5_1CILi128EEENS7_ILi64EEENS7_ILi192EEEEEELi192ENS_6half_tEfNS_4arch4Sm80ELb0ELb1ELb1ELb1ELb0ELb0ELb1ELb0EEENS1_21CollectiveEpilogueFwdINS6_IJS8_SA_S9_EEENS6_IJNS7_ILi1EEESI_SI_EEESC_SE_Li256ELb1ELb1ELb0ELb0EEENS1_19SingleTileSchedulerILb1ELb0ELb1ELi128EEEEEEEEEvNT_6ParamsE:
[----:B------:R-:W-:Y:S02]  /*0000*/  MOV R1, c[0x0][0x28] ;  /* 0x00000a0000017a02 */ /* 0x000fe40000000f00 */
[----:B------:R-:W1:Y:S01]  /*0010*/  S2R R6, SR_TID.X ;  /* 0x0000000000067919 */ /* 0x000e620000002100 */
[----:B------:R-:W-:Y:S01]  /*0020*/  MOV R5, 0x4 ;  /* 0x0000000400057802 */ /* 0x000fe20000000f00 */
[----:B------:R-:W2:Y:S01]  /*0030*/  S2UR UR17, SR_CTAID.X ;  /* 0x00000000001179c3 */ /* 0x000ea20000002500 */
[----:B------:R-:W-:Y:S01]  /*0040*/  ULDC.64 UR18, c[0x0][0x118] ;  /* 0x0000460000127ab9 */ /* 0x000fe20000000a00 */
[----:B------:R-:W3:Y:S01]  /*0050*/  S2R R208, SR_CTAID.Z ;  /* 0x0000000000d07919 */ /* 0x000ee20000002700 */
[----:B-1----:R-:W-:Y:S01]  /*0060*/  SHF.R.U32.HI R0, RZ, 0x5, R6 ;  /* 0x00000005ff007819 */ /* 0x002fe20000011606 */
[----:B---3--:R-:W-:-:S05]  /*0070*/  IMAD.WIDE R2, R208, R5, c[0x0][0x568] ;  /* 0x00015a00d0027625 */ /* 0x008fca00078e0205 */
[----:B------:R-:W1:Y:S02]  /*0080*/  SHFL.IDX PT, R0, R0, RZ, 0x1f ;  /* 0x00001fff00007589 */ /* 0x000e6400000e0000 */
[----:B-1----:R-:W-:-:S13]  /*0090*/  ISETP.NE.AND P0, PT, R0, RZ, PT ;  /* 0x000000ff0000720c */ /* 0x002fda0003f05270 */
[----:B------:R-:W-:Y:S05]  /*00a0*/  @!P0 BRA `(.L_x_207) ;  /* 0x0000013000008947 */ /* 0x000fea0003800000 */
[----:B--2---:R-:W-:-:S04]  /*00b0*/  ISETP.NE.U32.AND P0, PT, RZ, c[0x0][0x568], PT ;  /* 0x00015a00ff007a0c */ /* 0x004fc80003f05070 */
[----:B------:R-:W-:-:S13]  /*00c0*/  ISETP.NE.AND.EX P0, PT, RZ, c[0x0][0x56c], PT, P0 ;  /* 0x00015b00ff007a0c */ /* 0x000fda0003f05300 */
[----:B------:R-:W-:Y:S05]  /*00d0*/  @!P0 BRA `(.L_x_208) ;  /* 0x0000002000008947 */ /* 0x000fea0003800000 */
[----:B------:R1:W5:Y:S01]  /*00e0*/  LDG.E R0, [R2.64] ;  /* 0x0000001202007981 */ /* 0x000362000c1e1900 */
[----:B------:R-:W-:Y:S05]  /*00f0*/  BRA `(.L_x_209) ;  /* 0x0000009000007947 */ /* 0x000fea0003800000 */
.L_x_208:
        /* <DEDUP_REMOVED lines=8> */
.L_x_210:
[----:B------:R-:W-:-:S04]  /*0180*/  MOV R0, c[0x0][0x54c] ;  /* 0x0001530000007a02 */ /* 0x000fc80000000f00 */
.L_x_209:
[----:B------:R-:W-:Y:S01]  /*0190*/  USHF.L.U32 UR7, UR17, 0x7, URZ ;  /* 0x0000000711077899 */ /* 0x000fe2000800063f */
[----:B-----5:R-:W-:-:S05]  /*01a0*/  IMAD R0, R0, c[0x0][0x548], RZ ;  /* 0x0001520000007a24 */ /* 0x020fca00078e02ff */
[----:B------:R-:W-:-:S04]  /*01b0*/  ISETP.LE.AND P0, PT, R0, UR7, PT ;  /* 0x0000000700007c0c */ /* 0x000fc8000bf03270 */
[----:B------:R-:W-:Y:S01]  /*01c0*/  SEL R208, R208, 0xffffffff, !P0 ;  /* 0xffffffffd0d07807 */ /* 0x000fe20004000000 */
[----:B------:R-:W-:Y:S05]  /*01d0*/  BRA `(.L_x_211) ;  /* 0x0000012000007947 */ /* 0x000fea0003800000 */
.L_x_207:
[----:B--2---:R-:W-:-:S04]  /*01e0*/  ISETP.NE.U32.AND P0, PT, RZ, c[0x0][0x568], PT ;  /* 0x00015a00ff007a0c */ /* 0x004fc80003f05070 */
[----:B------:R-:W-:-:S13]  /*01f0*/  ISETP.NE.AND.EX P0, PT, RZ, c[0x0][0x56c], PT, P0 ;  /* 0x00015b00ff007a0c */ /* 0x000fda0003f05300 */
[----:B------:R-:W-:Y:S05]  /*0200*/  @!P0 BRA `(.L_x_212) ;  /* 0x0000002000008947 */ /* 0x000fea0003800000 */
[----:B------:R1:W5:Y:S01]  /*0210*/  LDG.E R0, [R2.64] ;  /* 0x0000001202007981 */ /* 0x000362000c1e1900 */
[----:B------:R-:W-:Y:S05]  /*0220*/  BRA `(.L_x_213) ;  /* 0x0000009000007947 */ /* 0x000fea0003800000 */
.L_x_212:
        /* <DEDUP_REMOVED lines=8> */
.L_x_214:
[----:B------:R-:W-:-:S04]  /*02b0*/  MOV R0, c[0x0][0x54c] ;  /* 0x0001530000007a02 */ /* 0x000fc80000000f00 */
.L_x_213:
[----:B------:R-:W-:Y:S01]  /*02c0*/  USHF.L.U32 UR7, UR17, 0x7, URZ ;  /* 0x0000000711077899 */ /* 0x000fe2000800063f */
[----:B-----5:R-:W-:-:S05]  /*02d0*/  IMAD R0, R0, c[0x0][0x548], RZ ;  /* 0x0001520000007a24 */ /* 0x020fca00078e02ff */
[----:B------:R-:W-:-:S04]  /*02e0*/  ISETP.LE.AND P0, PT, R0, UR7, PT ;  /* 0x0000000700007c0c */ /* 0x000fc8000bf03270 */
[----:B------:R-:W-:-:S04]  /*02f0*/  SEL R208, R208, 0xffffffff, !P0 ;  /* 0xffffffffd0d07807 */ /* 0x000fc80004000000 */
.L_x_211:
[----:B------:R-:W-:-:S13]  /*0300*/  ISETP.GE.AND P0, PT, R208, RZ, PT ;  /* 0x000000ffd000720c */ /* 0x000fda0003f06270 */
[----:B------:R-:W-:Y:S05]  /*0310*/  @!P0 EXIT ;  /* 0x000000000000894d */ /* 0x000fea0003800000 */
[----:B------:R-:W-:Y:S02]  /*0320*/  ISETP.NE.U32.AND P1, PT, RZ, c[0x0][0x370], PT ;  /* 0x0000dc00ff007a0c */ /* 0x000fe40003f25070 */
[----:B------:R-:W-:Y:S02]  /*0330*/  ISETP.NE.U32.AND P0, PT, RZ, c[0x0][0x360], PT ;  /* 0x0000d800ff007a0c */ /* 0x000fe40003f05070 */
[----:B------:R-:W-:Y:S02]  /*0340*/  ISETP.NE.AND.EX P1, PT, RZ, c[0x0][0x374], PT, P1 ;  /* 0x0000dd00ff007a0c */ /* 0x000fe40003f25310 */
[----:B------:R-:W-:Y:S02]  /*0350*/  ISETP.NE.AND.EX P0, PT, RZ, c[0x0][0x364], PT, P0 ;  /* 0x0000d900ff007a0c */ /* 0x000fe40003f05300 */
[----:B------:R-:W-:Y:S02]  /*0360*/  ISETP.NE.U32.AND P5, PT, RZ, c[0x0][0x348], PT ;  /* 0x0000d200ff007a0c */ /* 0x000fe40003fa5070 */
[----:B------:R-:W-:-:S02]  /*0370*/  ISETP.NE.U32.AND P4, PT, RZ, c[0x0][0x350], PT ;  /* 0x0000d400ff007a0c */ /* 0x000fc40003f85070 */
[----:B------:R-:W-:Y:S02]  /*0380*/  ISETP.NE.AND.EX P5, PT, RZ, c[0x0][0x34c], PT, P5 ;  /* 0x0000d300ff007a0c */ /* 0x000fe40003fa5350 */
[----:B------:R-:W-:-:S03]  /*0390*/  ISETP.NE.AND.EX P4, PT, RZ, c[0x0][0x354], PT, P4 ;  /* 0x0000d500ff007a0c */ /* 0x000fc60003f85340 */
[----:B------:R-:W-:-:S04]  /*03a0*/  @P1 IMAD.WIDE R14, R208, R5, c[0x0][0x370] ;  /* 0x0000dc00d00e1625 */ /* 0x000fc800078e0205 */
[----:B------:R-:W-:Y:S01]  /*03b0*/  @P0 IMAD.WIDE R12, R208, R5, c[0x0][0x360] ;  /* 0x0000d800d00c0625 */ /* 0x000fe200078e0205 */
[----:B------:R-:W2:Y:S01]  /*03c0*/  @P1 LDG.E R4, [R14.64] ;  /* 0x000000120e041981 */ /* 0x000ea2000c1e1900 */
[----:B-1----:R-:W-:-:S03]  /*03d0*/  CS2R R2, SRZ ;  /* 0x0000000000027805 */ /* 0x002fc6000001ff00 */
[----:B------:R-:W3:Y:S01]  /*03e0*/  @P0 LDG.E R0, [R12.64] ;  /* 0x000000120c000981 */ /* 0x000ee2000c1e1900 */
[----:B------:R-:W-:-:S04]  /*03f0*/  IMAD.WIDE R10, R208, R5, c[0x0][0x348] ;  /* 0x0000d200d00a7625 */ /* 0x000fc800078e0205 */
[----:B------:R-:W-:Y:S01]  /*0400*/  IMAD.WIDE R8, R208, R5, c[0x0][0x350] ;  /* 0x0000d400d0087625 */ /* 0x000fe200078e0205 */
[----:B------:R1:W5:Y:S04]  /*0410*/  @P5 LDG.E R2, [R10.64] ;  /* 0x000000120a025981 */ /* 0x000368000c1e1900 */
[----:B------:R1:W5:Y:S01]  /*0420*/  @P4 LDG.E R3, [R8.64] ;  /* 0x0000001208034981 */ /* 0x000362000c1e1900 */
[----:B------:R-:W-:Y:S02]  /*0430*/  UMOV UR6, URZ ;  /* 0x0000003f00067c82 */ /* 0x000fe40008000000 */
[----:B------:R-:W-:Y:S02]  /*0440*/  ULDC UR16, c[0x0][0x168] ;  /* 0x00005a0000107ab9 */ /* 0x000fe40000000800 */
[----:B------:R-:W-:Y:S01]  /*0450*/  ULDC UR9, c[0x0][0x1d0] ;  /* 0x0000740000097ab9 */ /* 0x000fe20000000800 */
[----:B--2---:R1:W2:Y:S08]  /*0460*/  @P1 R2UR UR6, R4 ;  /* 0x00000000040613c2 */ /* 0x0042b000000e0000 */
[----:B---3--:R1:W3:Y:S02]  /*0470*/  @P0 R2UR UR16, R0 ;  /* 0x00000000001003c2 */ /* 0x0082e400000e0000 */
[----:B-12---:R-:W-:Y:S05]  /*0480*/  @P0 BRA `(.L_x_215) ;  /* 0x0000006000000947 */ /* 0x006fea0003800000 */
[----:B------:R-:W-:Y:S05]  /*0490*/  @!P5 BRA `(.L_x_215) ;  /* 0x000000500000d947 */ /* 0x000fea0003800000 */
[----:B------:R-:W2:Y:S04]  /*04a0*/  LDG.E R0, [R10.64] ;  /* 0x000000120a007981 */ /* 0x000ea8000c1e1900 */
[----:B------:R-:W4:Y:S01]  /*04b0*/  LDG.E R4, [R10.64+0x4] ;  /* 0x000004120a047981 */ /* 0x000f22000c1e1900 */
[----:B--23--:R-:W1:Y:S08]  /*04c0*/  R2UR UR16, R0 ;  /* 0x00000000001073c2 */ /* 0x00ce7000000e0000 */
[----:B----4-:R-:W1:Y:S02]  /*04d0*/  R2UR UR4, R4 ;  /* 0x00000000040473c2 */ /* 0x010e6400000e0000 */
[----:B-1----:R-:W-:-:S06]  /*04e0*/  UIADD3 UR16, -UR16, UR4, URZ ;  /* 0x0000000410107290 */ /* 0x002fcc000fffe13f */
.L_x_215:
[----:B------:R-:W-:-:S04]  /*04f0*/  ISETP.NE.U32.AND P0, PT, RZ, c[0x0][0x368], PT ;  /* 0x0000da00ff007a0c */ /* 0x000fc80003f05070 */
[----:B------:R-:W-:-:S13]  /*0500*/  ISETP.NE.AND.EX P0, PT, RZ, c[0x0][0x36c], PT, P0 ;  /* 0x0000db00ff007a0c */ /* 0x000fda0003f05300 */
[----:B------:R-:W-:Y:S05]  /*0510*/  @!P0 BRA `(.L_x_216) ;  /* 0x0000004000008947 */ /* 0x000fea0003800000 */
[----:B------:R-:W-:-:S05]  /*0520*/  IMAD.WIDE R8, R208, R5, c[0x0][0x368] ;  /* 0x0000da00d0087625 */ /* 0x000fca00078e0205 */
[----:B------:R-:W2:Y:S02]  /*0530*/  LDG.E R0, [R8.64] ;  /* 0x0000001208007981 */ /* 0x000ea4000c1e1900 */
[----:B--2---:R1:W2:Y:S02]  /*0540*/  R2UR UR9, R0 ;  /* 0x00000000000973c2 */ /* 0x0042a400000e0000 */
[----:B-12---:R-:W-:Y:S05]  /*0550*/  BRA `(.L_x_217) ;  /* 0x0000006000007947 */ /* 0x006fea0003800000 */
.L_x_216:
[----:B------:R-:W-:Y:S05]  /*0560*/  @!P4 BRA `(.L_x_217) ;  /* 0x000000500000c947 */ /* 0x000fea0003800000 */
[----:B------:R-:W2:Y:S04]  /*0570*/  LDG.E R0, [R8.64] ;  /* 0x0000001208007981 */ /* 0x000ea8000c1e1900 */
[----:B------:R-:W4:Y:S01]  /*0580*/  LDG.E R4, [R8.64+0x4] ;  /* 0x0000041208047981 */ /* 0x000f22000c1e1900 */
[----:B--2---:R-:W1:Y:S08]  /*0590*/  R2UR UR9, R0 ;  /* 0x00000000000973c2 */ /* 0x004e7000000e0000 */
[----:B----4-:R-:W1:Y:S02]  /*05a0*/  R2UR UR4, R4 ;  /* 0x00000000040473c2 */ /* 0x010e6400000e0000 */
[----:B-1----:R-:W-:-:S06]  /*05b0*/  UIADD3 UR9, -UR9, UR4, URZ ;  /* 0x0000000409097290 */ /* 0x002fcc000fffe13f */
.L_x_217:
[----:B------:R-:W-:Y:S01]  /*05c0*/  ULDC UR4, c[0x0][0x2c4] ;  /* 0x0000b10000047ab9 */ /* 0x000fe20000000800 */
[----:B-----5:R-:W-:Y:S01]  /*05d0*/  IADD3 R0, R3, UR6, RZ ;  /* 0x0000000603007c10 */ /* 0x020fe2000fffe0ff */
[----:B------:R-:W-:-:S02]  /*05e0*/  UISETP.NE.AND UP2, UPT, UR4, 0x1, UPT ;  /* 0x000000010400788c */ /* 0x000fc4000bf45270 */
[----:B------:R-:W-:Y:S02]  /*05f0*/  ULDC.64 UR10, c[0x0][0x2c8] ;  /* 0x0000b200000a7ab9 */ /* 0x000fe40000000a00 */
[----:B------:R-:W-:Y:S02]  /*0600*/  ULDC.64 UR4, c[0x0][0x328] ;  /* 0x0000ca0000047ab9 */ /* 0x000fe40000000a00 */
[----:B------:R-:W-:Y:S02]  /*0610*/  UISETP.GE.AND UP1, UPT, UR5, 0x1, UPT ;  /* 0x000000010500788c */ /* 0x000fe4000bf26270 */
[----:B------:R-:W-:-:S03]  /*0620*/  UIADD3 UR9, -UR6, UR9, URZ ;  /* 0x0000000906097290 */ /* 0x000fc6000fffe13f */
[----:B------:R-:W-:Y:S01]  /*0630*/  @UP2 UIADD3 UR12, UR7, 0x7f, URZ ;  /* 0x0000007f070c2890 */ /* 0x000fe2000fffe03f */
[----:B------:R-:W-:Y:S01]  /*0640*/  PLOP3.LUT P0, PT, PT, PT, UP1, 0x40, 0x0 ;  /* 0x000000000000781c */ /* 0x000fe20003f0e818 */
[----:B---3--:R-:W-:Y:S02]  /*0650*/  UIADD3 UR8, UR9, 0x1, -UR16 ;  /* 0x0000000109087890 */ /* 0x008fe4000fffe810 */
[----:B------:R-:W-:Y:S02]  /*0660*/  UIMAD.WIDE.U32 UR12, UR12, UR10, URZ ;  /* 0x0000000a0c0c72a5 */ /* 0x000fe4000f8e003f */
[----:B------:R-:W-:Y:S02]  /*0670*/  UIADD3 UR10, UR7, 0x7f, URZ ;  /* 0x0000007f070a7890 */ /* 0x000fe4000fffe03f */
[----:B------:R-:W-:-:S04]  /*0680*/  @UP2 USHF.R.U32.HI UR10, URZ, UR11, UR13 ;  /* 0x0000000b3f0a2299 */ /* 0x000fc8000801160d */
[----:B------:R-:W-:-:S04]  /*0690*/  UIADD3 UR8, UR8, UR10, URZ ;  /* 0x0000000a08087290 */ /* 0x000fc8000fffe03f */
[----:B------:R-:W-:Y:S01]  /*06a0*/  UIADD3 UR4, UR8, UR4, URZ ;  /* 0x0000000408047290 */ /* 0x000fe2000fffe03f */
[----:B------:R-:W-:Y:S05]  /*06b0*/  @P0 BRA `(.L_x_218) ;  /* 0x0000012000000947 */ /* 0x000fea0003800000 */
[----:B------:R-:W-:Y:S01]  /*06c0*/  ISETP.LT.AND P0, PT, RZ, UR8, PT ;  /* 0x00000008ff007c0c */ /* 0x000fe2000bf01270 */
[----:B------:R-:W-:-:S12]  /*06d0*/  UIADD3 UR6, UR8, -0x1, URZ ;  /* 0xffffffff08067890 */ /* 0x000fd8000fffe03f */
[----:B------:R-:W-:Y:S05]  /*06e0*/  @P0 BRA `(.L_x_219) ;  /* 0x0000007000000947 */ /* 0x000fea0003800000 */
[----:B------:R-:W-:Y:S02]  /*06f0*/  UISETP.NE.AND UP0, UPT, UR5, 0x1, UPT ;  /* 0x000000010500788c */ /* 0x000fe4000bf05270 */
[----:B------:R-:W-:Y:S02]  /*0700*/  UIADD3 UR6, -UR8, URZ, URZ ;  /* 0x0000003f08067290 */ /* 0x000fe4000fffe13f */
[----:B------:R-:W-:Y:S02]  /*0710*/  ULDC.64 UR10, c[0x0][0x330] ;  /* 0x0000cc00000a7ab9 */ /* 0x000fe40000000a00 */
[----:B------:R-:W-:-:S05]  /*0720*/  UIMAD.WIDE.U32 UR12, UR6, UR10, URZ ;  /* 0x0000000a060c72a5 */ /* 0x000fca000f8e003f */
[----:B------:R-:W-:-:S04]  /*0730*/  @UP0 USHF.R.U32.HI UR6, URZ, UR11, UR13 ;  /* 0x0000000b3f060299 */ /* 0x000fc8000801160d */
[----:B------:R-:W-:Y:S01]  /*0740*/  ULOP3.LUT UR6, URZ, UR6, URZ, 0x33, !UPT ;  /* 0x000000063f067292 */ /* 0x000fe2000f8e333f */
[----:B------:R-:W-:Y:S05]  /*0750*/  BRA `(.L_x_220) ;  /* 0x0000004000007947 */ /* 0x000fea0003800000 */
.L_x_219:
[----:B------:R-:W-:Y:S02]  /*0760*/  UISETP.NE.AND UP0, UPT, UR5, 0x1, UPT ;  /* 0x000000010500788c */ /* 0x000fe4000bf05270 */
[----:B------:R-:W-:Y:S02]  /*0770*/  ULDC.64 UR10, c[0x0][0x330] ;  /* 0x0000cc00000a7ab9 */ /* 0x000fe40000000a00 */
[----:B------:R-:W-:-:S07]  /*0780*/  UIMAD.WIDE.U32 UR12, UR6, UR10, URZ ;  /* 0x0000000a060c72a5 */ /* 0x000fce000f8e003f */
[----:B------:R-:W-:Y:S02]  /*0790*/  @UP0 USHF.R.U32.HI UR6, URZ, UR11, UR13 ;  /* 0x0000000b3f060299 */ /* 0x000fe4000801160d */
.L_x_220:
[----:B------:R-:W-:Y:S02]  /*07a0*/  ULDC UR8, c[0x0][0x32c] ;  /* 0x0000cb0000087ab9 */ /* 0x000fe40000000800 */
[----:B------:R-:W-:-:S04]  /*07b0*/  UIMAD UR8, UR6, UR5, UR8 ;  /* 0x00000005060872a4 */ /* 0x000fc8000f8e0208 */
[----:B------:R-:W-:-:S04]  /*07c0*/  UISETP.LT.AND UP0, UPT, UR4, UR8, UPT ;  /* 0x000000080400728c */ /* 0x000fc8000bf01270 */
[----:B------:R-:W-:Y:S02]  /*07d0*/  USEL UR4, UR4, UR8, UP0 ;  /* 0x0000000804047287 */ /* 0x000fe40008000000 */
.L_x_218:
[----:B------:R-:W-:Y:S01]  /*07e0*/  UIADD3 UR12, UR9, 0x3f, URZ ;  /* 0x0000003f090c7890 */ /* 0x000fe2000fffe03f */
[----:B------:R-:W-:Y:S01]  /*07f0*/  PLOP3.LUT P0, PT, PT, PT, UP1, 0x40, 0x0 ;  /* 0x000000000000781c */ /* 0x000fe20003f0e818 */
[----:B------:R-:W-:Y:S02]  /*0800*/  UIADD3 UR6, UR4, 0x3f, URZ ;  /* 0x0000003f04067890 */ /* 0x000fe4000fffe03f */
[----:B------:R-:W-:Y:S02]  /*0810*/  ULDC.64 UR10, c[0x0][0x2c8] ;  /* 0x0000b200000a7ab9 */ /* 0x000fe40000000a00 */
[----:B------:R-:W-:Y:S02]  /*0820*/  UIMAD.WIDE.U32 UR14, UR7, UR10, URZ ;  /* 0x0000000a070e72a5 */ /* 0x000fe4000f8e003f */
[----:B------:R-:W-:Y:S02]  /*0830*/  USHF.R.S32.HI UR8, URZ, 0x1f, UR12 ;  /* 0x0000001f3f087899 */ /* 0x000fe4000801140c */
[----:B------:R-:W-:-:S02]  /*0840*/  USHF.R.S32.HI UR10, URZ, 0x1f, UR6 ;  /* 0x0000001f3f0a7899 */ /* 0x000fc40008011406 */
[----:B------:R-:W-:Y:S02]  /*0850*/  ULEA.HI UR8, UR8, UR12, URZ, 0x6 ;  /* 0x0000000c08087291 */ /* 0x000fe4000f8f303f */
[----:B------:R-:W-:Y:S02]  /*0860*/  ULEA.HI UR10, UR10, UR6, URZ, 0x6 ;  /* 0x000000060a0a7291 */ /* 0x000fe4000f8f303f */
[----:B------:R-:W-:Y:S02]  /*0870*/  UMOV UR4, UR7 ;  /* 0x0000000700047c82 */ /* 0x000fe40008000000 */
[----:B------:R-:W-:Y:S02]  /*0880*/  @UP2 USHF.R.U32.HI UR4, URZ, UR11, UR15 ;  /* 0x0000000b3f042299 */ /* 0x000fe4000801160f */
[----:B------:R-:W-:Y:S02]  /*0890*/  USHF.R.S32.HI UR14, URZ, 0x6, UR8 ;  /* 0x000000063f0e7899 */ /* 0x000fe40008011408 */
[----:B------:R-:W-:-:S02]  /*08a0*/  USHF.R.S32.HI UR11, URZ, 0x6, UR10 ;  /* 0x000000063f0b7899 */ /* 0x000fc4000801140a */
[----:B------:R-:W-:Y:S02]  /*08b0*/  UIADD3 UR6, UR9, -UR16, URZ ;  /* 0x8000001009067290 */ /* 0x000fe4000fffe03f */
[----:B------:R-:W-:Y:S02]  /*08c0*/  UISETP.LT.AND UP0, UPT, UR14, UR11, UPT ;  /* 0x0000000b0e00728c */ /* 0x000fe4000bf01270 */
[----:B------:R-:W-:Y:S02]  /*08d0*/  UIADD3 UR10, UR6, UR4, URZ ;  /* 0x00000004060a7290 */ /* 0x000fe4000fffe03f */
[----:B------:R-:W-:Y:S02]  /*08e0*/  ULDC UR8, c[0x0][0x324] ;  /* 0x0000c90000087ab9 */ /* 0x000fe40000000800 */
[----:B------:R-:W-:Y:S02]  /*08f0*/  USEL UR14, UR14, UR11, UP0 ;  /* 0x0000000b0e0e7287 */ /* 0x000fe40008000000 */
[----:B------:R-:W-:Y:S01]  /*0900*/  UIADD3 UR8, UR10, -UR8, URZ ;  /* 0x800000080a087290 */ /* 0x000fe2000fffe03f */
[----:B------:R-:W-:Y:S05]  /*0910*/  @P0 BRA `(.L_x_221) ;  /* 0x0000014000000947 */ /* 0x000fea0003800000 */
[----:B------:R-:W-:-:S06]  /*0920*/  UISETP.GT.AND UP0, UPT, UR10, -0x1, UPT ;  /* 0xffffffff0a00788c */ /* 0x000fcc000bf04270 */
[----:B------:R-:W-:-:S13]  /*0930*/  PLOP3.LUT P0, PT, PT, PT, UP0, 0x80, 0x0 ;  /* 0x000000000000781c */ /* 0x000fda0003f0f008 */
[----:B------:R-:W-:Y:S05]  /*0940*/  @P0 BRA `(.L_x_222) ;  /* 0x0000008000000947 */ /* 0x000fea0003800000 */
        /* <DEDUP_REMOVED lines=8> */
.L_x_222:
[----:B------:R-:W-:-:S03]  /*09d0*/  UISETP.NE.AND UP0, UPT, UR5, 0x1, UPT ;  /* 0x000000010500788c */ /* 0x000fc6000bf05270 */
[----:B------:R-:W-:Y:S02]  /*09e0*/  ULDC.64 UR4, c[0x0][0x330] ;  /* 0x0000cc0000047ab9 */ /* 0x000fe40000000a00 */
[----:B------:R-:W-:-:S07]  /*09f0*/  UIMAD.WIDE.U32 UR12, UR10, UR4, URZ ;  /* 0x000000040a0c72a5 */ /* 0x000fce000f8e003f */
[----:B------:R-:W-:Y:S02]  /*0a00*/  @UP0 UMOV UR11, UR13 ;  /* 0x0000000d000b0c82 */ /* 0x000fe40008000000 */
[----:B------:R-:W-:Y:S02]  /*0a10*/  @UP0 USHF.R.U32.HI UR10, URZ, UR5, UR11 ;  /* 0x000000053f0a0299 */ /* 0x000fe4000801160b */
.L_x_223:
[----:B------:R-:W-:Y:S02]  /*0a20*/  ULDC UR4, c[0x0][0x32c] ;  /* 0x0000cb0000047ab9 */ /* 0x000fe40000000800 */
[----:B------:R-:W-:-:S04]  /*0a30*/  UIMAD UR4, UR10, UR4, URZ ;  /* 0x000000040a0472a4 */ /* 0x000fc8000f8e023f */
[----:B------:R-:W-:-:S04]  /*0a40*/  UISETP.LT.AND UP0, UPT, UR8, UR4, UPT ;  /* 0x000000040800728c */ /* 0x000fc8000bf01270 */
[----:B------:R-:W-:-:S04]  /*0a50*/  USEL UR8, UR8, UR4, !UP0 ;  /* 0x0000000408087287 */ /* 0x000fc8000c000000 */
.L_x_221:
[----:B------:R-:W-:Y:S01]  /*0a60*/  USHF.R.S32.HI UR4, URZ, 0x1f, UR8 ;  /* 0x0000001f3f047899 */ /* 0x000fe20008011408 */
[----:B------:R-:W-:Y:S01]  /*0a70*/  PLOP3.LUT P1, PT, PT, PT, PT, 0x80, 0x0 ;  /* 0x000000000000781c */ /* 0x000fe20003f2f070 */
[----:B------:R-:W-:Y:S01]  /*0a80*/  IMAD.MOV.U32 R3, RZ, RZ, RZ ;  /* 0x000000ffff037224 */ /* 0x000fe200078e00ff */
[----:B------:R-:W-:Y:S01]  /*0a90*/  CS2R R96, SRZ ;  /* 0x0000000000607805 */ /* 0x000fe2000001ff00 */
[----:B------:R-:W-:Y:S01]  /*0aa0*/  ULEA.HI UR8, UR4, UR8, URZ, 0x6 ;  /* 0x0000000804087291 */ /* 0x000fe2000f8f303f */
[----:B------:R-:W-:Y:S01]  /*0ab0*/  IMAD.MOV.U32 R98, RZ, RZ, RZ ;  /* 0x000000ffff627224 */ /* 0x000fe200078e00ff */
[----:B------:R-:W-:Y:S01]  /*0ac0*/  CS2R R94, SRZ ;  /* 0x00000000005e7805 */ /* 0x000fe2000001ff00 */
[----:B------:R-:W-:Y:S01]  /*0ad0*/  CS2R R92, SRZ ;  /* 0x00000000005c7805 */ /* 0x000fe2000001ff00 */
[----:B------:R-:W-:Y:S01]  /*0ae0*/  USHF.R.S32.HI UR8, URZ, 0x6, UR8 ;  /* 0x000000063f087899 */ /* 0x000fe20008011408 */
[----:B------:R-:W-:Y:S01]  /*0af0*/  CS2R R90, SRZ ;  /* 0x00000000005a7805 */ /* 0x000fe2000001ff00 */
[----:B------:R-:W-:Y:S01]  /*0b00*/  CS2R R88, SRZ ;  /* 0x0000000000587805 */ /* 0x000fe2000001ff00 */
[----:B------:R-:W-:Y:S01]  /*0b10*/  CS2R R86, SRZ ;  /* 0x0000000000567805 */ /* 0x000fe2000001ff00 */
        /* <DEDUP_REMOVED lines=46> */
[----:B------:R-:W-:Y:S01]  /*0e00*/  IMAD.MOV.U32 R4, RZ, RZ, RZ ;  /* 0x000000ffff047224 */ /* 0x000fe200078e00ff */
[----:B------:R-:W-:Y:S05]  /*0e10*/  @!P0 BRA `(.L_x_224) ;  /* 0x0000ef4000008947 */ /* 0x000fea0003800000 */
[----:B------:R-:W-:-:S04]  /*0e20*/  ISETP.NE.U32.AND P3, PT, RZ, c[0x0][0x340], PT ;  /* 0x0000d000ff007a0c */ /* 0x000fc80003f65070 */
[----:B------:R-:W-:-:S13]  /*0e30*/  ISETP.NE.AND.EX P3, PT, RZ, c[0x0][0x344], PT, P3 ;  /* 0x0000d100ff007a0c */ /* 0x000fda0003f65330 */
[----:B------:R-:W-:-:S06]  /*0e40*/  @P3 IMAD.WIDE R8, R208, R5, c[0x0][0x340] ;  /* 0x0000d000d0083625 */ /* 0x000fcc00078e0205 */
[----:B------:R1:W2:Y:S01]  /*0e50*/  @P3 LDG.E R8, [R8.64] ;  /* 0x0000001208083981 */ /* 0x0002a2000c1e1900 */
[----:B------:R-:W-:Y:S01]  /*0e60*/  SHF.R.S32.HI R7, RZ, 0x1f, R2 ;  /* 0x0000001fff077819 */ /* 0x000fe20000011402 */
[C---:B------:R-:W-:Y:S01]  /*0e70*/  IMAD.WIDE.U32 R26, R2.reuse, c[0x0][0x178], RZ ;  /* 0x00005e00021a7a25 */ /* 0x040fe200078e00ff */
[----:B------:R-:W-:Y:S01]  /*0e80*/  SHF.R.S32.HI R83, RZ, 0x1f, R6 ;  /* 0x0000001fff537819 */ /* 0x000fe20000011406 */
[----:B------:R-:W3:Y:S01]  /*0e90*/  S2R R4, SR_CTAID.Y ;  /* 0x0000000000047919 */ /* 0x000ee20000002600 */
[----:B------:R-:W-:Y:S01]  /*0ea0*/  PLOP3.LUT P2, PT, PT, PT, UP2, 0x80, 0x0 ;  /* 0x000000000000781c */ /* 0x000fe20003f4f028 */
[----:B------:R-:W-:Y:S01]  /*0eb0*/  IMAD R7, R7, c[0x0][0x178], RZ ;  /* 0x00005e0007077a24 */ /* 0x000fe200078e02ff */
[CC--:B------:R-:W-:Y:S01]  /*0ec0*/  LEA.HI R5, R83.reuse, R6.reuse, RZ, 0x3 ;  /* 0x0000000653057211 */ /* 0x0c0fe200078f18ff */
[----:B------:R-:W-:Y:S01]  /*0ed0*/  ULDC UR4, c[0x0][0x2c4] ;  /* 0x0000b10000047ab9 */ /* 0x000fe20000000800 */
[----:B------:R-:W-:Y:S01]  /*0ee0*/  LEA.HI R3, R83, R6, RZ, 0x4 ;  /* 0x0000000653037211 */ /* 0x000fe200078f20ff */
[----:B------:R-:W-:Y:S01]  /*0ef0*/  IMAD R7, R2, c[0x0][0x17c], R7 ;  /* 0x00005f0002077a24 */ /* 0x000fe200078e0207 */
[----:B------:R-:W-:Y:S01]  /*0f00*/  SHF.R.S32.HI R12, RZ, 0x3, R5 ;  /* 0x00000003ff0c7819 */ /* 0x000fe20000011405 */
[----:B------:R-:W-:Y:S01]  /*0f10*/  UIMAD UR4, UR16, UR4, URZ ;  /* 0x00000004100472a4 */ /* 0x000fe2000f8e023f */
[----:B------:R-:W-:Y:S01]  /*0f20*/  LOP3.LUT R5, R5, 0xfffffff8, RZ, 0xc0, !PT ;  /* 0xfffffff805057812 */ /* 0x000fe200078ec0ff */
[----:B------:R-:W-:Y:S01]  /*0f30*/  IMAD.IADD R27, R27, 0x1, R7 ;  /* 0x000000011b1b7824 */ /* 0x000fe200078e0207 */
[----:B------:R-:W-:Y:S01]  /*0f40*/  SHF.R.S32.HI R2, RZ, 0x4, R3 ;  /* 0x00000004ff027819 */ /* 0x000fe20000011403 */
[----:B------:R-:W-:Y:S01]  /*0f50*/  IMAD.SHL.U32 R207, R12, 0x40, RZ ;  /* 0x000000400ccf7824 */ /* 0x000fe200078e00ff */
[----:B------:R-:W-:Y:S01]  /*0f60*/  IADD3 R23, P0, R0, R12, RZ ;  /* 0x0000000c00177210 */ /* 0x000fe20007f1e0ff */
[----:B------:R-:W-:Y:S01]  /*0f70*/  IMAD.IADD R54, R6, 0x1, -R5 ;  /* 0x0000000106367824 */ /* 0x000fe200078e0a05 */
[----:B------:R-:W-:Y:S01]  /*0f80*/  LEA.HI R205, R3, R2, RZ, 0x1 ;  /* 0x0000000203cd7211 */ /* 0x000fe200078f08ff */
[----:B------:R-:W-:Y:S01]  /*0f90*/  BSSY B0, `(.L_x_225) ;  /* 0x000007f000007945 */ /* 0x000fe20003800000 */
[----:B------:R-:W-:Y:S01]  /*0fa0*/  SHF.R.S32.HI R5, RZ, 0x1f, R0 ;  /* 0x0000001fff057819 */ /* 0x000fe20000011400 */
[----:B------:R-:W-:Y:S01]  /*0fb0*/  IMAD.SHL.U32 R18, R54, 0x8, RZ ;  /* 0x0000000836127824 */ /* 0x000fe200078e00ff */
[----:B------:R-:W-:-:S02]  /*0fc0*/  LOP3.LUT R205, R205, 0xfffffffe, RZ, 0xc0, !PT ;  /* 0xfffffffecdcd7812 */ /* 0x000fc400078ec0ff */
[----:B------:R-:W-:Y:S02]  /*0fd0*/  LEA.HI.X.SX32 R0, R12, R5, 0x1, P0 ;  /* 0x000000050c007211 */ /* 0x000fe400000f0eff */
[----:B------:R-:W-:Y:S01]  /*0fe0*/  LOP3.LUT R207, R207, 0x1c0, RZ, 0xc0, !PT ;  /* 0x000001c0cfcf7812 */ /* 0x000fe200078ec0ff */
[----:B------:R-:W-:Y:S01]  /*0ff0*/  IMAD.IADD R205, R2, 0x1, -R205 ;  /* 0x0000000102cd7824 */ /* 0x000fe200078e0acd */
[----:B------:R-:W-:Y:S01]  /*1000*/  IADD3 R5, R18, 0x80, RZ ;  /* 0x0000008012057810 */ /* 0x000fe20007ffe0ff */
[C---:B------:R-:W-:Y:S01]  /*1010*/  IMAD R2, R0.reuse, c[0x0][0x1e0], RZ ;  /* 0x0000780000027a24 */ /* 0x040fe200078e02ff */
[----:B------:R-:W-:Y:S01]  /*1020*/  LOP3.LUT R10, R207, 0x38, R18, 0xf8, !PT ;  /* 0x00000038cf0a7812 */ /* 0x000fe200078ef812 */
[----:B------:R-:W-:Y:S01]  /*1030*/  IMAD R0, R0, c[0x0][0x208], RZ ;  /* 0x0000820000007a24 */ /* 0x000fe200078e02ff */
[----:B------:R-:W-:Y:S01]  /*1040*/  SHF.R.U32.HI R207, RZ, 0x3, R207 ;  /* 0x00000003ffcf7819 */ /* 0x000fe200000116cf */
[----:B-1----:R-:W-:Y:S01]  /*1050*/  IMAD R9, R23, c[0x0][0x1e4], R2 ;  /* 0x0000790017097a24 */ /* 0x002fe200078e0202 */
[----:B------:R-:W-:Y:S01]  /*1060*/  LOP3.LUT R3, R3, 0xfffffff0, RZ, 0xc0, !PT ;  /* 0xfffffff003037812 */ /* 0x000fe200078ec0ff */
[----:B------:R-:W-:Y:S01]  /*1070*/  IMAD R7, R23, c[0x0][0x20c], R0 ;  /* 0x0000830017077a24 */ /* 0x000fe200078e0200 */
[----:B------:R-:W-:Y:S01]  /*1080*/  LOP3.LUT R207, R10, R207, RZ, 0x3c, !PT ;  /* 0x000000cf0acf7212 */ /* 0x000fe200078e3cff */
[----:B------:R-:W-:Y:S01]  /*1090*/  IMAD R0, R54, 0x20, R12 ;  /* 0x0000002036007824 */ /* 0x000fe200078e020c */
[----:B---3--:R-:W-:Y:S01]  /*10a0*/  SHF.R.S32.HI R10, RZ, 0x1f, R4 ;  /* 0x0000001fff0a7819 */ /* 0x008fe20000011404 */
[----:B------:R-:W-:Y:S01]  /*10b0*/  IMAD.IADD R16, R6, 0x1, -R3 ;  /* 0x0000000106107824 */ /* 0x000fe200078e0a03 */
[----:B------:R-:W-:Y:S01]  /*10c0*/  PLOP3.LUT P0, PT, PT, PT, UP2, 0x80, 0x0 ;  /* 0x000000000000781c */ /* 0x000fe20003f0f028 */
[----:B------:R-:W-:Y:S01]  /*10d0*/  IMAD.WIDE.U32 R26, R4, c[0x0][0x1b8], R26 ;  /* 0x00006e00041a7a25 */ /* 0x000fe200078e001a */
[----:B------:R-:W-:-:S02]  /*10e0*/  IADD3 R0, R0, UR7, RZ ;  /* 0x0000000700007c10 */ /* 0x000fc4000fffe0ff */
[----:B------:R-:W-:Y:S01]  /*10f0*/  ISETP.GE.AND P1, PT, R5, c[0x0][0x1d4], PT ;  /* 0x0000750005007a0c */ /* 0x000fe20003f26270 */
[----:B------:R-:W-:Y:S01]  /*1100*/  IMAD R5, R10, c[0x0][0x1b8], RZ ;  /* 0x00006e000a057a24 */ /* 0x000fe200078e02ff */
[----:B------:R-:W-:Y:S01]  /*1110*/  SHF.R.S32.HI R19, RZ, 0x1f, R18 ;  /* 0x0000001fff137819 */ /* 0x000fe20000011412 */
[----:B------:R-:W-:Y:S01]  /*1120*/  @P2 IMAD.HI.U32 R13, R0, c[0x0][0x2c8], RZ ;  /* 0x0000b200000d2a27 */ /* 0x000fe200078e00ff */
[----:B------:R-:W-:Y:S02]  /*1130*/  SHF.R.S32.HI R3, RZ, 0x1f, R208 ;  /* 0x0000001fff037819 */ /* 0x000fe400000114d0 */
[----:B------:R-:W-:Y:S01]  /*1140*/  SEL R11, R208, RZ, !P5 ;  /* 0x000000ffd00b7207 */ /* 0x000fe20006800000 */
[----:B------:R-:W-:Y:S01]  /*1150*/  IMAD R20, R4, c[0x0][0x1bc], R5 ;  /* 0x00006f0004147a24 */ /* 0x000fe200078e0205 */
[----:B------:R-:W-:Y:S01]  /*1160*/  SEL R2, R3, RZ, !P5 ;  /* 0x000000ff03027207 */ /* 0x000fe20006800000 */
[----:B------:R-:W-:Y:S01]  /*1170*/  IMAD.WIDE.U32 R24, R23, c[0x0][0x1e0], R18 ;  /* 0x0000780017187a25 */ /* 0x000fe200078e0012 */
[----:B------:R-:W-:-:S02]  /*1180*/  SHF.R.S32.HI R5, RZ, 0x1f, R16 ;  /* 0x0000001fff057819 */ /* 0x000fc40000011410 */
[----:B------:R-:W-:Y:S01]  /*1190*/  IADD3 R21, R27, R20, RZ ;  /* 0x000000141b157210 */ /* 0x000fe20007ffe0ff */
[----:B------:R-:W-:Y:S01]  /*11a0*/  IMAD.WIDE.U32 R22, R23, c[0x0][0x208], R18 ;  /* 0x0000820017167a25 */ /* 0x000fe200078e0012 */
[----:B------:R-:W-:-:S03]  /*11b0*/  LEA.HI R5, R5, R16, RZ, 0x3 ;  /* 0x0000001005057211 */ /* 0x000fc600078f18ff */
[----:B------:R-:W-:Y:S01]  /*11c0*/  IMAD.MOV.U32 R14, RZ, RZ, R0 ;  /* 0x000000ffff0e7224 */ /* 0x000fe200078e0000 */
[----:B------:R-:W-:Y:S01]  /*11d0*/  @P0 SHF.R.U32.HI R14, RZ, c[0x0][0x2cc], R13 ;  /* 0x0000b300ff0e0a19 */ /* 0x000fe2000001160d */
[----:B------:R-:W-:Y:S01]  /*11e0*/  IMAD R2, R2, c[0x0][0x1c0], RZ ;  /* 0x0000700002027a24 */ /* 0x000fe200078e02ff */
[----:B------:R-:W-:Y:S01]  /*11f0*/  LOP3.LUT R15, R5, 0xfffffff8, RZ, 0xc0, !PT ;  /* 0xfffffff8050f7812 */ /* 0x000fe200078ec0ff */
[----:B------:R-:W-:Y:S02]  /*1200*/  IMAD.MOV.U32 R20, RZ, RZ, R26 ;  /* 0x000000ffff147224 */ /* 0x000fe400078e001a */
[----:B------:R-:W-:Y:S01]  /*1210*/  IMAD.IADD R23, R23, 0x1, R7 ;  /* 0x0000000117177824 */ /* 0x000fe200078e0207 */
[----:B------:R-:W-:Y:S01]  /*1220*/  IADD3 R7, -R14, RZ, RZ ;  /* 0x000000ff0e077210 */ /* 0x000fe20007ffe1ff */
[----:B------:R-:W-:Y:S01]  /*1230*/  IMAD.IADD R25, R25, 0x1, R9 ;  /* 0x0000000119197824 */ /* 0x000fe200078e0209 */
[----:B------:R-:W-:Y:S01]  /*1240*/  SHF.R.S32.HI R9, RZ, 0x1f, R14 ;  /* 0x0000001fff097819 */ /* 0x000fe2000001140e */
[----:B------:R-:W-:-:S02]  /*1250*/  IMAD R2, R11, c[0x0][0x1c4], R2 ;  /* 0x000071000b027a24 */ /* 0x000fc400078e0202 */
[----:B------:R-:W-:-:S04]  /*1260*/  IMAD.WIDE.U32 R20, R11, c[0x0][0x1c0], R20 ;  /* 0x000070000b147a25 */ /* 0x000fc800078e0014 */
[----:B------:R-:W-:Y:S02]  /*1270*/  IMAD R7, R7, c[0x0][0x2c4], R0 ;  /* 0x0000b10007077a24 */ /* 0x000fe400078e0200 */
[----:B------:R-:W-:Y:S02]  /*1280*/  IMAD.IADD R21, R21, 0x1, R2 ;  /* 0x0000000115157824 */ /* 0x000fe400078e0202 */
[----:B------:R-:W-:Y:S01]  /*1290*/  IMAD R9, R9, c[0x0][0x1b0], RZ ;  /* 0x00006c0009097a24 */ /* 0x000fe200078e02ff */
[----:B------:R-:W-:Y:S01]  /*12a0*/  SHF.R.S32.HI R0, RZ, 0x1f, R7 ;  /* 0x0000001fff007819 */ /* 0x000fe20000011407 */
[----:B------:R-:W-:Y:S02]  /*12b0*/  IMAD.IADD R15, R16, 0x1, -R15 ;  /* 0x00000001100f7824 */ /* 0x000fe400078e0a0f */
[----:B------:R-:W-:Y:S02]  /*12c0*/  IMAD R11, R10, c[0x0][0x1e8], RZ ;  /* 0x00007a000a0b7a24 */ /* 0x000fe400078e02ff */
[C---:B------:R-:W-:Y:S01]  /*12d0*/  IMAD R9, R14.reuse, c[0x0][0x1b4], R9 ;  /* 0x00006d000e097a24 */ /* 0x040fe200078e0209 */
[C---:B------:R-:W-:Y:S01]  /*12e0*/  LOP3.LUT P6, RZ, R15.reuse, 0x4, RZ, 0xc0, !PT ;  /* 0x000000040fff7812 */ /* 0x040fe200078cc0ff */
[----:B------:R-:W-:Y:S01]  /*12f0*/  IMAD.WIDE.U32 R16, R14, c[0x0][0x1b0], R20 ;  /* 0x00006c000e107a25 */ /* 0x000fe200078e0014 */
[----:B------:R-:W-:-:S03]  /*1300*/  LOP3.LUT P0, RZ, R15, 0x2, RZ, 0xc0, !PT ;  /* 0x000000020fff7812 */ /* 0x000fc6000780c0ff */
[----:B------:R-:W-:Y:S01]  /*1310*/  IMAD R13, R10, c[0x0][0x210], RZ ;  /* 0x000084000a0d7a24 */ /* 0x000fe200078e02ff */
[----:B------:R-:W-:Y:S01]  /*1320*/  LEA.HI R10, R83, R6, RZ, 0x6 ;  /* 0x00000006530a7211 */ /* 0x000fe200078f30ff */
[C---:B------:R-:W-:Y:S02]  /*1330*/  IMAD R11, R4.reuse, c[0x0][0x1ec], R11 ;  /* 0x00007b00040b7a24 */ /* 0x040fe400078e020b */
[----:B------:R-:W-:Y:S01]  /*1340*/  IMAD.WIDE.U32 R212, R4, c[0x0][0x1e8], R24 ;  /* 0x00007a0004d47a25 */ /* 0x000fe200078e0018 */
[----:B------:R-:W-:-:S03]  /*1350*/  SHF.L.U32 R10, R10, 0x3, RZ ;  /* 0x000000030a0a7819 */ /* 0x000fc600000006ff */
[----:B------:R-:W-:Y:S01]  /*1360*/  IMAD.IADD R17, R17, 0x1, R9 ;  /* 0x0000000111117824 */ /* 0x000fe200078e0209 */
[----:B------:R-:W-:Y:S01]  /*1370*/  LOP3.LUT R207, R207, 0xfffffe00, R10, 0xf8, !PT ;  /* 0xfffffe00cfcf7812 */ /* 0x000fe200078ef80a */
[----:B------:R-:W-:Y:S02]  /*1380*/  IMAD R0, R0, c[0x0][0x1a8], RZ ;  /* 0x00006a0000007a24 */ /* 0x000fe400078e02ff */
[C---:B------:R-:W-:Y:S02]  /*1390*/  IMAD R13, R4.reuse, c[0x0][0x214], R13 ;  /* 0x00008500040d7a24 */ /* 0x040fe400078e020d */
[----:B------:R-:W-:-:S04]  /*13a0*/  IMAD.WIDE.U32 R20, R4, c[0x0][0x210], R22 ;  /* 0x0000840004147a25 */ /* 0x000fc800078e0016 */
[----:B------:R-:W-:Y:S01]  /*13b0*/  IMAD.IADD R213, R213, 0x1, R11 ;  /* 0x00000001d5d57824 */ /* 0x000fe200078e020b */
[----:B------:R-:W-:Y:S01]  /*13c0*/  IADD3 R11, R12, UR7, RZ ;  /* 0x000000070c0b7c10 */ /* 0x000fe2000fffe0ff */
[----:B------:R-:W-:Y:S01]  /*13d0*/  IMAD.SHL.U32 R4, R15, 0x40, RZ ;  /* 0x000000400f047824 */ /* 0x000fe200078e00ff */
[----:B------:R-:W-:Y:S01]  /*13e0*/  IADD3 R21, R21, R13, RZ ;  /* 0x0000000d15157210 */ /* 0x000fe20007ffe0ff */
[C---:B------:R-:W-:Y:S02]  /*13f0*/  IMAD R0, R7.reuse, c[0x0][0x1ac], R0 ;  /* 0x00006b0007007a24 */ /* 0x040fe400078e0200 */
[----:B------:R-:W-:Y:S01]  /*1400*/  IMAD.WIDE.U32 R16, R7, c[0x0][0x1a8], R16 ;  /* 0x00006a0007107a25 */ /* 0x000fe200078e0010 */
[----:B------:R-:W-:-:S03]  /*1410*/  LOP3.LUT R4, R4, 0x1c0, RZ, 0xc0, !PT ;  /* 0x000001c004047812 */ /* 0x000fc600078ec0ff */
[----:B------:R-:W-:Y:S01]  /*1420*/  IMAD.SHL.U32 R15, R205, 0x8, RZ ;  /* 0x00000008cd0f7824 */ /* 0x000fe200078e00ff */
[----:B------:R-:W-:Y:S01]  /*1430*/  LEA R14, P2, R16, c[0x0][0x160], 0x1 ;  /* 0x00005800100e7a11 */ /* 0x000fe200078408ff */
[----:B------:R-:W-:Y:S02]  /*1440*/  IMAD.IADD R0, R17, 0x1, R0 ;  /* 0x0000000111007824 */ /* 0x000fe400078e0200 */
[----:B------:R-:W-:Y:S01]  /*1450*/  IMAD.MOV.U32 R2, RZ, RZ, 0x10 ;  /* 0x00000010ff027424 */ /* 0x000fe200078e00ff */
[----:B------:R-:W-:Y:S01]  /*1460*/  LOP3.LUT R7, R4, 0x8, R15, 0xf8, !PT ;  /* 0x0000000804077812 */ /* 0x000fe200078ef80f */
[----:B------:R-:W-:Y:S01]  /*1470*/  IMAD.SHL.U32 R5, R5, 0x40, RZ ;  /* 0x0000004005057824 */ /* 0x000fe200078e00ff */
[----:B------:R-:W-:Y:S02]  /*1480*/  SHF.R.U32.HI R4, RZ, 0x3, R4 ;  /* 0x00000003ff047819 */ /* 0x000fe40000011604 */
[----:B------:R-:W-:Y:S02]  /*1490*/  LEA.HI.X R13, R16, c[0x0][0x164], R0, 0x1, P2 ;  /* 0x00005900100d7a11 */ /* 0x000fe400010f0c00 */
[----:B------:R-:W-:Y:S01]  /*14a0*/  LOP3.LUT R4, R7, R4, RZ, 0x3c, !PT ;  /* 0x0000000407047212 */ /* 0x000fe200078e3cff */
[----:B------:R1:W3:Y:S01]  /*14b0*/  SHFL.IDX PT, R16, R14, RZ, 0x181f ;  /* 0x00181fff0e107589 */ /* 0x0002e200000e0000 */
[----:B------:R-:W-:-:S02]  /*14c0*/  IADD3 R7, R18, 0x40, RZ ;  /* 0x0000004012077810 */ /* 0x000fc40007ffe0ff */
[----:B------:R-:W-:Y:S01]  /*14d0*/  SEL R2, R2, 0xfffffff0, !P0 ;  /* 0xfffffff002027807 */ /* 0x000fe20004000000 */
[----:B------:R1:W4:Y:S01]  /*14e0*/  SHFL.IDX PT, R17, R13, RZ, 0x181f ;  /* 0x00181fff0d117589 */ /* 0x00032200000e0000 */
[C---:B------:R-:W-:Y:S02]  /*14f0*/  ISETP.GE.AND P2, PT, R7.reuse, c[0x0][0x1d4], PT ;  /* 0x0000750007007a0c */ /* 0x040fe40003f46270 */
[----:B------:R-:W-:Y:S02]  /*1500*/  ISETP.GE.AND P0, PT, R7, c[0x0][0x198], PT ;  /* 0x0000660007007a0c */ /* 0x000fe40003f06270 */
[----:B------:R-:W-:Y:S02]  /*1510*/  LOP3.LUT R4, R4, 0xfffffe00, R5, 0xf8, !PT ;  /* 0xfffffe0004047812 */ /* 0x000fe400078ef805 */
[----:B--2---:R-:W-:Y:S01]  /*1520*/  @P3 SHF.R.S32.HI R9, RZ, 0x1f, R8 ;  /* 0x0000001fff093819 */ /* 0x004fe20000011408 */
[----:B------:R-:W-:Y:S02]  /*1530*/  @!P3 IMAD.MOV.U32 R8, RZ, RZ, R208 ;  /* 0x000000ffff08b224 */ /* 0x000fe400078e00d0 */
[----:B------:R-:W-:Y:S01]  /*1540*/  @!P3 IMAD.MOV.U32 R9, RZ, RZ, R3 ;  /* 0x000000ffff09b224 */ /* 0x000fe200078e0003 */
[----:B------:R-:W-:Y:S01]  /*1550*/  ISETP.GE.AND P3, PT, R18, c[0x0][0x1d4], PT ;  /* 0x0000750012007a0c */ /* 0x000fe20003f66270 */
[----:B------:R-:W-:Y:S01]  /*1560*/  IMAD.MOV.U32 R3, RZ, RZ, 0x20 ;  /* 0x00000020ff037424 */ /* 0x000fe200078e00ff */
[----:B------:R-:W-:Y:S01]  /*1570*/  SEL R210, R8, RZ, !P4 ;  /* 0x000000ff08d27207 */ /* 0x000fe20006000000 */
[----:B------:R-:W-:Y:S01]  /*1580*/  IMAD.SHL.U32 R8, R54, 0x8, RZ ;  /* 0x0000000836087824 */ /* 0x000fe200078e00ff */
[----:B------:R-:W-:-:S02]  /*1590*/  SEL R215, R9, RZ, !P4 ;  /* 0x000000ff09d77207 */ /* 0x000fc40006000000 */
[----:B------:R-:W-:Y:S01]  /*15a0*/  ISETP.GE.AND P4, PT, R11, UR4, PT ;  /* 0x000000040b007c0c */ /* 0x000fe2000bf86270 */
[----:B------:R-:W-:Y:S01]  /*15b0*/  IMAD.WIDE.U32 R212, R210, c[0x0][0x1f0], R212 ;  /* 0x00007c00d2d47a25 */ /* 0x000fe200078e00d4 */
[----:B------:R-:W-:Y:S02]  /*15c0*/  IADD3 R0, R8, 0x80, RZ ;  /* 0x0000008008007810 */ /* 0x000fe40007ffe0ff */
[----:B------:R-:W-:Y:S01]  /*15d0*/  SEL R3, R3, 0xffffffe0, !P6 ;  /* 0xffffffe003037807 */ /* 0x000fe20007000000 */
[C---:B------:R-:W-:Y:S01]  /*15e0*/  IMAD R219, R215.reuse, c[0x0][0x1f0], RZ ;  /* 0x00007c00d7db7a24 */ /* 0x040fe200078e02ff */
[----:B------:R-:W-:Y:S01]  /*15f0*/  ISETP.GE.AND P6, PT, R0, c[0x0][0x198], PT ;  /* 0x0000660000007a0c */ /* 0x000fe20003fc6270 */
[----:B------:R-:W-:Y:S01]  /*1600*/  IMAD R215, R215, c[0x0][0x218], RZ ;  /* 0x00008600d7d77a24 */ /* 0x000fe200078e02ff */
[----:B------:R-:W-:Y:S01]  /*1610*/  ISETP.GE.AND P5, PT, R8, c[0x0][0x198], PT ;  /* 0x0000660008007a0c */ /* 0x000fe20003fa6270 */
[C---:B------:R-:W-:Y:S01]  /*1620*/  IMAD R219, R210.reuse, c[0x0][0x1f4], R219 ;  /* 0x00007d00d2db7a24 */ /* 0x040fe200078e02db */
[----:B------:R-:W-:Y:S01]  /*1630*/  P2R R9, PR, RZ, 0x40 ;  /* 0x00000040ff097803 */ /* 0x000fe20000000000 */
[----:B------:R-:W-:-:S02]  /*1640*/  IMAD R215, R210, c[0x0][0x21c], R215 ;  /* 0x00008700d2d77a24 */ /* 0x000fc400078e02d7 */
[----:B------:R-:W-:-:S04]  /*1650*/  IMAD.WIDE.U32 R210, R210, c[0x0][0x218], R20 ;  /* 0x00008600d2d27a25 */ /* 0x000fc800078e0014 */
[----:B------:R-:W-:Y:S02]  /*1660*/  IMAD.IADD R219, R213, 0x1, R219 ;  /* 0x00000001d5db7824 */ /* 0x000fe400078e02db */
[----:B------:R-:W-:Y:S01]  /*1670*/  IMAD.IADD R215, R211, 0x1, R215 ;  /* 0x00000001d3d77824 */ /* 0x000fe200078e02d7 */
[----:B------:R-:W-:Y:S05]  /*1680*/  @P4 BRA `(.L_x_226) ;  /* 0x000000f000004947 */ /* 0x000fea0003800000 */
[----:B-1-34-:R-:W-:Y:S02]  /*1690*/  SHF.R.S32.HI R10, RZ, 0x1f, R7 ;  /* 0x0000001fff0a7819 */ /* 0x01afe40000011407 */
[----:B------:R-:W-:Y:S02]  /*16a0*/  SHF.R.S32.HI R5, RZ, 0x1f, R0 ;  /* 0x0000001fff057819 */ /* 0x000fe40000011400 */
[----:B------:R-:W-:Y:S01]  /*16b0*/  LEA.HI R9, R10, R7, RZ, 0x3 ;  /* 0x000000070a097211 */ /* 0x000fe200078f18ff */
[----:B------:R-:W-:Y:S01]  /*16c0*/  IMAD.SHL.U32 R10, R207, 0x2, RZ ;  /* 0x00000002cf0a7824 */ /* 0x000fe200078e00ff */
[----:B------:R-:W-:Y:S02]  /*16d0*/  LEA.HI R5, R5, R0, RZ, 0x3 ;  /* 0x0000000005057211 */ /* 0x000fe400078f18ff */
[----:B------:R-:W-:-:S02]  /*16e0*/  LEA R20, P4, R8, R16, 0x1 ;  /* 0x0000001008147211 */ /* 0x000fc400078808ff */
[----:B------:R-:W-:Y:S02]  /*16f0*/  LOP3.LUT R9, R9, 0xfffffff8, RZ, 0xc0, !PT ;  /* 0xfffffff809097812 */ /* 0x000fe400078ec0ff */
[----:B------:R-:W-:Y:S02]  /*1700*/  LOP3.LUT R5, R5, 0xfffffff8, RZ, 0xc0, !PT ;  /* 0xfffffff805057812 */ /* 0x000fe400078ec0ff */
[----:B------:R-:W-:Y:S01]  /*1710*/  LEA.HI.X R21, R8, R17, R19, 0x1, P4 ;  /* 0x0000001108157211 */ /* 0x000fe200020f0c13 */
[----:B------:R-:W-:-:S04]  /*1720*/  IMAD.WIDE R22, R9, 0x2, R16 ;  /* 0x0000000209167825 */ /* 0x000fc800078e0210 */
[----:B------:R-:W-:Y:S01]  /*1730*/  IMAD.WIDE R16, R5, 0x2, R16 ;  /* 0x0000000205107825 */ /* 0x000fe200078e0210 */
[----:B------:R-:W-:Y:S01]  /*1740*/  @!PT LDS RZ, [RZ] ;  /* 0x00000000fffff984 */ /* 0x000fe20000000800 */
[----:B------:R1:W-:Y:S04]  /*1750*/  LDGSTS.E.BYPASS.LTC128B.128 [R10+0xc100], [R20.64], !P5 ;  /* 0x0c100000140a7fae */ /* 0x0003e8000e901d52 */
[----:B------:R1:W-:Y:S04]  /*1760*/  LDGSTS.E.BYPASS.LTC128B.128 [R10+0x10100], [R22.64], !P0 ;  /* 0x10100000160a7fae */ /* 0x0003e8000c101d52 */
[----:B------:R1:W-:Y:S02]  /*1770*/  LDGSTS.E.BYPASS.LTC128B.128 [R10+0x14100], [R16.64], !P6 ;  /* 0x14100000100a7fae */ /* 0x0003e4000f101d52 */
.L_x_226:
[----:B-1-34-:R-:W-:Y:S05]  /*1780*/  BSYNC B0 ;  /* 0x0000000000007941 */ /* 0x01afea0003800000 */
.L_x_225:
[----:B------:R-:W-:Y:S01]  /*1790*/  IADD3 R5, R11, 0x20, RZ ;  /* 0x000000200b057810 */ /* 0x000fe20007ffe0ff */
[----:B------:R1:W2:Y:S01]  /*17a0*/  SHFL.IDX PT, R21, R13, 0x1, 0x181f ;  /* 0x00381f000d157f89 */ /* 0x0002a200000e0000 */
[----:B------:R-:W-:Y:S02]  /*17b0*/  BSSY B0, `(.L_x_227) ;  /* 0x0000014000007945 */ /* 0x000fe40003800000 */
[----:B------:R-:W-:Y:S01]  /*17c0*/  ISETP.GE.AND P4, PT, R5, UR4, PT ;  /* 0x0000000405007c0c */ /* 0x000fe2000bf86270 */
        /* <DEDUP_REMOVED lines=18> */
.L_x_228:
[----:B------:R-:W-:Y:S05]  /*18f0*/  BSYNC B0 ;  /* 0x0000000000007941 */ /* 0x000fea0003800000 */
.L_x_227:
[----:B------:R-:W-:Y:S01]  /*1900*/  IADD3 R5, R11, 0x40, RZ ;  /* 0x000000400b057810 */ /* 0x000fe20007ffe0ff */
[----:B--2---:R2:W4:Y:S01]  /*1910*/  SHFL.IDX PT, R21, R13, 0x2, 0x181f ;  /* 0x00581f000d157f89 */ /* 0x00452200000e0000 */
[----:B------:R-:W-:Y:S02]  /*1920*/  BSSY B0, `(.L_x_229) ;  /* 0x0000014000007945 */ /* 0x000fe40003800000 */
[----:B------:R-:W-:Y:S01]  /*1930*/  ISETP.GE.AND P4, PT, R5, UR4, PT ;  /* 0x0000000405007c0c */ /* 0x000fe2000bf86270 */
        /* <DEDUP_REMOVED lines=18> */
.L_x_230:
[----:B------:R-:W-:Y:S05]  /*1a60*/  BSYNC B0 ;  /* 0x0000000000007941 */ /* 0x000fea0003800000 */
.L_x_229:
[----:B---3--:R-:W3:Y:S01]  /*1a70*/  SHFL.IDX PT, R16, R14, 0x3, 0x181f ;  /* 0x00781f000e107f89 */ /* 0x008ee200000e0000 */
[----:B------:R-:W-:Y:S01]  /*1a80*/  IADD3 R11, R11, 0x60, RZ ;  /* 0x000000600b0b7810 */ /* 0x000fe20007ffe0ff */
[----:B------:R-:W-:Y:S01]  /*1a90*/  UIADD3 UR20, UR14, -0x1, URZ ;  /* 0xffffffff0e147890 */ /* 0x000fe2000fffe03f */
[----:B------:R-:W-:Y:S01]  /*1aa0*/  IMAD.SHL.U32 R207, R207, 0x2, RZ ;  /* 0x00000002cfcf7824 */ /* 0x000fe200078e00ff */
[----:B------:R-:W5:Y:S01]  /*1ab0*/  SHFL.IDX PT, R17, R13, 0x3, 0x181f ;  /* 0x00781f000d117f89 */ /* 0x000f6200000e0000 */
[----:B------:R-:W-:Y:S01]  /*1ac0*/  ISETP.GE.AND P6, PT, R11, UR4, PT ;  /* 0x000000040b007c0c */ /* 0x000fe2000bfc6270 */
[----:B------:R-:W-:Y:S01]  /*1ad0*/  USHF.L.U32 UR15, UR20, 0x6, URZ ;  /* 0x00000006140f7899 */ /* 0x000fe2000800063f */
[----:B------:R-:W-:Y:S01]  /*1ae0*/  IMAD.MOV.U32 R218, RZ, RZ, R212 ;  /* 0x000000ffffda7224 */ /* 0x000fe200078e00d4 */
[----:B------:R-:W-:Y:S01]  /*1af0*/  ULDC.64 UR4, c[0x0][0x1e0] ;  /* 0x0000780000047ab9 */ /* 0x000fe20000000a00 */
[CC--:B------:R-:W-:Y:S01]  /*1b00*/  LEA.HI R80, R83.reuse, R6.reuse, RZ, 0x5 ;  /* 0x0000000653507211 */ /* 0x0c0fe200078f28ff */
[----:B------:R-:W-:Y:S01]  /*1b10*/  UMOV UR10, 0x6 ;  /* 0x00000006000a7882 */ /* 0x000fe20000000000 */
[----:B------:R-:W-:Y:S01]  /*1b20*/  LEA.HI R83, R83, R6, RZ, 0x2 ;  /* 0x0000000653537211 */ /* 0x000fe200078f10ff */
[----:B------:R-:W-:Y:S01]  /*1b30*/  IMAD.U32 R5, RZ, RZ, UR15 ;  /* 0x0000000fff057e24 */ /* 0x000fe2000f8e00ff */
[----:B------:R-:W-:Y:S01]  /*1b40*/  USHF.L.U32 UR22, UR4, 0x6, URZ ;  /* 0x0000000604167899 */ /* 0x000fe2000800063f */
[----:B------:R-:W-:Y:S01]  /*1b50*/  SHF.R.S32.HI R81, RZ, 0x5, R80 ;  /* 0x00000005ff517819 */ /* 0x000fe20000011450 */
[----:B------:R-:W-:Y:S01]  /*1b60*/  USHF.L.U64.HI UR21, UR4, UR10, UR5 ;  /* 0x0000000a04157299 */ /* 0x000fe20008010205 */
[----:B------:R-:W-:Y:S01]  /*1b70*/  LOP3.LUT R83, R83, 0xfffffffc, RZ, 0xc0, !PT ;  /* 0xfffffffc53537812 */ /* 0x000fe200078ec0ff */
[----:B------:R-:W-:Y:S01]  /*1b80*/  USHF.R.S32.HI UR11, URZ, 0x1f, UR20 ;  /* 0x0000001f3f0b7899 */ /* 0x000fe20008011414 */
[----:B------:R-:W-:Y:S01]  /*1b90*/  @!P6 SHF.R.S32.HI R10, RZ, 0x1f, R7 ;  /* 0x0000001fff0ae819 */ /* 0x000fe20000011407 */
[----:B------:R-:W-:Y:S01]  /*1ba0*/  UIMAD UR12, UR21, UR20, URZ ;  /* 0x00000014150c72a4 */ /* 0x000fe2000f8e023f */
[----:B------:R-:W-:Y:S01]  /*1bb0*/  IMAD R206, R81, 0x400, R4 ;  /* 0x0000040051ce7824 */ /* 0x000fe200078e0204 */
[----:B------:R-:W-:Y:S01]  /*1bc0*/  USHF.L.U32 UR13, UR4, 0x5, URZ ;  /* 0x00000005040d7899 */ /* 0x000fe2000800063f */
[----:B------:R-:W-:Y:S01]  /*1bd0*/  @!P6 LEA.HI R9, R10, R7, RZ, 0x3 ;  /* 0x000000070a09e211 */ /* 0x000fe200078f18ff */
[----:B------:R-:W-:Y:S01]  /*1be0*/  IMAD.U32 R7, RZ, RZ, UR22 ;  /* 0x00000016ff077e24 */ /* 0x000fe2000f8e00ff */
[----:B---3--:R-:W-:Y:S01]  /*1bf0*/  @!P6 LEA R20, P4, R8, R16, 0x1 ;  /* 0x000000100814e211 */ /* 0x008fe200078808ff */
[----:B------:R-:W-:Y:S01]  /*1c00*/  UIMAD UR12, UR11, UR22, UR12 ;  /* 0x000000160b0c72a4 */ /* 0x000fe2000f8e020c */
[----:B------:R-:W-:Y:S01]  /*1c10*/  IADD3 R10, -R5, UR9, -R12 ;  /* 0x00000009050a7c10 */ /* 0x000fe2000fffe90c */
[----:B------:R-:W-:Y:S01]  /*1c20*/  IMAD.SHL.U32 R206, R206, 0x2, RZ ;  /* 0x00000002cece7824 */ /* 0x000fe200078e00ff */
[----:B----45:R-:W-:Y:S01]  /*1c30*/  @!P6 LEA.HI.X R21, R8, R17, R19, 0x1, P4 ;  /* 0x000000110815e211 */ /* 0x030fe200020f0c13 */
[----:B------:R-:W-:Y:S01]  /*1c40*/  IMAD.WIDE.U32 R18, R7, UR20, R218 ;  /* 0x0000001407127c25 */ /* 0x000fe2000f8e00da */
[----:B------:R-:W-:Y:S01]  /*1c50*/  @!P6 LOP3.LUT R9, R9, 0xfffffff8, RZ, 0xc0, !PT ;  /* 0xfffffff80909e812 */ /* 0x000fe200078ec0ff */
[----:B------:R-:W-:Y:S01]  /*1c60*/  UISETP.GT.AND UP0, UPT, UR20, UR8, UPT ;  /* 0x000000081400728c */ /* 0x000fe2000bf04270 */
[C---:B------:R-:W-:Y:S01]  /*1c70*/  ISETP.GE.AND P4, PT, R10.reuse, 0x21, PT ;  /* 0x000000210a00780c */ /* 0x040fe20003f86270 */
[----:B------:R-:W-:Y:S01]  /*1c80*/  @!PT LDS RZ, [RZ] ;  /* 0x00000000fffff984 */ /* 0x000fe20000000800 */
[----:B------:R3:W-:Y:S01]  /*1c90*/  @!P6 LDGSTS.E.BYPASS.LTC128B.128 [R207+0xf100], [R20.64], !P5 ;  /* 0x0f10000014cfefae */ /* 0x0007e2000e901d52 */
[----:B------:R-:W-:Y:S01]  /*1ca0*/  ISETP.GE.AND P5, PT, R10, 0x1, PT ;  /* 0x000000010a00780c */ /* 0x000fe20003fa6270 */
[----:B------:R-:W-:Y:S01]  /*1cb0*/  @!P6 IMAD.WIDE R22, R9, 0x2, R16 ;  /* 0x000000020916e825 */ /* 0x000fe200078e0210 */
[----:B------:R-:W-:Y:S01]  /*1cc0*/  IADD3 R9, R19, UR12, RZ ;  /* 0x0000000c13097c10 */ /* 0x000fe2000fffe0ff */
[----:B------:R-:W-:-:S02]  /*1cd0*/  UMOV UR12, 0x5 ;  /* 0x00000005000c7882 */ /* 0x000fc40000000000 */
[----:B------:R-:W-:Y:S01]  /*1ce0*/  USHF.L.U64.HI UR12, UR4, UR12, UR5 ;  /* 0x0000000c040c7299 */ /* 0x000fe20008010205 */
[----:B------:R3:W-:Y:S01]  /*1cf0*/  @!P6 LDGSTS.E.BYPASS.LTC128B.128 [R207+0x13100], [R22.64], !P0 ;  /* 0x1310000016cfefae */ /* 0x0007e2000c101d52 */
[--C-:B------:R-:W-:Y:S01]  /*1d00*/  IMAD R202, R2, 0x2, R206.reuse ;  /* 0x0000000202ca7824 */ /* 0x100fe200078e02ce */
[----:B------:R-:W-:Y:S01]  /*1d10*/  ULDC.64 UR4, c[0x0][0x208] ;  /* 0x0000820000047ab9 */ /* 0x000fe20000000a00 */
[C---:B------:R-:W-:Y:S01]  /*1d20*/  IMAD R201, R3.reuse, 0x2, R206 ;  /* 0x0000000203c97824 */ /* 0x040fe200078e02ce */
[----:B------:R-:W-:Y:S01]  /*1d30*/  UIMAD UR11, UR11, UR4, URZ ;  /* 0x000000040b0b72a4 */ /* 0x000fe2000f8e023f */
[----:B------:R-:W-:Y:S01]  /*1d40*/  IMAD R199, R3, 0x2, R202 ;  /* 0x0000000203c77824 */ /* 0x000fe200078e02ca */
[----:B------:R-:W-:Y:S01]  /*1d50*/  UIMAD.WIDE.U32 UR24, UR20, UR4, URZ ;  /* 0x00000004141872a5 */ /* 0x000fe2000f8e003f */
[C---:B-12---:R-:W-:Y:S01]  /*1d60*/  @P5 LEA R14, P0, R18.reuse, c[0x0][0x1c8], 0x1 ;  /* 0x00007200120e5a11 */ /* 0x046fe200078008ff */
[----:B------:R-:W-:Y:S02]  /*1d70*/  UIMAD UR11, UR20, UR5, UR11 ;  /* 0x00000005140b72a4 */ /* 0x000fe4000f8e020b */
[----:B------:R-:W-:Y:S01]  /*1d80*/  USHF.L.U64.HI UR10, UR4, UR10, UR5 ;  /* 0x0000000a040a7299 */ /* 0x000fe20008010205 */
[C---:B------:R-:W-:Y:S01]  /*1d90*/  @P5 LEA.HI.X R15, R18.reuse, c[0x0][0x1cc], R9, 0x1, P0 ;  /* 0x00007300120f5a11 */ /* 0x040fe200000f0c09 */
[----:B------:R-:W-:Y:S01]  /*1da0*/  UIADD3 UR11, UR25, UR11, URZ ;  /* 0x0000000b190b7290 */ /* 0x000fe2000fffe03f */
[----:B------:R-:W-:Y:S01]  /*1db0*/  @P4 IADD3 R10, P0, R18, UR13, RZ ;  /* 0x0000000d120a4c10 */ /* 0x000fe2000ff1e0ff */
[----:B------:R-:W-:-:S03]  /*1dc0*/  @UP0 UIADD3 UR5, UR14, -0x2, URZ ;  /* 0xfffffffe0e050890 */ /* 0x000fc6000fffe03f */
[----:B------:R-:W-:Y:S01]  /*1dd0*/  @P4 IADD3.X R9, R9, UR12, RZ, P0, !PT ;  /* 0x0000000c09094c10 */ /* 0x000fe200087fe4ff */
[----:B------:R-:W-:Y:S01]  /*1de0*/  IMAD.U32 R13, RZ, RZ, UR11 ;  /* 0x0000000bff0d7e24 */ /* 0x000fe2000f8e00ff */
[C---:B------:R-:W-:Y:S01]  /*1df0*/  @P4 LEA R18, P0, R10.reuse, c[0x0][0x1c8], 0x1 ;  /* 0x000072000a124a11 */ /* 0x040fe200078008ff */
[----:B------:R-:W-:Y:S02]  /*1e00*/  USHF.L.U32 UR11, UR4, 0x6, URZ ;  /* 0x00000006040b7899 */ /* 0x000fe4000800063f */
[----:B------:R-:W-:Y:S01]  /*1e10*/  @UP0 USHF.R.S32.HI UR4, URZ, 0x1f, UR5 ;  /* 0x0000001f3f040899 */ /* 0x000fe20008011405 */
[----:B------:R-:W-:Y:S02]  /*1e20*/  @P4 LEA.HI.X R19, R10, c[0x0][0x1cc], R9, 0x1, P0 ;  /* 0x000073000a134a11 */ /* 0x000fe400000f0c09 */
[----:B------:R-:W-:Y:S02]  /*1e30*/  @!P6 IADD3 R9, R8, 0x80, RZ ;  /* 0x000000800809e810 */ /* 0x000fe40007ffe0ff */
[----:B------:R-:W-:Y:S01]  /*1e40*/  ISETP.GE.AND P0, PT, R0, c[0x0][0x198], PT ;  /* 0x0000660000007a0c */ /* 0x000fe20003f06270 */
[----:B------:R-:W-:Y:S01]  /*1e50*/  IMAD.SHL.U32 R0, R54, 0x40, RZ ;  /* 0x0000004036007824 */ /* 0x000fe200078e00ff */
[----:B------:R-:W-:-:S04]  /*1e60*/  @!P6 SHF.R.S32.HI R8, RZ, 0x1f, R9 ;  /* 0x0000001fff08e819 */ /* 0x000fc80000011409 */
[----:B------:R-:W-:Y:S01]  /*1e70*/  @!P6 LEA.HI R9, R8, R9, RZ, 0x3 ;  /* 0x000000090809e211 */ /* 0x000fe200078f18ff */
[----:B------:R-:W-:-:S03]  /*1e80*/  IMAD.SHL.U32 R8, R12, 0x8, RZ ;  /* 0x000000080c087824 */ /* 0x000fc600078e00ff */
[----:B------:R-:W-:-:S05]  /*1e90*/  @!P6 LOP3.LUT R9, R9, 0xfffffff8, RZ, 0xc0, !PT ;  /* 0xfffffff80909e812 */ /* 0x000fca00078ec0ff */
[----:B------:R-:W-:Y:S01]  /*1ea0*/  @!P6 IMAD.WIDE R16, R9, 0x2, R16 ;  /* 0x000000020910e825 */ /* 0x000fe200078e0210 */
[----:B------:R-:W-:-:S04]  /*1eb0*/  LOP3.LUT R9, R0, 0x1c0, RZ, 0xc0, !PT ;  /* 0x000001c000097812 */ /* 0x000fc800078ec0ff */
[----:B------:R1:W-:Y:S01]  /*1ec0*/  @!P6 LDGSTS.E.BYPASS.LTC128B.128 [R207+0x17100], [R16.64], !P0 ;  /* 0x1710000010cfefae */ /* 0x0003e2000c101d52 */
[----:B------:R-:W-:Y:S02]  /*1ed0*/  LOP3.LUT R0, R9, 0x8, R8, 0xf8, !PT ;  /* 0x0000000809007812 */ /* 0x000fe400078ef808 */
[----:B------:R-:W-:Y:S01]  /*1ee0*/  SHF.R.U32.HI R9, RZ, 0x3, R9 ;  /* 0x00000003ff097819 */ /* 0x000fe20000011609 */
[----:B------:R-:W0:Y:S03]  /*1ef0*/  LDGDEPBAR ;  /* 0x00000000000079af */ /* 0x000e260000000000 */
[----:B------:R-:W-:Y:S01]  /*1f00*/  LOP3.LUT R0, R0, R9, RZ, 0x3c, !PT ;  /* 0x0000000900007212 */ /* 0x000fe200078e3cff */
[----:B------:R-:W-:Y:S04]  /*1f10*/  BAR.SYNC.DEFER_BLOCKING 0x0 ;  /* 0x0000000000007b1d */ /* 0x000fe80000010000 */
[----:B------:R-:W-:-:S04]  /*1f20*/  IMAD R205, R205, 0x200, R0 ;  /* 0x00000200cdcd7824 */ /* 0x000fc800078e0200 */
[----:B------:R-:W-:-:S05]  /*1f30*/  IMAD.SHL.U32 R205, R205, 0x2, RZ ;  /* 0x00000002cdcd7824 */ /* 0x000fca00078e00ff */
[----:B------:R-:W-:Y:S02]  /*1f40*/  IADD3 R204, R205, 0x6120, RZ ;  /* 0x00006120cdcc7810 */ /* 0x000fe40007ffe0ff */
[----:B-1----:R-:W-:Y:S02]  /*1f50*/  SEL R17, RZ, 0x2, P2 ;  /* 0x00000002ff117807 */ /* 0x002fe40001000000 */
[----:B------:R-:W-:Y:S01]  /*1f60*/  SEL R16, RZ, 0x4, P1 ;  /* 0x00000004ff107807 */ /* 0x000fe20000800000 */
        /* <DEDUP_REMOVED lines=8> */
[----:B------:R2:W-:Y:S01]  /*1ff0*/  @P4 LDGSTS.E.BYPASS.LTC128B.128 [R207+0xb100], [R18.64+0x100], !P1 ;  /* 0x0b10010012cf4fae */ /* 0x0005e2000c901d52 */
[----:B------:R-:W-:-:S03]  /*2000*/  LOP3.LUT P4, RZ, R54, 0x2, RZ, 0xc0, !PT ;  /* 0x0000000236ff7812 */ /* 0x000fc6000788c0ff */
[----:B------:R-:W0:Y:S01]  /*2010*/  LDGDEPBAR ;  /* 0x00000000000079af */ /* 0x000e220000000000 */
[----:B-1----:R-:W-:Y:S02]  /*2020*/  IMAD.U32 R14, RZ, RZ, UR24 ;  /* 0x00000018ff0e7e24 */ /* 0x002fe4000f8e00ff */
[----:B------:R-:W-:-:S03]  /*2030*/  IMAD.U32 R15, RZ, RZ, UR25 ;  /* 0x00000019ff0f7e24 */ /* 0x000fc6000f8e00ff */
[----:B------:R-:W-:-:S04]  /*2040*/  LEA R15, P0, R14, R210, 0x6 ;  /* 0x000000d20e0f7211 */ /* 0x000fc800078030ff */
[----:B------:R-:W-:Y:S02]  /*2050*/  LEA.HI.X R0, R14, R215, R13, 0x6, P0 ;  /* 0x000000d70e007211 */ /* 0x000fe400000f340d */
[----:B------:R-:W-:Y:S01]  /*2060*/  LEA R56, P0, R15, c[0x0][0x1f8], 0x1 ;  /* 0x00007e000f387a11 */ /* 0x000fe200078008ff */
[----:B------:R-:W-:-:S04]  /*2070*/  DEPBAR.LE SB0, 0x1 ;  /* 0x000080400000791a */ /* 0x000fc80000000000 */
[----:B------:R-:W-:-:S04]  /*2080*/  DEPBAR.LE SB0, 0x0 ;  /* 0x000080000000791a */ /* 0x000fc80000000000 */
[----:B------:R-:W-:Y:S01]  /*2090*/  BAR.SYNC.DEFER_BLOCKING 0x0 ;  /* 0x0000000000007b1d */ /* 0x000fe20000010000 */
[----:B------:R-:W-:Y:S02]  /*20a0*/  LEA.HI.X R57, R15, c[0x0][0x1fc], R0, 0x1, P0 ;  /* 0x00007f000f397a11 */ /* 0x000fe400000f0c00 */
[----:B------:R-:W-:Y:S02]  /*20b0*/  IADD3 R0, -R12, UR9, -R5 ;  /* 0x000000090c007c10 */ /* 0x000fe4000fffe905 */
[----:B------:R-:W-:Y:S02]  /*20c0*/  SEL R13, RZ, 0x1, P3 ;  /* 0x00000001ff0d7807 */ /* 0x000fe40001800000 */
[----:B------:R-:W-:Y:S02]  /*20d0*/  ISETP.LT.OR P6, PT, R0, 0x1, P3 ;  /* 0x000000010000780c */ /* 0x000fe40001fc1670 */
[----:B------:R-:W-:Y:S02]  /*20e0*/  IADD3 R14, R205, 0x6100, RZ ;  /* 0x00006100cd0e7810 */ /* 0x000fe40007ffe0ff */
[----:B------:R-:W-:-:S02]  /*20f0*/  IADD3 R13, R16, R17, R13 ;  /* 0x00000011100d7210 */ /* 0x000fc40007ffe00d */
[----:B------:R-:W-:Y:S02]  /*2100*/  @P4 IADD3 R204, R14, -0x20, RZ ;  /* 0xffffffe00ecc4810 */ /* 0x000fe40007ffe0ff */
[----:B------:R-:W-:Y:S02]  /*2110*/  IADD3 R52, P0, R56, UR11, RZ ;  /* 0x0000000b38347c10 */ /* 0x000fe4000ff1e0ff */
[C---:B------:R-:W-:Y:S02]  /*2120*/  LOP3.LUT P5, RZ, R13.reuse, 0x2, RZ, 0xc0, !PT ;  /* 0x000000020dff7812 */ /* 0x040fe400078ac0ff */
[----:B------:R-:W-:Y:S02]  /*2130*/  LOP3.LUT P4, RZ, R13, 0x4, RZ, 0xc0, !PT ;  /* 0x000000040dff7812 */ /* 0x000fe4000788c0ff */
[----:B------:R-:W-:Y:S02]  /*2140*/  IADD3.X R53, R57, UR10, RZ, P0, !PT ;  /* 0x0000000a39357c10 */ /* 0x000fe400087fe4ff */
[C---:B------:R-:W-:Y:S01]  /*2150*/  ISETP.LT.OR P0, PT, R0.reuse, 0x1, !P5 ;  /* 0x000000010000780c */ /* 0x040fe20006f01670 */
[----:B------:R-:W-:Y:S01]  /*2160*/  LDSM.16.M88.4 R8, [R206+0xc100] ;  /* 0x00c10000ce08783b */ /* 0x000fe20000000200 */
[----:B------:R-:W-:-:S02]  /*2170*/  ISETP.LT.OR P5, PT, R0, 0x21, !P5 ;  /* 0x000000210000780c */ /* 0x000fc40006fa1670 */
[C---:B------:R-:W-:Y:S01]  /*2180*/  IADD3 R195, R204.reuse, 0x800, RZ ;  /* 0x00000800ccc37810 */ /* 0x040fe20007ffe0ff */
[----:B------:R-:W1:Y:S01]  /*2190*/  LDSM.16.M88.4 R28, [R205+0x6100] ;  /* 0x00610000cd1c783b */ /* 0x000e620000000200 */
[C---:B------:R-:W-:Y:S02]  /*21a0*/  IADD3 R194, R204.reuse, 0x1000, RZ ;  /* 0x00001000ccc27810 */ /* 0x040fe40007ffe0ff */
[C---:B------:R-:W-:Y:S01]  /*21b0*/  IADD3 R193, R204.reuse, 0x1800, RZ ;  /* 0x00001800ccc17810 */ /* 0x040fe20007ffe0ff */
[----:B---3--:R-:W3:Y:S01]  /*21c0*/  LDSM.16.M88.4 R20, [R205+0x6900] ;  /* 0x00690000cd14783b */ /* 0x008ee20000000200 */
[C---:B------:R-:W-:Y:S02]  /*21d0*/  IADD3 R191, R204.reuse, 0x2000, RZ ;  /* 0x00002000ccbf7810 */ /* 0x040fe40007ffe0ff */
[C---:B------:R-:W-:Y:S01]  /*21e0*/  IADD3 R190, R204.reuse, 0x2800, RZ ;  /* 0x00002800ccbe7810 */ /* 0x040fe20007ffe0ff */
[----:B------:R-:W2:Y:S01]  /*21f0*/  LDSM.16.M88.4 R64, [R205+0x7100] ;  /* 0x00710000cd40783b */ /* 0x000ea20000000200 */
[----:B------:R-:W-:-:S02]  /*2200*/  IADD3 R189, R204, 0x3000, RZ ;  /* 0x00003000ccbd7810 */ /* 0x000fc40007ffe0ff */
[C---:B------:R-:W-:Y:S01]  /*2210*/  IADD3 R188, R204.reuse, 0x3800, RZ ;  /* 0x00003800ccbc7810 */ /* 0x040fe20007ffe0ff */
[----:B------:R-:W4:Y:S01]  /*2220*/  LDSM.16.M88.4 R40, [R205+0x7900] ;  /* 0x00790000cd28783b */ /* 0x000f220000000200 */
[C---:B------:R-:W-:Y:S02]  /*2230*/  IADD3 R187, R204.reuse, 0x4000, RZ ;  /* 0x00004000ccbb7810 */ /* 0x040fe40007ffe0ff */
[C---:B------:R-:W-:Y:S01]  /*2240*/  IADD3 R186, R204.reuse, 0x4800, RZ ;  /* 0x00004800ccba7810 */ /* 0x040fe20007ffe0ff */
[----:B------:R-:W-:Y:S01]  /*2250*/  LDSM.16.M88.4 R44, [R202+0xc100] ;  /* 0x00c10000ca2c783b */ /* 0x000fe20000000200 */
[C---:B------:R-:W-:Y:S02]  /*2260*/  IADD3 R185, R204.reuse, 0x5000, RZ ;  /* 0x00005000ccb97810 */ /* 0x040fe40007ffe0ff */
[----:B------:R-:W-:Y:S01]  /*2270*/  IADD3 R184, R204, 0x5800, RZ ;  /* 0x00005800ccb87810 */ /* 0x000fe20007ffe0ff */
[----:B------:R-:W5:Y:S04]  /*2280*/  LDSM.16.M88.4 R12, [R204] ;  /* 0x00000000cc0c783b */ /* 0x000f680000000200 */
[----:B------:R-:W2:Y:S04]  /*2290*/  LDSM.16.M88.4 R36, [R204+0x800] ;  /* 0x00080000cc24783b */ /* 0x000ea80000000200 */
[----:B------:R-:W4:Y:S04]  /*22a0*/  LDSM.16.M88.4 R76, [R204+0x1000] ;  /* 0x00100000cc4c783b */ /* 0x000f280000000200 */
[----:B------:R-:W4:Y:S04]  /*22b0*/  LDSM.16.M88.4 R48, [R204+0x1800] ;  /* 0x00180000cc30783b */ /* 0x000f280000000200 */
[----:B------:R-:W-:Y:S01]  /*22c0*/  @!PT LDS RZ, [RZ] ;  /* 0x00000000fffff984 */ /* 0x000fe20000000800 */
[----:B------:R-:W-:Y:S01]  /*22d0*/  @!PT LDS RZ, [RZ] ;  /* 0x00000000fffff984 */ /* 0x000fe20000000800 */
[----:B------:R-:W-:Y:S01]  /*22e0*/  @!PT LDS RZ, [RZ] ;  /* 0x00000000fffff984 */ /* 0x000fe20000000800 */
[----:B------:R2:W-:Y:S01]  /*22f0*/  LDGSTS.E.BYPASS.LTC128B.128 [R207+0x100], [R56.64], !P6 ;  /* 0x0010000038cf7fae */ /* 0x0005e2000f101d52 */
[----:B------:R-:W-:-:S02]  /*2300*/  ISETP.LT.OR P6, PT, R0, 0x1, !P4 ;  /* 0x000000010000780c */ /* 0x000fc400067c1670 */
[----:B------:R-:W-:Y:S01]  /*2310*/  ISETP.LT.OR P4, PT, R0, 0x21, !P4 ;  /* 0x000000210000780c */ /* 0x000fe20006781670 */
[----:B------:R4:W-:Y:S01]  /*2320*/  LDGSTS.E.BYPASS.LTC128B.128 [R207+0x2100], [R56.64+0x80], !P0 ;  /* 0x0210008038cf7fae */ /* 0x0009e2000c101d52 */
[----:B-1----:R-:W-:Y:S01]  /*2330*/  HMMA.16816.F32 R32, R8, R28, RZ ;  /* 0x0000001c0820723c */ /* 0x002fe200000018ff */
[----:B------:R-:W-:-:S07]  /*2340*/  LOP3.LUT P0, RZ, R54, 0x4, RZ, 0xc0, !PT ;  /* 0x0000000436ff7812 */ /* 0x000fce000780c0ff */
[----:B------:R-:W-:Y:S01]  /*2350*/  HMMA.16816.F32 R28, R8, R30, RZ ;  /* 0x0000001e081c723c */ /* 0x000fe200000018ff */
[----:B------:R4:W-:Y:S01]  /*2360*/  LDGSTS.E.BYPASS.LTC128B.128 [R207+0x4100], [R56.64+0x100], !P6 ;  /* 0x0410010038cf7fae */ /* 0x0009e2000f101d52 */
[----:B------:R-:W-:Y:S01]  /*2370*/  ISETP.LT.OR P6, PT, R0, 0x21, P3 ;  /* 0x000000210000780c */ /* 0x000fe20001fc1670 */
[----:B------:R-:W-:-:S05]  /*2380*/  IMAD.MOV.U32 R0, RZ, RZ, 0x40 ;  /* 0x00000040ff007424 */ /* 0x000fca00078e00ff */
[----:B------:R-:W-:Y:S01]  /*2390*/  SEL R0, R0, 0xffffffc0, !P0 ;  /* 0xffffffc000007807 */ /* 0x000fe20004000000 */
[C---:B---3--:R-:W-:Y:S04]  /*23a0*/  HMMA.16816.F32 R24, R8.reuse, R20, RZ ;  /* 0x000000140818723c */ /* 0x048fe800000018ff */
[----:B------:R-:W-:Y:S02]  /*23b0*/  IMAD.IADD R200, R205, 0x1, R0 ;  /* 0x00000001cdc87824 */ /* 0x000fe400078e0200 */
[----:B------:R1:W-:Y:S01]  /*23c0*/  LDGSTS.E.BYPASS.LTC128B.128 [R207+0x1100], [R52.64], !P6 ;  /* 0x0110000034cf7fae */ /* 0x0003e2000f101d52 */
[----:B------:R-:W-:Y:S01]  /*23d0*/  IMAD.IADD R192, R0, 0x1, R204 ;  /* 0x0000000100c07824 */ /* 0x000fe200078e02cc */
[----:B--2---:R-:W-:Y:S02]  /*23e0*/  HMMA.16816.F32 R16, R8, R64, RZ ;  /* 0x000000400810723c */ /* 0x004fe400000018ff */
[----:B------:R1:W-:Y:S01]  /*23f0*/  LDGSTS.E.BYPASS.LTC128B.128 [R207+0x3100], [R52.64+0x80], !P5 ;  /* 0x0310008034cf7fae */ /* 0x0003e2000e901d52 */
[----:B------:R-:W-:-:S03]  /*2400*/  PLOP3.LUT P5, PT, PT, PT, UP0, 0x80, 0x0 ;  /* 0x000000000000781c */ /* 0x000fc60003faf008 */
[----:B------:R1:W-:Y:S01]  /*2410*/  LDGSTS.E.BYPASS.LTC128B.128 [R207+0x5100], [R52.64+0x100], !P4 ;  /* 0x0510010034cf7fae */ /* 0x0003e2000e101d52 */
[----:B------:R-:W-:Y:S01]  /*2420*/  PLOP3.LUT P4, PT, PT, PT, UP2, 0x80, 0x0 ;  /* 0x000000000000781c */ /* 0x000fe20003f8f028 */
[C---:B------:R-:W-:Y:S02]  /*2430*/  HMMA.16816.F32 R20, R8.reuse, R22, RZ ;  /* 0x000000160814723c */ /* 0x040fe400000018ff */
[----:B------:R-:W-:Y:S04]  /*2440*/  LDSM.16.M88.4 R72, [R200+0x6900] ;  /* 0x00690000c848783b */ /* 0x000fe80000000200 */
[----:B----4-:R-:W-:Y:S02]  /*2450*/  LDSM.16.M88.4 R56, [R201+0xc100] ;  /* 0x00c10000c938783b */ /* 0x010fe40000000200 */
[C---:B------:R-:W-:Y:S02]  /*2460*/  HMMA.16816.F32 R64, R8.reuse, R66, RZ ;  /* 0x000000420840723c */ /* 0x040fe400000018ff */
[----:B------:R-:W-:Y:S04]  /*2470*/  LDSM.16.M88.4 R68, [R200+0x7900] ;  /* 0x00790000c844783b */ /* 0x000fe80000000200 */
[----:B------:R-:W0:Y:S02]  /*2480*/  LDGDEPBAR ;  /* 0x00000000000079af */ /* 0x000e240000000000 */
[C---:B------:R-:W-:Y:S08]  /*2490*/  HMMA.16816.F32 R60, R8.reuse, R40, RZ ;  /* 0x00000028083c723c */ /* 0x040ff000000018ff */
[----:B------:R-:W-:Y:S01]  /*24a0*/  HMMA.16816.F32 R8, R8, R42, RZ ;  /* 0x0000002a0808723c */ /* 0x000fe200000018ff */
[----:B------:R-:W2:Y:S04]  /*24b0*/  LDSM.16.M88.4 R40, [R200+0x6100] ;  /* 0x00610000c828783b */ /* 0x000ea80000000200 */
[----:B-1----:R-:W-:Y:S03]  /*24c0*/  LDSM.16.M88.4 R52, [R192] ;  /* 0x00000000c034783b */ /* 0x002fe60000000200 */
[C---:B-----5:R-:W-:Y:S08]  /*24d0*/  HMMA.16816.F32 R32, R44.reuse, R12, R32 ;  /* 0x0000000c2c20723c */ /* 0x060ff00000001820 */
[C---:B------:R-:W-:Y:S01]  /*24e0*/  HMMA.16816.F32 R28, R44.reuse, R14, R28 ;  /* 0x0000000e2c1c723c */ /* 0x040fe2000000181c */
[----:B------:R-:W1:Y:S07]  /*24f0*/  LDSM.16.M88.4 R12, [R200+0x7100] ;  /* 0x00710000c80c783b */ /* 0x000e6e0000000200 */
[C---:B------:R-:W-:Y:S08]  /*2500*/  HMMA.16816.F32 R24, R44.reuse, R36, R24 ;  /* 0x000000242c18723c */ /* 0x040ff00000001818 */
[C---:B------:R-:W-:Y:S01]  /*2510*/  HMMA.16816.F32 R20, R44.reuse, R38, R20 ;  /* 0x000000262c14723c */ /* 0x040fe20000001814 */
[----:B------:R-:W3:Y:S07]  /*2520*/  LDSM.16.M88.4 R36, [R199+0xc100] ;  /* 0x00c10000c724783b */ /* 0x000eee0000000200 */
[C---:B------:R-:W-:Y:S08]  /*2530*/  HMMA.16816.F32 R16, R44.reuse, R76, R16 ;  /* 0x0000004c2c10723c */ /* 0x040ff00000001810 */
[C---:B------:R-:W-:Y:S01]  /*2540*/  HMMA.16816.F32 R64, R44.reuse, R78, R64 ;  /* 0x0000004e2c40723c */ /* 0x040fe20000001840 */
[----:B------:R-:W-:Y:S07]  /*2550*/  LDSM.16.M88.4 R76, [R205+0x9100] ;  /* 0x00910000cd4c783b */ /* 0x000fee0000000200 */
[C---:B------:R-:W-:Y:S08]  /*2560*/  HMMA.16816.F32 R60, R44.reuse, R48, R60 ;  /* 0x000000302c3c723c */ /* 0x040ff0000000183c */
[----:B------:R-:W-:Y:S01]  /*2570*/  HMMA.16816.F32 R8, R44, R50, R8 ;  /* 0x000000322c08723c */ /* 0x000fe20000001808 */
[----:B------:R-:W4:Y:S04]  /*2580*/  LDSM.16.M88.4 R48, [R192+0x800] ;  /* 0x00080000c030783b */ /* 0x000f280000000200 */
[----:B------:R-:W5:Y:S03]  /*2590*/  LDSM.16.M88.4 R44, [R192+0x1000] ;  /* 0x00100000c02c783b */ /* 0x000f660000000200 */
[C---:B--2---:R-:W-:Y:S08]  /*25a0*/  HMMA.16816.F32 R32, R56.reuse, R40, R32 ;  /* 0x000000283820723c */ /* 0x044ff00000001820 */
[C---:B------:R-:W-:Y:S01]  /*25b0*/  HMMA.16816.F32 R28, R56.reuse, R42, R28 ;  /* 0x0000002a381c723c */ /* 0x040fe2000000181c */
[----:B------:R-:W2:Y:S07]  /*25c0*/  LDSM.16.M88.4 R40, [R192+0x1800] ;  /* 0x00180000c028783b */ /* 0x000eae0000000200 */
[C---:B------:R-:W-:Y:S08]  /*25d0*/  HMMA.16816.F32 R24, R56.reuse, R72, R24 ;  /* 0x000000483818723c */ /* 0x040ff00000001818 */
[C---:B------:R-:W-:Y:S01]  /*25e0*/  HMMA.16816.F32 R20, R56.reuse, R74, R20 ;  /* 0x0000004a3814723c */ /* 0x040fe20000001814 */
[----:B------:R-:W-:Y:S07]  /*25f0*/  LDSM.16.M88.4 R72, [R206+0x10100] ;  /* 0x01010000ce48783b */ /* 0x000fee0000000200 */
[C---:B-1----:R-:W-:Y:S08]  /*2600*/  HMMA.16816.F32 R16, R56.reuse, R12, R16 ;  /* 0x0000000c3810723c */ /* 0x042ff00000001810 */
[C---:B------:R-:W-:Y:S01]  /*2610*/  HMMA.16816.F32 R64, R56.reuse, R14, R64 ;  /* 0x0000000e3840723c */ /* 0x040fe20000001840 */
[----:B------:R-:W1:Y:S07]  /*2620*/  LDSM.16.M88.4 R12, [R205+0x8100] ;  /* 0x00810000cd0c783b */ /* 0x000e6e0000000200 */
[C---:B------:R-:W-:Y:S08]  /*2630*/  HMMA.16816.F32 R60, R56.reuse, R68, R60 ;  /* 0x00000044383c723c */ /* 0x040ff0000000183c */
[----:B------:R-:W-:Y:S01]  /*2640*/  HMMA.16816.F32 R56, R56, R70, R8 ;  /* 0x000000463838723c */ /* 0x000fe20000001808 */
[----:B------:R-:W1:Y:S04]  /*2650*/  LDSM.16.M88.4 R8, [R205+0x8900] ;  /* 0x00890000cd08783b */ /* 0x000e680000000200 */
[----:B------:R-:W1:Y:S03]  /*2660*/  LDSM.16.M88.4 R68, [R205+0x9900] ;  /* 0x00990000cd44783b */ /* 0x000e660000000200 */
[C---:B---3--:R-:W-:Y:S08]  /*2670*/  HMMA.16816.F32 R32, R36.reuse, R52, R32 ;  /* 0x000000342420723c */ /* 0x048ff00000001820 */
[C---:B------:R-:W-:Y:S01]  /*2680*/  HMMA.16816.F32 R28, R36.reuse, R54, R28 ;  /* 0x00000036241c723c */ /* 0x040fe2000000181c */
[----:B------:R-:W-:Y:S07]  /*2690*/  LDSM.16.M88.4 R52, [R202+0x10100] ;  /* 0x01010000ca34783b */ /* 0x000fee0000000200 */
[C---:B----4-:R-:W-:Y:S08]  /*26a0*/  HMMA.16816.F32 R24, R36.reuse, R48, R24 ;  /* 0x000000302418723c */ /* 0x050ff00000001818 */
[C---:B------:R-:W-:Y:S01]  /*26b0*/  HMMA.16816.F32 R20, R36.reuse, R50, R20 ;  /* 0x000000322414723c */ /* 0x040fe20000001814 */
[----:B------:R-:W3:Y:S07]  /*26c0*/  LDSM.16.M88.4 R48, [R204+0x2000] ;  /* 0x00200000cc30783b */ /* 0x000eee0000000200 */
[C---:B-----5:R-:W-:Y:S08]  /*26d0*/  HMMA.16816.F32 R16, R36.reuse, R44, R16 ;  /* 0x0000002c2410723c */ /* 0x060ff00000001810 */
[C---:B------:R-:W-:Y:S01]  /*26e0*/  HMMA.16816.F32 R64, R36.reuse, R46, R64 ;  /* 0x0000002e2440723c */ /* 0x040fe20000001840 */
[----:B------:R-:W4:Y:S07]  /*26f0*/  LDSM.16.M88.4 R44, [R204+0x2800] ;  /* 0x00280000cc2c783b */ /* 0x000f2e0000000200 */
[C---:B--2---:R-:W-:Y:S08]  /*2700*/  HMMA.16816.F32 R60, R36.reuse, R40, R60 ;  /* 0x00000028243c723c */ /* 0x044ff0000000183c */
[----:B------:R-:W-:Y:S01]  /*2710*/  HMMA.16816.F32 R56, R36, R42, R56 ;  /* 0x0000002a2438723c */ /* 0x000fe20000001838 */
[----:B------:R-:W2:Y:S04]  /*2720*/  LDSM.16.M88.4 R40, [R204+0x3000] ;  /* 0x00300000cc28783b */ /* 0x000ea80000000200 */
[----:B------:R-:W5:Y:S03]  /*2730*/  LDSM.16.M88.4 R36, [R204+0x3800] ;  /* 0x00380000cc24783b */ /* 0x000f660000000200 */
[C---:B-1----:R-:W-:Y:S08]  /*2740*/  HMMA.16816.F32 R32, R72.reuse, R12, R32 ;  /* 0x0000000c4820723c */ /* 0x042ff00000001820 */
[C---:B------:R-:W-:Y:S01]  /*2750*/  HMMA.16816.F32 R28, R72.reuse, R14, R28 ;  /* 0x0000000e481c723c */ /* 0x040fe2000000181c */
[----:B------:R-:W-:Y:S07]  /*2760*/  LDSM.16.M88.4 R12, [R201+0x10100] ;  /* 0x01010000c90c783b */ /* 0x000fee0000000200 */
[C---:B------:R-:W-:Y:S08]  /*2770*/  HMMA.16816.F32 R24, R72.reuse, R8, R24 ;  /* 0x000000084818723c */ /* 0x040ff00000001818 */
[C---:B------:R-:W-:Y:S01]  /*2780*/  HMMA.16816.F32 R20, R72.reuse, R10, R20 ;  /* 0x0000000a4814723c */ /* 0x040fe20000001814 */
[----:B------:R-:W1:Y:S07]  /*2790*/  LDSM.16.M88.4 R8, [R200+0x8100] ;  /* 0x00810000c808783b */ /* 0x000e6e0000000200 */
[C---:B------:R-:W-:Y:S08]  /*27a0*/  HMMA.16816.F32 R16, R72.reuse, R76, R16 ;  /* 0x0000004c4810723c */ /* 0x040ff00000001810 */
[C---:B------:R-:W-:Y:S08]  /*27b0*/  HMMA.16816.F32 R64, R72.reuse, R78, R64 ;  /* 0x0000004e4840723c */ /* 0x040ff00000001840 */
[C---:B------:R-:W-:Y:S08]  /*27c0*/  HMMA.16816.F32 R60, R72.reuse, R68, R60 ;  /* 0x00000044483c723c */ /* 0x040ff0000000183c */
[----:B------:R-:W-:Y:S01]  /*27d0*/  HMMA.16816.F32 R56, R72, R70, R56 ;  /* 0x000000464838723c */ /* 0x000fe20000001838 */
[----:B------:R-:W-:Y:S07]  /*27e0*/  LDSM.16.M88.4 R68, [R192+0x3000] ;  /* 0x00300000c044783b */ /* 0x000fee0000000200 */
        /* <DEDUP_REMOVED lines=9> */
[C---:B-----5:R-:W-:Y:S08]  /*2880*/  HMMA.16816.F32 R60, R52.reuse, R36, R60 ;  /* 0x00000024343c723c */ /* 0x060ff0000000183c */
[----:B------:R-:W-:Y:S01]  /*2890*/  HMMA.16816.F32 R56, R52, R38, R56 ;  /* 0x000000263438723c */ /* 0x000fe20000001838 */
[----:B------:R-:W-:Y:S04]  /*28a0*/  LDSM.16.M88.4 R52, [R199+0x10100] ;  /* 0x01010000c734783b */ /* 0x000fe80000000200 */
[----:B------:R-:W5:Y:S03]  /*28b0*/  LDSM.16.M88.4 R36, [R192+0x2000] ;  /* 0x00200000c024783b */ /* 0x000f660000000200 */
        /* <DEDUP_REMOVED lines=8> */
[----:B------:R-:W-:Y:S07]  /*2940*/  LDSM.16.M88.4 R44, [R205+0xa100] ;  /* 0x00a10000cd2c783b */ /* 0x000fee0000000200 */
[----:B--2---:R-:W-:Y:S01]  /*2950*/  HMMA.16816.F32 R72, R12, R40, R60 ;  /* 0x000000280c48723c */ /* 0x004fe2000000183c */
[----:B------:R-:W2:Y:S07]  /*2960*/  LDSM.16.M88.4 R60, [R206+0x14100] ;  /* 0x01410000ce3c783b */ /* 0x000eae0000000200 */
[C---:B-----5:R-:W-:Y:S08]  /*2970*/  HMMA.16816.F32 R32, R52.reuse, R36, R32 ;  /* 0x000000243420723c */ /* 0x060ff00000001820 */
[----:B------:R-:W-:Y:S01]  /*2980*/  HMMA.16816.F32 R28, R52, R38, R28 ;  /* 0x00000026341c723c */ /* 0x000fe2000000181c */
[----:B------:R-:W4:Y:S07]  /*2990*/  LDSM.16.M88.4 R36, [R205+0xb100] ;  /* 0x00b10000cd24783b */ /* 0x000f2e0000000200 */
[----:B------:R-:W-:Y:S01]  /*29a0*/  HMMA.16816.F32 R56, R12, R42, R56 ;  /* 0x0000002a0c38723c */ /* 0x000fe20000001838 */
[----:B------:R-:W5:Y:S04]  /*29b0*/  LDSM.16.M88.4 R12, [R205+0xa900] ;  /* 0x00a90000cd0c783b */ /* 0x000f680000000200 */
[----:B------:R-:W-:Y:S03]  /*29c0*/  LDSM.16.M88.4 R40, [R202+0x14100] ;  /* 0x01410000ca28783b */ /* 0x000fe60000000200 */
[C---:B------:R-:W-:Y:S08]  /*29d0*/  HMMA.16816.F32 R16, R52.reuse, R68, R16 ;  /* 0x000000443410723c */ /* 0x040ff00000001810 */
[C---:B------:R-:W-:Y:S01]  /*29e0*/  HMMA.16816.F32 R64, R52.reuse, R70, R64 ;  /* 0x000000463440723c */ /* 0x040fe20000001840 */
[----:B------:R-:W4:Y:S07]  /*29f0*/  LDSM.16.M88.4 R68, [R205+0xb900] ;  /* 0x00b90000cd44783b */ /* 0x000f2e0000000200 */
[C---:B-1----:R-:W-:Y:S08]  /*2a00*/  HMMA.16816.F32 R24, R52.reuse, R8, R24 ;  /* 0x000000083418723c */ /* 0x042ff00000001818 */
[C---:B------:R-:W-:Y:S01]  /*2a10*/  HMMA.16816.F32 R20, R52.reuse, R10, R20 ;  /* 0x0000000a3414723c */ /* 0x040fe20000001814 */
[----:B------:R-:W1:Y:S07]  /*2a20*/  LDSM.16.M88.4 R8, [R204+0x4000] ;  /* 0x00400000cc08783b */ /* 0x000e6e0000000200 */
[C---:B---3--:R-:W-:Y:S08]  /*2a30*/  HMMA.16816.F32 R72, R52.reuse, R48, R72 ;  /* 0x000000303448723c */ /* 0x048ff00000001848 */
[----:B------:R-:W-:Y:S01]  /*2a40*/  HMMA.16816.F32 R56, R52, R50, R56 ;  /* 0x000000323438723c */ /* 0x000fe20000001838 */
[----:B------:R-:W-:Y:S07]  /*2a50*/  LDSM.16.M88.4 R52, [R204+0x5000] ;  /* 0x00500000cc34783b */ /* 0x000fee0000000200 */
[C---:B--2---:R-:W-:Y:S08]  /*2a60*/  HMMA.16816.F32 R32, R60.reuse, R44, R32 ;  /* 0x0000002c3c20723c */ /* 0x044ff00000001820 */
[C---:B------:R-:W-:Y:S01]  /*2a70*/  HMMA.16816.F32 R28, R60.reuse, R46, R28 ;  /* 0x0000002e3c1c723c */ /* 0x040fe2000000181c */
[----:B------:R-:W2:Y:S07]  /*2a80*/  LDSM.16.M88.4 R44, [R204+0x4800] ;  /* 0x00480000cc2c783b */ /* 0x000eae0000000200 */
[C---:B----4-:R-:W-:Y:S01]  /*2a90*/  HMMA.16816.F32 R48, R60.reuse, R36, R16 ;  /* 0x000000243c30723c */ /* 0x050fe20000001810 */
[----:B------:R-:W-:Y:S07]  /*2aa0*/  LDSM.16.M88.4 R16, [R201+0x14100] ;  /* 0x01410000c910783b */ /* 0x000fee0000000200 */
[C---:B------:R-:W-:Y:S01]  /*2ab0*/  HMMA.16816.F32 R64, R60.reuse, R38, R64 ;  /* 0x000000263c40723c */ /* 0x040fe20000001840 */
[----:B------:R-:W3:Y:S07]  /*2ac0*/  LDSM.16.M88.4 R36, [R204+0x5800] ;  /* 0x00580000cc24783b */ /* 0x000eee0000000200 */
[C---:B-----5:R-:W-:Y:S08]  /*2ad0*/  HMMA.16816.F32 R24, R60.reuse, R12, R24 ;  /* 0x0000000c3c18723c */ /* 0x060ff00000001818 */
[C---:B------:R-:W-:Y:S01]  /*2ae0*/  HMMA.16816.F32 R20, R60.reuse, R14, R20 ;  /* 0x0000000e3c14723c */ /* 0x040fe20000001814 */
[----:B------:R-:W4:Y:S07]  /*2af0*/  LDSM.16.M88.4 R12, [R200+0xa100] ;  /* 0x00a10000c80c783b */ /* 0x000f2e0000000200 */
[C---:B------:R-:W-:Y:S08]  /*2b00*/  HMMA.16816.F32 R72, R60.reuse, R68, R72 ;  /* 0x000000443c48723c */ /* 0x040ff00000001848 */
[----:B------:R-:W-:Y:S01]  /*2b10*/  HMMA.16816.F32 R56, R60, R70, R56 ;  /* 0x000000463c38723c */ /* 0x000fe20000001838 */
[----:B------:R-:W5:Y:S07]  /*2b20*/  LDSM.16.M88.4 R68, [R200+0xa900] ;  /* 0x00a90000c844783b */ /* 0x000f6e0000000200 */
[C---:B-1----:R-:W-:Y:S08]  /*2b30*/  HMMA.16816.F32 R32, R40.reuse, R8, R32 ;  /* 0x000000082820723c */ /* 0x042ff00000001820 */
[C---:B------:R-:W-:Y:S01]  /*2b40*/  HMMA.16816.F32 R60, R40.reuse, R10, R28 ;  /* 0x0000000a283c723c */ /* 0x040fe2000000181c */
[----:B------:R-:W-:Y:S04]  /*2b50*/  LDSM.16.M88.4 R8, [R199+0x14100] ;  /* 0x01410000c708783b */ /* 0x000fe80000000200 */
[----:B------:R-:W1:Y:S03]  /*2b60*/  LDSM.16.M88.4 R28, [R192+0x4000] ;  /* 0x00400000c01c783b */ /* 0x000e660000000200 */
[C---:B--2---:R-:W-:Y:S08]  /*2b70*/  HMMA.16816.F32 R24, R40.reuse, R44, R24 ;  /* 0x0000002c2818723c */ /* 0x044ff00000001818 */
[C---:B------:R-:W-:Y:S01]  /*2b80*/  HMMA.16816.F32 R20, R40.reuse, R46, R20 ;  /* 0x0000002e2814723c */ /* 0x040fe20000001814 */
[----:B------:R-:W2:Y:S07]  /*2b90*/  LDSM.16.M88.4 R44, [R200+0xb100] ;  /* 0x00b10000c82c783b */ /* 0x000eae0000000200 */
[C---:B---3--:R-:W-:Y:S08]  /*2ba0*/  HMMA.16816.F32 R72, R40.reuse, R36, R72 ;  /* 0x000000242848723c */ /* 0x048ff00000001848 */
[----:B------:R-:W-:Y:S01]  /*2bb0*/  HMMA.16816.F32 R56, R40, R38, R56 ;  /* 0x000000262838723c */ /* 0x000fe20000001838 */
[----:B------:R-:W3:Y:S07]  /*2bc0*/  LDSM.16.M88.4 R36, [R192+0x4800] ;  /* 0x00480000c024783b */ /* 0x000eee0000000200 */
[----:B----4-:R-:W-:Y:S08]  /*2bd0*/  HMMA.16816.F32 R32, R16, R12, R32 ;  /* 0x0000000c1020723c */ /* 0x010ff00000001820 */
[----:B------:R-:W-:Y:S08]  /*2be0*/  HMMA.16816.F32 R48, R40, R52, R48 ;  /* 0x000000342830723c */ /* 0x000ff00000001830 */
[----:B-----5:R-:W-:Y:S08]  /*2bf0*/  HMMA.16816.F32 R24, R16, R68, R24 ;  /* 0x000000441018723c */ /* 0x020ff00000001818 */
[----:B------:R-:W-:Y:S01]  /*2c00*/  HMMA.16816.F32 R64, R40, R54, R64 ;  /* 0x000000362840723c */ /* 0x000fe20000001840 */
[----:B------:R-:W4:Y:S07]  /*2c10*/  LDSM.16.M88.4 R40, [R192+0x5000] ;  /* 0x00500000c028783b */ /* 0x000f2e0000000200 */
[C---:B------:R-:W-:Y:S01]  /*2c20*/  HMMA.16816.F32 R60, R16.reuse, R14, R60 ;  /* 0x0000000e103c723c */ /* 0x040fe2000000183c */
[----:B------:R-:W5:Y:S07]  /*2c30*/  LDSM.16.M88.4 R12, [R200+0xb900] ;  /* 0x00b90000c80c783b */ /* 0x000f6e0000000200 */
[----:B------:R-:W-:Y:S08]  /*2c40*/  HMMA.16816.F32 R20, R16, R70, R20 ;  /* 0x000000461014723c */ /* 0x000ff00000001814 */
[----:B-1----:R-:W-:Y:S08]  /*2c50*/  HMMA.16816.F32 R32, R8, R28, R32 ;  /* 0x0000001c0820723c */ /* 0x002ff00000001820 */
[----:B--2---:R-:W-:Y:S08]  /*2c60*/  HMMA.16816.F32 R48, R16, R44, R48 ;  /* 0x0000002c1030723c */ /* 0x004ff00000001830 */
[C---:B---3--:R-:W-:Y:S07]  /*2c70*/  HMMA.16816.F32 R24, R8.reuse, R36, R24 ;  /* 0x000000240818723c */ /* 0x048fee0000001818 */
[----:B------:R-:W-:Y:S01]  /*2c80*/  LOP3.LUT R37, R80, 0xffffffe0, RZ, 0xc0, !PT ;  /* 0xffffffe050257812 */ /* 0x000fe200078ec0ff */
[----:B------:R-:W-:Y:S01]  /*2c90*/  HMMA.16816.F32 R60, R8, R30, R60 ;  /* 0x0000001e083c723c */ /* 0x000fe2000000183c */
[----:B------:R-:W1:Y:S01]  /*2ca0*/  LDSM.16.M88.4 R28, [R192+0x5800] ;  /* 0x00580000c01c783b */ /* 0x000e620000000200 */
[----:B------:R-:W-:Y:S01]  /*2cb0*/  FMUL.FTZ R0, R32, c[0x0][0x320] ;  /* 0x0000c80020007a20 */ /* 0x000fe20000410000 */
[----:B------:R-:W-:-:S04]  /*2cc0*/  DEPBAR.LE SB0, 0x0 ;  /* 0x000080000000791a */ /* 0x000fc80000000000 */
[----:B------:R-:W-:Y:S01]  /*2cd0*/  FMUL.FTZ R32, R34, c[0x0][0x320] ;  /* 0x0000c80022207a20 */ /* 0x000fe20000410000 */
[----:B------:R-:W-:Y:S01]  /*2ce0*/  HMMA.16816.F32 R20, R8, R38, R20 ;  /* 0x000000260814723c */ /* 0x000fe20000001814 */
[----:B------:R-:W-:Y:S01]  /*2cf0*/  SHF.R.S32.HI R34, RZ, 0x1f, R81 ;  /* 0x0000001fff227819 */ /* 0x000fe20000011451 */
[----:B------:R-:W-:Y:S01]  /*2d00*/  IMAD.IADD R36, R6, 0x1, -R83 ;  /* 0x0000000106247824 */ /* 0x000fe200078e0a53 */
[----:B------:R-:W2:Y:S01]  /*2d10*/  MUFU.TANH R0, R0 ;  /* 0x0000000000007308 */ /* 0x000ea20000002400 */
[----:B------:R-:W-:-:S03]  /*2d20*/  FMUL.FTZ R33, R33, c[0x0][0x320] ;  /* 0x0000c80021217a20 */ /* 0x000fc60000410000 */
[----:B------:R-:W-:Y:S01]  /*2d30*/  @P5 IMAD.WIDE.U32 R38, R7, UR5, R218 ;  /* 0x0000000507265c25 */ /* 0x000fe2000f8e00da */
[----:B----4-:R-:W-:Y:S01]  /*2d40*/  HMMA.16816.F32 R48, R8, R40, R48 ;  /* 0x000000280830723c */ /* 0x010fe20000001830 */
[----:B------:R-:W-:Y:S01]  /*2d50*/  LEA.HI R209, R36, R36, RZ, 0x1 ;  /* 0x0000002424d17211 */ /* 0x000fe200078f08ff */
[----:B------:R-:W-:Y:S01]  /*2d60*/  @UP0 UIMAD UR5, UR21, UR5, URZ ;  /* 0x00000005150502a4 */ /* 0x000fe2000f8e023f */
[----:B------:R-:W-:Y:S01]  /*2d70*/  FMUL.FTZ R24, R24, c[0x0][0x320] ;  /* 0x0000c80018187a20 */ /* 0x000fe20000410000 */
[----:B------:R-:W3:Y:S01]  /*2d80*/  MUFU.TANH R33, R33 ;  /* 0x0000002100217308 */ /* 0x000ee20000002400 */
[----:B------:R-:W-:Y:S01]  /*2d90*/  LOP3.LUT R209, R209, 0x1ffffffe, RZ, 0xc0, !PT ;  /* 0x1ffffffed1d17812 */ /* 0x000fe200078ec0ff */
[----:B------:R-:W-:Y:S01]  /*2da0*/  @UP0 UIMAD UR4, UR4, UR22, UR5 ;  /* 0x00000016040402a4 */ /* 0x000fe2000f8e0205 */
[----:B------:R-:W-:Y:S01]  /*2db0*/  LEA.HI R40, R34, R81, RZ, 0x3 ;  /* 0x0000005122287211 */ /* 0x000fe200078f18ff */
[----:B------:R-:W-:Y:S01]  /*2dc0*/  IMAD.IADD R34, R6, 0x1, -R37 ;  /* 0x0000000106227824 */ /* 0x000fe200078e0a25 */
[C---:B------:R-:W-:Y:S01]  /*2dd0*/  HMMA.16816.F32 R64, R16.reuse, R46, R64 ;  /* 0x0000002e1040723c */ /* 0x040fe20000001840 */
[----:B------:R-:W-:Y:S01]  /*2de0*/  FMUL.FTZ R37, R25, c[0x0][0x320] ;  /* 0x0000c80019257a20 */ /* 0x000fe20000410000 */
[----:B------:R-:W-:Y:S01]  /*2df0*/  LOP3.LUT R40, R40, 0xffffff8, RZ, 0xc0, !PT ;  /* 0x0ffffff828287812 */ /* 0x000fe200078ec0ff */
[----:B------:R-:W-:Y:S01]  /*2e00*/  IMAD.IADD R209, R36, 0x1, -R209 ;  /* 0x0000000124d17824 */ /* 0x000fe200078e0ad1 */
[----:B------:R-:W-:Y:S01]  /*2e10*/  SHF.R.S32.HI R25, RZ, 0x1f, R34 ;  /* 0x0000001fff197819 */ /* 0x000fe20000011422 */
[----:B------:R4:W1:Y:S02]  /*2e20*/  MUFU.TANH R7, R37 ;  /* 0x0000002500077308 */ /* 0x0008640000002400 */
[----:B------:R-:W-:Y:S01]  /*2e30*/  FMUL.FTZ R6, R20, c[0x0][0x320] ;  /* 0x0000c80014067a20 */ /* 0x000fe20000410000 */
[----:B-----5:R-:W-:Y:S01]  /*2e40*/  HMMA.16816.F32 R72, R16, R12, R72 ;  /* 0x0000000c1048723c */ /* 0x020fe20000001848 */
[----:B------:R-:W-:Y:S01]  /*2e50*/  LEA.HI R25, R25, R34, RZ, 0x2 ;  /* 0x0000002219197211 */ /* 0x000fe200078f10ff */
[----:B------:R-:W-:Y:S01]  /*2e60*/  IMAD.IADD R81, R81, 0x1, -R40 ;  /* 0x0000000151517824 */ /* 0x000fe200078e0a28 */
[----:B------:R-:W-:-:S02]  /*2e70*/  @P5 LEA R20, P0, R38, c[0x0][0x1c8], 0x1 ;  /* 0x0000720026145a11 */ /* 0x000fc400078008ff */
[C---:B------:R-:W-:Y:S01]  /*2e80*/  LEA.HI.SX32 R36, R25.reuse, UR7, 0x1e ;  /* 0x0000000719247c11 */ /* 0x040fe2000f8ff2ff */
[----:B------:R-:W1:Y:S01]  /*2e90*/  MUFU.TANH R32, R32 ;  /* 0x0000002000207308 */ /* 0x000e620000002400 */
[----:B------:R-:W-:Y:S01]  /*2ea0*/  LOP3.LUT R25, R25, 0x7ffffffc, RZ, 0xc0, !PT ;  /* 0x7ffffffc19197812 */ /* 0x000fe200078ec0ff */
[----:B------:R-:W-:Y:S01]  /*2eb0*/  HMMA.16816.F32 R56, R16, R14, R56 ;  /* 0x0000000e1038723c */ /* 0x000fe20000001838 */
[----:B------:R-:W-:Y:S02]  /*2ec0*/  FMUL.FTZ R12, R60, c[0x0][0x320] ;  /* 0x0000c8003c0c7a20 */ /* 0x000fe40000410000 */
[----:B------:R-:W-:Y:S02]  /*2ed0*/  IMAD R36, R81, 0x10, R36 ;  /* 0x0000001051247824 */ /* 0x000fe400078e0224 */
[----:B----4-:R-:W-:Y:S01]  /*2ee0*/  FMUL.FTZ R37, R21, c[0x0][0x320] ;  /* 0x0000c80015257a20 */ /* 0x010fe20000410000 */
[----:B------:R-:W-:Y:S01]  /*2ef0*/  @P5 IADD3 R21, R39, UR4, RZ ;  /* 0x0000000427155c10 */ /* 0x000fe2000fffe0ff */
[----:B------:R-:W-:Y:S01]  /*2f00*/  IMAD R209, R209, 0x8, R36 ;  /* 0x00000008d1d17824 */ /* 0x000fe200078e0224 */
[C---:B------:R-:W-:Y:S01]  /*2f10*/  HMMA.16816.F32 R64, R8.reuse, R42, R64 ;  /* 0x0000002a0840723c */ /* 0x040fe20000001840 */
[----:B------:R-:W-:Y:S01]  /*2f20*/  IMAD.U32 R15, RZ, RZ, UR13 ;  /* 0x0000000dff0f7e24 */ /* 0x000fe2000f8e00ff */
[----:B------:R-:W-:Y:S01]  /*2f30*/  @P5 LEA.HI.X R21, R38, c[0x0][0x1cc], R21, 0x1, P0 ;  /* 0x0000730026155a11 */ /* 0x000fe200000f0c15 */
[----:B------:R-:W-:Y:S01]  /*2f40*/  @P4 IMAD.HI.U32 R19, R209, c[0x0][0x2c8], RZ ;  /* 0x0000b200d1134a27 */ /* 0x000fe200078e00ff */
[----:B------:R-:W-:Y:S01]  /*2f50*/  PLOP3.LUT P0, PT, PT, PT, UP2, 0x80, 0x0 ;  /* 0x000000000000781c */ /* 0x000fe20003f0f028 */
[----:B------:R-:W-:Y:S01]  /*2f60*/  BAR.SYNC.DEFER_BLOCKING 0x0 ;  /* 0x0000000000007b1d */ /* 0x000fe20000010000 */
[----:B------:R-:W-:Y:S01]  /*2f70*/  @P5 LEA R16, P6, R15, R20, 0x1 ;  /* 0x000000140f105211 */ /* 0x000fe200078c08ff */
[----:B------:R-:W-:Y:S01]  /*2f80*/  IMAD.MOV.U32 R15, RZ, RZ, R209 ;  /* 0x000000ffff0f7224 */ /* 0x000fe200078e00d1 */
[C---:B-1----:R-:W-:Y:S01]  /*2f90*/  HMMA.16816.F32 R72, R8.reuse, R28, R72 ;  /* 0x0000001c0848723c */ /* 0x042fe20000001848 */
[----:B------:R-:W-:Y:S01]  /*2fa0*/  UIADD3 UR4, UR9, 0x1, -UR15 ;  /* 0x0000000109047890 */ /* 0x000fe2000fffe80f */
[----:B------:R-:W-:Y:S01]  /*2fb0*/  IMAD.IADD R216, R34, 0x1, -R25 ;  /* 0x0000000122d87824 */ /* 0x000fe200078e0a19 */
[----:B------:R-:W1:Y:S01]  /*2fc0*/  MUFU.TANH R12, R12 ;  /* 0x0000000c000c7308 */ /* 0x000e620000002400 */
[----:B------:R-:W-:Y:S01]  /*2fd0*/  FMUL.FTZ R13, R61, c[0x0][0x320] ;  /* 0x0000c8003d0d7a20 */ /* 0x000fe20000410000 */
[----:B------:R-:W-:Y:S01]  /*2fe0*/  ULDC UR15, c[0x0][0x324] ;  /* 0x0000c900000f7ab9 */ /* 0x000fe20000000800 */
[----:B------:R-:W-:Y:S01]  /*2ff0*/  IMAD.SHL.U32 R216, R216, 0x2, RZ ;  /* 0x00000002d8d87824 */ /* 0x000fe200078e00ff */
[----:B------:R-:W-:Y:S01]  /*3000*/  ULOP3.LUT UR15, URZ, UR15, URZ, 0x33, !UPT ;  /* 0x0000000f3f0f7292 */ /* 0x000fe2000f8e333f */
[----:B------:R-:W-:Y:S01]  /*3010*/  HMMA.16816.F32 R56, R8, R30, R56 ;  /* 0x0000001e0838723c */ /* 0x000fe20000001838 */
[----:B------:R-:W-:Y:S01]  /*3020*/  @P0 SHF.R.U32.HI R15, RZ, c[0x0][0x2cc], R19 ;  /* 0x0000b300ff0f0a19 */ /* 0x000fe20000011613 */
[----:B------:R-:W-:Y:S01]  /*3030*/  IMAD.U32 R19, RZ, RZ, UR4 ;  /* 0x00000004ff137e24 */ /* 0x000fe2000f8e00ff */
[----:B------:R-:W-:Y:S01]  /*3040*/  PLOP3.LUT P0, PT, PT, PT, UP1, 0x40, 0x0 ;  /* 0x000000000000781c */ /* 0x000fe20003f0e818 */
[----:B------:R-:W-:Y:S01]  /*3050*/  IMAD.U32 R17, RZ, RZ, UR13 ;  /* 0x0000000dff117e24 */ /* 0x000fe2000f8e00ff */
[----:B------:R-:W4:Y:S01]  /*3060*/  MUFU.TANH R13, R13 ;  /* 0x0000000d000d7308 */ /* 0x000f220000002400 */
[----:B------:R-:W5:Y:S01]  /*3070*/  SHFL.IDX PT, R8, R15, RZ, 0x1c1f ;  /* 0x001c1fff0f087589 */ /* 0x000f6200000e0000 */
[----:B------:R-:W-:Y:S01]  /*3080*/  IMAD.U32 R18, RZ, RZ, UR12 ;  /* 0x0000000cff127e24 */ /* 0x000fe2000f8e00ff */
[----:B------:R-:W-:Y:S01]  /*3090*/  IADD3 R19, R19, -UR16, -R216 ;  /* 0x8000001013137c10 */ /* 0x000fe2000fffe8d8 */
[----:B------:R-:W-:-:S02]  /*30a0*/  FMUL.FTZ R48, R48, c[0x0][0x320] ;  /* 0x0000c80030307a20 */ /* 0x000fc40000410000 */
[----:B------:R-:W-:Y:S01]  /*30b0*/  FMUL.FTZ R64, R64, c[0x0][0x320] ;  /* 0x0000c80040407a20 */ /* 0x000fe20000410000 */
[----:B------:R-:W-:Y:S01]  /*30c0*/  @P5 LEA.HI.X R17, R17, R21, R18, 0x1, P6 ;  /* 0x0000001511115211 */ /* 0x000fe200030f0c12 */
[----:B------:R-:W-:Y:S01]  /*30d0*/  FMUL.FTZ R65, R65, c[0x0][0x320] ;  /* 0x0000c80041417a20 */ /* 0x000fe20000410000 */
[----:B------:R-:W-:Y:S01]  /*30e0*/  @!PT LDS RZ, [RZ] ;  /* 0x00000000fffff984 */ /* 0x000fe20000000800 */
[----:B------:R-:W-:Y:S01]  /*30f0*/  @!PT LDS RZ, [RZ] ;  /* 0x00000000fffff984 */ /* 0x000fe20000000800 */
[----:B------:R1:W-:Y:S01]  /*3100*/  @P5 LDGSTS.E.BYPASS.LTC128B.128 [R207+0x6100], [R20.64], !P3 ;  /* 0x0610000014cf5fae */ /* 0x0003e2000d901d52 */
[----:B------:R-:W-:Y:S01]  /*3110*/  FMUL.FTZ R49, R49, c[0x0][0x320] ;  /* 0x0000c80031317a20 */ /* 0x000fe20000410000 */
[----:B------:R-:W1:Y:S01]  /*3120*/  MUFU.TANH R24, R24 ;  /* 0x0000001800187308 */ /* 0x000e620000002400 */
[----:B------:R-:W-:Y:S01]  /*3130*/  FMUL.FTZ R72, R72, c[0x0][0x320] ;  /* 0x0000c80048487a20 */ /* 0x000fe20000410000 */
[----:B------:R1:W-:Y:S01]  /*3140*/  @P5 LDGSTS.E.BYPASS.LTC128B.128 [R207+0x8100], [R20.64+0x80], !P2 ;  /* 0x0810008014cf5fae */ /* 0x0003e2000d101d52 */
[----:B------:R-:W-:-:S03]  /*3150*/  FMUL.FTZ R73, R73, c[0x0][0x320] ;  /* 0x0000c80049497a20 */ /* 0x000fc60000410000 */
[----:B------:R1:W-:Y:S02]  /*3160*/  @P5 LDGSTS.E.BYPASS.LTC128B.128 [R207+0xa100], [R20.64+0x100], !P1 ;  /* 0x0a10010014cf5fae */ /* 0x0003e4000c901d52 */
[----:B------:R-:W-:Y:S01]  /*3170*/  FMUL.FTZ R56, R56, c[0x0][0x320] ;  /* 0x0000c80038387a20 */ /* 0x000fe20000410000 */
[----:B------:R-:W1:Y:S01]  /*3180*/  MUFU.TANH R6, R6 ;  /* 0x0000000600067308 */ /* 0x000e620000002400 */
[----:B------:R-:W-:Y:S01]  /*3190*/  FMUL.FTZ R57, R57, c[0x0][0x320] ;  /* 0x0000c80039397a20 */ /* 0x000fe20000410000 */
[----:B------:R2:W-:Y:S04]  /*31a0*/  @P5 LDGSTS.E.BYPASS.LTC128B.128 [R207+0x7100], [R16.64], !P3 ;  /* 0x0710000010cf5fae */ /* 0x0005e8000d901d52 */
[----:B------:R2:W-:Y:S02]  /*31b0*/  @P5 LDGSTS.E.BYPASS.LTC128B.128 [R207+0x9100], [R16.64+0x80], !P2 ;  /* 0x0910008010cf5fae */ /* 0x0005e4000d101d52 */
[----:B------:R1:W1:Y:S02]  /*31c0*/  MUFU.TANH R14, R37 ;  /* 0x00000025000e7308 */ /* 0x0002640000002400 */
[----:B------:R2:W-:Y:S04]  /*31d0*/  @P5 LDGSTS.E.BYPASS.LTC128B.128 [R207+0xb100], [R16.64+0x100], !P1 ;  /* 0x0b10010010cf5fae */ /* 0x0005e8000c901d52 */
[----:B------:R-:W0:Y:S02]  /*31e0*/  LDGDEPBAR ;  /* 0x00000000000079af */ /* 0x000e240000000000 */
[----:B------:R2:W2:Y:S08]  /*31f0*/  MUFU.TANH R155, R48 ;  /* 0x00000030009b7308 */ /* 0x0004b00000002400 */
[----:B------:R3:W3:Y:S01]  /*3200*/  MUFU.TANH R161, R64 ;  /* 0x0000004000a17308 */ /* 0x0006e20000002400 */
[----:B-1----:R-:W-:-:S02]  /*3210*/  IADD3 R20, R19, c[0x0][0x328], RZ ;  /* 0x0000ca0013147a10 */ /* 0x002fc40007ffe0ff */
[----:B------:R-:W-:-:S03]  /*3220*/  IADD3 R19, R19, UR15, RZ ;  /* 0x0000000f13137c10 */ /* 0x000fc6000fffe0ff */
[--C-:B-----5:R-:W-:Y:S02]  /*3230*/  IMAD.IADD R25, R20, 0x1, R8.reuse ;  /* 0x0000000114197824 */ /* 0x120fe400078e0208 */
[----:B------:R1:W1:Y:S01]  /*3240*/  MUFU.TANH R157, R65 ;  /* 0x00000041009d7308 */ /* 0x0002620000002400 */
[----:B------:R-:W-:Y:S01]  /*3250*/  IMAD.IADD R21, R19, 0x1, R8 ;  /* 0x0000000113157824 */ /* 0x000fe200078e0208 */
[----:B--2---:R-:W-:-:S06]  /*3260*/  IADD3 R16, -R216, UR9, -R5 ;  /* 0x00000009d8107c10 */ /* 0x004fcc000fffe905 */
[----:B------:R2:W1:Y:S01]  /*3270*/  MUFU.TANH R163, R49 ;  /* 0x0000003100a37308 */ /* 0x0004620000002400 */
[----:B------:R-:W-:-:S07]  /*3280*/  IMNMX R25, R25, R16, PT ;  /* 0x0000001019197217 */ /* 0x000fce0003800200 */
[----:B------:R2:W1:Y:S08]  /*3290*/  MUFU.TANH R167, R72 ;  /* 0x0000004800a77308 */ /* 0x0004700000002400 */
[----:B------:R2:W1:Y:S08]  /*32a0*/  MUFU.TANH R165, R73 ;  /* 0x0000004900a57308 */ /* 0x0004700000002400 */
[----:B------:R2:W1:Y:S08]  /*32b0*/  MUFU.TANH R143, R56 ;  /* 0x00000038008f7308 */ /* 0x0004700000002400 */
[----:B------:R2:W1:Y:S01]  /*32c0*/  MUFU.TANH R141, R57 ;  /* 0x00000039008d7308 */ /* 0x0004620000002400 */
[----:B------:R-:W-:Y:S05]  /*32d0*/  @P0 BRA `(.L_x_231) ;  /* 0x0000016000000947 */ /* 0x000fea0003800000 */
[----:B---34-:R-:W-:Y:S01]  /*32e0*/  IMAD.U32 R9, RZ, RZ, UR16 ;  /* 0x00000010ff097e24 */ /* 0x018fe2000f8e00ff */
[----:B------:R-:W-:Y:S04]  /*32f0*/  BSSY B0, `(.L_x_232) ;  /* 0x000000f000007945 */ /* 0x000fe80003800000 */
[----:B------:R-:W-:-:S04]  /*3300*/  IADD3 R10, -R9, UR9, R8 ;  /* 0x00000009090a7c10 */ /* 0x000fc8000fffe108 */
[----:B------:R-:W-:-:S13]  /*3310*/  ISETP.GT.AND P0, PT, R10, -0x1, PT ;  /* 0xffffffff0a00780c */ /* 0x000fda0003f04270 */
[----:B------:R-:W-:Y:S05]  /*3320*/  @P0 BRA `(.L_x_233) ;  /* 0x0000007000000947 */ /* 0x000fea0003800000 */
[----:B------:R-:W-:Y:S01]  /*3330*/  IMAD.MOV.U32 R8, RZ, RZ, c[0x0][0x32c] ;  /* 0x0000cb00ff087624 */ /* 0x000fe200078e00ff */
[----:B------:R-:W-:-:S04]  /*3340*/  LOP3.LUT R10, RZ, R10, RZ, 0x33, !PT ;  /* 0x0000000aff0a7212 */ /* 0x000fc800078e33ff */
[----:B------:R-:W-:-:S13]  /*3350*/  ISETP.NE.AND P0, PT, R8, 0x1, PT ;  /* 0x000000010800780c */ /* 0x000fda0003f05270 */
[----:B------:R-:W-:-:S05]  /*3360*/  @P0 IMAD.HI.U32 R8, R10, c[0x0][0x330], RZ ;  /* 0x0000cc000a080a27 */ /* 0x000fca00078e00ff */
[----:B------:R-:W-:-:S04]  /*3370*/  @P0 SHF.R.U32.HI R10, RZ, c[0x0][0x334], R8 ;  /* 0x0000cd00ff0a0a19 */ /* 0x000fc80000011608 */
[----:B------:R-:W-:Y:S01]  /*3380*/  LOP3.LUT R10, RZ, R10, RZ, 0x33, !PT ;  /* 0x0000000aff0a7212 */ /* 0x000fe200078e33ff */
[----:B------:R-:W-:Y:S05]  /*3390*/  BRA `(.L_x_234) ;  /* 0x0000004000007947 */ /* 0x000fea0003800000 */
.L_x_233:
[----:B------:R-:W-:-:S04]  /*33a0*/  MOV R8, c[0x0][0x32c] ;  /* 0x0000cb0000087a02 */ /* 0x000fc80000000f00 */
[----:B------:R-:W-:-:S13]  /*33b0*/  ISETP.NE.AND P0, PT, R8, 0x1, PT ;  /* 0x000000010800780c */ /* 0x000fda0003f05270 */
[----:B------:R-:W-:-:S05]  /*33c0*/  @P0 IMAD.HI.U32 R8, R10, c[0x0][0x330], RZ ;  /* 0x0000cc000a080a27 */ /* 0x000fca00078e00ff */
[----:B------:R-:W-:Y:S02]  /*33d0*/  @P0 SHF.R.U32.HI R10, RZ, c[0x0][0x334], R8 ;  /* 0x0000cd00ff0a0a19 */ /* 0x000fe40000011608 */
.L_x_234:
[----:B------:R-:W-:Y:S05]  /*33e0*/  BSYNC B0 ;  /* 0x0000000000007941 */ /* 0x000fea0003800000 */
.L_x_232:
[----:B------:R-:W-:-:S04]  /*33f0*/  IMAD R9, R10, c[0x0][0x32c], -R5 ;  /* 0x0000cb000a097a24 */ /* 0x000fc800078e0a05 */
[----:B------:R-:W-:-:S05]  /*3400*/  IMAD.IADD R10, R9, 0x1, -R216 ;  /* 0x00000001090a7824 */ /* 0x000fca00078e0ad8 */
[----:B------:R-:W-:Y:S02]  /*3410*/  IADD3 R8, R10, c[0x0][0x32c], RZ ;  /* 0x0000cb000a087a10 */ /* 0x000fe40007ffe0ff */
[----:B------:R-:W-:Y:S02]  /*3420*/  IMNMX R21, R21, R10, !PT ;  /* 0x0000000a15157217 */ /* 0x000fe40007800200 */
[----:B------:R-:W-:Y:S02]  /*3430*/  IMNMX R25, R25, R8, PT ;  /* 0x0000000819197217 */ /* 0x000fe40003800200 */
.L_x_231:
[----:B---34-:R-:W-:Y:S01]  /*3440*/  ISETP.LT.AND P0, PT, RZ, UR14, PT ;  /* 0x0000000eff007c0c */ /* 0x018fe2000bf01270 */
[----:B------:R-:W-:Y:S02]  /*3450*/  FMUL.FTZ R9, R22, c[0x0][0x320] ;  /* 0x0000c80016097a20 */ /* 0x000fe40000410000 */
[----:B------:R-:W-:Y:S01]  /*3460*/  FMUL.FTZ R22, R23, c[0x0][0x320] ;  /* 0x0000c80017167a20 */ /* 0x000fe20000410000 */
[C---:B------:R-:W-:Y:S01]  /*3470*/  ISETP.GT.AND P5, PT, R21.reuse, RZ, P0 ;  /* 0x000000ff1500720c */ /* 0x040fe200007a4270 */
[----:B------:R3:W4:Y:S01]  /*3480*/  SHFL.IDX PT, R23, R15, 0x1, 0x1c1f ;  /* 0x003c1f000f177f89 */ /* 0x00072200000e0000 */
[----:B------:R-:W-:Y:S01]  /*3490*/  ISETP.GT.AND P4, PT, R21, 0x1, P0 ;  /* 0x000000011500780c */ /* 0x000fe20000784270 */
[----:B------:R-:W-:Y:S01]  /*34a0*/  FMUL.FTZ R10, R26, c[0x0][0x320] ;  /* 0x0000c8001a0a7a20 */ /* 0x000fe20000410000 */
[----:B------:R-:W-:Y:S01]  /*34b0*/  ISETP.LT.OR P5, PT, R25, 0x1, P5 ;  /* 0x000000011900780c */ /* 0x000fe20002fa1670 */
[----:B------:R-:W-:Y:S01]  /*34c0*/  FMUL.FTZ R8, R27, c[0x0][0x320] ;  /* 0x0000c8001b087a20 */ /* 0x000fe20000410000 */
[----:B------:R-:W-:Y:S01]  /*34d0*/  ISETP.LT.OR P4, PT, R25, 0x2, P4 ;  /* 0x000000021900780c */ /* 0x000fe20002781670 */
[----:B------:R-:W-:Y:S01]  /*34e0*/  FMUL.FTZ R26, R63, c[0x0][0x320] ;  /* 0x0000c8003f1a7a20 */ /* 0x000fe20000410000 */
[----:B------:R-:W-:Y:S01]  /*34f0*/  FSEL R18, R0, -INF , !P5 ;  /* 0xff80000000127808 */ /* 0x000fe20006800000 */
[----:B------:R-:W-:Y:S01]  /*3500*/  FMUL.FTZ R27, R35, c[0x0][0x320] ;  /* 0x0000c800231b7a20 */ /* 0x000fe20000410000 */
[C---:B------:R-:W-:Y:S01]  /*3510*/  ISETP.GT.AND P6, PT, R21.reuse, 0x8, P0 ;  /* 0x000000081500780c */ /* 0x040fe200007c4270 */
[----:B------:R5:W2:Y:S01]  /*3520*/  MUFU.TANH R0, R9 ;  /* 0x0000000900007308 */ /* 0x000aa20000002400 */
        /* <DEDUP_REMOVED lines=9> */
[----:B------:R-:W-:Y:S01]  /*35c0*/  FMUL.FTZ R74, R74, c[0x0][0x320] ;  /* 0x0000c8004a4a7a20 */ /* 0x000fe20000410000 */
[----:B------:R-:W-:Y:S01]  /*35d0*/  ISETP.LT.OR P4, PT, R25, 0x11, P4 ;  /* 0x000000111900780c */ /* 0x000fe20002781670 */
[----:B------:R-:W-:Y:S01]  /*35e0*/  FMUL.FTZ R75, R75, c[0x0][0x320] ;  /* 0x0000c8004b4b7a20 */ /* 0x000fe20000410000 */
[----:B------:R-:W-:Y:S01]  /*35f0*/  FSEL R17, R12, -INF , !P6 ;  /* 0xff8000000c117808 */ /* 0x000fe20007000000 */
[----:B------:R-:W-:Y:S01]  /*3600*/  FMUL.FTZ R58, R58, c[0x0][0x320] ;  /* 0x0000c8003a3a7a20 */ /* 0x000fe20000410000 */
[----:B---3--:R-:W-:Y:S01]  /*3610*/  FSEL R15, R13, -INF , !P5 ;  /* 0xff8000000d0f7808 */ /* 0x008fe20006800000 */
[----:B------:R-:W-:Y:S01]  /*3620*/  FMUL.FTZ R59, R59, c[0x0][0x320] ;  /* 0x0000c8003b3b7a20 */ /* 0x000fe20000410000 */
[----:B------:R-:W-:Y:S01]  /*3630*/  ISETP.GT.AND P6, PT, R21, 0x11, P0 ;  /* 0x000000111500780c */ /* 0x000fe200007c4270 */
[----:B------:R3:W1:Y:S01]  /*3640*/  MUFU.TANH R162, R51 ;  /* 0x0000003300a27308 */ /* 0x0006620000002400 */
[----:B------:R-:W-:Y:S01]  /*3650*/  FSEL R13, R24, -INF , !P4 ;  /* 0xff800000180d7808 */ /* 0x000fe20006000000 */
[----:B----4-:R-:W-:Y:S01]  /*3660*/  IMAD.IADD R19, R19, 0x1, R23 ;  /* 0x0000000113137824 */ /* 0x010fe200078e0217 */
[----:B------:R-:W-:-:S02]  /*3670*/  ISETP.GT.AND P4, PT, R21, 0x19, P0 ;  /* 0x000000191500780c */ /* 0x000fc40000784270 */
[C---:B------:R-:W-:Y:S02]  /*3680*/  ISETP.LT.OR P6, PT, R25.reuse, 0x12, P6 ;  /* 0x000000121900780c */ /* 0x040fe400037c1670 */
[----:B------:R-:W-:Y:S01]  /*3690*/  ISETP.LT.OR P4, PT, R25, 0x1a, P4 ;  /* 0x0000001a1900780c */ /* 0x000fe20002781670 */
[----:B------:R3:W4:Y:S01]  /*36a0*/  MUFU.TANH R172, R50 ;  /* 0x0000003200ac7308 */ /* 0x0007220000002400 */
[----:B------:R-:W-:Y:S02]  /*36b0*/  ISETP.GT.AND P5, PT, R21, 0x18, P0 ;  /* 0x000000181500780c */ /* 0x000fe400007a4270 */
[----:B------:R-:W-:Y:S02]  /*36c0*/  FSEL R11, R7, -INF , !P6 ;  /* 0xff800000070b7808 */ /* 0x000fe40007000000 */
[----:B------:R-:W-:Y:S02]  /*36d0*/  FSEL R7, R14, -INF , !P4 ;  /* 0xff8000000e077808 */ /* 0x000fe40006000000 */
[----:B------:R-:W-:Y:S01]  /*36e0*/  ISETP.GT.AND P4, PT, R21, 0x28, P0 ;  /* 0x000000281500780c */ /* 0x000fe20000784270 */
[----:B------:R-:W1:Y:S01]  /*36f0*/  MUFU.TANH R10, R10 ;  /* 0x0000000a000a7308 */ /* 0x000e620000002400 */
[----:B------:R-:W-:-:S02]  /*3700*/  ISETP.LT.OR P5, PT, R25, 0x19, P5 ;  /* 0x000000191900780c */ /* 0x000fc40002fa1670 */
[----:B------:R-:W-:Y:S02]  /*3710*/  ISETP.LT.OR P4, PT, R25, 0x29, P4 ;  /* 0x000000291900780c */ /* 0x000fe40002781670 */
[----:B-----5:R-:W-:Y:S01]  /*3720*/  FSEL R9, R6, -INF , !P5 ;  /* 0xff80000006097808 */ /* 0x020fe20006800000 */
[----:B------:R-:W-:Y:S01]  /*3730*/  FMUL.FTZ R6, R62, c[0x0][0x320] ;  /* 0x0000c8003e067a20 */ /* 0x000fe20000410000 */
[C---:B------:R-:W-:Y:S01]  /*3740*/  ISETP.GT.AND P6, PT, R21.reuse, 0x20, P0 ;  /* 0x000000201500780c */ /* 0x040fe200007c4270 */
[----:B------:R-:W1:Y:S01]  /*3750*/  MUFU.TANH R8, R8 ;  /* 0x0000000800087308 */ /* 0x000e620000002400 */
[----:B------:R-:W-:Y:S02]  /*3760*/  ISETP.GT.AND P5, PT, R21, 0x21, P0 ;  /* 0x000000211500780c */ /* 0x000fe400007a4270 */
[----:B------:R-:W-:Y:S02]  /*3770*/  FSEL R161, R161, -INF , !P4 ;  /* 0xff800000a1a17808 */ /* 0x000fe40006000000 */
[----:B------:R-:W-:-:S02]  /*3780*/  ISETP.GT.AND P4, PT, R21, 0x31, P0 ;  /* 0x000000311500780c */ /* 0x000fc40000784270 */
[C---:B------:R-:W-:Y:S01]  /*3790*/  ISETP.LT.OR P6, PT, R25.reuse, 0x21, P6 ;  /* 0x000000211900780c */ /* 0x040fe200037c1670 */
[----:B------:R3:W1:Y:S01]  /*37a0*/  MUFU.TANH R170, R66 ;  /* 0x0000004200aa7308 */ /* 0x0006620000002400 */
[C---:B------:R-:W-:Y:S02]  /*37b0*/  ISETP.LT.OR P5, PT, R25.reuse, 0x22, P5 ;  /* 0x000000221900780c */ /* 0x040fe40002fa1670 */
[----:B------:R-:W-:Y:S02]  /*37c0*/  ISETP.LT.OR P4, PT, R25, 0x32, P4 ;  /* 0x000000321900780c */ /* 0x000fe40002781670 */
[----:B------:R-:W-:Y:S02]  /*37d0*/  FSEL R155, R155, -INF , !P6 ;  /* 0xff8000009b9b7808 */ /* 0x000fe40007000000 */
[----:B-1----:R-:W-:Y:S01]  /*37e0*/  FSEL R163, R163, -INF , !P5 ;  /* 0xff800000a3a37808 */ /* 0x002fe20006800000 */
[----:B------:R3:W1:Y:S01]  /*37f0*/  MUFU.TANH R164, R67 ;  /* 0x0000004300a47308 */ /* 0x0006620000002400 */
[----:B------:R-:W-:-:S02]  /*3800*/  ISETP.GT.AND P6, PT, R21, 0x29, P0 ;  /* 0x000000291500780c */ /* 0x000fc400007c4270 */
[----:B------:R-:W-:Y:S02]  /*3810*/  ISETP.GT.AND P5, PT, R21, 0x30, P0 ;  /* 0x000000301500780c */ /* 0x000fe400007a4270 */
[----:B------:R-:W-:Y:S02]  /*3820*/  FSEL R165, R165, -INF , !P4 ;  /* 0xff800000a5a57808 */ /* 0x000fe40006000000 */
[----:B------:R-:W-:Y:S01]  /*3830*/  PLOP3.LUT P4, PT, PT, PT, UP1, 0x40, 0x0 ;  /* 0x000000000000781c */ /* 0x000fe20003f8e818 */
[----:B------:R-:W1:Y:S01]  /*3840*/  MUFU.TANH R26, R26 ;  /* 0x0000001a001a7308 */ /* 0x000e620000002400 */
[C---:B------:R-:W-:Y:S02]  /*3850*/  ISETP.LT.OR P6, PT, R25.reuse, 0x2a, P6 ;  /* 0x0000002a1900780c */ /* 0x040fe400037c1670 */
[----:B------:R-:W-:Y:S02]  /*3860*/  ISETP.LT.OR P5, PT, R25, 0x31, P5 ;  /* 0x000000311900780c */ /* 0x000fe40002fa1670 */
[----:B------:R-:W-:-:S02]  /*3870*/  FSEL R157, R157, -INF , !P6 ;  /* 0xff8000009d9d7808 */ /* 0x000fc40007000000 */
[----:B------:R-:W-:Y:S01]  /*3880*/  FSEL R167, R167, -INF , !P5 ;  /* 0xff800000a7a77808 */ /* 0x000fe20006800000 */
[----:B------:R-:W1:Y:S01]  /*3890*/  MUFU.TANH R27, R27 ;  /* 0x0000001b001b7308 */ /* 0x000e620000002400 */
[C---:B------:R-:W-:Y:S02]  /*38a0*/  ISETP.GT.AND P6, PT, R21.reuse, 0x38, P0 ;  /* 0x000000381500780c */ /* 0x040fe400007c4270 */
[----:B------:R-:W-:Y:S01]  /*38b0*/  ISETP.GT.AND P5, PT, R21, 0x39, P0 ;  /* 0x000000391500780c */ /* 0x000fe200007a4270 */
[----:B------:R-:W-:Y:S01]  /*38c0*/  IMAD.IADD R21, R20, 0x1, R23 ;  /* 0x0000000114157824 */ /* 0x000fe200078e0217 */
[C---:B------:R-:W-:Y:S02]  /*38d0*/  ISETP.LT.OR P6, PT, R25.reuse, 0x39, P6 ;  /* 0x000000391900780c */ /* 0x040fe400037c1670 */
[----:B------:R-:W-:Y:S01]  /*38e0*/  ISETP.LT.OR P5, PT, R25, 0x3a, P5 ;  /* 0x0000003a1900780c */ /* 0x000fe20002fa1670 */
[----:B------:R3:W1:Y:S01]  /*38f0*/  MUFU.TANH R166, R74 ;  /* 0x0000004a00a67308 */ /* 0x0006620000002400 */
[----:B------:R-:W-:-:S02]  /*3900*/  IMNMX R21, R21, R16, PT ;  /* 0x0000001015157217 */ /* 0x000fc40003800200 */
[----:B------:R-:W-:Y:S02]  /*3910*/  FSEL R143, R143, -INF , !P6 ;  /* 0xff8000008f8f7808 */ /* 0x000fe40007000000 */
[----:B------:R-:W-:-:S03]  /*3920*/  FSEL R141, R141, -INF , !P5 ;  /* 0xff8000008d8d7808 */ /* 0x000fc60006800000 */
[----:B------:R3:W1:Y:S08]  /*3930*/  MUFU.TANH R142, R75 ;  /* 0x0000004b008e7308 */ /* 0x0006700000002400 */
[----:B------:R-:W1:Y:S08]  /*3940*/  MUFU.TANH R22, R22 ;  /* 0x0000001600167308 */ /* 0x000e700000002400 */
[----:B------:R3:W1:Y:S08]  /*3950*/  MUFU.TANH R140, R58 ;  /* 0x0000003a008c7308 */ /* 0x0006700000002400 */
[----:B------:R3:W1:Y:S08]  /*3960*/  MUFU.TANH R160, R59 ;  /* 0x0000003b00a07308 */ /* 0x0006700000002400 */
[----:B------:R-:W1:Y:S01]  /*3970*/  MUFU.TANH R6, R6 ;  /* 0x0000000600067308 */ /* 0x000e620000002400 */
[----:B------:R-:W-:Y:S05]  /*3980*/  @P4 BRA `(.L_x_235) ;  /* 0x0000016000004947 */ /* 0x000fea0003800000 */
[----:B--2-4-:R-:W-:Y:S01]  /*3990*/  IMAD.U32 R12, RZ, RZ, UR16 ;  /* 0x00000010ff0c7e24 */ /* 0x014fe2000f8e00ff */
        /* <DEDUP_REMOVED lines=11> */
.L_x_237:
[----:B------:R-:W-:-:S04]  /*3a50*/  MOV R12, c[0x0][0x32c] ;  /* 0x0000cb00000c7a02 */ /* 0x000fc80000000f00 */
[----:B------:R-:W-:-:S13]  /*3a60*/  ISETP.NE.AND P4, PT, R12, 0x1, PT ;  /* 0x000000010c00780c */ /* 0x000fda0003f85270 */
[----:B------:R-:W-:-:S05]  /*3a70*/  @P4 IMAD.HI.U32 R12, R14, c[0x0][0x330], RZ ;  /* 0x0000cc000e0c4a27 */ /* 0x000fca00078e00ff */
[----:B------:R-:W-:Y:S02]  /*3a80*/  @P4 SHF.R.U32.HI R14, RZ, c[0x0][0x334], R12 ;  /* 0x0000cd00ff0e4a19 */ /* 0x000fe4000001160c */
.L_x_238:
[----:B------:R-:W-:Y:S05]  /*3a90*/  BSYNC B0 ;  /* 0x0000000000007941 */ /* 0x000fea0003800000 */
.L_x_236:
[----:B------:R-:W-:-:S04]  /*3aa0*/  IMAD R5, R14, c[0x0][0x32c], -R5 ;  /* 0x0000cb000e057a24 */ /* 0x000fc800078e0a05 */
[----:B------:R-:W-:-:S05]  /*3ab0*/  IMAD.IADD R14, R5, 0x1, -R216 ;  /* 0x00000001050e7824 */ /* 0x000fca00078e0ad8 */
[----:B------:R-:W-:Y:S02]  /*3ac0*/  IADD3 R12, R14, c[0x0][0x32c], RZ ;  /* 0x0000cb000e0c7a10 */ /* 0x000fe40007ffe0ff */
[----:B------:R-:W-:Y:S02]  /*3ad0*/  IMNMX R19, R19, R14, !PT ;  /* 0x0000000e13137217 */ /* 0x000fe40007800200 */
[----:B------:R-:W-:Y:S02]  /*3ae0*/  IMNMX R21, R21, R12, PT ;  /* 0x0000000c15157217 */ /* 0x000fe40003800200 */
.L_x_235:
[C---:B--2-4-:R-:W-:Y:S01]  /*3af0*/  ISETP.GT.AND P4, PT, R19.reuse, 0x8, P0 ;  /* 0x000000081300780c */ /* 0x054fe20000784270 */
[----:B------:R-:W-:Y:S01]  /*3b00*/  IMAD.SHL.U32 R203, R4, 0x2, RZ ;  /* 0x0000000204cb7824 */ /* 0x000fe200078e00ff */
[----:B------:R-:W-:Y:S01]  /*3b10*/  ISETP.GT.AND P5, PT, R19, 0x9, P0 ;  /* 0x000000091300780c */ /* 0x000fe200007a4270 */
[----:B------:R-:W-:Y:S01]  /*3b20*/  @UP2 USHF.L.U32 UR17, UR17, 0x7, URZ ;  /* 0x0000000711112899 */ /* 0x000fe2000800063f */
[----:B------:R-:W-:Y:S01]  /*3b30*/  ISETP.LT.OR P4, PT, R21, 0x9, P4 ;  /* 0x000000091500780c */ /* 0x000fe20002781670 */
[--C-:B------:R-:W-:Y:S01]  /*3b40*/  IMAD R197, R3, 0x2, R203.reuse ;  /* 0x0000000203c57824 */ /* 0x100fe200078e02cb */
[----:B------:R-:W-:Y:S01]  /*3b50*/  ISETP.LT.OR P5, PT, R21, 0xa, P5 ;  /* 0x0000000a1500780c */ /* 0x000fe20002fa1670 */
[----:B------:R-:W-:Y:S01]  /*3b60*/  LDSM.16.MT88.4 R40, [R203+0x2100] ;  /* 0x00210000cb28783b */ /* 0x000fe20000004200 */
[----:B-1----:R-:W-:Y:S01]  /*3b70*/  FSEL R16, R6, -INF , !P4 ;  /* 0xff80000006107808 */ /* 0x002fe20006000000 */
[----:B------:R-:W-:Y:S01]  /*3b80*/  IMAD R198, R2, 0x2, R203 ;  /* 0x0000000202c67824 */ /* 0x000fe200078e02cb */
[----:B------:R-:W-:Y:S01]  /*3b90*/  FMNMX.FTZ R12, R18, R33, !PT ;  /* 0x00000021120c7209 */ /* 0x000fe20007810000 */
[----:B---3--:R-:W-:Y:S01]  /*3ba0*/  LDSM.16.MT88.4 R56, [R197+0x2100] ;  /* 0x00210000c538783b */ /* 0x008fe20000004200 */
[----:B------:R-:W-:Y:S01]  /*3bb0*/  FSEL R6, R26, -INF , !P5 ;  /* 0xff8000001a067808 */ /* 0x000fe20006800000 */
[----:B------:R-:W-:Y:S01]  /*3bc0*/  IMAD R196, R3, 0x2, R198 ;  /* 0x0000000203c47824 */ /* 0x000fe200078e02c6 */
[C---:B------:R-:W-:Y:S01]  /*3bd0*/  ISETP.GT.AND P6, PT, R19.reuse, 0x1, P0 ;  /* 0x000000011300780c */ /* 0x040fe200007c4270 */
[----:B------:R-:W-:Y:S01]  /*3be0*/  LDSM.16.MT88.4 R124, [R203+0x100] ;  /* 0x00010000cb7c783b */ /* 0x000fe20000004200 */
[----:B------:R-:W-:Y:S01]  /*3bf0*/  ISETP.GT.AND P5, PT, R19, RZ, P0 ;  /* 0x000000ff1300720c */ /* 0x000fe200007a4270 */
[----:B------:R-:W-:Y:S01]  /*3c00*/  ULDC.64 UR4, c[0x0][0x2c8] ;  /* 0x0000b20000047ab9 */ /* 0x000fe20000000a00 */
[----:B------:R-:W-:Y:S01]  /*3c10*/  FMNMX.FTZ R12, R17, R12, !PT ;  /* 0x0000000c110c7209 */ /* 0x000fe20007810000 */
[----:B------:R-:W-:Y:S01]  /*3c20*/  LDSM.16.MT88.4 R116, [R198+0x100] ;  /* 0x00010000c674783b */ /* 0x000fe20000004200 */
[C---:B------:R-:W-:Y:S01]  /*3c30*/  ISETP.LT.OR P6, PT, R21.reuse, 0x2, P6 ;  /* 0x000000021500780c */ /* 0x040fe200037c1670 */
[----:B------:R-:W-:Y:S01]  /*3c40*/  UIMAD.WIDE.U32 UR20, UR17, UR4, URZ ;  /* 0x00000004111472a5 */ /* 0x000fe2000f8e003f */
[----:B------:R-:W-:Y:S01]  /*3c50*/  ISETP.LT.OR P5, PT, R21, 0x1, P5 ;  /* 0x000000011500780c */ /* 0x000fe20002fa1670 */
[----:B------:R-:W-:Y:S01]  /*3c60*/  LDSM.16.MT88.4 R108, [R197+0x100] ;  /* 0x00010000c56c783b */ /* 0x000fe20000004200 */
[----:B------:R-:W-:Y:S01]  /*3c70*/  FMNMX.FTZ R12, R15, R12, !PT ;  /* 0x0000000c0f0c7209 */ /* 0x000fe20007810000 */
[----:B------:R-:W-:Y:S01]  /*3c80*/  UIADD3 UR14, UR14, -0x2, URZ ;  /* 0xfffffffe0e0e7890 */ /* 0x000fe2000fffe03f */
[----:B------:R-:W-:Y:S01]  /*3c90*/  FSEL R20, R27, -INF , !P6 ;  /* 0xff8000001b147808 */ /* 0x000fe20007000000 */
[----:B------:R-:W-:Y:S01]  /*3ca0*/  LDSM.16.MT88.4 R100, [R196+0x100] ;  /* 0x00010000c464783b */ /* 0x000fe20000004200 */
[----:B------:R-:W-:Y:S01]  /*3cb0*/  FSEL R32, R32, -INF , !P5 ;  /* 0xff80000020207808 */ /* 0x000fe20006800000 */
[----:B------:R-:W-:Y:S01]  /*3cc0*/  @UP2 UMOV UR17, UR21 ;  /* 0x0000001500112c82 */ /* 0x000fe20008000000 */
[----:B------:R-:W-:Y:S01]  /*3cd0*/  ISETP.GT.AND P6, PT, R19, 0x10, P0 ;  /* 0x000000101300780c */ /* 0x000fe200007c4270 */
[----:B------:R-:W-:Y:S01]  /*3ce0*/  LDSM.16.MT88.4 R48, [R198+0x2100] ;  /* 0x00210000c630783b */ /* 0x000fe20000004200 */
[----:B------:R-:W-:Y:S01]  /*3cf0*/  FMNMX.FTZ R12, R13, R12, !PT ;  /* 0x0000000c0d0c7209 */ /* 0x000fe20007810000 */
[----:B------:R-:W-:Y:S01]  /*3d00*/  @UP2 USHF.R.U32.HI UR7, URZ, UR5, UR17 ;  /* 0x000000053f072299 */ /* 0x000fe20008011611 */
[----:B------:R-:W-:Y:S01]  /*3d10*/  FMNMX.FTZ R5, R32, R20, !PT ;  /* 0x0000001420057209 */ /* 0x000fe20007810000 */
[----:B------:R-:W-:Y:S01]  /*3d20*/  LDSM.16.MT88.4 R64, [R196+0x2100] ;  /* 0x00210000c440783b */ /* 0x000fe20000004200 */
[----:B------:R-:W-:Y:S01]  /*3d30*/  ISETP.GT.AND P4, PT, R19, 0x11, P0 ;  /* 0x000000111300780c */ /* 0x000fe20000784270 */
[----:B------:R-:W-:Y:S01]  /*3d40*/  UIADD3 UR4, UR6, UR7, URZ ;  /* 0x0000000706047290 */ /* 0x000fe2000fffe03f */
[----:B------:R-:W-:Y:S01]  /*3d50*/  ISETP.LT.OR P6, PT, R21, 0x11, P6 ;  /* 0x000000111500780c */ /* 0x000fe200037c1670 */
[----:B------:R-:W-:Y:S01]  /*3d60*/  LDSM.16.MT88.4 R72, [R203+0x4100] ;  /* 0x00410000cb48783b */ /* 0x000fe20000004200 */
[----:B------:R-:W-:Y:S01]  /*3d70*/  FMNMX.FTZ R12, R11, R12, !PT ;  /* 0x0000000c0b0c7209 */ /* 0x000fe20007810000 */
[----:B------:R-:W-:Y:S01]  /*3d80*/  ULDC UR7, c[0x0][0x328] ;  /* 0x0000ca0000077ab9 */ /* 0x000fe20000000800 */
[----:B------:R-:W-:Y:S01]  /*3d90*/  FMNMX.FTZ R5, R16, R5, !PT ;  /* 0x0000000510057209 */ /* 0x000fe20007810000 */
[----:B------:R-:W-:Y:S01]  /*3da0*/  LDSM.16.MT88.4 R80, [R198+0x4100] ;  /* 0x00410000c650783b */ /* 0x000fe20000004200 */
[----:B------:R-:W-:Y:S01]  /*3db0*/  ISETP.LT.OR P4, PT, R21, 0x12, P4 ;  /* 0x000000121500780c */ /* 0x000fe20002781670 */
[----:B------:R-:W-:Y:S01]  /*3dc0*/  UIADD3 UR7, UR4, UR7, URZ ;  /* 0x0000000704077290 */ /* 0x000fe2000fffe03f */
[----:B------:R-:W-:Y:S01]  /*3dd0*/  FSEL R14, R10, -INF , !P6 ;  /* 0xff8000000a0e7808 */ /* 0x000fe20007000000 */
[----:B------:R-:W-:Y:S01]  /*3de0*/  LDSM.16.MT88.4 R88, [R197+0x4100] ;  /* 0x00410000c558783b */ /* 0x000fe20000004200 */
[----:B------:R-:W-:-:S02]  /*3df0*/  FMNMX.FTZ R10, R9, R12, !PT ;  /* 0x0000000c090a7209 */ /* 0x000fc40007810000 */
[----:B------:R-:W-:Y:S01]  /*3e00*/  ISETP.GT.AND P6, PT, R19, 0x18, P0 ;  /* 0x000000181300780c */ /* 0x000fe200007c4270 */
[----:B------:R-:W-:Y:S01]  /*3e10*/  LDSM.16.MT88.4 R136, [R198+0x900] ;  /* 0x00090000c688783b */ /* 0x000fe20000004200 */
[----:B------:R-:W-:Y:S02]  /*3e20*/  FMNMX.FTZ R5, R6, R5, !PT ;  /* 0x0000000506057209 */ /* 0x000fe40007810000 */
[----:B------:R-:W-:Y:S01]  /*3e30*/  FSEL R12, R8, -INF , !P4 ;  /* 0xff800000080c7808 */ /* 0x000fe20006000000 */
[----:B------:R-:W-:Y:S01]  /*3e40*/  LDSM.16.MT88.4 R28, [R196+0x900] ;  /* 0x00090000c41c783b */ /* 0x000fe20000004200 */
[----:B------:R-:W-:Y:S02]  /*3e50*/  FMNMX.FTZ R8, R7, R10, !PT ;  /* 0x0000000a07087209 */ /* 0x000fe40007810000 */
[----:B------:R-:W-:Y:S01]  /*3e60*/  ISETP.GT.AND P5, PT, R19, 0x19, P0 ;  /* 0x000000191300780c */ /* 0x000fe200007a4270 */
[----:B------:R-:W-:Y:S01]  /*3e70*/  LDSM.16.MT88.4 R24, [R198+0x2900] ;  /* 0x00290000c618783b */ /* 0x000fe20000004200 */
        /* <DEDUP_REMOVED lines=27> */
[----:B------:R-:W-:Y:S02]  /*4030*/  ISETP.LT.OR P6, PT, R21, 0x31, P6 ;  /* 0x000000311500780c */ /* 0x000fe400037c1670 */
[----:B------:R-:W-:Y:S02]  /*4040*/  FSEL R164, R164, -INF , !P4 ;  /* 0xff800000a4a47808 */ /* 0x000fe40006000000 */
        /* <DEDUP_REMOVED lines=12> */
[----:B------:R-:W-:Y:S02]  /*4110*/  ISETP.LT.OR P0, PT, R21, 0x3a, P0 ;  /* 0x0000003a1500780c */ /* 0x000fe40000701670 */
[----:B------:R-:W-:-:S02]  /*4120*/  FSEL R140, R140, -INF , !P4 ;  /* 0xff8000008c8c7808 */ /* 0x000fc40006000000 */
[----:B------:R-:W-:Y:S02]  /*4130*/  FMNMX.FTZ R23, R142, R23, !PT ;  /* 0x000000178e177209 */ /* 0x000fe40007810000 */
[----:B------:R-:W-:Y:S02]  /*4140*/  FMNMX.FTZ R0, R141, R0, !PT ;  /* 0x000000008d007209 */ /* 0x000fe40007810000 */
        /* <DEDUP_REMOVED lines=9> */
[----:B-1----:R-:W-:-:S04]  /*41e0*/  FMNMX.FTZ R0, R21, R0, !PT ;  /* 0x0000000015007209 */ /* 0x002fc80007810000 */
        /* <DEDUP_REMOVED lines=24> */
[--C-:B------:R-:W-:Y:S01]  /*4370*/  FFMA.FTZ R3, R10, c[0x0][0x2d0], -R159.reuse ;  /* 0x0000b4000a037a23 */ /* 0x100fe2000001089f */
[----:B------:R-:W-:Y:S01]  /*4380*/  MUFU.EX2 R152, R152 ;  /* 0x0000009800987308 */ /* 0x000fe20000000800 */
[----:B------:R-:W-:Y:S01]  /*4390*/  FFMA.FTZ R2, R8, c[0x0][0x2d0], -R159 ;  /* 0x0000b40008027a23 */ /* 0x000fe2000001089f */
[----:B------:R-:W-:Y:S01]  /*43a0*/  LDSM.16.MT88.4 R20, [R203+0x900] ;  /* 0x00090000cb14783b */ /* 0x000fe20000004200 */
[----:B------:R-:W-:-:S02]  /*43b0*/  FFMA.FTZ R151, R13, c[0x0][0x2d0], -R168 ;  /* 0x0000b4000d977a23 */ /* 0x000fc400000108a8 */
[--C-:B------:R-:W-:Y:S01]  /*43c0*/  FFMA.FTZ R144, R14, c[0x0][0x2d0], -R159.reuse ;  /* 0x0000b4000e907a23 */ /* 0x100fe2000001089f */
[----:B------:R-:W3:Y:S01]  /*43d0*/  LDSM.16.MT88.4 R8, [R203+0x2900] ;  /* 0x00290000cb08783b */ /* 0x000ee20000004200 */
[----:B------:R-:W-:Y:S01]  /*43e0*/  FFMA.FTZ R133, R12, c[0x0][0x2d0], -R159 ;  /* 0x0000b4000c857a23 */ /* 0x000fe2000001089f */
[----:B------:R-:W4:Y:S01]  /*43f0*/  MUFU.EX2 R147, R147 ;  /* 0x0000009300937308 */ /* 0x000f220000000800 */
[----:B-1----:R-:W-:Y:S01]  /*4400*/  F2FP.PACK_AB R96, R153, R154 ;  /* 0x0000009a9960723e */ /* 0x002fe200000000ff */
[----:B------:R-:W1:Y:S01]  /*4410*/  LDSM.16.MT88.4 R12, [R196+0x2900] ;  /* 0x00290000c40c783b */ /* 0x000e620000004200 */
[--C-:B------:R-:W-:Y:S02]  /*4420*/  FFMA.FTZ R158, R163, c[0x0][0x2d0], -R168.reuse ;  /* 0x0000b400a39e7a23 */ /* 0x100fe400000108a8 */
[--C-:B------:R-:W-:Y:S02]  /*4430*/  FFMA.FTZ R156, R161, c[0x0][0x2d0], -R168.reuse ;  /* 0x0000b400a19c7a23 */ /* 0x100fe400000108a8 */
[--C-:B------:R-:W-:Y:S01]  /*4440*/  FFMA.FTZ R155, R155, c[0x0][0x2d0], -R168.reuse ;  /* 0x0000b4009b9b7a23 */ /* 0x100fe200000108a8 */
[----:B------:R-:W-:Y:S01]  /*4450*/  MUFU.EX2 R148, R148 ;  /* 0x0000009400947308 */ /* 0x000fe20000000800 */
[----:B------:R-:W-:-:S02]  /*4460*/  FFMA.FTZ R157, R157, c[0x0][0x2d0], -R168 ;  /* 0x0000b4009d9d7a23 */ /* 0x000fc400000108a8 */
[--C-:B------:R-:W-:Y:S02]  /*4470*/  FFMA.FTZ R161, R172, c[0x0][0x2d0], -R159.reuse ;  /* 0x0000b400aca17a23 */ /* 0x100fe4000001089f */
[--C-:B------:R-:W-:Y:S02]  /*4480*/  FFMA.FTZ R162, R162, c[0x0][0x2d0], -R159.reuse ;  /* 0x0000b400a2a27a23 */ /* 0x100fe4000001089f */
[--C-:B------:R-:W-:Y:S01]  /*4490*/  FFMA.FTZ R163, R170, c[0x0][0x2d0], -R159.reuse ;  /* 0x0000b400aaa37a23 */ /* 0x100fe2000001089f */
[----:B------:R-:W5:Y:S01]  /*44a0*/  MUFU.EX2 R149, R149 ;  /* 0x0000009500957308 */ /* 0x000f620000000800 */
[----:B----4-:R-:W-:Y:S01]  /*44b0*/  F2FP.PACK_AB R98, R147, R152 ;  /* 0x000000989362723e */ /* 0x010fe200000000ff */
[----:B------:R-:W-:Y:S02]  /*44c0*/  FFMA.FTZ R164, R164, c[0x0][0x2d0], -R159 ;  /* 0x0000b400a4a47a23 */ /* 0x000fe4000001089f */
[--C-:B------:R-:W-:Y:S02]  /*44d0*/  FFMA.FTZ R170, R165, c[0x0][0x2d0], -R168.reuse ;  /* 0x0000b400a5aa7a23 */ /* 0x100fe400000108a8 */
[----:B------:R-:W-:-:S02]  /*44e0*/  FFMA.FTZ R167, R167, c[0x0][0x2d0], -R168 ;  /* 0x0000b400a7a77a23 */ /* 0x000fc400000108a8 */
[----:B------:R-:W-:Y:S01]  /*44f0*/  MUFU.EX2 R150, R150 ;  /* 0x0000009600967308 */ /* 0x000fe20000000800 */
[--C-:B------:R-:W-:Y:S02]  /*4500*/  FFMA.FTZ R165, R143, c[0x0][0x2d0], -R168.reuse ;  /* 0x0000b4008fa57a23 */ /* 0x100fe400000108a8 */
[----:B------:R-:W-:Y:S02]  /*4510*/  FFMA.FTZ R220, R141, c[0x0][0x2d0], -R168 ;  /* 0x0000b4008ddc7a23 */ /* 0x000fe400000108a8 */
[--C-:B------:R-:W-:Y:S02]  /*4520*/  FFMA.FTZ R166, R166, c[0x0][0x2d0], -R159.reuse ;  /* 0x0000b400a6a67a23 */ /* 0x100fe4000001089f */
[--C-:B------:R-:W-:Y:S01]  /*4530*/  FFMA.FTZ R169, R142, c[0x0][0x2d0], -R159.reuse ;  /* 0x0000b4008ea97a23 */ /* 0x100fe2000001089f */
[----:B------:R-:W4:Y:S01]  /*4540*/  MUFU.EX2 R135, R135 ;  /* 0x0000008700877308 */ /* 0x000f220000000800 */
[----:B-----5:R-:W-:Y:S01]  /*4550*/  F2FP.PACK_AB R97, R149, R148 ;  /* 0x000000949561723e */ /* 0x020fe200000000ff */
[----:B------:R-:W-:-:S02]  /*4560*/  FFMA.FTZ R168, R140, c[0x0][0x2d0], -R159 ;  /* 0x0000b4008ca87a23 */ /* 0x000fc4000001089f */
[----:B------:R-:W-:Y:S01]  /*4570*/  FFMA.FTZ R217, R160, c[0x0][0x2d0], -R159 ;  /* 0x0000b400a0d97a23 */ /* 0x000fe2000001089f */
[----:B------:R-:W-:Y:S01]  /*4580*/  LDSM.16.MT88.4 R140, [R198+0x1900] ;  /* 0x00190000c68c783b */ /* 0x000fe20000004200 */
[----:B------:R-:W-:Y:S02]  /*4590*/  FADD.FTZ R153, R154, R153 ;  /* 0x000000999a997221 */ /* 0x000fe40000010000 */
[----:B------:R-:W-:Y:S01]  /*45a0*/  MUFU.EX2 R151, R151 ;  /* 0x0000009700977308 */ /* 0x000fe20000000800 */
[----:B------:R-:W-:Y:S02]  /*45b0*/  FADD.FTZ R149, R148, R149 ;  /* 0x0000009594957221 */ /* 0x000fe40000010000 */
[----:B------:R-:W-:-:S04]  /*45c0*/  FADD.FTZ R152, R152, R153 ;  /* 0x0000009998987221 */ /* 0x000fc80000010000 */
[----:B------:R-:W-:Y:S01]  /*45d0*/  FADD.FTZ R152, R147, R152 ;  /* 0x0000009893987221 */ /* 0x000fe20000010000 */
[----:B----4-:R-:W-:Y:S01]  /*45e0*/  F2FP.PACK_AB R99, R135, R150 ;  /* 0x000000968763723e */ /* 0x010fe200000000ff */
[----:B------:R-:W4:Y:S01]  /*45f0*/  MUFU.EX2 R146, R146 ;  /* 0x0000009200927308 */ /* 0x000f220000000800 */
[----:B------:R-:W-:-:S04]  /*4600*/  FADD.FTZ R150, R150, R149 ;  /* 0x0000009596967221 */ /* 0x000fc80000010000 */
        /* <DEDUP_REMOVED lines=184> */
[----:B------:R-:W-:-:S02]  /*5190*/  UIADD3 UR17, UR4, -0x1, URZ ;  /* 0xffffffff04117890 */ /* 0x000fc4000fffe03f */
[----:B------:R-:W-:-:S10]  /*51a0*/  ULDC UR6, c[0x0][0x32c] ;  /* 0x0000cb0000067ab9 */ /* 0x000fd40000000800 */
[----:B------:R-:W-:Y:S05]  /*51b0*/  @P0 BRA `(.L_x_240) ;  /* 0x0000007000000947 */ /* 0x000fea0003800000 */
[----:B------:R-:W-:Y:S02]  /*51c0*/  UISETP.NE.AND UP0, UPT, UR6, 0x1, UPT ;  /* 0x000000010600788c */ /* 0x000fe4000bf05270 */
[----:B------:R-:W-:-:S03]  /*51d0*/  UIADD3 UR17, -UR4, URZ, URZ ;  /* 0x0000003f04117290 */ /* 0x000fc6000fffe13f */
[----:B------:R-:W-:Y:S02]  /*51e0*/  ULDC.64 UR4, c[0x0][0x330] ;  /* 0x0000cc0000047ab9 */ /* 0x000fe40000000a00 */
[----:B------:R-:W-:-:S04]  /*51f0*/  UIMAD.WIDE.U32 UR20, UR17, UR4, URZ ;  /* 0x00000004111472a5 */ /* 0x000fc8000f8e003f */
[----:B------:R-:W-:-:S04]  /*5200*/  @UP0 USHF.R.U32.HI UR17, URZ, UR5, UR21 ;  /* 0x000000053f110299 */ /* 0x000fc80008011615 */
[----:B------:R-:W-:Y:S01]  /*5210*/  ULOP3.LUT UR17, URZ, UR17, URZ, 0x33, !UPT ;  /* 0x000000113f117292 */ /* 0x000fe2000f8e333f */
[----:B------:R-:W-:Y:S05]  /*5220*/  BRA `(.L_x_241) ;  /* 0x0000004000007947 */ /* 0x000fea0003800000 */
.L_x_240:
[----:B------:R-:W-:Y:S02]  /*5230*/  UISETP.NE.AND UP0, UPT, UR6, 0x1, UPT ;  /* 0x000000010600788c */ /* 0x000fe4000bf05270 */
[----:B------:R-:W-:Y:S02]  /*5240*/  ULDC.64 UR4, c[0x0][0x330] ;  /* 0x0000cc0000047ab9 */ /* 0x000fe40000000a00 */
[----:B------:R-:W-:-:S07]  /*5250*/  UIMAD.WIDE.U32 UR20, UR17, UR4, URZ ;  /* 0x00000004111472a5 */ /* 0x000fce000f8e003f */
[----:B------:R-:W-:Y:S02]  /*5260*/  @UP0 USHF.R.U32.HI UR17, URZ, UR5, UR21 ;  /* 0x000000053f110299 */ /* 0x000fe40008011615 */
.L_x_241:
[----:B------:R-:W-:Y:S02]  /*5270*/  ULDC UR4, c[0x0][0x32c] ;  /* 0x0000cb0000047ab9 */ /* 0x000fe40000000800 */
[----:B------:R-:W-:-:S04]  /*5280*/  UIMAD UR4, UR17, UR6, UR4 ;  /* 0x00000006110472a4 */ /* 0x000fc8000f8e0204 */
[----:B------:R-:W-:-:S04]  /*5290*/  UISETP.LT.AND UP0, UPT, UR7, UR4, UPT ;  /* 0x000000040700728c */ /* 0x000fc8000bf01270 */
[----:B------:R-:W-:-:S04]  /*52a0*/  USEL UR7, UR7, UR4, UP0 ;  /* 0x0000000407077287 */ /* 0x000fc80008000000 */
.L_x_239:
        /* <DEDUP_REMOVED lines=24> */
.L_x_251:
        /* <DEDUP_REMOVED lines=18> */
[C---:B------:R-:W-:Y:S01]  /*5550*/  @!P0 LEA R236, P6, R227.reuse, c[0x0][0x1f8], 0x1 ;  /* 0x00007e00e3ec8a11 */ /* 0x040fe200078c08ff */
[----:B------:R-:W2:Y:S01]  /*5560*/  LDSM.16.M88.4 R140, [R205+0x6900] ;  /* 0x00690000cd8c783b */ /* 0x000ea20000000200 */
[----:B------:R-:W-:Y:S02]  /*5570*/  @!P0 IADD3.X R226, R224, UR20, RZ, P5, !PT ;  /* 0x00000014e0e28c10 */ /* 0x000fe4000affe4ff */
[----:B------:R-:W-:Y:S02]  /*5580*/  @!P0 LEA.HI.X R237, R227, c[0x0][0x1fc], R0, 0x1, P6 ;  /* 0x00007f00e3ed8a11 */ /* 0x000fe400030f0c00 */
[C---:B------:R-:W-:Y:S02]  /*5590*/  @!P0 LEA R234, P5, R229.reuse, c[0x0][0x1f8], 0x1 ;  /* 0x00007e00e5ea8a11 */ /* 0x040fe400078a08ff */
        /* <DEDUP_REMOVED lines=11> */
[----:B------:R-:W-:Y:S02]  /*5650*/  @!P0 LEA R230, P6, R227, c[0x0][0x1f8], 0x1 ;  /* 0x00007e00e3e68a11 */ /* 0x000fe400078c08ff */
        /* <DEDUP_REMOVED lines=30> */
[----:B------:R-:W-:Y:S02]  /*5840*/  @UP3 USHF.L.U64.HI UR20, UR22, 0x6, UR20 ;  /* 0x0000000616143899 */ /* 0x000fe40008010214 */
[----:B------:R-:W-:Y:S04]  /*5850*/  @UP3 UIADD3 UR22, UP0, UR13, UR21, URZ ;  /* 0x000000150d163290 */ /* 0x000fe8000ff1e03f */
        /* <DEDUP_REMOVED lines=14> */
[----:B------:R-:W-:Y:S02]  /*5940*/  @P0 LEA R250, P4, R249, c[0x0][0x1c8], 0x1 ;  /* 0x00007200f9fa0a11 */ /* 0x000fe400078808ff */
[----:B------:R-:W-:Y:S02]  /*5950*/  @P0 IADD3.X R248, R219, UR20, RZ, P5, !PT ;  /* 0x00000014dbf80c10 */ /* 0x000fe4000affe4ff */
[C---:B------:R-:W-:Y:S01]  /*5960*/  HMMA.16816.F32 R16, R152.reuse, R162, R16 ;  /* 0x000000a29810723c */ /* 0x040fe20000001810 */
[----:B------:R-:W1:Y:S03]  /*5970*/  LDSM.16.M88.4 R176, [R200+0x6100] ;  /* 0x00610000c8b0783b */ /* 0x000e660000000200 */
[----:B------:R-:W-:Y:S02]  /*5980*/  @P0 LEA.HI.X R251, R249, c[0x0][0x1cc], R248, 0x1, P4 ;  /* 0x00007300f9fb0a11 */ /* 0x000fe400020f0cf8 */
[----:B------:R-:W-:Y:S02]  /*5990*/  @P0 IADD3 R248, P4, R221, UR21, RZ ;  /* 0x00000015ddf80c10 */ /* 0x000fe4000ff9e0ff */
        /* <DEDUP_REMOVED lines=112> */
[----:B------:R-:W-:Y:S07]  /*60a0*/  HMMA.16816.F32 R32, R156, R154, R32 ;  /* 0x0000009a9c20723c */ /* 0x000fee0000001820 */
[----:B------:R-:W-:Y:S01]  /*60b0*/  @P0 LEA R158, P6, R248, c[0x0][0x1c8], 0x1 ;  /* 0x00007200f89e0a11 */ /* 0x000fe200078c08ff */
        /* <DEDUP_REMOVED lines=16> */
[----:B------:R-:W-:Y:S02]  /*61c0*/  FMUL.FTZ R228, R4, c[0x0][0x320] ;  /* 0x0000c80004e47a20 */ /* 0x000fe40000410000 */
[C---:B--2---:R-:W-:Y:S04]  /*61d0*/  HMMA.16816.F32 R20, R172.reuse, R136, R20 ;  /* 0x00000088ac14723c */ /* 0x044fe80000001814 */
[----:B------:R-:W2:Y:S01]  /*61e0*/  MUFU.TANH R228, R228 ;  /* 0x000000e400e47308 */ /* 0x000ea20000002400 */
[----:B------:R-:W-:Y:S01]  /*61f0*/  BAR.SYNC.DEFER_BLOCKING 0x0 ;  /* 0x0000000000007b1d */ /* 0x000fe20000010000 */
[----:B------:R-:W-:Y:S01]  /*6200*/  FMUL.FTZ R229, R11, c[0x0][0x320] ;  /* 0x0000c8000be57a20 */ /* 0x000fe20000410000 */
[----:B------:R-:W-:Y:S01]  /*6210*/  @P0 IADD3 R11, P5, R182, UR21, RZ ;  /* 0x00000015b60b0c10 */ /* 0x000fe2000ffbe0ff */
[C---:B------:R-:W-:Y:S04]  /*6220*/  HMMA.16816.F32 R24, R172.reuse, R138, R24 ;  /* 0x0000008aac18723c */ /* 0x040fe80000001818 */
[----:B------:R-:W-:Y:S01]  /*6230*/  FMUL.FTZ R237, R13, c[0x0][0x320] ;  /* 0x0000c8000ded7a20 */ /* 0x000fe20000410000 */
[----:B------:R-:W-:Y:S01]  /*6240*/  @P0 IADD3.X R13, R183, UR20, RZ, P4, !PT ;  /* 0x00000014b70d0c10 */ /* 0x000fe2000a7fe4ff */
[----:B------:R-:W3:Y:S01]  /*6250*/  MUFU.TANH R229, R229 ;  /* 0x000000e500e57308 */ /* 0x000ee20000002400 */
[----:B------:R-:W-:Y:S01]  /*6260*/  FMUL.FTZ R233, R14, c[0x0][0x320] ;  /* 0x0000c8000ee97a20 */ /* 0x000fe20000410000 */
[----:B------:R-:W-:Y:S01]  /*6270*/  @P0 IADD3.X R14, R181, UR20, RZ, P5, !PT ;  /* 0x00000014b50e0c10 */ /* 0x000fe2000affe4ff */
[----:B------:R-:W-:Y:S03]  /*6280*/  @UP3 UIADD3.X UR20, UR12, UR20, URZ, UP0, !UPT ;  /* 0x000000140c143290 */ /* 0x000fe600087fe43f */
[----:B------:R-:W-:Y:S01]  /*6290*/  @P0 LEA.HI.X R159, R248, c[0x0][0x1cc], R13, 0x1, P6 ;  /* 0x00007300f89f0a11 */ /* 0x000fe200030f0c0d */
[----:B------:R-:W-:Y:S01]  /*62a0*/  FMUL.FTZ R236, R18, c[0x0][0x320] ;  /* 0x0000c80012ec7a20 */ /* 0x000fe20000410000 */
[----:B------:R-:W-:Y:S01]  /*62b0*/  @P0 IADD3 R18, P5, R221, UR22, RZ ;  /* 0x00000016dd120c10 */ /* 0x000fe2000ffbe0ff */
[----:B------:R-:W-:Y:S01]  /*62c0*/  FMUL.FTZ R232, R15, c[0x0][0x320] ;  /* 0x0000c8000fe87a20 */ /* 0x000fe20000410000 */
[----:B------:R-:W2:Y:S01]  /*62d0*/  MUFU.TANH R237, R237 ;  /* 0x000000ed00ed7308 */ /* 0x000ea20000002400 */
[----:B------:R-:W-:Y:S01]  /*62e0*/  FMUL.FTZ R241, R22, c[0x0][0x320] ;  /* 0x0000c80016f17a20 */ /* 0x000fe20000410000 */
[----:B------:R-:W-:Y:S01]  /*62f0*/  @P0 IADD3.X R13, R183, UR20, RZ, P5, !PT ;  /* 0x00000014b70d0c10 */ /* 0x000fe2000affe4ff */
[----:B------:R-:W-:Y:S01]  /*6300*/  FMUL.FTZ R235, R19, c[0x0][0x320] ;  /* 0x0000c80013eb7a20 */ /* 0x000fe20000410000 */
[C---:B------:R-:W-:Y:S01]  /*6310*/  @P0 LEA R162, P5, R18.reuse, c[0x0][0x1c8], 0x1 ;  /* 0x0000720012a20a11 */ /* 0x040fe200078a08ff */
[----:B------:R-:W-:Y:S01]  /*6320*/  @!PT LDS RZ, [RZ] ;  /* 0x00000000fffff984 */ /* 0x000fe20000000800 */
[----:B------:R-:W-:Y:S01]  /*6330*/  @!PT LDS RZ, [RZ] ;  /* 0x00000000fffff984 */ /* 0x000fe20000000800 */
[----:B------:R-:W-:Y:S01]  /*6340*/  @!PT LDS RZ, [RZ] ;  /* 0x00000000fffff984 */ /* 0x000fe20000000800 */
[----:B------:R2:W-:Y:S01]  /*6350*/  @P0 LDGSTS.E.BYPASS.LTC128B.128 [R207+0x6100], [R250.64], !P3 ;  /* 0x06100000facf0fae */ /* 0x0005e2000d901d52 */
[----:B------:R-:W-:Y:S02]  /*6360*/  IMAD.MOV.U32 R19, RZ, RZ, R209 ;  /* 0x000000ffff137224 */ /* 0x000fe400078e00d1 */
[----:B------:R-:W-:Y:S01]  /*6370*/  @P0 LEA.HI.X R163, R18, c[0x0][0x1cc], R13, 0x1, P5 ;  /* 0x0000730012a30a11 */ /* 0x000fe200028f0c0d */
[C---:B-1----:R-:W-:Y:S01]  /*6380*/  HMMA.16816.F32 R28, R172.reuse, R132, R28 ;  /* 0x00000084ac1c723c */ /* 0x042fe2000000181c */
[----:B------:R-:W1:Y:S02]  /*6390*/  MUFU.TANH R233, R233 ;  /* 0x000000e900e97308 */ /* 0x000e640000002400 */
[----:B------:R1:W-:Y:S01]  /*63a0*/  @P0 LDGSTS.E.BYPASS.LTC128B.128 [R207+0x8100], [R158.64], !P2 ;  /* 0x081000009ecf0fae */ /* 0x0003e2000d101d52 */
[----:B------:R-:W-:Y:S01]  /*63b0*/  FMUL.FTZ R244, R26, c[0x0][0x320] ;  /* 0x0000c8001af47a20 */ /* 0x000fe20000410000 */
[----:B------:R-:W-:Y:S01]  /*63c0*/  @P0 LEA R26, P4, R11, c[0x0][0x1c8], 0x1 ;  /* 0x000072000b1a0a11 */ /* 0x000fe200078808ff */
[----:B------:R-:W-:Y:S02]  /*63d0*/  FMUL.FTZ R243, R27, c[0x0][0x320] ;  /* 0x0000c8001bf37a20 */ /* 0x000fe40000410000 */
[----:B------:R-:W-:Y:S03]  /*63e0*/  HMMA.16816.F32 R32, R172, R134, R32 ;  /* 0x00000086ac20723c */ /* 0x000fe60000001820 */
[----:B------:R-:W1:Y:S01]  /*63f0*/  MUFU.TANH R232, R232 ;  /* 0x000000e800e87308 */ /* 0x000e620000002400 */
[----:B------:R-:W-:Y:S01]  /*6400*/  @P0 LEA.HI.X R27, R11, c[0x0][0x1cc], R14, 0x1, P4 ;  /* 0x000073000b1b0a11 */ /* 0x000fe200020f0c0e */
[----:B------:R-:W-:Y:S01]  /*6410*/  FMUL.FTZ R242, R17, c[0x0][0x320] ;  /* 0x0000c80011f27a20 */ /* 0x000fe20000410000 */
[----:B------:R-:W-:Y:S01]  /*6420*/  @P0 IADD3 R11, P6, R212, UR22, RZ ;  /* 0x00000016d40b0c10 */ /* 0x000fe2000ffde0ff */
[----:B----4-:R-:W-:Y:S01]  /*6430*/  FMUL.FTZ R230, R5, c[0x0][0x320] ;  /* 0x0000c80005e67a20 */ /* 0x010fe20000410000 */
        /* <DEDUP_REMOVED lines=8> */
[C---:B------:R-:W-:Y:S01]  /*64c0*/  @P0 LEA R30, P4, R22.reuse, c[0x0][0x1c8], 0x1 ;  /* 0x00007200161e0a11 */ /* 0x040fe200078808ff */
[----:B------:R-:W-:Y:S01]  /*64d0*/  FMUL.FTZ R248, R31, c[0x0][0x320] ;  /* 0x0000c8001ff87a20 */ /* 0x000fe20000410000 */
[----:B------:R-:W-:Y:S01]  /*64e0*/  @P0 LEA.HI.X R167, R11, c[0x0][0x1cc], R14, 0x1, P6 ;  /* 0x000073000ba70a11 */ /* 0x000fe200030f0c0e */
[----:B-----5:R-:W-:Y:S01]  /*64f0*/  FMUL.FTZ R226, R7, c[0x0][0x320] ;  /* 0x0000c80007e27a20 */ /* 0x020fe20000410000 */
[----:B------:R-:W-:Y:S01]  /*6500*/  @P0 LEA.HI.X R31, R22, c[0x0][0x1cc], R15, 0x1, P4 ;  /* 0x00007300161f0a11 */ /* 0x000fe200020f0c0f */
[----:B------:R-:W1:Y:S01]  /*6510*/  MUFU.TANH R0, R0 ;  /* 0x0000000000007308 */ /* 0x000e620000002400 */
[----:B------:R-:W-:Y:S01]  /*6520*/  PLOP3.LUT P4, PT, PT, PT, UP2, 0x80, 0x0 ;  /* 0x000000000000781c */ /* 0x000fe20003f8f028 */
[----:B------:R4:W-:Y:S01]  /*6530*/  @P0 LDGSTS.E.BYPASS.LTC128B.128 [R207+0x7100], [R166.64], !P3 ;  /* 0x07100000a6cf0fae */ /* 0x0009e2000d901d52 */
[----:B------:R-:W-:Y:S01]  /*6540*/  FMUL.FTZ R17, R32, c[0x0][0x320] ;  /* 0x0000c80020117a20 */ /* 0x000fe20000410000 */
[----:B------:R-:W-:Y:S01]  /*6550*/  USHF.L.U32 UR20, UR14, 0x6, URZ ;  /* 0x000000060e147899 */ /* 0x000fe2000800063f */
[----:B------:R-:W-:Y:S02]  /*6560*/  FMUL.FTZ R231, R8, c[0x0][0x320] ;  /* 0x0000c80008e77a20 */ /* 0x000fe40000410000 */
[----:B------:R-:W-:Y:S02]  /*6570*/  FMUL.FTZ R234, R9, c[0x0][0x320] ;  /* 0x0000c80009ea7a20 */ /* 0x000fe40000410000 */
[----:B------:R4:W-:Y:S01]  /*6580*/  @P0 LDGSTS.E.BYPASS.LTC128B.128 [R207+0x9100], [R162.64], !P2 ;  /* 0x09100000a2cf0fae */ /* 0x0009e2000d101d52 */
[----:B------:R5:W1:Y:S01]  /*6590*/  MUFU.TANH R13, R17 ;  /* 0x00000011000d7308 */ /* 0x000a620000002400 */
[----:B------:R-:W-:Y:S02]  /*65a0*/  FMUL.FTZ R227, R10, c[0x0][0x320] ;  /* 0x0000c8000ae37a20 */ /* 0x000fe40000410000 */
[----:B------:R-:W-:Y:S02]  /*65b0*/  FMUL.FTZ R238, R12, c[0x0][0x320] ;  /* 0x0000c8000cee7a20 */ /* 0x000fe40000410000 */
[----:B------:R-:W-:Y:S01]  /*65c0*/  @P4 IMAD.MOV.U32 R19, RZ, RZ, R180 ;  /* 0x000000ffff134224 */ /* 0x000fe200078e00b4 */
[----:B------:R4:W-:Y:S01]  /*65d0*/  @P0 LDGSTS.E.BYPASS.LTC128B.128 [R207+0xb100], [R30.64], !P1 ;  /* 0x0b1000001ecf0fae */ /* 0x0009e2000c901d52 */
[----:B------:R-:W-:Y:S01]  /*65e0*/  FMUL.FTZ R239, R16, c[0x0][0x320] ;  /* 0x0000c80010ef7a20 */ /* 0x000fe20000410000 */
[----:B------:R-:W-:Y:S01]  /*65f0*/  PLOP3.LUT P0, PT, PT, PT, UP1, 0x40, 0x0 ;  /* 0x000000000000781c */ /* 0x000fe20003f0e818 */
[----:B------:R-:W-:Y:S01]  /*6600*/  FMUL.FTZ R246, R20, c[0x0][0x320] ;  /* 0x0000c80014f67a20 */ /* 0x000fe20000410000 */
[----:B------:R-:W1:Y:S01]  /*6610*/  MUFU.TANH R226, R226 ;  /* 0x000000e200e27308 */ /* 0x000e620000002400 */
[----:B------:R-:W-:Y:S02]  /*6620*/  FMUL.FTZ R245, R21, c[0x0][0x320] ;  /* 0x0000c80015f57a20 */ /* 0x000fe40000410000 */
[----:B------:R-:W0:Y:S01]  /*6630*/  LDGDEPBAR ;  /* 0x00000000000079af */ /* 0x000e220000000000 */
[----:B------:R-:W-:Y:S02]  /*6640*/  FMUL.FTZ R240, R23, c[0x0][0x320] ;  /* 0x0000c80017f07a20 */ /* 0x000fe40000410000 */
[----:B------:R-:W-:Y:S02]  /*6650*/  FMUL.FTZ R247, R24, c[0x0][0x320] ;  /* 0x0000c80018f77a20 */ /* 0x000fe40000410000 */
[----:B------:R-:W-:Y:S02]  /*6660*/  FMUL.FTZ R252, R25, c[0x0][0x320] ;  /* 0x0000c80019fc7a20 */ /* 0x000fe40000410000 */
[----:B------:R-:W1:Y:S01]  /*6670*/  MUFU.TANH R231, R231 ;  /* 0x000000e700e77308 */ /* 0x000e620000002400 */
[----:B------:R-:W-:Y:S01]  /*6680*/  FMUL.FTZ R10, R28, c[0x0][0x320] ;  /* 0x0000c8001c0a7a20 */ /* 0x000fe20000410000 */
[----:B------:R-:W1:Y:S01]  /*6690*/  SHFL.IDX PT, R21, R19, RZ, 0x1c1f ;  /* 0x001c1fff13157589 */ /* 0x000e6200000e0000 */
[----:B------:R-:W-:Y:S02]  /*66a0*/  FMUL.FTZ R9, R29, c[0x0][0x320] ;  /* 0x0000c8001d097a20 */ /* 0x000fe40000410000 */
[----:B------:R-:W-:Y:S02]  /*66b0*/  FMUL.FTZ R11, R33, c[0x0][0x320] ;  /* 0x0000c800210b7a20 */ /* 0x000fe40000410000 */
[----:B--2---:R-:W-:Y:S02]  /*66c0*/  FMUL.FTZ R250, R35, c[0x0][0x320] ;  /* 0x0000c80023fa7a20 */ /* 0x004fe40000410000 */
[----:B------:R-:W-:Y:S01]  /*66d0*/  FMUL.FTZ R34, R34, c[0x0][0x320] ;  /* 0x0000c80022227a20 */ /* 0x000fe20000410000 */
[----:B------:R-:W2:Y:S01]  /*66e0*/  MUFU.TANH R234, R234 ;  /* 0x000000ea00ea7308 */ /* 0x000ea20000002400 */
[----:B------:R-:W-:Y:S02]  /*66f0*/  IMAD.U32 R15, RZ, RZ, UR20 ;  /* 0x00000014ff0f7e24 */ /* 0x000fe4000f8e00ff */
[----:B------:R-:W-:Y:S03]  /*6700*/  IMAD.U32 R14, RZ, RZ, UR16 ;  /* 0x00000010ff0e7e24 */ /* 0x000fe6000f8e00ff */
[----:B------:R-:W-:Y:S04]  /*6710*/  IADD3 R15, -R216, 0x1, -R15 ;  /* 0x00000001d80f7810 */ /* 0x000fe80007ffe90f */
[----:B------:R-:W2:Y:S01]  /*6720*/  MUFU.TANH R227, R227 ;  /* 0x000000e300e37308 */ /* 0x000ea20000002400 */
[----:B------:R-:W-:Y:S04]  /*6730*/  IADD3 R14, -R14, UR9, R15 ;  /* 0x000000090e0e7c10 */ /* 0x000fe8000fffe10f */
[C---:B------:R-:W-:Y:S02]  /*6740*/  IADD3 R15, R14.reuse, c[0x0][0x328], RZ ;  /* 0x0000ca000e0f7a10 */ /* 0x040fe40007ffe0ff */
[----:B------:R-:W-:Y:S03]  /*6750*/  IADD3 R14, R14, UR15, RZ ;  /* 0x0000000f0e0e7c10 */ /* 0x000fe6000fffe0ff */
[----:B------:R-:W2:Y:S01]  /*6760*/  MUFU.TANH R238, R238 ;  /* 0x000000ee00ee7308 */ /* 0x000ea20000002400 */
[--C-:B-1----:R-:W-:Y:S02]  /*6770*/  IMAD.IADD R18, R15, 0x1, R21.reuse ;  /* 0x000000010f127824 */ /* 0x102fe400078e0215 */
[----:B-----5:R-:W-:Y:S07]  /*6780*/  IMAD.IADD R17, R14, 0x1, R21 ;  /* 0x000000010e117824 */ /* 0x020fee00078e0215 */
        /* <DEDUP_REMOVED lines=17> */
[----:B------:R4:W1:Y:S10]  /*68a0*/  MUFU.TANH R251, R34 ;  /* 0x0000002200fb7308 */ /* 0x0008740000002400 */
[----:B------:R-:W1:Y:S01]  /*68b0*/  MUFU.TANH R250, R250 ;  /* 0x000000fa00fa7308 */ /* 0x000e620000002400 */
[----:B------:R-:W-:-:S05]  /*68c0*/  @P0 BRA `(.L_x_243) ;  /* 0x000001a000000947 */ /* 0x000fca0003800000 */
[----:B--23--:R-:W-:Y:S01]  /*68d0*/  IMAD.U32 R4, RZ, RZ, UR16 ;  /* 0x00000010ff047e24 */ /* 0x00cfe2000f8e00ff */
[----:B------:R-:W-:Y:S04]  /*68e0*/  BSSY B0, `(.L_x_244) ;  /* 0x0000012000007945 */ /* 0x000fe80003800000 */
[----:B------:R-:W-:Y:S04]  /*68f0*/  IADD3 R21, -R4, UR9, R21 ;  /* 0x0000000904157c10 */ /* 0x000fe8000fffe115 */
        /* <DEDUP_REMOVED lines=11> */
.L_x_245:
[----:B------:R-:W-:Y:S04]  /*69b0*/  MOV R4, c[0x0][0x32c] ;  /* 0x0000cb0000047a02 */ /* 0x000fe80000000f00 */
[----:B------:R-:W-:Y:S11]  /*69c0*/  ISETP.NE.AND P0, PT, R4, 0x1, PT ;  /* 0x000000010400780c */ /* 0x000ff60003f05270 */
[----:B------:R-:W-:Y:S02]  /*69d0*/  @!UPT UIADD3 URZ, URZ, URZ, URZ ;  /* 0x0000003f3f3ff290 */ /* 0x000fe4000fffe03f */
[----:B------:R-:W-:Y:S05]  /*69e0*/  @P0 IMAD.HI.U32 R4, R21, c[0x0][0x330], RZ ;  /* 0x0000cc0015040a27 */ /* 0x000fea00078e00ff */
[----:B------:R-:W-:Y:S02]  /*69f0*/  @P0 SHF.R.U32.HI R21, RZ, c[0x0][0x334], R4 ;  /* 0x0000cd00ff150a19 */ /* 0x000fe40000011604 */
.L_x_246:
[----:B------:R-:W-:Y:S05]  /*6a00*/  BSYNC B0 ;  /* 0x0000000000007941 */ /* 0x000fea0003800000 */
.L_x_244:
[----:B------:R-:W-:Y:S04]  /*6a10*/  IMAD.MOV.U32 R4, RZ, RZ, c[0x0][0x32c] ;  /* 0x0000cb00ff047624 */ /* 0x000fe800078e00ff */
[----:B------:R-:W-:Y:S04]  /*6a20*/  IMAD R21, R21, R4, -UR20 ;  /* 0x8000001415157e24 */ /* 0x000fe8000f8e0204 */
[----:B------:R-:W-:Y:S05]  /*6a30*/  IMAD.IADD R4, R21, 0x1, -R216 ;  /* 0x0000000115047824 */ /* 0x000fea00078e0ad8 */
[----:B------:R-:W-:Y:S02]  /*6a40*/  IADD3 R5, R4, c[0x0][0x32c], RZ ;  /* 0x0000cb0004057a10 */ /* 0x000fe40007ffe0ff */
[----:B------:R-:W-:Y:S02]  /*6a50*/  IMNMX R17, R17, R4, !PT ;  /* 0x0000000411117217 */ /* 0x000fe40007800200 */
[----:B------:R-:W-:Y:S02]  /*6a60*/  IMNMX R18, R18, R5, PT ;  /* 0x0000000512127217 */ /* 0x000fe40003800200 */
.L_x_243:
[----:B--23--:R-:W-:Y:S01]  /*6a70*/  UISETP.GT.AND UP0, UPT, UR14, -0x1, UPT ;  /* 0xffffffff0e00788c */ /* 0x00cfe2000bf04270 */
[----:B------:R-:W2:Y:S05]  /*6a80*/  SHFL.IDX PT, R7, R19, 0x1, 0x1c1f ;  /* 0x003c1f0013077f89 */ /* 0x000eaa00000e0000 */
        /* <DEDUP_REMOVED lines=8> */
[----:B------:R-:W-:Y:S01]  /*6b10*/  ISETP.LT.OR P4, PT, R18, 0x11, P4 ;  /* 0x000000111200780c */ /* 0x000fe20002781670 */
[--C-:B--2---:R-:W-:Y:S01]  /*6b20*/  IMAD.IADD R4, R15, 0x1, R7.reuse ;  /* 0x000000010f047824 */ /* 0x104fe200078e0207 */
[----:B------:R-:W-:Y:S01]  /*6b30*/  FSEL R228, R228, -INF , !P5 ;  /* 0xff800000e4e47808 */ /* 0x000fe20006800000 */
[----:B------:R-:W-:Y:S01]  /*6b40*/  IMAD.IADD R5, R14, 0x1, R7 ;  /* 0x000000010e057824 */ /* 0x000fe200078e0207 */
[C---:B------:R-:W-:Y:S02]  /*6b50*/  ISETP.GT.AND P5, PT, R17.reuse, 0x9, P0 ;  /* 0x000000091100780c */ /* 0x040fe400007a4270 */
        /* <DEDUP_REMOVED lines=10> */
[----:B------:R-:W-:Y:S02]  /*6c00*/  ISETP.GT.AND P4, PT, R17, 0x28, P0 ;  /* 0x000000281100780c */ /* 0x000fe40000784270 */
[C---:B------:R-:W-:Y:S02]  /*6c10*/  ISETP.LT.OR P6, PT, R18.reuse, 0x12, P6 ;  /* 0x000000121200780c */ /* 0x040fe400037c1670 */
[C---:B------:R-:W-:Y:S02]  /*6c20*/  ISETP.LT.OR P5, PT, R18.reuse, 0x19, P5 ;  /* 0x000000191200780c */ /* 0x040fe40002fa1670 */
[C---:B------:R-:W-:Y:S02]  /*6c30*/  ISETP.LT.OR P4, PT, R18.reuse, 0x29, P4 ;  /* 0x000000291200780c */ /* 0x040fe40002781670 */
[----:B----4-:R-:W-:Y:S02]  /*6c40*/  FSEL R162, R237, -INF , !P6 ;  /* 0xff800000eda27808 */ /* 0x010fe40007000000 */
[----:B------:R-:W-:Y:S02]  /*6c50*/  ISETP.GT.AND P6, PT, R17, 0x20, P0 ;  /* 0x000000201100780c */ /* 0x000fe400007c4270 */
[----:B------:R-:W-:Y:S02]  /*6c60*/  FSEL R142, R239, -INF , !P5 ;  /* 0xff800000ef8e7808 */ /* 0x000fe40006800000 */
        /* <DEDUP_REMOVED lines=10> */
[----:B------:R-:W-:Y:S02]  /*6d10*/  FSEL R150, R9, -INF , !P4 ;  /* 0xff80000009967808 */ /* 0x000fe40006000000 */
        /* <DEDUP_REMOVED lines=12> */
[----:B------:R-:W-:Y:S01]  /*6de0*/  IMAD.U32 R8, RZ, RZ, UR16 ;  /* 0x00000010ff087e24 */ /* 0x000fe2000f8e00ff */
        /* <DEDUP_REMOVED lines=13> */
.L_x_249:
[----:B------:R-:W-:Y:S04]  /*6ec0*/  MOV R7, c[0x0][0x32c] ;  /* 0x0000cb0000077a02 */ /* 0x000fe80000000f00 */
[----:B------:R-:W-:Y:S11]  /*6ed0*/  ISETP.NE.AND P4, PT, R7, 0x1, PT ;  /* 0x000000010700780c */ /* 0x000ff60003f85270 */
[----:B------:R-:W-:Y:S02]  /*6ee0*/  @!UPT UIADD3 URZ, URZ, URZ, URZ ;  /* 0x0000003f3f3ff290 */ /* 0x000fe4000fffe03f */
[----:B------:R-:W-:Y:S05]  /*6ef0*/  @P4 IMAD.HI.U32 R7, R8, c[0x0][0x330], RZ ;  /* 0x0000cc0008074a27 */ /* 0x000fea00078e00ff */
[----:B------:R-:W-:Y:S02]  /*6f00*/  @P4 SHF.R.U32.HI R8, RZ, c[0x0][0x334], R7 ;  /* 0x0000cd00ff084a19 */ /* 0x000fe40000011607 */
.L_x_250:
[----:B------:R-:W-:Y:S05]  /*6f10*/  BSYNC B0 ;  /* 0x0000000000007941 */ /* 0x000fea0003800000 */
.L_x_248:
[----:B------:R-:W-:Y:S04]  /*6f20*/  IMAD.MOV.U32 R7, RZ, RZ, c[0x0][0x32c] ;  /* 0x0000cb00ff077624 */ /* 0x000fe800078e00ff */
[----:B------:R-:W-:Y:S04]  /*6f30*/  IMAD R7, R8, R7, -UR20 ;  /* 0x8000001408077e24 */ /* 0x000fe8000f8e0207 */
[----:B------:R-:W-:Y:S05]  /*6f40*/  IMAD.IADD R8, R7, 0x1, -R216 ;  /* 0x0000000107087824 */ /* 0x000fea00078e0ad8 */
[----:B------:R-:W-:Y:S02]  /*6f50*/  IADD3 R7, R8, c[0x0][0x32c], RZ ;  /* 0x0000cb0008077a10 */ /* 0x000fe40007ffe0ff */
[----:B------:R-:W-:Y:S02]  /*6f60*/  IMNMX R5, R5, R8, !PT ;  /* 0x0000000805057217 */ /* 0x000fe40007800200 */
[----:B------:R-:W-:Y:S02]  /*6f70*/  IMNMX R4, R4, R7, PT ;  /* 0x0000000704047217 */ /* 0x000fe40003800200 */
.L_x_247:
[----:B------:R-:W-:Y:S01]  /*6f80*/  FMNMX.FTZ R7, R228, R3, !PT ;  /* 0x00000003e4077209 */ /* 0x000fe20007810000 */
[----:B------:R-:W-:Y:S01]  /*6f90*/  LDSM.16.MT88.4 R20, [R198+0x100] ;  /* 0x00010000c614783b */ /* 0x000fe20000004200 */
[C---:B------:R-:W-:Y:S01]  /*6fa0*/  ISETP.GT.AND P6, PT, R5.reuse, RZ, P0 ;  /* 0x000000ff0500720c */ /* 0x040fe200007c4270 */
[----:B------:R-:W-:Y:S01]  /*6fb0*/  UISETP.GT.AND UP0, UPT, UR14, UR17, UPT ;  /* 0x000000110e00728c */ /* 0x000fe2000bf04270 */
[----:B------:R-:W-:Y:S01]  /*6fc0*/  FMNMX.FTZ R7, R230, R7, !PT ;  /* 0x00000007e6077209 */ /* 0x000fe20007810000 */
[----:B------:R-:W-:Y:S01]  /*6fd0*/  UIADD3 UR14, UR14, -0x1, URZ ;  /* 0xffffffff0e0e7890 */ /* 0x000fe2000fffe03f */
[C---:B------:R-:W-:Y:S02]  /*6fe0*/  ISETP.GT.AND P5, PT, R5.reuse, 0x1, P0 ;  /* 0x000000010500780c */ /* 0x040fe400007a4270 */
[----:B------:R-:W-:Y:S01]  /*6ff0*/  FMNMX.FTZ R7, R6, R7, !PT ;  /* 0x0000000706077209 */ /* 0x000fe20007810000 */
[----:B------:R-:W-:Y:S01]  /*7000*/  LDSM.16.MT88.4 R28, [R197+0x100] ;  /* 0x00010000c51c783b */ /* 0x000fe20000004200 */
[----:B------:R-:W-:Y:S02]  /*7010*/  ISETP.LT.OR P6, PT, R4, 0x1, P6 ;  /* 0x000000010400780c */ /* 0x000fe400037c1670 */
        /* <DEDUP_REMOVED lines=42> */
[C---:B------:R-:W-:Y:S01]  /*72c0*/  ISETP.LT.OR P4, PT, R4.reuse, 0x21, P4 ;  /* 0x000000210400780c */ /* 0x040fe20002781670 */
        /* <DEDUP_REMOVED lines=35> */
[----:B-1----:R-:W-:Y:S07]  /*7500*/  FMNMX.FTZ R0, R8, R13, !PT ;  /* 0x0000000d08007209 */ /* 0x002fee0007810000 */
[----:B------:R-:W-:Y:S01]  /*7510*/  LDSM.16.MT88.4 R12, [R203+0x100] ;  /* 0x00010000cb0c783b */ /* 0x000fe20000004200 */
        /* <DEDUP_REMOVED lines=37> */
[--C-:B------:R-:W-:Y:S01]  /*7770*/  FFMA.FTZ R171, R227, c[0x0][0x2d0], -R144.reuse ;  /* 0x0000b400e3ab7a23 */ /* 0x100fe20000010890 */
[----:B------:R-:W2:Y:S01]  /*7780*/  MUFU.EX2 R3, R6 ;  /* 0x0000000600037308 */ /* 0x000ea20000000800 */
[--C-:B------:R-:W-:Y:S02]  /*7790*/  FFMA.FTZ R170, R229, c[0x0][0x2d0], -R144.reuse ;  /* 0x0000b400e5aa7a23 */ /* 0x100fe40000010890 */
[----:B------:R-:W-:Y:S02]  /*77a0*/  FMUL.FTZ R2, R5, c[0x0][0x2d0] ;  /* 0x0000b40005027a20 */ /* 0x000fe40000410000 */
[--C-:B------:R-:W-:Y:S02]  /*77b0*/  FFMA.FTZ R178, R163, c[0x0][0x2d0], -R144.reuse ;  /* 0x0000b400a3b27a23 */ /* 0x100fe40000010890 */
[--C-:B------:R-:W-:Y:S02]  /*77c0*/  FFMA.FTZ R179, R161, c[0x0][0x2d0], -R144.reuse ;  /* 0x0000b400a1b37a23 */ /* 0x100fe40000010890 */
[----:B------:R-:W-:Y:S01]  /*77d0*/  LDSM.16.MT88.4 R160, [R196+0x3900] ;  /* 0x00390000c4a0783b */ /* 0x000fe20000004200 */
[----:B------:R-:W-:Y:S01]  /*77e0*/  MUFU.EX2 R173, R173 ;  /* 0x000000ad00ad7308 */ /* 0x000fe20000000800 */
[--C-:B------:R-:W-:Y:S02]  /*77f0*/  FFMA.FTZ R226, R143, c[0x0][0x2d0], -R144.reuse ;  /* 0x0000b4008fe27a23 */ /* 0x100fe40000010890 */
[--C-:B------:R-:W-:Y:S01]  /*7800*/  FFMA.FTZ R227, R141, c[0x0][0x2d0], -R144.reuse ;  /* 0x0000b4008de37a23 */ /* 0x100fe20000010890 */
[----:B-1----:R-:W-:Y:S01]  /*7810*/  F2FP.PACK_AB R138, R169, R134 ;  /* 0x00000086a98a723e */ /* 0x002fe200000000ff */
[--C-:B------:R-:W-:Y:S02]  /*7820*/  FFMA.FTZ R229, R158, c[0x0][0x2d0], -R151.reuse ;  /* 0x0000b4009ee57a23 */ /* 0x100fe40000010897 */
[----:B------:R-:W-:Y:S01]  /*7830*/  LDSM.16.MT88.4 R140, [R197+0x2900] ;  /* 0x00290000c58c783b */ /* 0x000fe20000004200 */
[--C-:B------:R-:W-:Y:S02]  /*7840*/  FFMA.FTZ R232, R159, c[0x0][0x2d0], -R144.reuse ;  /* 0x0000b4009fe87a23 */ /* 0x100fe40000010890 */
[----:B------:R-:W1:Y:S01]  /*7850*/  MUFU.EX2 R172, R172 ;  /* 0x000000ac00ac7308 */ /* 0x000e620000000800 */
[--C-:B------:R-:W-:Y:S02]  /*7860*/  FFMA.FTZ R233, R157, c[0x0][0x2d0], -R144.reuse ;  /* 0x0000b4009de97a23 */ /* 0x100fe40000010890 */
[--C-:B------:R-:W-:Y:S02]  /*7870*/  FFMA.FTZ R234, R155, c[0x0][0x2d0], -R144.reuse ;  /* 0x0000b4009bea7a23 */ /* 0x100fe40000010890 */
[C---:B--2---:R-:W-:Y:S01]  /*7880*/  FMUL.FTZ R4, R3.reuse, R128 ;  /* 0x0000008003047220 */ /* 0x044fe20000410000 */
[----:B------:R-:W-:Y:S01]  /*7890*/  LDSM.16.MT88.4 R156, [R197+0x3900] ;  /* 0x00390000c59c783b */ /* 0x000fe20000004200 */
[C---:B------:R-:W-:Y:S02]  /*78a0*/  FMUL.FTZ R5, R3.reuse, R129 ;  /* 0x0000008103057220 */ /* 0x040fe40000410000 */
[C---:B------:R-:W-:Y:S01]  /*78b0*/  FMUL.FTZ R8, R3.reuse, R124 ;  /* 0x0000007c03087220 */ /* 0x040fe20000410000 */
[----:B------:R-:W-:Y:S01]  /*78c0*/  MUFU.EX2 R171, R171 ;  /* 0x000000ab00ab7308 */ /* 0x000fe20000000800 */
[C---:B------:R-:W-:Y:S02]  /*78d0*/  FMUL.FTZ R9, R3.reuse, R125 ;  /* 0x0000007d03097220 */ /* 0x040fe40000410000 */
[C---:B------:R-:W-:Y:S02]  /*78e0*/  FMUL.FTZ R16, R3.reuse, R116 ;  /* 0x0000007403107220 */ /* 0x040fe40000410000 */
[C---:B------:R-:W-:Y:S02]  /*78f0*/  FMUL.FTZ R17, R3.reuse, R117 ;  /* 0x0000007503117220 */ /* 0x040fe40000410000 */
[C---:B------:R-:W-:Y:S02]  /*7900*/  FMUL.FTZ R24, R3.reuse, R108 ;  /* 0x0000006c03187220 */ /* 0x040fe40000410000 */
[C---:B------:R-:W-:Y:S01]  /*7910*/  FMUL.FTZ R25, R3.reuse, R109 ;  /* 0x0000006d03197220 */ /* 0x040fe20000410000 */
[----:B------:R-:W2:Y:S01]  /*7920*/  MUFU.EX2 R170, R170 ;  /* 0x000000aa00aa7308 */ /* 0x000ea20000000800 */
        /* <DEDUP_REMOVED lines=15> */
[----:B--2---:R-:W-:Y:S01]  /*7a20*/  F2FP.PACK_AB R139, R170, R171 ;  /* 0x000000abaa8b723e */ /* 0x004fe200000000ff */
        /* <DEDUP_REMOVED lines=12> */
[C---:B------:R-:W-:Y:S03]  /*7af0*/  HMMA.16816.F32 R4, R136.reuse, R12, R4 ;  /* 0x0000000c8804723c */ /* 0x040fe60000001804 */
[----:B------:R-:W-:Y:S02]  /*7b00*/  LDSM.16.MT88.4 R124, [R203+0x2900] ;  /* 0x00290000cb7c783b */ /* 0x000fe40000004200 */
[C---:B------:R-:W-:Y:S02]  /*7b10*/  FMUL.FTZ R18, R2.reuse, R118 ;  /* 0x0000007602127220 */ /* 0x040fe40000410000 */
[C---:B------:R-:W-:Y:S01]  /*7b20*/  FMUL.FTZ R12, R3.reuse, R120 ;  /* 0x00000078030c7220 */ /* 0x040fe20000410000 */
[C---:B------:R-:W-:Y:S01]  /*7b30*/  HMMA.16816.F32 R8, R136.reuse, R14, R8 ;  /* 0x0000000e8808723c */ /* 0x040fe20000001808 */
[----:B------:R-:W1:Y:S02]  /*7b40*/  MUFU.EX2 R175, R175 ;  /* 0x000000af00af7308 */ /* 0x000e640000000800 */
[----:B--2---:R-:W-:Y:S01]  /*7b50*/  LDSM.16.MT88.4 R144, [R196+0x1900] ;  /* 0x00190000c490783b */ /* 0x004fe20000004200 */
        /* <DEDUP_REMOVED lines=112> */
[----:B------:R-:W-:Y:S01]  /*8260*/  FMUL.FTZ R89, R3, R89 ;  /* 0x0000005903597220 */ /* 0x000fe20000410000 */
[----:B------:R-:W-:Y:S02]  /*8270*/  MUFU.EX2 R240, R240 ;  /* 0x000000f000f07308 */ /* 0x000fe40000000800 */
[C---:B--2---:R-:W-:Y:S03]  /*8280*/  HMMA.16816.F32 R84, R136.reuse, R108, R84 ;  /* 0x0000006c8854723c */ /* 0x044fe60000001854 */
[C---:B------:R-:W-:Y:S01]  /*8290*/  FMUL.FTZ R90, R2.reuse, R90 ;  /* 0x0000005a025a7220 */ /* 0x040fe20000410000 */
        /* <DEDUP_REMOVED lines=154> */
.L_x_242:
[----:B------:R-:W1:Y:S01]  /*8c40*/  S2UR UR6, SR_CTAID.X ;  /* 0x00000000000679c3 */ /* 0x000e620000002500 */
[----:B------:R-:W-:Y:S01]  /*8c50*/  ULDC.64 UR4, c[0x0][0x2c8] ;  /* 0x0000b20000047ab9 */ /* 0x000fe20000000a00 */
[----:B------:R-:W-:Y:S01]  /*8c60*/  PLOP3.LUT P0, PT, PT, PT, UP1, 0x40, 0x0 ;  /* 0x000000000000781c */ /* 0x000fe20003f0e818 */
[----:B-1----:R-:W-:-:S04]  /*8c70*/  ULEA UR6, UR6, 0x7f, 0x7 ;  /* 0x0000007f06067891 */ /* 0x002fc8000f8e383f */
[----:B------:R-:W-:Y:S02]  /*8c80*/  UIMAD.WIDE.U32 UR20, UR6, UR4, URZ ;  /* 0x00000004061472a5 */ /* 0x000fe4000f8e003f */
[----:B------:R-:W-:Y:S02]  /*8c90*/  UIADD3 UR4, UR9, 0x1, -UR16 ;  /* 0x0000000109047890 */ /* 0x000fe4000fffe810 */
[----:B------:R-:W-:-:S04]  /*8ca0*/  @UP2 USHF.R.U32.HI UR6, URZ, UR5, UR21 ;  /* 0x000000053f062299 */ /* 0x000fc80008011615 */
[----:B------:R-:W-:-:S03]  /*8cb0*/  UIADD3 UR7, UR4, UR6, URZ ;  /* 0x0000000604077290 */ /* 0x000fc6000fffe03f */
[----:B------:R-:W-:Y:S02]  /*8cc0*/  ULDC UR6, c[0x0][0x324] ;  /* 0x0000c90000067ab9 */ /* 0x000fe40000000800 */
        /* <DEDUP_REMOVED lines=14> */
.L_x_253:
[----:B------:R-:W-:Y:S02]  /*8db0*/  ULDC UR4, c[0x0][0x32c] ;  /* 0x0000cb0000047ab9 */ /* 0x000fe40000000800 */
[----:B------:R-:W-:-:S03]  /*8dc0*/  UISETP.NE.AND UP0, UPT, UR4, 0x1, UPT ;  /* 0x000000010400788c */ /* 0x000fc6000bf05270 */
[----:B------:R-:W-:Y:S02]  /*8dd0*/  ULDC.64 UR4, c[0x0][0x330] ;  /* 0x0000cc0000047ab9 */ /* 0x000fe40000000a00 */
[----:B------:R-:W-:-:S07]  /*8de0*/  UIMAD.WIDE.U32 UR20, UR7, UR4, URZ ;  /* 0x00000004071472a5 */ /* 0x000fce000f8e003f */
[----:B------:R-:W-:Y:S02]  /*8df0*/  @UP0 UMOV UR17, UR21 ;  /* 0x0000001500110c82 */ /* 0x000fe40008000000 */
[----:B------:R-:W-:Y:S02]  /*8e00*/  @UP0 USHF.R.U32.HI UR7, URZ, UR5, UR17 ;  /* 0x000000053f070299 */ /* 0x000fe40008011611 */
.L_x_254:
[----:B------:R-:W-:Y:S02]  /*8e10*/  ULDC UR4, c[0x0][0x32c] ;  /* 0x0000cb0000047ab9 */ /* 0x000fe40000000800 */
[----:B------:R-:W-:-:S04]  /*8e20*/  UIMAD UR4, UR7, UR4, URZ ;  /* 0x00000004070472a4 */ /* 0x000fc8000f8e023f */
[----:B------:R-:W-:-:S04]  /*8e30*/  UISETP.LT.AND UP0, UPT, UR6, UR4, UPT ;  /* 0x000000040600728c */ /* 0x000fc8000bf01270 */
[----:B------:R-:W-:-:S04]  /*8e40*/  USEL UR6, UR6, UR4, !UP0 ;  /* 0x0000000406067287 */ /* 0x000fc8000c000000 */
.L_x_252:
        /* <DEDUP_REMOVED lines=22> */
.L_x_256:
        /* <DEDUP_REMOVED lines=327> */
[C---:B------:R-:W-:Y:S01]  /*a420*/  FADD.FTZ R4, -R132.reuse, R135 ;  /* 0x0000008784047221 */ /* 0x040fe20000010100 */
        /* <DEDUP_REMOVED lines=20> */
[C---:B------:R-:W-:Y:S01]  /*a570*/  @P0 LEA R16, P4, R4.reuse, c[0x0][0x1c8], 0x1 ;  /* 0x0000720004100a11 */ /* 0x040fe200078808ff */
[----:B-1----:R-:W-:Y:S01]  /*a580*/  FMUL.FTZ R32, R3, R100 ;  /* 0x0000006403207220 */ /* 0x002fe20000410000 */
        /* <DEDUP_REMOVED lines=18> */
[C---:B------:R-:W-:Y:S01]  /*a6b0*/  @P0 LEA R26, P5, R5.reuse, c[0x0][0x1c8], 0x1 ;  /* 0x00007200051a0a11 */ /* 0x040fe200078a08ff */
        /* <DEDUP_REMOVED lines=349> */
.L_x_255:
        /* <DEDUP_REMOVED lines=18> */
.L_x_266:
        /* <DEDUP_REMOVED lines=210> */
[----:B------:R-:W-:Y:S04]  /*cad0*/  FMUL.FTZ R9, R9, c[0x0][0x320] ;  /* 0x0000c80009097a20 */ /* 0x000fe80000410000 */
[----:B------:R-:W-:Y:S02]  /*cae0*/  FMUL.FTZ R10, R10, c[0x0][0x320] ;  /* 0x0000c8000a0a7a20 */ /* 0x000fe40000410000 */
[----:B------:R-:W-:Y:S01]  /*caf0*/  FMUL.FTZ R11, R11, c[0x0][0x320] ;  /* 0x0000c8000b0b7a20 */ /* 0x000fe20000410000 */
[----:B------:R-:W2:Y:S01]  /*cb00*/  MUFU.TANH R140, R9 ;  /* 0x00000009008c7308 */ /* 0x000ea20000002400 */
[----:B------:R-:W-:Y:S02]  /*cb10*/  FMUL.FTZ R136, R7, c[0x0][0x320] ;  /* 0x0000c80007887a20 */ /* 0x000fe40000410000 */
[----:B------:R-:W3:Y:S01]  /*cb20*/  LDSM.16.M88.4 R4, [R192+0x5000] ;  /* 0x00500000c004783b */ /* 0x000ee20000000200 */
[----:B------:R-:W-:Y:S02]  /*cb30*/  FMUL.FTZ R139, R8, c[0x0][0x320] ;  /* 0x0000c800088b7a20 */ /* 0x000fe40000410000 */
[----:B------:R-:W-:Y:S02]  /*cb40*/  FMUL.FTZ R8, R12, c[0x0][0x320] ;  /* 0x0000c8000c087a20 */ /* 0x000fe40000410000 */
[----:B------:R-:W-:Y:S02]  /*cb50*/  FMUL.FTZ R14, R14, c[0x0][0x320] ;  /* 0x0000c8000e0e7a20 */ /* 0x000fe40000410000 */
[----:B------:R-:W4:Y:S01]  /*cb60*/  MUFU.TANH R132, R10 ;  /* 0x0000000a00847308 */ /* 0x000f220000002400 */
[----:B------:R-:W-:Y:S02]  /*cb70*/  FMUL.FTZ R15, R15, c[0x0][0x320] ;  /* 0x0000c8000f0f7a20 */ /* 0x000fe40000410000 */
[----:B------:R-:W-:Y:S02]  /*cb80*/  FMUL.FTZ R142, R16, c[0x0][0x320] ;  /* 0x0000c800108e7a20 */ /* 0x000fe40000410000 */
[----:B------:R-:W-:Y:S02]  /*cb90*/  FMUL.FTZ R18, R18, c[0x0][0x320] ;  /* 0x0000c80012127a20 */ /* 0x000fe40000410000 */
[----:B------:R-:W-:Y:S02]  /*cba0*/  FMUL.FTZ R19, R19, c[0x0][0x320] ;  /* 0x0000c80013137a20 */ /* 0x000fe40000410000 */
[----:B------:R-:W-:Y:S01]  /*cbb0*/  FMUL.FTZ R162, R13, c[0x0][0x320] ;  /* 0x0000c8000da27a20 */ /* 0x000fe20000410000 */
[----:B------:R-:W1:Y:S01]  /*cbc0*/  MUFU.TANH R133, R11 ;  /* 0x0000000b00857308 */ /* 0x000e620000002400 */
[----:B------:R-:W-:Y:S09]  /*cbd0*/  FMUL.FTZ R13, R17, c[0x0][0x320] ;  /* 0x0000c800110d7a20 */ /* 0x000ff20000410000 */
[----:B------:R5:W1:Y:S10]  /*cbe0*/  MUFU.TANH R12, R8 ;  /* 0x00000008000c7308 */ /* 0x000a740000002400 */
[----:B------:R1:W1:Y:S01]  /*cbf0*/  MUFU.TANH R163, R14 ;  /* 0x0000000e00a37308 */ /* 0x0002620000002400 */
[C---:B---3--:R-:W-:Y:S09]  /*cc00*/  HMMA.16816.F32 R20, R164.reuse, R4, R20 ;  /* 0x00000004a414723c */ /* 0x048ff20000001814 */
[----:B------:R3:W1:Y:S01]  /*cc10*/  MUFU.TANH R161, R15 ;  /* 0x0000000f00a17308 */ /* 0x0006620000002400 */
[C---:B------:R-:W-:Y:S01]  /*cc20*/  HMMA.16816.F32 R24, R164.reuse, R6, R24 ;  /* 0x00000006a418723c */ /* 0x040fe20000001818 */
[----:B-----5:R-:W5:Y:S01]  /*cc30*/  LDSM.16.M88.4 R8, [R192+0x5800] ;  /* 0x00580000c008783b */ /* 0x020f620000000200 */
[----:B------:R-:W-:Y:S04]  /*cc40*/  DEPBAR.LE SB0, 0x0 ;  /* 0x000080000000791a */ /* 0x000fe80000000000 */
[----:B------:R-:W-:Y:S03]  /*cc50*/  @P5 IMAD.HI.U32 R4, R209, c[0x0][0x2c8], RZ ;  /* 0x0000b200d1045a27 */ /* 0x000fe600078e00ff */
[----:B------:R1:W1:Y:S01]  /*cc60*/  MUFU.TANH R143, R18 ;  /* 0x00000012008f7308 */ /* 0x0002620000002400 */
[----:B------:R-:W-:Y:S02]  /*cc70*/  BAR.SYNC.DEFER_BLOCKING 0x0 ;  /* 0x0000000000007b1d */ /* 0x000fe40000010000 */
[----:B------:R-:W-:Y:S01]  /*cc80*/  IMAD.MOV.U32 R5, RZ, RZ, R209 ;  /* 0x000000ffff057224 */ /* 0x000fe200078e00d1 */
[----:B------:R-:W-:Y:S02]  /*cc90*/  @P4 SHF.R.U32.HI R5, RZ, c[0x0][0x2cc], R4 ;  /* 0x0000b300ff054a19 */ /* 0x000fe40000011604 */
[----:B------:R-:W-:Y:S01]  /*cca0*/  @P0 IADD3 R6, P4, R212, UR7, RZ ;  /* 0x00000007d4060c10 */ /* 0x000fe2000ff9e0ff */
[----:B------:R-:W-:Y:S01]  /*ccb0*/  FMUL.FTZ R22, R22, c[0x0][0x320] ;  /* 0x0000c80016167a20 */ /* 0x000fe20000410000 */
[----:B------:R-:W-:Y:S01]  /*ccc0*/  @P0 IADD3 R4, P5, R183, UR7, RZ ;  /* 0x00000007b7040c10 */ /* 0x000fe2000ffbe0ff */
[----:B------:R-:W-:Y:S01]  /*ccd0*/  FMUL.FTZ R23, R23, c[0x0][0x320] ;  /* 0x0000c80017177a20 */ /* 0x000fe20000410000 */
[----:B------:R-:W1:Y:S01]  /*cce0*/  MUFU.TANH R141, R19 ;  /* 0x00000013008d7308 */ /* 0x000e620000002400 */
[----:B------:R-:W-:Y:S01]  /*ccf0*/  @P0 LEA R16, P6, R6, c[0x0][0x1c8], 0x1 ;  /* 0x0000720006100a11 */ /* 0x000fe200078c08ff */
[----:B------:R-:W-:Y:S01]  /*cd00*/  FMUL.FTZ R160, R20, c[0x0][0x320] ;  /* 0x0000c80014a07a20 */ /* 0x000fe20000410000 */
[----:B------:R-:W-:Y:S01]  /*cd10*/  @P0 IADD3.X R7, R182, UR6, RZ, P5, !PT ;  /* 0x00000006b6070c10 */ /* 0x000fe2000affe4ff */
[----:B------:R-:W-:Y:S02]  /*cd20*/  FMUL.FTZ R158, R21, c[0x0][0x320] ;  /* 0x0000c800159e7a20 */ /* 0x000fe40000410000 */
[----:B------:R-:W-:Y:S02]  /*cd30*/  FMUL.FTZ R156, R24, c[0x0][0x320] ;  /* 0x0000c800189c7a20 */ /* 0x000fe40000410000 */
[----:B------:R-:W-:Y:S02]  /*cd40*/  FMUL.FTZ R25, R25, c[0x0][0x320] ;  /* 0x0000c80019197a20 */ /* 0x000fe40000410000 */
[----:B------:R1:W1:Y:S01]  /*cd50*/  MUFU.TANH R159, R22 ;  /* 0x00000016009f7308 */ /* 0x0002620000002400 */
[----:B------:R-:W-:Y:S02]  /*cd60*/  FMUL.FTZ R26, R26, c[0x0][0x320] ;  /* 0x0000c8001a1a7a20 */ /* 0x000fe40000410000 */
[----:B------:R-:W-:Y:S07]  /*cd70*/  FMUL.FTZ R27, R27, c[0x0][0x320] ;  /* 0x0000c8001b1b7a20 */ /* 0x000fee0000410000 */
[----:B------:R2:W2:Y:S01]  /*cd80*/  MUFU.TANH R157, R23 ;  /* 0x00000017009d7308 */ /* 0x0004a20000002400 */
[C---:B-----5:R-:W-:Y:S09]  /*cd90*/  HMMA.16816.F32 R28, R164.reuse, R8, R28 ;  /* 0x00000008a41c723c */ /* 0x060ff2000000181c */
[----:B------:R-:W2:Y:S03]  /*cda0*/  MUFU.TANH R138, R138 ;  /* 0x0000008a008a7308 */ /* 0x000ea60000002400 */
[----:B------:R-:W-:Y:S01]  /*cdb0*/  @P0 IADD3.X R9, R219, UR6, RZ, P4, !PT ;  /* 0x00000006db090c10 */ /* 0x000fe2000a7fe4ff */
[----:B------:R-:W-:Y:S03]  /*cdc0*/  HMMA.16816.F32 R32, R164, R10, R32 ;  /* 0x0000000aa420723c */ /* 0x000fe60000001820 */
[----:B------:R-:W-:Y:S02]  /*cdd0*/  @P0 LEA.HI.X R17, R6, c[0x0][0x1cc], R9, 0x1, P6 ;  /* 0x0000730006110a11 */ /* 0x000fe400030f0c09 */
[C---:B-1----:R-:W-:Y:S01]  /*cde0*/  @P0 LEA R14, P4, R4.reuse, c[0x0][0x1c8], 0x1 ;  /* 0x00007200040e0a11 */ /* 0x042fe200078808ff */
[----:B------:R-:W1:Y:S02]  /*cdf0*/  MUFU.TANH R0, R0 ;  /* 0x0000000000007308 */ /* 0x000e640000002400 */
[----:B------:R-:W-:Y:S01]  /*ce00*/  @!PT LDS RZ, [RZ] ;  /* 0x00000000fffff984 */ /* 0x000fe20000000800 */
[----:B------:R-:W-:Y:S01]  /*ce10*/  @!PT LDS RZ, [RZ] ;  /* 0x00000000fffff984 */ /* 0x000fe20000000800 */
[----:B------:R-:W-:Y:S01]  /*ce20*/  @!PT LDS RZ, [RZ] ;  /* 0x00000000fffff984 */ /* 0x000fe20000000800 */
[----:B------:R1:W-:Y:S01]  /*ce30*/  @P0 LDGSTS.E.BYPASS.LTC128B.128 [R207+0x6100], [R16.64], !P3 ;  /* 0x0610000010cf0fae */ /* 0x0003e2000d901d52 */
[----:B---3--:R-:W-:Y:S03]  /*ce40*/  @P0 LEA.HI.X R15, R4, c[0x0][0x1cc], R7, 0x1, P4 ;  /* 0x00007300040f0a11 */ /* 0x008fe600020f0c07 */
        /* <DEDUP_REMOVED lines=21> */
[----:B------:R-:W-:Y:S01]  /*cfa0*/  @P0 LEA R22, P6, R7, c[0x0][0x1c8], 0x1 ;  /* 0x0000720007160a11 */ /* 0x000fe200078c08ff */
[----:B------:R-:W-:Y:S01]  /*cfb0*/  FMUL.FTZ R34, R34, c[0x0][0x320] ;  /* 0x0000c80022227a20 */ /* 0x000fe20000410000 */
[----:B------:R-:W-:Y:S01]  /*cfc0*/  @P0 LEA.HI.X R19, R9, c[0x0][0x1cc], R6, 0x1, P5 ;  /* 0x0000730009130a11 */ /* 0x000fe200028f0c06 */
[----:B------:R-:W1:Y:S01]  /*cfd0*/  MUFU.TANH R162, R162 ;  /* 0x000000a200a27308 */ /* 0x000e620000002400 */
[----:B--2---:R-:W-:Y:S01]  /*cfe0*/  @P0 LEA.HI.X R23, R7, c[0x0][0x1cc], R4, 0x1, P6 ;  /* 0x0000730007170a11 */ /* 0x004fe200030f0c04 */
[----:B------:R-:W-:Y:S01]  /*cff0*/  FMUL.FTZ R4, R35, c[0x0][0x320] ;  /* 0x0000c80023047a20 */ /* 0x000fe20000410000 */
[----:B------:R-:W-:Y:S01]  /*d000*/  @P0 IADD3 R8, P4, R181, UR7, RZ ;  /* 0x00000007b5080c10 */ /* 0x000fe2000ff9e0ff */
[----:B------:R-:W3:Y:S03]  /*d010*/  SHFL.IDX PT, R6, R5, RZ, 0x1c1f ;  /* 0x001c1fff05067589 */ /* 0x000ee600000e0000 */
[----:B------:R-:W-:Y:S01]  /*d020*/  @P0 IADD3.X R11, R180, UR6, RZ, P4, !PT ;  /* 0x00000006b40b0c10 */ /* 0x000fe2000a7fe4ff */
[----:B------:R-:W-:Y:S01]  /*d030*/  USHF.L.U32 UR6, UR14, 0x6, URZ ;  /* 0x000000060e067899 */ /* 0x000fe2000800063f */
[C---:B------:R-:W-:Y:S01]  /*d040*/  @P0 LEA R10, P4, R8.reuse, c[0x0][0x1c8], 0x1 ;  /* 0x00007200080a0a11 */ /* 0x040fe200078808ff */
[----:B------:R-:W2:Y:S01]  /*d050*/  MUFU.TANH R142, R142 ;  /* 0x0000008e008e7308 */ /* 0x000ea20000002400 */
[----:B------:R1:W-:Y:S02]  /*d060*/  @P0 LDGSTS.E.BYPASS.LTC128B.128 [R207+0x7100], [R22.64], !P3 ;  /* 0x0710000016cf0fae */ /* 0x0003e4000d901d52 */
[----:B------:R-:W-:Y:S01]  /*d070*/  @P0 LEA.HI.X R11, R8, c[0x0][0x1cc], R11, 0x1, P4 ;  /* 0x00007300080b0a11 */ /* 0x000fe200020f0c0b */
[----:B------:R-:W-:Y:S02]  /*d080*/  IMAD.U32 R7, RZ, RZ, UR6 ;  /* 0x00000006ff077e24 */ /* 0x000fe4000f8e00ff */
[----:B------:R-:W-:Y:S02]  /*d090*/  IMAD.U32 R8, RZ, RZ, UR16 ;  /* 0x00000010ff087e24 */ /* 0x000fe4000f8e00ff */
[----:B------:R1:W-:Y:S01]  /*d0a0*/  @P0 LDGSTS.E.BYPASS.LTC128B.128 [R207+0x9100], [R18.64], !P2 ;  /* 0x0910000012cf0fae */ /* 0x0003e2000d101d52 */
[----:B------:R-:W-:Y:S01]  /*d0b0*/  IADD3 R7, -R216, 0x1, -R7 ;  /* 0x00000001d8077810 */ /* 0x000fe20007ffe907 */
[----:B------:R-:W1:Y:S03]  /*d0c0*/  MUFU.TANH R13, R13 ;  /* 0x0000000d000d7308 */ /* 0x000e660000002400 */
[----:B------:R-:W-:Y:S02]  /*d0d0*/  IADD3 R8, -R8, UR9, R7 ;  /* 0x0000000908087c10 */ /* 0x000fe4000fffe107 */
[----:B------:R5:W-:Y:S01]  /*d0e0*/  @P0 LDGSTS.E.BYPASS.LTC128B.128 [R207+0xb100], [R10.64], !P1 ;  /* 0x0b1000000acf0fae */ /* 0x000be2000c901d52 */
[----:B------:R-:W-:Y:S02]  /*d0f0*/  PLOP3.LUT P0, PT, PT, PT, UP1, 0x40, 0x0 ;  /* 0x000000000000781c */ /* 0x000fe40003f0e818 */
[C---:B------:R-:W-:Y:S02]  /*d100*/  IADD3 R9, R8.reuse, c[0x0][0x328], RZ ;  /* 0x0000ca0008097a10 */ /* 0x040fe40007ffe0ff */
[----:B------:R-:W1:Y:S01]  /*d110*/  MUFU.TANH R160, R160 ;  /* 0x000000a000a07308 */ /* 0x000e620000002400 */
[----:B------:R-:W-:Y:S01]  /*d120*/  IADD3 R7, R8, UR15, RZ ;  /* 0x0000000f08077c10 */ /* 0x000fe2000fffe0ff */
[----:B------:R-:W0:Y:S01]  /*d130*/  LDGDEPBAR ;  /* 0x00000000000079af */ /* 0x000e220000000000 */
[--C-:B---3--:R-:W-:Y:S07]  /*d140*/  IMAD.IADD R14, R9, 0x1, R6.reuse ;  /* 0x00000001090e7824 */ /* 0x108fee00078e0206 */
[----:B------:R-:W3:Y:S10]  /*d150*/  MUFU.TANH R158, R158 ;  /* 0x0000009e009e7308 */ /* 0x000ef40000002400 */
[----:B------:R-:W1:Y:S01]  /*d160*/  MUFU.TANH R156, R156 ;  /* 0x0000009c009c7308 */ /* 0x000e620000002400 */
[----:B-----5:R-:W-:Y:S09]  /*d170*/  IMAD.IADD R11, R7, 0x1, R6 ;  /* 0x00000001070b7824 */ /* 0x020ff200078e0206 */
        /* <DEDUP_REMOVED lines=10> */
[----:B------:R-:W1:Y:S01]  /*d220*/  MUFU.TANH R4, R4 ;  /* 0x0000000400047308 */ /* 0x000e620000002400 */
[----:B------:R-:W-:-:S05]  /*d230*/  @P0 BRA `(.L_x_258) ;  /* 0x000001a000000947 */ /* 0x000fca0003800000 */
[----:B--234-:R-:W-:Y:S01]  /*d240*/  IMAD.U32 R15, RZ, RZ, UR16 ;  /* 0x00000010ff0f7e24 */ /* 0x01cfe2000f8e00ff */
        /* <DEDUP_REMOVED lines=13> */
.L_x_260:
[----:B------:R-:W-:Y:S04]  /*d320*/  MOV R6, c[0x0][0x32c] ;  /* 0x0000cb0000067a02 */ /* 0x000fe80000000f00 */
[----:B------:R-:W-:Y:S11]  /*d330*/  ISETP.NE.AND P0, PT, R6, 0x1, PT ;  /* 0x000000010600780c */ /* 0x000ff60003f05270 */
[----:B------:R-:W-:Y:S02]  /*d340*/  @!UPT UIADD3 URZ, URZ, URZ, URZ ;  /* 0x0000003f3f3ff290 */ /* 0x000fe4000fffe03f */
[----:B------:R-:W-:Y:S05]  /*d350*/  @P0 IMAD.HI.U32 R6, R15, c[0x0][0x330], RZ ;  /* 0x0000cc000f060a27 */ /* 0x000fea00078e00ff */
[----:B------:R-:W-:Y:S02]  /*d360*/  @P0 SHF.R.U32.HI R15, RZ, c[0x0][0x334], R6 ;  /* 0x0000cd00ff0f0a19 */ /* 0x000fe40000011606 */
.L_x_261:
[----:B------:R-:W-:Y:S05]  /*d370*/  BSYNC B0 ;  /* 0x0000000000007941 */ /* 0x000fea0003800000 */
.L_x_259:
[----:B------:R-:W-:Y:S04]  /*d380*/  IMAD.MOV.U32 R6, RZ, RZ, c[0x0][0x32c] ;  /* 0x0000cb00ff067624 */ /* 0x000fe800078e00ff */
[----:B------:R-:W-:Y:S04]  /*d390*/  IMAD R15, R15, R6, -UR6 ;  /* 0x800000060f0f7e24 */ /* 0x000fe8000f8e0206 */
[----:B------:R-:W-:Y:S05]  /*d3a0*/  IMAD.IADD R6, R15, 0x1, -R216 ;  /* 0x000000010f067824 */ /* 0x000fea00078e0ad8 */
[----:B------:R-:W-:Y:S02]  /*d3b0*/  IADD3 R15, R6, c[0x0][0x32c], RZ ;  /* 0x0000cb00060f7a10 */ /* 0x000fe40007ffe0ff */
[----:B------:R-:W-:Y:S02]  /*d3c0*/  IMNMX R11, R11, R6, !PT ;  /* 0x000000060b0b7217 */ /* 0x000fe40007800200 */
[----:B------:R-:W-:Y:S02]  /*d3d0*/  IMNMX R14, R14, R15, PT ;  /* 0x0000000f0e0e7217 */ /* 0x000fe40003800200 */
.L_x_258:
        /* <DEDUP_REMOVED lines=18> */
[----:B-1----:R-:W-:Y:S02]  /*d500*/  FSEL R8, R139, -INF , !P6 ;  /* 0xff8000008b087808 */ /* 0x002fe40007000000 */
        /* <DEDUP_REMOVED lines=50> */
.L_x_264:
[----:B------:R-:W-:Y:S04]  /*d830*/  MOV R9, c[0x0][0x32c] ;  /* 0x0000cb0000097a02 */ /* 0x000fe80000000f00 */
[----:B------:R-:W-:Y:S11]  /*d840*/  ISETP.NE.AND P4, PT, R9, 0x1, PT ;  /* 0x000000010900780c */ /* 0x000ff60003f85270 */
[----:B------:R-:W-:Y:S02]  /*d850*/  @!UPT UIADD3 URZ, URZ, URZ, URZ ;  /* 0x0000003f3f3ff290 */ /* 0x000fe4000fffe03f */
[----:B------:R-:W-:Y:S05]  /*d860*/  @P4 IMAD.HI.U32 R9, R12, c[0x0][0x330], RZ ;  /* 0x0000cc000c094a27 */ /* 0x000fea00078e00ff */
[----:B------:R-:W-:Y:S02]  /*d870*/  @P4 SHF.R.U32.HI R12, RZ, c[0x0][0x334], R9 ;  /* 0x0000cd00ff0c4a19 */ /* 0x000fe40000011609 */
.L_x_265:
[----:B------:R-:W-:Y:S05]  /*d880*/  BSYNC B0 ;  /* 0x0000000000007941 */ /* 0x000fea0003800000 */
.L_x_263:
[----:B------:R-:W-:Y:S04]  /*d890*/  IMAD.MOV.U32 R9, RZ, RZ, c[0x0][0x32c] ;  /* 0x0000cb00ff097624 */ /* 0x000fe800078e00ff */
[----:B------:R-:W-:Y:S04]  /*d8a0*/  IMAD R9, R12, R9, -UR6 ;  /* 0x800000060c097e24 */ /* 0x000fe8000f8e0209 */
[----:B------:R-:W-:Y:S05]  /*d8b0*/  IMAD.IADD R14, R9, 0x1, -R216 ;  /* 0x00000001090e7824 */ /* 0x000fea00078e0ad8 */
[----:B------:R-:W-:Y:S02]  /*d8c0*/  IADD3 R12, R14, c[0x0][0x32c], RZ ;  /* 0x0000cb000e0c7a10 */ /* 0x000fe40007ffe0ff */
[----:B------:R-:W-:Y:S02]  /*d8d0*/  IMNMX R7, R7, R14, !PT ;  /* 0x0000000e07077217 */ /* 0x000fe40007800200 */
[----:B------:R-:W-:Y:S02]  /*d8e0*/  IMNMX R5, R5, R12, PT ;  /* 0x0000000c05057217 */ /* 0x000fe40003800200 */
.L_x_262:
        /* <DEDUP_REMOVED lines=299> */
[----:B------:R-:W-:Y:S01]  /*eba0*/  FMUL.FTZ R87, R2, R87 ;  /* 0x0000005702577220 */ /* 0x000fe20000410000 */
[----:B------:R-:W-:Y:S01]  /*ebb0*/  F2FP.PACK_AB R102, R177, R176 ;  /* 0x000000b0b166723e */ /* 0x000fe200000000ff */
[C---:B------:R-:W-:Y:S01]  /*ebc0*/  FMUL.FTZ R88, R3.reuse, R88 ;  /* 0x0000005803587220 */ /* 0x040fe20000410000 */
        /* <DEDUP_REMOVED lines=158> */
.L_x_257:
[----:B------:R-:W1:Y:S01]  /*f5b0*/  SHFL.BFLY PT, R3, R220, 0x2, 0x1f ;  /* 0x0c401f00dc037f89 */ /* 0x000e6200000e0000 */
[----:B------:R-:W-:-:S02]  /*f5c0*/  MOV R4, RZ ;  /* 0x000000ff00047202 */ /* 0x000fc40000000f00 */
[----:B------:R-:W-:Y:S01]  /*f5d0*/  PLOP3.LUT P1, PT, PT, PT, PT, 0x8, 0x0 ;  /* 0x000000000000781c */ /* 0x000fe20003f2e170 */
[----:B------:R-:W2:Y:S01]  /*f5e0*/  SHFL.BFLY PT, R2, R217, 0x2, 0x1f ;  /* 0x0c401f00d9027f89 */ /* 0x000ea200000e0000 */
[----:B-1----:R-:W-:Y:S01]  /*f5f0*/  FADD.FTZ R6, R3, R220 ;  /* 0x000000dc03067221 */ /* 0x002fe20000010000 */
[----:B------:R-:W-:Y:S01]  /*f600*/  MOV R3, RZ ;  /* 0x000000ff00037202 */ /* 0x000fe20000000f00 */
        /* <DEDUP_REMOVED lines=23> */
[C---:B------:R-:W-:Y:S02]  /*f780*/  FMUL.FTZ R117, R4.reuse, R117 ;  /* 0x0000007504757220 */ /* 0x040fe40000410000 */
        /* <DEDUP_REMOVED lines=41> */
[----:B------:R-:W-:Y:S01]  /*fa20*/  FMUL.FTZ R97, R4, R97 ;  /* 0x0000006104617220 */ /* 0x000fe20000410000 */
[----:B------:R-:W-:Y:S01]  /*fa30*/  MOV R4, 0xff800000 ;  /* 0xff80000000047802 */ /* 0x000fe20000000f00 */
        /* <DEDUP_REMOVED lines=50> */
.L_x_224:
[----:B------:R-:W-:Y:S05]  /*fd60*/  @P1 BRA `(.L_x_267) ;  /* 0x000016a000001947 */ /* 0x000fea0003800000 */
[----:B------:R-:W1:Y:S01]  /*fd70*/  S2R R0, SR_TID.X ;  /* 0x0000000000007919 */ /* 0x000e620000002100 */
[----:B------:R-:W-:Y:S02]  /*fd80*/  F2FP.PACK_AB R128, R129, R128 ;  /* 0x000000808180723e */ /* 0x000fe400000000ff */
[----:B------:R-:W-:Y:S01]  /*fd90*/  F2FP.PACK_AB R130, R131, R130 ;  /* 0x000000828382723e */ /* 0x000fe200000000ff */
[----:B------:R-:W-:Y:S01]  /*fda0*/  BAR.SYNC.DEFER_BLOCKING 0x1, 0x100 ;  /* 0x0044000000007b1d */ /* 0x000fe20000010000 */
        /* <DEDUP_REMOVED lines=10> */
[----:B-1----:R-:W-:Y:S02]  /*fe50*/  SHF.R.S32.HI R5, RZ, 0x1f, R0 ;  /* 0x0000001fff057819 */ /* 0x002fe40000011400 */
[----:B------:R-:W-:Y:S02]  /*fe60*/  F2FP.PACK_AB R104, R105, R104 ;  /* 0x000000686968723e */ /* 0x000fe400000000ff */
[----:B------:R-:W-:-:S02]  /*fe70*/  LEA.HI R2, R5, R0, RZ, 0x2 ;  /* 0x0000000005027211 */ /* 0x000fc400078f10ff */
[----:B------:R-:W-:Y:S02]  /*fe80*/  F2FP.PACK_AB R106, R107, R106 ;  /* 0x0000006a6b6a723e */ /* 0x000fe400000000ff */
[--C-:B------:R-:W-:Y:S02]  /*fe90*/  SHF.R.S32.HI R9, RZ, 0x2, R2.reuse ;  /* 0x00000002ff097819 */ /* 0x100fe40000011402 */
[----:B------:R-:W-:Y:S02]  /*fea0*/  SHF.R.S32.HI R6, RZ, 0x1f, R2 ;  /* 0x0000001fff067819 */ /* 0x000fe40000011402 */
[----:B------:R-:W-:Y:S02]  /*feb0*/  LOP3.LUT R11, R2, 0xfffffffc, RZ, 0xc0, !PT ;  /* 0xfffffffc020b7812 */ /* 0x000fe400078ec0ff */
[----:B------:R-:W-:Y:S02]  /*fec0*/  LEA.HI R6, R6, R9, RZ, 0x3 ;  /* 0x0000000906067211 */ /* 0x000fe400078f18ff */
[----:B------:R-:W-:Y:S01]  /*fed0*/  F2FP.PACK_AB R100, R101, R100 ;  /* 0x000000646564723e */ /* 0x000fe200000000ff */
[----:B------:R-:W-:Y:S01]  /*fee0*/  IMAD.IADD R11, R0, 0x1, -R11 ;  /* 0x00000001000b7824 */ /* 0x000fe200078e0a0b */
[----:B------:R-:W-:-:S02]  /*fef0*/  LOP3.LUT R6, R6, 0xfffffff8, RZ, 0xc0, !PT ;  /* 0xfffffff806067812 */ /* 0x000fc400078ec0ff */
[----:B------:R-:W-:Y:S02]  /*ff00*/  F2FP.PACK_AB R102, R103, R102 ;  /* 0x000000666766723e */ /* 0x000fe400000000ff */
[----:B------:R-:W-:Y:S01]  /*ff10*/  F2FP.PACK_AB R36, R37, R36 ;  /* 0x000000242524723e */ /* 0x000fe200000000ff */
[----:B------:R-:W-:Y:S01]  /*ff20*/  IMAD.IADD R9, R9, 0x1, -R6 ;  /* 0x0000000109097824 */ /* 0x000fe200078e0a06 */
[----:B------:R-:W-:Y:S02]  /*ff30*/  LEA.HI R6, R5, R0, RZ, 0x5 ;  /* 0x0000000005067211 */ /* 0x000fe400078f28ff */
[----:B------:R-:W-:Y:S01]  /*ff40*/  F2FP.PACK_AB R38, R39, R38 ;  /* 0x000000262726723e */ /* 0x000fe200000000ff */
[C---:B------:R-:W-:Y:S01]  /*ff50*/  IMAD.SHL.U32 R8, R9.reuse, 0x40, RZ ;  /* 0x0000004009087824 */ /* 0x040fe200078e00ff */
[----:B------:R-:W-:Y:S02]  /*ff60*/  SHF.R.S32.HI R2, RZ, 0x5, R6 ;  /* 0x00000005ff027819 */ /* 0x000fe40000011406 */
[----:B------:R-:W-:-:S02]  /*ff70*/  LOP3.LUT R12, R9, 0x1, RZ, 0xc0, !PT ;  /* 0x00000001090c7812 */ /* 0x000fc400078ec0ff */
[----:B------:R-:W-:Y:S01]  /*ff80*/  LOP3.LUT R8, R8, 0x1c0, RZ, 0xc0, !PT ;  /* 0x000001c008087812 */ /* 0x000fe200078ec0ff */
[----:B------:R-:W-:Y:S01]  /*ff90*/  IMAD R10, R2, 0x200, R11 ;  /* 0x00000200020a7824 */ /* 0x000fe200078e020b */
[----:B------:R-:W-:Y:S02]  /*ffa0*/  ISETP.NE.U32.AND P0, PT, R12, 0x1, PT ;  /* 0x000000010c00780c */ /* 0x000fe40003f05070 */
[----:B------:R-:W-:Y:S02]  /*ffb0*/  LEA.HI R13, R8, R8, RZ, 0x1d ;  /* 0x00000008080d7211 */ /* 0x000fe400078fe8ff */
[----:B------:R-:W-:Y:S01]  /*ffc0*/  R2P PR, R9, 0x6 ;  /* 0x0000000609007804 */ /* 0x000fe20000000000 */
[----:B------:R-:W-:Y:S01]  /*ffd0*/  IMAD.MOV.U32 R9, RZ, RZ, 0x20 ;  /* 0x00000020ff097424 */ /* 0x000fe200078e00ff */
        /* <DEDUP_REMOVED lines=61> */
[----:B------:R-:W-:Y:S02]  /*103b0*/  ISETP.NE.U32.AND P1, PT, RZ, c[0x0][0x508], PT ;  /* 0x00014200ff007a0c */ /* 0x000fe40003f25070 */
[----:B------:R-:W-:Y:S01]  /*103c0*/  ISETP.NE.U32.AND P0, PT, RZ, c[0x0][0x500], PT ;  /* 0x00014000ff007a0c */ /* 0x000fe20003f05070 */
[----:B------:R-:W-:Y:S01]  /*103d0*/  STS [R13+0x4480], R38 ;  /* 0x004480260d007388 */ /* 0x000fe20000000800 */
[----:B------:R-:W-:Y:S02]  /*103e0*/  ISETP.NE.AND.EX P1, PT, RZ, c[0x0][0x50c], PT, P1 ;  /* 0x00014300ff007a0c */ /* 0x000fe40003f25310 */
[----:B------:R-:W-:Y:S01]  /*103f0*/  ISETP.NE.AND.EX P0, PT, RZ, c[0x0][0x504], PT, P0 ;  /* 0x00014100ff007a0c */ /* 0x000fe20003f05300 */
        /* <DEDUP_REMOVED lines=17> */
[----:B------:R2:W-:Y:S04]  /*10510*/  STS [R15+0x8400], R74 ;  /* 0x0084004a0f007388 */ /* 0x0005e80000000800 */
[----:B------:R-:W-:Y:S04]  /*10520*/  STS [R17+0x8080], R76 ;  /* 0x0080804c11007388 */ /* 0x000fe80000000800 */
[----:B------:R-:W-:Y:S04]  /*10530*/  STS [R17+0x8480], R78 ;  /* 0x0084804e11007388 */ /* 0x000fe80000000800 */
[----:B------:R-:W-:Y:S04]  /*10540*/  STS [R9+0x8000], R80 ;  /* 0x0080005009007388 */ /* 0x000fe80000000800 */
[----:B------:R3:W-:Y:S01]  /*10550*/  STS [R9+0x8400], R82 ;  /* 0x0084005209007388 */ /* 0x0007e20000000800 */
[----:B-1----:R-:W-:-:S03]  /*10560*/  IMAD.MOV.U32 R13, RZ, RZ, 0x4 ;  /* 0x00000004ff0d7424 */ /* 0x002fc600078e00ff */
[----:B------:R-:W-:Y:S04]  /*10570*/  STS [R19+0x8080], R84 ;  /* 0x0080805413007388 */ /* 0x000fe80000000800 */
[----:B------:R1:W-:Y:S01]  /*10580*/  STS [R19+0x8480], R86 ;  /* 0x0084805613007388 */ /* 0x0003e20000000800 */
[----:B--2---:R-:W-:-:S03]  /*10590*/  IMAD.WIDE R14, R208, R13, c[0x0][0x500] ;  /* 0x00014000d00e7625 */ /* 0x004fc600078e020d */
[----:B------:R2:W-:Y:S04]  /*105a0*/  STS [R21+0x8000], R88 ;  /* 0x0080005815007388 */ /* 0x0005e80000000800 */
[----:B------:R2:W-:Y:S04]  /*105b0*/  STS [R21+0x8400], R90 ;  /* 0x0084005a15007388 */ /* 0x0005e80000000800 */
[----:B------:R2:W-:Y:S04]  /*105c0*/  STS [R23+0x8080], R92 ;  /* 0x0080805c17007388 */ /* 0x0005e80000000800 */
[----:B------:R2:W-:Y:S04]  /*105d0*/  STS [R23+0x8480], R94 ;  /* 0x0084805e17007388 */ /* 0x0005e80000000800 */
[----:B------:R2:W-:Y:S04]  /*105e0*/  STS [R25+0x8000], R96 ;  /* 0x0080006019007388 */ /* 0x0005e80000000800 */
[----:B------:R2:W-:Y:S04]  /*105f0*/  STS [R25+0x8400], R3 ;  /* 0x0084000319007388 */ /* 0x0005e80000000800 */
[----:B------:R-:W-:Y:S01]  /*10600*/  BAR.SYNC.DEFER_BLOCKING 0x1, 0x100 ;  /* 0x0044000000007b1d */ /* 0x000fe20000010000 */
[----:B------:R-:W-:-:S02]  /*10610*/  IMAD.MOV.U32 R8, RZ, RZ, c[0x0][0x388] ;  /* 0x0000e200ff087624 */ /* 0x000fc400078e00ff */
[----:B------:R-:W-:-:S03]  /*10620*/  @P1 IMAD.WIDE R12, R208, R13, c[0x0][0x508] ;  /* 0x00014200d00c1625 */ /* 0x000fc600078e020d */
[----:B---3--:R-:W3:Y:S04]  /*10630*/  @P0 LDG.E R9, [R14.64] ;  /* 0x000000120e090981 */ /* 0x008ee8000c1e1900 */
[----:B------:R2:W5:Y:S01]  /*10640*/  @P1 LDG.E R8, [R12.64] ;  /* 0x000000120c081981 */ /* 0x000562000c1e1900 */
[----:B-1----:R-:W-:Y:S02]  /*10650*/  CS2R R18, SRZ ;  /* 0x0000000000127805 */ /* 0x002fe4000001ff00 */
[--C-:B---3--:R-:W-:Y:S01]  /*10660*/  @P0 SHF.R.S32.HI R19, RZ, 0x1f, R9.reuse ;  /* 0x0000001fff130819 */ /* 0x108fe20000011409 */
[----:B------:R-:W-:Y:S01]  /*10670*/  @P0 IMAD.MOV.U32 R18, RZ, RZ, R9 ;  /* 0x000000ffff120224 */ /* 0x000fe200078e0009 */
[----:B------:R-:W-:Y:S05]  /*10680*/  @P1 BRA `(.L_x_268) ;  /* 0x0000004000001947 */ /* 0x000fea0003800000 */
[----:B--2---:R-:W-:Y:S05]  /*10690*/  @!P0 BRA `(.L_x_268) ;  /* 0x0000003000008947 */ /* 0x004fea0003800000 */
[----:B-----5:R-:W2:Y:S04]  /*106a0*/  LDG.E R8, [R14.64] ;  /* 0x000000120e087981 */ /* 0x020ea8000c1e1900 */
[----:B------:R-:W2:Y:S02]  /*106b0*/  LDG.E R3, [R14.64+0x4] ;  /* 0x000004120e037981 */ /* 0x000ea4000c1e1900 */
[----:B--2---:R-:W-:-:S02]  /*106c0*/  IADD3 R8, -R8, R3, RZ ;  /* 0x0000000308087210 */ /* 0x004fc40007ffe1ff */
.L_x_268:
[----:B--2---:R-:W-:Y:S01]  /*106d0*/  LOP3.LUT R9, R6, 0xffffffe0, RZ, 0xc0, !PT ;  /* 0xffffffe006097812 */ /* 0x004fe200078ec0ff */
[----:B------:R-:W1:Y:S01]  /*106e0*/  S2R R57, SR_CTAID.X ;  /* 0x0000000000397919 */ /* 0x000e620000002500 */
[----:B------:R-:W-:Y:S01]  /*106f0*/  SHF.R.S32.HI R13, RZ, 0x1f, R2 ;  /* 0x0000001fff0d7819 */ /* 0x000fe20000011402 */
[----:B------:R-:W-:Y:S01]  /*10700*/  IMAD.MOV.U32 R3, RZ, RZ, c[0x0][0x4e8] ;  /* 0x00013a00ff037624 */ /* 0x000fe200078e00ff */
[----:B------:R-:W-:Y:S01]  /*10710*/  LEA.HI R10, R11, R11, RZ, 0x1 ;  /* 0x0000000b0b0a7211 */ /* 0x000fe200078f08ff */
[----:B------:R-:W-:Y:S01]  /*10720*/  IMAD.IADD R9, R0, 0x1, -R9 ;  /* 0x0000000100097824 */ /* 0x000fe200078e0a09 */
[----:B------:R-:W2:Y:S01]  /*10730*/  S2R R14, SR_CTAID.Y ;  /* 0x00000000000e7919 */ /* 0x000ea20000002600 */
[----:B------:R-:W-:Y:S01]  /*10740*/  LEA.HI R13, R13, R2, RZ, 0x3 ;  /* 0x000000020d0d7211 */ /* 0x000fe200078f18ff */
[----:B------:R-:W-:Y:S01]  /*10750*/  IMAD.WIDE.U32 R16, R18, c[0x0][0x3a0], RZ ;  /* 0x0000e80012107a25 */ /* 0x000fe200078e00ff */
[----:B------:R-:W-:Y:S01]  /*10760*/  ISETP.NE.AND P1, PT, R3, 0x1, PT ;  /* 0x000000010300780c */ /* 0x000fe20003f25270 */
[----:B------:R-:W-:Y:S01]  /*10770*/  BSSY B0, `(.L_x_269) ;  /* 0x0000081000007945 */ /* 0x000fe20003800000 */
[----:B------:R-:W-:Y:S01]  /*10780*/  SHF.R.S32.HI R6, RZ, 0x1f, R9 ;  /* 0x0000001fff067819 */ /* 0x000fe20000011409 */
[----:B------:R-:W-:Y:S01]  /*10790*/  IMAD.MOV.U32 R23, RZ, RZ, R19 ;  /* 0x000000ffff177224 */ /* 0x000fe200078e0013 */
[----:B------:R-:W-:-:S02]  /*107a0*/  LOP3.LUT R13, R13, 0xffffff8, RZ, 0xc0, !PT ;  /* 0x0ffffff80d0d7812 */ /* 0x000fc400078ec0ff */
[----:B------:R-:W-:Y:S02]  /*107b0*/  LEA.HI R3, R6, R9, RZ, 0x2 ;  /* 0x0000000906037211 */ /* 0x000fe400078f10ff */
[----:B------:R-:W-:Y:S02]  /*107c0*/  LOP3.LUT R10, R10, 0x1ffffffe, RZ, 0xc0, !PT ;  /* 0x1ffffffe0a0a7812 */ /* 0x000fe400078ec0ff */
[----:B------:R-:W-:Y:S02]  /*107d0*/  IADD3 R2, -R13, R2, RZ ;  /* 0x000000020d027210 */ /* 0x000fe40007ffe1ff */
[-C--:B------:R-:W-:Y:S02]  /*107e0*/  LEA.HI R6, R5, R0.reuse, RZ, 0x3 ;  /* 0x0000000005067211 */ /* 0x080fe400078f18ff */
[----:B------:R-:W-:Y:S02]  /*107f0*/  SHF.R.S32.HI R3, RZ, 0x2, R3 ;  /* 0x00000002ff037819 */ /* 0x000fe40000011403 */
[----:B------:R-:W-:Y:S01]  /*10800*/  LOP3.LUT P2, RZ, R9, 0x3, RZ, 0xc0, !PT ;  /* 0x0000000309ff7812 */ /* 0x000fe2000784c0ff */
[----:B------:R-:W-:Y:S01]  /*10810*/  IMAD.IADD R9, R11, 0x1, -R10 ;  /* 0x000000010b097824 */ /* 0x000fe200078e0a0a */
[----:B------:R-:W-:Y:S01]  /*10820*/  LOP3.LUT R11, R6, 0xfffffff8, RZ, 0xc0, !PT ;  /* 0xfffffff8060b7812 */ /* 0x000fe200078ec0ff */
[----:B------:R-:W-:Y:S01]  /*10830*/  IMAD R2, R2, 0x10, R3 ;  /* 0x0000001002027824 */ /* 0x000fe200078e0203 */
[-C--:B------:R-:W-:Y:S01]  /*10840*/  LEA.HI R5, R5, R0.reuse, RZ, 0x6 ;  /* 0x0000000005057211 */ /* 0x080fe200078f30ff */
[----:B------:R-:W-:Y:S01]  /*10850*/  IMAD R3, R19, c[0x0][0x3a0], RZ ;  /* 0x0000e80013037a24 */ /* 0x000fe200078e02ff */
[----:B------:R-:W-:Y:S01]  /*10860*/  IADD3 R11, -R11, R0, RZ ;  /* 0x000000000b0b7210 */ /* 0x000fe20007ffe1ff */
[----:B------:R-:W-:Y:S01]  /*10870*/  IMAD R0, R9, 0x8, R2 ;  /* 0x0000000809007824 */ /* 0x000fe200078e0202 */
[----:B--2---:R-:W-:Y:S01]  /*10880*/  SHF.R.S32.HI R9, RZ, 0x1f, R14 ;  /* 0x0000001fff097819 */ /* 0x004fe2000001140e */
[----:B------:R-:W-:Y:S01]  /*10890*/  IMAD R3, R18, c[0x0][0x3a4], R3 ;  /* 0x0000e90012037a24 */ /* 0x000fe200078e0203 */
[----:B------:R-:W-:Y:S01]  /*108a0*/  MOV R22, R18 ;  /* 0x0000001200167202 */ /* 0x000fe20000000f00 */
[----:B-1----:R-:W-:Y:S01]  /*108b0*/  IMAD R13, R57, 0x80, R0 ;  /* 0x00000080390d7824 */ /* 0x002fe200078e0200 */
[----:B------:R-:W-:Y:S01]  /*108c0*/  SHF.R.S32.HI R6, RZ, 0x3, R6 ;  /* 0x00000003ff067819 */ /* 0x000fe20000011406 */
[----:B------:R-:W-:-:S02]  /*108d0*/  IMAD R15, R9, c[0x0][0x490], RZ ;  /* 0x00012400090f7a24 */ /* 0x000fc400078e02ff */
[----:B------:R-:W-:Y:S01]  /*108e0*/  @P1 IMAD.HI.U32 R0, R13, c[0x0][0x4ec], RZ ;  /* 0x00013b000d001a27 */ /* 0x000fe200078e00ff */
[----:B------:R-:W-:Y:S02]  /*108f0*/  MOV R20, R13 ;  /* 0x0000000d00147202 */ /* 0x000fe40000000f00 */
[----:B------:R-:W-:Y:S01]  /*10900*/  LEA R10, R11, R6, 0x5 ;  /* 0x000000060b0a7211 */ /* 0x000fe200078e28ff */
[----:B------:R-:W-:Y:S01]  /*10910*/  IMAD.IADD R17, R17, 0x1, R3 ;  /* 0x0000000111117824 */ /* 0x000fe200078e0203 */
[----:B------:R-:W-:Y:S01]  /*10920*/  @P1 SHF.R.U32.HI R20, RZ, c[0x0][0x4f0], R0 ;  /* 0x00013c00ff141a19 */ /* 0x000fe20000011600 */
[----:B------:R-:W-:Y:S01]  /*10930*/  IMAD.WIDE.U32 R22, R14, c[0x0][0x490], R22 ;  /* 0x000124000e167a25 */ /* 0x000fe200078e0016 */
[----:B------:R-:W-:Y:S02]  /*10940*/  SHF.R.S32.HI R3, RZ, 0x1f, R208 ;  /* 0x0000001fff037819 */ /* 0x000fe400000114d0 */
[----:B------:R-:W-:Y:S01]  /*10950*/  SEL R208, R208, RZ, !P0 ;  /* 0x000000ffd0d07207 */ /* 0x000fe20004000000 */
[----:B------:R-:W-:Y:S01]  /*10960*/  IMAD R15, R14, c[0x0][0x494], R15 ;  /* 0x000125000e0f7a24 */ /* 0x000fe200078e020f */
[----:B------:R-:W-:Y:S01]  /*10970*/  SEL R3, R3, RZ, !P0 ;  /* 0x000000ff03037207 */ /* 0x000fe20004000000 */
[----:B------:R-:W-:-:S02]  /*10980*/  IMAD.MOV R12, RZ, RZ, -R20 ;  /* 0x000000ffff0c7224 */ /* 0x000fc400078e0a14 */
[----:B------:R-:W-:Y:S02]  /*10990*/  IMAD.IADD R23, R23, 0x1, R15 ;  /* 0x0000000117177824 */ /* 0x000fe400078e020f */
[----:B------:R-:W-:Y:S02]  /*109a0*/  IMAD R9, R9, c[0x0][0x3e8], RZ ;  /* 0x0000fa0009097a24 */ /* 0x000fe400078e02ff */
[----:B------:R-:W-:Y:S02]  /*109b0*/  IMAD R12, R12, c[0x0][0x4e8], R13 ;  /* 0x00013a000c0c7a24 */ /* 0x000fe400078e020d */
[----:B------:R-:W-:Y:S02]  /*109c0*/  IMAD R13, R3, c[0x0][0x498], RZ ;  /* 0x00012600030d7a24 */ /* 0x000fe400078e02ff */
[----:B------:R-:W-:-:S04]  /*109d0*/  IMAD.WIDE.U32 R22, R208, c[0x0][0x498], R22 ;  /* 0x00012600d0167a25 */ /* 0x000fc800078e0016 */
[C---:B------:R-:W-:Y:S02]  /*109e0*/  IMAD R9, R14.reuse, c[0x0][0x3ec], R9 ;  /* 0x0000fb000e097a24 */ /* 0x040fe400078e0209 */
[----:B------:R-:W-:Y:S01]  /*109f0*/  IMAD.WIDE.U32 R14, R14, c[0x0][0x3e8], R16 ;  /* 0x0000fa000e0e7a25 */ /* 0x000fe200078e0010 */
[----:B------:R-:W-:Y:S02]  /*10a00*/  SHF.R.S32.HI R16, RZ, 0x1f, R20 ;  /* 0x0000001fff107819 */ /* 0x000fe40000011414 */
[----:B------:R-:W-:Y:S01]  /*10a10*/  IADD3 R20, P0, R20, R22, RZ ;  /* 0x0000001614147210 */ /* 0x000fe20007f1e0ff */
[----:B------:R-:W-:Y:S01]  /*10a20*/  IMAD R13, R208, c[0x0][0x49c], R13 ;  /* 0x00012700d00d7a24 */ /* 0x000fe200078e020d */
[----:B------:R-:W-:Y:S01]  /*10a30*/  SHF.R.S32.HI R17, RZ, 0x1f, R12 ;  /* 0x0000001fff117819 */ /* 0x000fe2000001140c */
[----:B------:R-:W-:Y:S01]  /*10a40*/  IMAD.SHL.U32 R0, R6, 0x40, RZ ;  /* 0x0000004006007824 */ /* 0x000fe200078e00ff */
[----:B------:R-:W-:Y:S01]  /*10a50*/  IADD3 R15, R15, R9, RZ ;  /* 0x000000090f0f7210 */ /* 0x000fe20007ffe0ff */
[----:B------:R-:W-:Y:S01]  /*10a60*/  IMAD R10, R57, 0x80, R10 ;  /* 0x00000080390a7824 */ /* 0x000fe200078e020a */
[----:B------:R-:W-:Y:S01]  /*10a70*/  IADD3.X R21, R16, R23, R13, P0, !PT ;  /* 0x0000001710157210 */ /* 0x000fe200007fe40d */
[----:B------:R-:W-:Y:S01]  /*10a80*/  IMAD R17, R17, c[0x0][0x488], RZ ;  /* 0x0001220011117a24 */ /* 0x000fe200078e02ff */
[----:B------:R-:W-:Y:S01]  /*10a90*/  LOP3.LUT R13, R0, 0x1c0, RZ, 0xc0, !PT ;  /* 0x000001c0000d7812 */ /* 0x000fe200078ec0ff */
[----:B------:R-:W-:-:S02]  /*10aa0*/  IMAD.SHL.U32 R0, R11, 0x8, RZ ;  /* 0x000000080b007824 */ /* 0x000fc400078e00ff */
[----:B------:R-:W-:-:S04]  /*10ab0*/  IMAD.WIDE.U32 R20, R12, c[0x0][0x488], R20 ;  /* 0x000122000c147a25 */ /* 0x000fc800078e0014 */
[----:B------:R-:W-:Y:S01]  /*10ac0*/  IMAD R17, R12, c[0x0][0x48c], R17 ;  /* 0x000123000c117a24 */ /* 0x000fe200078e0211 */
[----:B------:R-:W-:Y:S01]  /*10ad0*/  LOP3.LUT R12, R13, 0x38, R0, 0xf8, !PT ;  /* 0x000000380d0c7812 */ /* 0x000fe200078ef800 */
[----:B------:R-:W-:Y:S01]  /*10ae0*/  IMAD R11, R3, c[0x0][0x3f0], RZ ;  /* 0x0000fc00030b7a24 */ /* 0x000fe200078e02ff */
[----:B------:R-:W-:Y:S01]  /*10af0*/  SHF.R.U32.HI R3, RZ, 0x3, R13 ;  /* 0x00000003ff037819 */ /* 0x000fe2000001160d */
[----:B------:R-:W-:Y:S01]  /*10b00*/  @P1 IMAD.HI.U32 R18, R10, c[0x0][0x4ec], RZ ;  /* 0x00013b000a121a27 */ /* 0x000fe200078e00ff */
[----:B------:R-:W-:Y:S02]  /*10b10*/  LEA R13, P0, R20, c[0x0][0x450], 0x2 ;  /* 0x00011400140d7a11 */ /* 0x000fe400078010ff */
[----:B------:R-:W-:Y:S01]  /*10b20*/  IADD3 R17, R21, R17, RZ ;  /* 0x0000001115117210 */ /* 0x000fe20007ffe0ff */
[----:B------:R-:W-:Y:S01]  /*10b30*/  IMAD R11, R208, c[0x0][0x3f4], R11 ;  /* 0x0000fd00d00b7a24 */ /* 0x000fe200078e020b */
[----:B------:R-:W-:Y:S01]  /*10b40*/  LOP3.LUT R3, R12, R3, RZ, 0x3c, !PT ;  /* 0x000000030c037212 */ /* 0x000fe200078e3cff */
[----:B------:R-:W-:Y:S01]  /*10b50*/  IMAD.WIDE.U32 R14, R208, c[0x0][0x3f0], R14 ;  /* 0x0000fc00d00e7a25 */ /* 0x000fe200078e000e */
[----:B------:R-:W-:Y:S01]  /*10b60*/  LEA.HI.X R17, R20, c[0x0][0x454], R17, 0x2, P0 ;  /* 0x0001150014117a11 */ /* 0x000fe200000f1411 */
[----:B------:R-:W-:Y:S02]  /*10b70*/  SHFL.IDX PT, R34, R13, RZ, 0x1c1f ;  /* 0x001c1fff0d227589 */ /* 0x000fe400000e0000 */
[----:B------:R-:W-:Y:S01]  /*10b80*/  IMAD.MOV.U32 R9, RZ, RZ, R10 ;  /* 0x000000ffff097224 */ /* 0x000fe200078e000a */
[----:B------:R-:W-:Y:S01]  /*10b90*/  @P1 SHF.R.U32.HI R9, RZ, c[0x0][0x4f0], R18 ;  /* 0x00013c00ff091a19 */ /* 0x000fe20000011612 */
[----:B------:R-:W1:Y:S01]  /*10ba0*/  SHFL.IDX PT, R35, R17, RZ, 0x1c1f ;  /* 0x001c1fff11237589 */ /* 0x000e6200000e0000 */
[----:B------:R-:W-:Y:S01]  /*10bb0*/  IMAD.IADD R15, R15, 0x1, R11 ;  /* 0x000000010f0f7824 */ /* 0x000fe200078e020b */
[----:B------:R-:W-:Y:S01]  /*10bc0*/  LEA R11, R57, R2, 0x7 ;  /* 0x00000002390b7211 */ /* 0x000fe200078e38ff */
[----:B-----5:R-:W-:Y:S01]  /*10bd0*/  IMAD R2, R8, c[0x0][0x4e8], RZ ;  /* 0x00013a0008027a24 */ /* 0x020fe200078e02ff */
[----:B------:R-:W-:Y:S01]  /*10be0*/  SHFL.IDX PT, R48, R13, 0x1, 0x1c1f ;  /* 0x003c1f000d307f89 */ /* 0x000fe200000e0000 */
[--C-:B------:R-:W-:Y:S01]  /*10bf0*/  IMAD.MOV R19, RZ, RZ, -R9.reuse ;  /* 0x000000ffff137224 */ /* 0x100fe200078e0a09 */
[----:B------:R-:W-:Y:S01]  /*10c00*/  SHF.R.S32.HI R12, RZ, 0x1f, R9 ;  /* 0x0000001fff0c7819 */ /* 0x000fe20000011409 */
[----:B------:R-:W-:Y:S01]  /*10c10*/  IMAD.WIDE.U32 R14, R9, c[0x0][0x3e0], R14 ;  /* 0x0000f800090e7a25 */ /* 0x000fe200078e000e */
[----:B------:R-:W2:Y:S01]  /*10c20*/  SHFL.IDX PT, R49, R17, 0x1, 0x1c1f ;  /* 0x003c1f0011317f89 */ /* 0x000ea200000e0000 */
[----:B------:R-:W-:-:S02]  /*10c30*/  IADD3 R21, R11, 0x8, RZ ;  /* 0x000000080b157810 */ /* 0x000fc40007ffe0ff */
[----:B------:R-:W-:Y:S01]  /*10c40*/  IMAD R19, R19, c[0x0][0x4e8], R10 ;  /* 0x00013a0013137a24 */ /* 0x000fe200078e020a */
[-C--:B------:R-:W-:Y:S01]  /*10c50*/  ISETP.GE.OR P0, PT, R11, R2.reuse, P2 ;  /* 0x000000020b00720c */ /* 0x080fe20001706670 */
[----:B------:R-:W-:Y:S01]  /*10c60*/  IMAD R12, R12, c[0x0][0x3e0], RZ ;  /* 0x0000f8000c0c7a24 */ /* 0x000fe200078e02ff */
[----:B------:R-:W-:Y:S01]  /*10c70*/  ISETP.GE.OR P2, PT, R21, R2, P2 ;  /* 0x000000021500720c */ /* 0x000fe20001746670 */
[----:B------:R-:W-:Y:S01]  /*10c80*/  IMAD.SHL.U32 R10, R5, 0x8, RZ ;  /* 0x00000008050a7824 */ /* 0x000fe200078e00ff */
[----:B------:R-:W-:Y:S01]  /*10c90*/  SHF.R.S32.HI R8, RZ, 0x1f, R19 ;  /* 0x0000001fff087819 */ /* 0x000fe20000011413 */
[----:B------:R-:W-:Y:S01]  /*10ca0*/  IMAD R12, R9, c[0x0][0x3e4], R12 ;  /* 0x0000f900090c7a24 */ /* 0x000fe200078e020c */
[----:B------:R-:W-:Y:S02]  /*10cb0*/  LEA R57, R57, R6, 0x7 ;  /* 0x0000000639397211 */ /* 0x000fe400078e38ff */
[----:B------:R-:W-:Y:S01]  /*10cc0*/  LOP3.LUT R10, R3, 0x7ffffe00, R10, 0xf8, !PT ;  /* 0x7ffffe00030a7812 */ /* 0x000fe200078ef80a */
[----:B------:R-:W-:-:S02]  /*10cd0*/  IMAD.IADD R15, R15, 0x1, R12 ;  /* 0x000000010f0f7824 */ /* 0x000fc400078e020c */
[----:B------:R-:W-:Y:S01]  /*10ce0*/  IMAD R8, R8, c[0x0][0x3d8], RZ ;  /* 0x0000f60008087a24 */ /* 0x000fe200078e02ff */
[----:B------:R-:W-:Y:S01]  /*10cf0*/  SHF.L.U32 R58, R10, 0x1, RZ ;  /* 0x000000010a3a7819 */ /* 0x000fe200000006ff */
[----:B-1----:R1:W-:Y:S01]  /*10d00*/  @!P0 ST.E [R34.64], R4 ;  /* 0x0000000422008985 */ /* 0x0023e2000c101912 */
[----:B------:R-:W-:-:S04]  /*10d10*/  IMAD.WIDE.U32 R32, R19, c[0x0][0x3d8], R14 ;  /* 0x0000f60013207a25 */ /* 0x000fc800078e000e */
[----:B------:R-:W-:Y:S01]  /*10d20*/  IMAD R3, R19, c[0x0][0x3dc], R8 ;  /* 0x0000f70013037a24 */ /* 0x000fe200078e0208 */
[C---:B------:R-:W-:Y:S01]  /*10d30*/  LEA R56, P0, R32.reuse, c[0x0][0x380], 0x1 ;  /* 0x0000e00020387a11 */ /* 0x040fe200078008ff */
[----:B--2---:R1:W-:Y:S02]  /*10d40*/  @!P2 ST.E [R48.64], R7 ;  /* 0x000000073000a985 */ /* 0x0043e4000c101912 */
[----:B------:R-:W-:Y:S02]  /*10d50*/  IMAD.IADD R3, R33, 0x1, R3 ;  /* 0x0000000121037824 */ /* 0x000fe400078e0203 */
        /* <DEDUP_REMOVED lines=34> */
.L_x_270:
[----:B--2---:R-:W-:Y:S05]  /*10f80*/  BSYNC B0 ;  /* 0x0000000000007941 */ /* 0x004fea0003800000 */
.L_x_269:
        /* <DEDUP_REMOVED lines=23> */
.L_x_272:
[----:B------:R-:W-:Y:S05]  /*11100*/  BSYNC B0 ;  /* 0x0000000000007941 */ /* 0x000fea0003800000 */
.L_x_271:
[----:B------:R-:W-:Y:S01]  /*11110*/  IADD3 R3, R57, 0x40, RZ ;  /* 0x0000004039037810 */ /* 0x000fe20007ffe0ff */
[----:B--2---:R2:W1:Y:S01]  /*11120*/  SHFL.IDX PT, R17, R55, 0x2, 0x181f ;  /* 0x00581f0037117f89 */ /* 0x00446200000e0000 */
        /* <DEDUP_REMOVED lines=21> */
.L_x_274:
[----:B------:R-:W-:Y:S05]  /*11280*/  BSYNC B0 ;  /* 0x0000000000007941 */ /* 0x000fea0003800000 */
.L_x_273:
        /* <DEDUP_REMOVED lines=24> */
.L_x_267:
        /* <DEDUP_REMOVED lines=18> */
.L_x_275:
[----:B-1----:R-:W1:Y:S01]  /*11530*/  S2R R0, SR_TID.X ;  /* 0x0000000000007919 */ /* 0x002e620000002100 */
[----:B------:R-:W-:Y:S01]  /*11540*/  SHF.R.S32.HI R9, RZ, 0x1f, R208 ;  /* 0x0000001fff097819 */ /* 0x000fe200000114d0 */
[----:B------:R-:W-:Y:S01]  /*11550*/  BSSY B0, `(.L_x_276) ;  /* 0x0000028000007945 */ /* 0x000fe20003800000 */
[----:B------:R-:W-:-:S02]  /*11560*/  SEL R208, R208, RZ, !P1 ;  /* 0x000000ffd0d07207 */ /* 0x000fc40004800000 */
[----:B------:R-:W-:Y:S02]  /*11570*/  SEL R9, R9, RZ, !P1 ;  /* 0x000000ff09097207 */ /* 0x000fe40004800000 */
[----:B-1----:R-:W-:-:S13]  /*11580*/  ISETP.GT.AND P0, PT, R0, 0x7f, PT ;  /* 0x0000007f0000780c */ /* 0x002fda0003f04270 */
        /* <DEDUP_REMOVED lines=9> */
[----:B------:R-:W-:Y:S01]  /*11620*/  MOV R10, R12 ;  /* 0x0000000c000a7202 */ /* 0x000fe20000000f00 */
[----:B------:R-:W-:Y:S01]  /*11630*/  IMAD.MOV.U32 R6, RZ, RZ, R7 ;  /* 0x000000ffff067224 */ /* 0x000fe200078e0007 */
[----:B------:R-:W-:-:S13]  /*11640*/  ISETP.NE.AND P0, PT, R3, 0x1, PT ;  /* 0x000000010300780c */ /* 0x000fda0003f05270 */
[----:B------:R-:W-:-:S05]  /*11650*/  @P0 IMAD.HI.U32 R5, R7, c[0x0][0x4ec], RZ ;  /* 0x00013b0007050a27 */ /* 0x000fca00078e00ff */
[----:B------:R-:W-:Y:S01]  /*11660*/  @P0 SHF.R.U32.HI R6, RZ, c[0x0][0x4f0], R5 ;  /* 0x00013c00ff060a19 */ /* 0x000fe20000011605 */
[----:B-1----:R-:W-:Y:S01]  /*11670*/  IMAD.WIDE.U32 R10, R4, c[0x0][0x490], R10 ;  /* 0x00012400040a7a25 */ /* 0x002fe200078e000a */
[----:B------:R-:W-:Y:S02]  /*11680*/  SHF.R.S32.HI R3, RZ, 0x1f, R4 ;  /* 0x0000001fff037819 */ /* 0x000fe40000011404 */
[----:B------:R-:W-:-:S03]  /*11690*/  SHF.R.S32.HI R8, RZ, 0x1f, R6 ;  /* 0x0000001fff087819 */ /* 0x000fc60000011406 */
[----:B------:R-:W-:-:S04]  /*116a0*/  IMAD R3, R3, c[0x0][0x490], RZ ;  /* 0x0001240003037a24 */ /* 0x000fc800078e02ff */
[----:B------:R-:W-:Y:S01]  /*116b0*/  IMAD R3, R4, c[0x0][0x494], R3 ;  /* 0x0001250004037a24 */ /* 0x000fe200078e0203 */
[----:B------:R-:W-:-:S03]  /*116c0*/  IADD3 R4, -R6, RZ, RZ ;  /* 0x000000ff06047210 */ /* 0x000fc60007ffe1ff */
[----:B------:R-:W-:Y:S02]  /*116d0*/  IMAD.IADD R11, R3, 0x1, R11 ;  /* 0x00000001030b7824 */ /* 0x000fe400078e020b */
[----:B------:R-:W-:Y:S02]  /*116e0*/  IMAD R3, R9, c[0x0][0x498], RZ ;  /* 0x0001260009037a24 */ /* 0x000fe400078e02ff */
[----:B------:R-:W-:Y:S02]  /*116f0*/  IMAD R4, R4, c[0x0][0x4e8], R7 ;  /* 0x00013a0004047a24 */ /* 0x000fe400078e0207 */
[----:B------:R-:W-:-:S03]  /*11700*/  IMAD.WIDE.U32 R10, R208, c[0x0][0x498], R10 ;  /* 0x00012600d00a7a25 */ /* 0x000fc600078e000a */
[----:B------:R-:W-:Y:S01]  /*11710*/  SHF.R.S32.HI R5, RZ, 0x1f, R4 ;  /* 0x0000001fff057819 */ /* 0x000fe20000011404 */
[----:B------:R-:W-:Y:S01]  /*11720*/  IMAD R3, R208, c[0x0][0x49c], R3 ;  /* 0x00012700d0037a24 */ /* 0x000fe200078e0203 */
[----:B------:R-:W-:-:S03]  /*11730*/  IADD3 R6, P0, R6, R10, RZ ;  /* 0x0000000a06067210 */ /* 0x000fc60007f1e0ff */
[----:B------:R-:W-:Y:S01]  /*11740*/  IMAD R5, R5, c[0x0][0x488], RZ ;  /* 0x0001220005057a24 */ /* 0x000fe200078e02ff */
[----:B------:R-:W-:Y:S02]  /*11750*/  IADD3.X R7, R8, R11, R3, P0, !PT ;  /* 0x0000000b08077210 */ /* 0x000fe400007fe403 */
[----:B------:R-:W-:Y:S01]  /*11760*/  MOV R3, 0xff800000 ;  /* 0xff80000000037802 */ /* 0x000fe20000000f00 */
[C---:B------:R-:W-:Y:S02]  /*11770*/  IMAD R5, R4.reuse, c[0x0][0x48c], R5 ;  /* 0x0001230004057a24 */ /* 0x040fe400078e0205 */
[----:B------:R-:W-:-:S05]  /*11780*/  IMAD.WIDE.U32 R6, R4, c[0x0][0x488], R6 ;  /* 0x0001220004067a25 */ /* 0x000fca00078e0006 */
[----:B------:R-:W-:Y:S02]  /*11790*/  IADD3 R5, R7, R5, RZ ;  /* 0x0000000507057210 */ /* 0x000fe40007ffe0ff */
[----:B------:R-:W-:-:S04]  /*117a0*/  LEA R4, P0, R6, c[0x0][0x450], 0x2 ;  /* 0x0001140006047a11 */ /* 0x000fc800078010ff */
[----:B------:R-:W-:-:S05]  /*117b0*/  LEA.HI.X R5, R6, c[0x0][0x454], R5, 0x2, P0 ;  /* 0x0001150006057a11 */ /* 0x000fca00000f1405 */
[----:B------:R1:W-:Y:S04]  /*117c0*/  STG.E [R4.64], R3 ;  /* 0x0000000304007986 */ /* 0x0003e8000c101912 */
.L_x_277:
[----:B------:R-:W-:Y:S05]  /*117d0*/  BSYNC B0 ;  /* 0x0000000000007941 */ /* 0x000fea0003800000 */
.L_x_276:
[----:B------:R-:W2:Y:S01]  /*117e0*/  S2R R7, SR_CTAID.Y ;  /* 0x0000000000077919 */ /* 0x000ea20000002600 */
[----:B-1----:R-:W-:Y:S01]  /*117f0*/  SHF.R.S32.HI R3, RZ, 0x1f, R0 ;  /* 0x0000001fff037819 */ /* 0x002fe20000011400 */
[----:B------:R-:W-:Y:S01]  /*11800*/  IMAD R5, R13, c[0x0][0x3a0], RZ ;  /* 0x0000e8000d057a24 */ /* 0x000fe200078e02ff */
[----:B------:R-:W-:Y:S01]  /*11810*/  BSSY B0, `(.L_x_278) ;  /* 0x000003f000007945 */ /* 0x000fe20003800000 */
[----:B------:R-:W1:Y:S01]  /*11820*/  S2R R8, SR_CTAID.X ;  /* 0x0000000000087919 */ /* 0x000e620000002500 */
[----:B------:R-:W-:Y:S01]  /*11830*/  LEA.HI R4, R3, R0, RZ, 0x3 ;  /* 0x0000000003047211 */ /* 0x000fe200078f18ff */
[C---:B------:R-:W-:Y:S01]  /*11840*/  IMAD R10, R12.reuse, c[0x0][0x3a4], R5 ;  /* 0x0000e9000c0a7a24 */ /* 0x040fe200078e0205 */
[----:B------:R-:W-:Y:S01]  /*11850*/  MOV R3, c[0x0][0x4e8] ;  /* 0x00013a0000037a02 */ /* 0x000fe20000000f00 */
[----:B------:R-:W-:Y:S01]  /*11860*/  IMAD.WIDE.U32 R12, R12, c[0x0][0x3a0], RZ ;  /* 0x0000e8000c0c7a25 */ /* 0x000fe200078e00ff */
[----:B------:R-:W-:Y:S02]  /*11870*/  LOP3.LUT R5, R4, 0xfffffff8, RZ, 0xc0, !PT ;  /* 0xfffffff804057812 */ /* 0x000fe400078ec0ff */
[----:B------:R-:W-:Y:S01]  /*11880*/  ISETP.NE.AND P0, PT, R3, 0x1, PT ;  /* 0x000000010300780c */ /* 0x000fe20003f05270 */
[----:B------:R-:W-:Y:S01]  /*11890*/  IMAD R9, R9, c[0x0][0x3f0], RZ ;  /* 0x0000fc0009097a24 */ /* 0x000fe200078e02ff */
[----:B------:R-:W-:Y:S01]  /*118a0*/  SHF.R.S32.HI R4, RZ, 0x3, R4 ;  /* 0x00000003ff047819 */ /* 0x000fe20000011404 */
[----:B------:R-:W-:Y:S01]  /*118b0*/  IMAD.IADD R5, R0, 0x1, -R5 ;  /* 0x0000000100057824 */ /* 0x000fe200078e0a05 */
[----:B------:R-:W-:Y:S01]  /*118c0*/  IADD3 R13, R13, R10, RZ ;  /* 0x0000000a0d0d7210 */ /* 0x000fe20007ffe0ff */
[----:B------:R-:W-:-:S02]  /*118d0*/  IMAD R9, R208, c[0x0][0x3f4], R9 ;  /* 0x0000fd00d0097a24 */ /* 0x000fc400078e0209 */
[----:B-----5:R-:W-:Y:S01]  /*118e0*/  IMAD R2, R2, c[0x0][0x4e8], RZ ;  /* 0x00013a0002027a24 */ /* 0x020fe200078e02ff */
[C---:B------:R-:W-:Y:S02]  /*118f0*/  LEA R3, R5.reuse, R4, 0x5 ;  /* 0x0000000405037211 */ /* 0x040fe400078e28ff */
[----:B------:R-:W-:Y:S02]  /*11900*/  SHF.L.U32 R11, R5, 0x3, RZ ;  /* 0x00000003050b7819 */ /* 0x000fe400000006ff */
[----:B--2---:R-:W-:Y:S01]  /*11910*/  SHF.R.S32.HI R6, RZ, 0x1f, R7 ;  /* 0x0000001fff067819 */ /* 0x004fe20000011407 */
[----:B------:R-:W-:Y:S01]  /*11920*/  IMAD.WIDE.U32 R12, R7, c[0x0][0x3e8], R12 ;  /* 0x0000fa00070c7a25 */ /* 0x000fe200078e000c */
[----:B------:R-:W-:-:S03]  /*11930*/  IADD3 R5, R11, 0x40, RZ ;  /* 0x000000400b057810 */ /* 0x000fc60007ffe0ff */
[----:B------:R-:W-:Y:S02]  /*11940*/  IMAD R6, R6, c[0x0][0x3e8], RZ ;  /* 0x0000fa0006067a24 */ /* 0x000fe400078e02ff */
[----:B-1----:R-:W-:Y:S02]  /*11950*/  IMAD R3, R8, 0x80, R3 ;  /* 0x0000008008037824 */ /* 0x002fe400078e0203 */
[----:B------:R-:W-:Y:S02]  /*11960*/  IMAD R6, R7, c[0x0][0x3ec], R6 ;  /* 0x0000fb0007067a24 */ /* 0x000fe400078e0206 */
[----:B------:R-:W-:-:S03]  /*11970*/  @P0 IMAD.HI.U32 R0, R3, c[0x0][0x4ec], RZ ;  /* 0x00013b0003000a27 */ /* 0x000fc600078e00ff */
[----:B------:R-:W-:Y:S02]  /*11980*/  IADD3 R13, R6, R13, RZ ;  /* 0x0000000d060d7210 */ /* 0x000fe40007ffe0ff */
[----:B------:R-:W-:Y:S02]  /*11990*/  MOV R6, R3 ;  /* 0x0000000300067202 */ /* 0x000fe40000000f00 */
[----:B------:R-:W-:Y:S01]  /*119a0*/  @P0 SHF.R.U32.HI R6, RZ, c[0x0][0x4f0], R0 ;  /* 0x00013c00ff060a19 */ /* 0x000fe20000011600 */
[----:B------:R-:W-:-:S03]  /*119b0*/  IMAD.WIDE.U32 R12, R208, c[0x0][0x3f0], R12 ;  /* 0x0000fc00d00c7a25 */ /* 0x000fc600078e000c */
[--C-:B------:R-:W-:Y:S01]  /*119c0*/  SHF.R.S32.HI R7, RZ, 0x1f, R6.reuse ;  /* 0x0000001fff077819 */ /* 0x100fe20000011406 */
[----:B------:R-:W-:Y:S01]  /*119d0*/  IMAD.MOV R0, RZ, RZ, -R6 ;  /* 0x000000ffff007224 */ /* 0x000fe200078e0a06 */
[----:B------:R-:W-:Y:S02]  /*119e0*/  IADD3 R13, R13, R9, RZ ;  /* 0x000000090d0d7210 */ /* 0x000fe40007ffe0ff */
[----:B------:R-:W-:Y:S01]  /*119f0*/  LEA R9, R8, R4, 0x7 ;  /* 0x0000000408097211 */ /* 0x000fe200078e38ff */
[----:B------:R-:W-:Y:S01]  /*11a00*/  IMAD R7, R7, c[0x0][0x3e0], RZ ;  /* 0x0000f80007077a24 */ /* 0x000fe200078e02ff */
[----:B------:R-:W-:Y:S01]  /*11a10*/  IADD3 R4, R11, 0x80, RZ ;  /* 0x000000800b047810 */ /* 0x000fe20007ffe0ff */
[----:B------:R-:W-:Y:S02]  /*11a20*/  IMAD R0, R0, c[0x0][0x4e8], R3 ;  /* 0x00013a0000007a24 */ /* 0x000fe400078e0203 */
        /* <DEDUP_REMOVED lines=29> */
.L_x_279:
[----:B------:R-:W-:Y:S05]  /*11c00*/  BSYNC B0 ;  /* 0x0000000000007941 */ /* 0x000fea0003800000 */
.L_x_278:
[----:B--23--:R-:W-:Y:S01]  /*11c10*/  IADD3 R7, R9, 0x20, RZ ;  /* 0x0000002009077810 */ /* 0x00cfe20007ffe0ff */
[----:B------:R2:W3:Y:S01]  /*11c20*/  SHFL.IDX PT, R13, R0, 0x1, 0x181f ;  /* 0x00381f00000d7f89 */ /* 0x0004e200000e0000 */
        /* <DEDUP_REMOVED lines=19> */
.L_x_281:
[----:B------:R-:W-:Y:S05]  /*11d60*/  BSYNC B0 ;  /* 0x0000000000007941 */ /* 0x000fea0003800000 */
.L_x_280:
        /* <DEDUP_REMOVED lines=21> */
.L_x_283:
[----:B------:R-:W-:Y:S05]  /*11ec0*/  BSYNC B0 ;  /* 0x0000000000007941 */ /* 0x000fea0003800000 */
.L_x_282:
[----:B------:R-:W-:Y:S01]  /*11ed0*/  IADD3 R9, R9, 0x60, RZ ;  /* 0x0000006009097810 */ /* 0x000fe20007ffe0ff */
[----:B-1----:R1:W2:Y:S03]  /*11ee0*/  SHFL.IDX PT, R7, R0, 0x3, 0x181f ;  /* 0x00781f0000077f89 */ /* 0x0022a600000e0000 */
[----:B------:R-:W-:Y:S01]  /*11ef0*/  ISETP.GE.AND P0, PT, R9, R2, PT ;  /* 0x000000020900720c */ /* 0x000fe20003f06270 */
[----:B------:R1:W3:-:S12]  /*11f00*/  SHFL.IDX PT, R6, R3, 0x3, 0x181f ;  /* 0x00781f0003067f89 */ /* 0x0002d800000e0000 */
[----:B------:R-:W-:Y:S05]  /*11f10*/  @P0 EXIT ;  /* 0x000000000000094d */ /* 0x000fea0003800000 */
[----:B------:R-:W-:Y:S02]  /*11f20*/  ISETP.GE.AND P0, PT, R5, c[0x0][0x3c8], PT ;  /* 0x0000f20005007a0c */ /* 0x000fe40003f06270 */
[----:B------:R-:W-:-:S11]  /*11f30*/  ISETP.GE.AND P1, PT, R11, c[0x0][0x3c8], PT ;  /* 0x0000f2000b007a0c */ /* 0x000fd60003f26270 */
[----:B-123--:R-:W-:Y:S02]  /*11f40*/  @!P0 SHF.R.S32.HI R0, RZ, 0x1f, R5 ;  /* 0x0000001fff008819 */ /* 0x00efe40000011405 */
[----:B------:R-:W-:Y:S02]  /*11f50*/  @!P1 IMAD.WIDE R8, R11, 0x2, R6 ;  /* 0x000000020b089825 */ /* 0x000fe400078e0206 */
[----:B------:R-:W-:-:S03]  /*11f60*/  @!P0 LEA.HI R0, R0, R5, RZ, 0x3 ;  /* 0x0000000500008211 */ /* 0x000fc600078f18ff */
[----:B------:R1:W-:Y:S01]  /*11f70*/  @!P1 ST.E.128 [R8.64], RZ ;  /* 0x000000ff08009985 */ /* 0x0003e2000c101d12 */
[----:B------:R-:W-:-:S05]  /*11f80*/  @!P0 LOP3.LUT R3, R0, 0xfffffff8, RZ, 0xc0, !PT ;  /* 0xfffffff800038812 */ /* 0x000fca00078ec0ff */
[----:B------:R-:W-:-:S05]  /*11f90*/  @!P0 IMAD.WIDE R2, R3, 0x2, R6 ;  /* 0x0000000203028825 */ /* 0x000fca00078e0206 */
[----:B------:R1:W-:Y:S01]  /*11fa0*/  @!P0 ST.E.128 [R2.64], RZ ;  /* 0x000000ff02008985 */ /* 0x0003e2000c101d12 */
[----:B------:R-:W-:-:S13]  /*11fb0*/  ISETP.GE.AND P0, PT, R4, c[0x0][0x3c8], PT ;  /* 0x0000f20004007a0c */ /* 0x000fda0003f06270 */
[----:B------:R-:W-:Y:S05]  /*11fc0*/  @P0 EXIT ;  /* 0x000000000000094d */ /* 0x000fea0003800000 */
[----:B-1----:R-:W-:-:S04]  /*11fd0*/  SHF.R.S32.HI R3, RZ, 0x1f, R4 ;  /* 0x0000001fff037819 */ /* 0x002fc80000011404 */
[----:B------:R-:W-:-:S04]  /*11fe0*/  LEA.HI R3, R3, R4, RZ, 0x3 ;  /* 0x0000000403037211 */ /* 0x000fc800078f18ff */
[----:B------:R-:W-:-:S05]  /*11ff0*/  LOP3.LUT R3, R3, 0xfffffff8, RZ, 0xc0, !PT ;  /* 0xfffffff803037812 */ /* 0x000fca00078ec0ff */
[----:B------:R-:W-:-:S05]  /*12000*/  IMAD.WIDE R6, R3, 0x2, R6 ;  /* 0x0000000203067825 */ /* 0x000fca00078e0206 */
[----:B------:R-:W-:Y:S01]  /*12010*/  ST.E.128 [R6.64], RZ ;  /* 0x000000ff06007985 */ /* 0x000fe2000c101d12 */
[----:B------:R-:W-:Y:S05]  /*12020*/  EXIT ;  /* 0x000000000000794d */ /* 0x000fea0003800000 */
.L_x_284:
        /* <DEDUP_REMOVED lines=13> */
.L_x_1287:


//--------------------- .text._ZN7cutlass13device_kernelIN5flash19enable_sm80_to_sm89INS1_16FlashAttnFwdSm80INS1_25CollectiveMainloopFwdSm80ILi8ELi1ELb0EN4cute5tupleIJNS5_1CILi128EEENS7_ILi64EEENS7_ILi192EEEEEELi192ENS_6half_tEfNS_4arch4Sm80ELb0ELb1ELb1ELb1ELb0ELb1ELb1ELb0EEENS1_21CollectiveEpilogueFwdINS6_IJS8_SA_S9_EEENS6_IJNS7_ILi1EEESI_SI_EEESC_SE_Li256ELb1ELb1ELb0ELb0EEENS1_19SingleTileSchedulerILb1ELb0ELb1ELi128EEEEEEEEEvNT_6ParamsE --------------------------
	.section	.text._ZN7cutlass13device_kernelIN5flash19enable_sm80_to_sm89INS1_16FlashAttnFwdSm80INS1_25CollectiveMainloopFwdSm80ILi8ELi1ELb0EN4cute5tupleIJNS5_1CILi128EEENS7_ILi64EEENS7_ILi192EEEEEELi192ENS_6half_tEfNS_4arch4Sm80ELb0ELb1ELb1ELb1ELb0ELb1ELb1ELb0EEENS1_21CollectiveEpilogueFwdINS6_IJS8_SA_S9_EEENS6_IJNS7_ILi1EEESI_SI_EEESC_SE_Li256ELb1ELb1ELb0ELb0EEENS1_19SingleTileSchedulerILb1ELb0ELb1ELi128EEEEEEEEEvNT_6ParamsE,"ax",@progbits
	.sectioninfo	@"SHI_REGISTERS=250"
	.align	128
.text._ZN7cutlass13device_kernelIN5flash19enable_sm80_to_sm89INS1_16FlashAttnFwdSm80INS1_25CollectiveMainloopFwdSm80ILi8ELi1ELb0EN4cute5tupleIJNS5_1CILi128EEENS7_ILi64EEENS7_ILi192EEEEEELi192ENS_6half_tEfNS_4arch4Sm80ELb0ELb1ELb1ELb1ELb0ELb1ELb1ELb0EEENS1_21CollectiveEpilogueFwdINS6_IJS8_SA_S9_EEENS6_IJNS7_ILi1EEESI_SI_EEESC_SE_Li256ELb1ELb1ELb0ELb0EEENS1_19SingleTileSchedulerILb1ELb0ELb1ELi128EEEEEEEEEvNT_6ParamsE:
        .type           _ZN7cutlass13device_kernelIN5flash19enable_sm80_to_sm89INS1_16FlashAttnFwdSm80INS1_25CollectiveMainloopFwdSm80ILi8ELi1ELb0EN4cute5tupleIJNS5_1CILi128EEENS7_ILi64EEENS7_ILi192EEEEEELi192ENS_6half_tEfNS_4arch4Sm80ELb0ELb1ELb1ELb1ELb0ELb1ELb1ELb0EEENS1_21CollectiveEpilogueFwdINS6_IJS8_SA_S9_EEENS6_IJNS7_ILi1EEESI_SI_EEESC_SE_Li256ELb1ELb1ELb0ELb0EEENS1_19SingleTileSchedulerILb1ELb0ELb1ELi128EEEEEEEEEvNT_6ParamsE,@function
        .size           _ZN7cutlass13device_kernelIN5flash19enable_sm80_to_sm89INS1_16FlashAttnFwdSm80INS1_25CollectiveMainloopFwdSm80ILi8ELi1ELb0EN4cute5tupleIJNS5_1CILi128EEENS7_ILi64EEENS7_ILi192EEEEEELi192ENS_6half_tEfNS_4arch4Sm80ELb0ELb1ELb1ELb1ELb0ELb1ELb1ELb0EEENS1_21CollectiveEpilogueFwdINS6_IJS8_SA_S9_EEENS6_IJNS7_ILi1EEESI_SI_EEESC_SE_Li256ELb1ELb1ELb0ELb0EEENS1_19SingleTileSchedulerILb1ELb0ELb1ELi128EEEEEEEEEvNT_6ParamsE,(.L_x_1288 - _ZN7cutlass13device_kernelIN5flash19enable_sm80_to_sm89INS1_16FlashAttnFwdSm80INS1_25CollectiveMainloopFwdSm80ILi8ELi1ELb0EN4cute5tupleIJNS5_1CILi128EEENS7_ILi64EEENS7_ILi192EEEEEELi192ENS_6half_tEfNS_4arch4Sm80ELb0ELb1ELb1ELb1ELb0ELb1ELb1ELb0EEENS1_21CollectiveEpilogueFwdINS6_IJS8_SA_S9_EEENS6_IJNS7_ILi1EEESI_SI_EEESC_SE_Li256ELb1ELb1ELb0ELb0EEENS1_19SingleTileSchedulerILb1ELb0ELb1ELi128EEEEEEEEEvNT_6ParamsE)
        .other          _ZN7cutlass13device_kernelIN5flash19enable_sm80_to_sm89INS1_16FlashAttnFwdSm80INS1_25CollectiveMainloopFwdSm80ILi8ELi1ELb0EN4cute5tupleIJNS5_1CILi128EEENS7_ILi64EEENS7_ILi192EEEEEELi192ENS_6half_tEfNS_4arch4Sm80ELb0ELb1ELb1ELb1ELb0ELb1ELb1ELb0EEENS1_21CollectiveEpilogueFwdINS6_IJS8_SA_S9_EEENS6_IJNS7_ILi1EEESI_SI_EEESC_SE_Li256ELb1ELb1ELb0ELb0EEENS1_19SingleTileSchedulerILb1ELb0ELb1ELi128EEEEEEEEEvNT_6ParamsE,@"STO_CUDA_ENTRY STV_DEFAULT"
_ZN7cutlass13device_kernelIN5flash19enable_sm80_to_sm89INS1_16FlashAttnFwdSm80INS1_25CollectiveMainloopFwdSm80ILi8ELi1ELb0EN4cute5tupleIJNS5_1CILi128EEENS7_ILi64EEENS7_ILi192EEEEEELi192ENS_6half_tEfNS_4arch4Sm80ELb0ELb1ELb1ELb1ELb0ELb1ELb1ELb0EEENS1_21CollectiveEpilogueFwdINS6_IJS8_SA_S9_EEENS6_IJNS7_ILi1EEESI_SI_EEESC_SE_Li256ELb1ELb1ELb0ELb0EEENS1_19SingleTileSchedulerILb1ELb0ELb1ELi128EEEEEEEEEvNT_6ParamsE:
[----:B------:R-:W-:Y:S02]  /*0000*/  MOV R1, c[0x0][0x28] ;  /* 0x00000a0000017a02 */ /* 0x000fe40000000f00 */
[----:B------:R-:W1:Y:S01]  /*0010*/  S2R R78, SR_TID.X ;  /* 0x00000000004e7919 */ /* 0x000e620000002100 */
[----:B------:R-:W2:Y:S01]  /*0020*/  S2UR UR24, SR_CTAID.Z ;  /* 0x00000000001879c3 */ /* 0x000ea20000002700 */
[----:B------:R-:W-:Y:S02]  /*0030*/  UMOV UR13, 0x4 ;  /* 0x00000004000d7882 */ /* 0x000fe40000000000 */
[----:B------:R-:W-:Y:S02]  /*0040*/  ULDC.64 UR4, c[0x0][0x568] ;  /* 0x00015a0000047ab9 */ /* 0x000fe40000000a00 */
[----:B------:R-:W-:-:S03]  /*0050*/  ULDC.64 UR28, c[0x0][0x118] ;  /* 0x00004600001c7ab9 */ /* 0x000fc60000000a00 */
[----:B------:R-:W3:Y:S01]  /*0060*/  S2UR UR16, SR_CTAID.X ;  /* 0x00000000001079c3 */ /* 0x000ee20000002500 */
[----:B-1----:R-:W-:Y:S01]  /*0070*/  SHF.R.U32.HI R0, RZ, 0x5, R78 ;  /* 0x00000005ff007819 */ /* 0x002fe2000001164e */
[----:B--2---:R-:W-:-:S05]  /*0080*/  UIMAD.WIDE UR4, UR24, UR13, UR4 ;  /* 0x0000000d180472a5 */ /* 0x004fca000f8e0204 */
[----:B------:R-:W1:Y:S02]  /*0090*/  SHFL.IDX PT, R0, R0, RZ, 0x1f ;  /* 0x00001fff00007589 */ /* 0x000e6400000e0000 */
[----:B-1----:R-:W-:-:S13]  /*00a0*/  ISETP.NE.AND P0, PT, R0, RZ, PT ;  /* 0x000000ff0000720c */ /* 0x002fda0003f05270 */
[----:B------:R-:W-:Y:S05]  /*00b0*/  @!P0 BRA `(.L_x_285) ;  /* 0x000001c000008947 */ /* 0x000fea0003800000 */
[----:B---3--:R-:W-:-:S04]  /*00c0*/  ISETP.NE.U32.AND P0, PT, RZ, c[0x0][0x568], PT ;  /* 0x00015a00ff007a0c */ /* 0x008fc80003f05070 */
[----:B------:R-:W-:-:S13]  /*00d0*/  ISETP.NE.AND.EX P0, PT, RZ, c[0x0][0x56c], PT, P0 ;  /* 0x00015b00ff007a0c */ /* 0x000fda0003f05300 */
[----:B------:R-:W-:Y:S05]  /*00e0*/  @!P0 BRA `(.L_x_286) ;  /* 0x0000005000008947 */ /* 0x000fea0003800000 */
[----:B------:R-:W-:Y:S02]  /*00f0*/  MOV R2, UR4 ;  /* 0x0000000400027c02 */ /* 0x000fe40008000f00 */
[----:B------:R-:W-:-:S05]  /*0100*/  MOV R3, UR5 ;  /* 0x0000000500037c02 */ /* 0x000fca0008000f00 */
[----:B------:R-:W2:Y:S02]  /*0110*/  LDG.E R2, [R2.64] ;  /* 0x0000001c02027981 */ /* 0x000ea4000c1e1900 */
[----:B--2---:R1:W2:Y:S02]  /*0120*/  R2UR UR5, R2 ;  /* 0x00000000020573c2 */ /* 0x0042a400000e0000 */
[----:B-12---:R-:W-:Y:S05]  /*0130*/  BRA `(.L_x_287) ;  /* 0x000000e000007947 */ /* 0x006fea0003800000 */
.L_x_286:
[----:B------:R-:W-:-:S04]  /*0140*/  ISETP.NE.U32.AND P0, PT, RZ, c[0x0][0x560], PT ;  /* 0x00015800ff007a0c */ /* 0x000fc80003f05070 */
[----:B------:R-:W-:-:S13]  /*0150*/  ISETP.NE.AND.EX P0, PT, RZ, c[0x0][0x564], PT, P0 ;  /* 0x00015900ff007a0c */ /* 0x000fda0003f05300 */
[----:B------:R-:W-:Y:S05]  /*0160*/  @!P0 BRA `(.L_x_288) ;  /* 0x000000a000008947 */ /* 0x000fea0003800000 */
[----:B------:R-:W-:Y:S02]  /*0170*/  ULDC.64 UR4, c[0x0][0x560] ;  /* 0x0001580000047ab9 */ /* 0x000fe40000000a00 */
[----:B------:R-:W-:-:S06]  /*0180*/  UIMAD.WIDE UR4, UR24, UR13, UR4 ;  /* 0x0000000d180472a5 */ /* 0x000fcc000f8e0204 */
[----:B------:R-:W-:Y:S02]  /*0190*/  MOV R4, UR4 ;  /* 0x0000000400047c02 */ /* 0x000fe40008000f00 */
[----:B------:R-:W-:-:S05]  /*01a0*/  MOV R5, UR5 ;  /* 0x0000000500057c02 */ /* 0x000fca0008000f00 */
[----:B------:R-:W2:Y:S04]  /*01b0*/  LDG.E R2, [R4.64] ;  /* 0x0000001c04027981 */ /* 0x000ea8000c1e1900 */
[----:B------:R-:W3:Y:S01]  /*01c0*/  LDG.E R0, [R4.64+0x4] ;  /* 0x0000041c04007981 */ /* 0x000ee2000c1e1900 */
[----:B--2---:R-:W1:Y:S08]  /*01d0*/  R2UR UR4, R2 ;  /* 0x00000000020473c2 */ /* 0x004e7000000e0000 */
[----:B---3--:R-:W1:Y:S02]  /*01e0*/  R2UR UR5, R0 ;  /* 0x00000000000573c2 */ /* 0x008e6400000e0000 */
[----:B-1----:R-:W-:Y:S01]  /*01f0*/  UIADD3 UR5, -UR4, UR5, URZ ;  /* 0x0000000504057290 */ /* 0x002fe2000fffe13f */
[----:B------:R-:W-:Y:S05]  /*0200*/  BRA `(.L_x_287) ;  /* 0x0000001000007947 */ /* 0x000fea0003800000 */
.L_x_288:
[----:B------:R-:W-:Y:S02]  /*0210*/  ULDC UR5, c[0x0][0x54c] ;  /* 0x0001530000057ab9 */ /* 0x000fe40000000800 */
.L_x_287:
[----:B------:R-:W-:Y:S02]  /*0220*/  ULDC UR4, c[0x0][0x548] ;  /* 0x0001520000047ab9 */ /* 0x000fe40000000800 */
[----:B------:R-:W-:-:S02]  /*0230*/  USHF.L.U32 UR18, UR16, 0x7, URZ ;  /* 0x0000000710127899 */ /* 0x000fc4000800063f */
[----:B------:R-:W-:-:S04]  /*0240*/  UIMAD UR4, UR5, UR4, URZ ;  /* 0x00000004050472a4 */ /* 0x000fc8000f8e023f */
[----:B------:R-:W-:-:S04]  /*0250*/  UISETP.GE.AND UP0, UPT, UR18, UR4, UPT ;  /* 0x000000041200728c */ /* 0x000fc8000bf06270 */
[----:B------:R-:W-:Y:S01]  /*0260*/  USEL UR24, UR24, 0xffffffff, !UP0 ;  /* 0xffffffff18187887 */ /* 0x000fe2000c000000 */
[----:B------:R-:W-:Y:S05]  /*0270*/  BRA `(.L_x_289) ;  /* 0x000001b000007947 */ /* 0x000fea0003800000 */
.L_x_285:
        /* <DEDUP_REMOVED lines=8> */
.L_x_290:
        /* <DEDUP_REMOVED lines=13> */
.L_x_292:
[----:B------:R-:W-:Y:S02]  /*03d0*/  ULDC UR5, c[0x0][0x54c] ;  /* 0x0001530000057ab9 */ /* 0x000fe40000000800 */
.L_x_291:
[----:B------:R-:W-:Y:S02]  /*03e0*/  ULDC UR4, c[0x0][0x548] ;  /* 0x0001520000047ab9 */ /* 0x000fe40000000800 */
[----:B------:R-:W-:-:S02]  /*03f0*/  USHF.L.U32 UR18, UR16, 0x7, URZ ;  /* 0x0000000710127899 */ /* 0x000fc4000800063f */
[----:B------:R-:W-:-:S04]  /*0400*/  UIMAD UR4, UR5, UR4, URZ ;  /* 0x00000004050472a4 */ /* 0x000fc8000f8e023f */
[----:B------:R-:W-:-:S04]  /*0410*/  UISETP.GE.AND UP0, UPT, UR18, UR4, UPT ;  /* 0x000000041200728c */ /* 0x000fc8000bf06270 */
[----:B------:R-:W-:-:S06]  /*0420*/  USEL UR24, UR24, 0xffffffff, !UP0 ;  /* 0xffffffff18187887 */ /* 0x000fcc000c000000 */
.L_x_289:
[----:B------:R-:W-:-:S13]  /*0430*/  ISETP.LE.AND P0, PT, RZ, UR24, PT ;  /* 0x00000018ff007c0c */ /* 0x000fda000bf03270 */
[----:B------:R-:W-:Y:S05]  /*0440*/  @!P0 EXIT ;  /* 0x000000000000894d */ /* 0x000fea0003800000 */
[----:B------:R-:W-:Y:S01]  /*0450*/  ULDC.64 UR4, c[0x0][0x360] ;  /* 0x0000d80000047ab9 */ /* 0x000fe20000000a00 */
[----:B------:R-:W-:Y:S01]  /*0460*/  ISETP.NE.U32.AND P4, PT, RZ, c[0x0][0x348], PT ;  /* 0x0000d200ff007a0c */ /* 0x000fe20003f85070 */
[----:B------:R-:W-:Y:S02]  /*0470*/  UISETP.NE.U32.AND UP0, UPT, URZ, UR4, UPT ;  /* 0x000000043f00728c */ /* 0x000fe4000bf05070 */
[----:B------:R-:W-:Y:S01]  /*0480*/  ULDC.64 UR8, c[0x0][0x370] ;  /* 0x0000dc0000087ab9 */ /* 0x000fe20000000a00 */
[----:B------:R-:W-:Y:S01]  /*0490*/  ISETP.NE.AND.EX P4, PT, RZ, c[0x0][0x34c], PT, P4 ;  /* 0x0000d300ff007a0c */ /* 0x000fe20003f85340 */
[----:B------:R-:W-:Y:S02]  /*04a0*/  UISETP.NE.AND.EX UP0, UPT, URZ, UR5, UPT, UP0 ;  /* 0x000000053f00728c */ /* 0x000fe4000bf05300 */
[----:B------:R-:W-:Y:S02]  /*04b0*/  UISETP.NE.U32.AND UP1, UPT, URZ, UR8, UPT ;  /* 0x000000083f00728c */ /* 0x000fe4000bf25070 */
[----:B------:R-:W-:-:S02]  /*04c0*/  ULDC.64 UR4, c[0x0][0x360] ;  /* 0x0000d80000047ab9 */ /* 0x000fc40000000a00 */
[----:B------:R-:W-:Y:S01]  /*04d0*/  ULDC.64 UR6, c[0x0][0x350] ;  /* 0x0000d40000067ab9 */ /* 0x000fe20000000a00 */
[----:B------:R-:W-:Y:S01]  /*04e0*/  PLOP3.LUT P0, PT, PT, PT, UP0, 0x80, 0x0 ;  /* 0x000000000000781c */ /* 0x000fe20003f0f008 */
[----:B------:R-:W-:Y:S02]  /*04f0*/  UISETP.NE.U32.AND UP5, UPT, URZ, UR6, UPT ;  /* 0x000000063f00728c */ /* 0x000fe4000bfa5070 */
[----:B------:R-:W-:Y:S02]  /*0500*/  UISETP.NE.AND.EX UP1, UPT, URZ, UR9, UPT, UP1 ;  /* 0x000000093f00728c */ /* 0x000fe4000bf25310 */
[----:B------:R-:W-:Y:S02]  /*0510*/  @UP0 UIMAD.WIDE UR4, UR24, UR13, UR4 ;  /* 0x0000000d180402a5 */ /* 0x000fe4000f8e0204 */
[----:B------:R-:W-:Y:S02]  /*0520*/  UISETP.NE.AND.EX UP5, UPT, URZ, UR7, UPT, UP5 ;  /* 0x000000073f00728c */ /* 0x000fe4000bfa5350 */
[----:B------:R-:W-:Y:S01]  /*0530*/  ULDC.64 UR10, c[0x0][0x370] ;  /* 0x0000dc00000a7ab9 */ /* 0x000fe20000000a00 */
[----:B------:R-:W-:Y:S01]  /*0540*/  PLOP3.LUT P3, PT, PT, PT, UP1, 0x80, 0x0 ;  /* 0x000000000000781c */ /* 0x000fe20003f6f018 */
[----:B------:R-:W-:Y:S01]  /*0550*/  IMAD.U32 R13, RZ, RZ, UR5 ;  /* 0x00000005ff0d7e24 */ /* 0x000fe2000f8e00ff */
[----:B------:R-:W-:Y:S01]  /*0560*/  MOV R12, UR4 ;  /* 0x00000004000c7c02 */ /* 0x000fe20008000f00 */
[----:B------:R-:W-:Y:S01]  /*0570*/  ULDC.64 UR4, c[0x0][0x358] ;  /* 0x0000d60000047ab9 */ /* 0x000fe20000000a00 */
[----:B------:R-:W-:Y:S01]  /*0580*/  PLOP3.LUT P2, PT, PT, PT, UP5, 0x80, 0x0 ;  /* 0x000000000000781c */ /* 0x000fe20003f4f058 */
[----:B------:R-:W-:-:S02]  /*0590*/  UISETP.NE.U32.AND UP4, UPT, URZ, UR4, UPT ;  /* 0x000000043f00728c */ /* 0x000fc4000bf85070 */
[----:B------:R-:W-:Y:S01]  /*05a0*/  ULDC.64 UR8, c[0x0][0x348] ;  /* 0x0000d20000087ab9 */ /* 0x000fe20000000a00 */
[----:B------:R-:W2:Y:S01]  /*05b0*/  @P0 LDG.E R0, [R12.64] ;  /* 0x0000001c0c000981 */ /* 0x000ea2000c1e1900 */
[----:B------:R-:W-:Y:S02]  /*05c0*/  ULDC.64 UR6, c[0x0][0x350] ;  /* 0x0000d40000067ab9 */ /* 0x000fe40000000a00 */
[----:B------:R-:W-:Y:S02]  /*05d0*/  @UP1 UIMAD.WIDE UR10, UR24, UR13, UR10 ;  /* 0x0000000d180a12a5 */ /* 0x000fe4000f8e020a */
[----:B------:R-:W-:Y:S02]  /*05e0*/  UISETP.NE.AND.EX UP4, UPT, URZ, UR5, UPT, UP4 ;  /* 0x000000053f00728c */ /* 0x000fe4000bf85340 */
[----:B------:R-:W-:Y:S02]  /*05f0*/  UIMAD.WIDE UR8, UR24, UR13, UR8 ;  /* 0x0000000d180872a5 */ /* 0x000fe4000f8e0208 */
[----:B------:R-:W-:Y:S01]  /*0600*/  UIMAD.WIDE UR6, UR24, UR13, UR6 ;  /* 0x0000000d180672a5 */ /* 0x000fe2000f8e0206 */
[----:B------:R-:W-:Y:S01]  /*0610*/  IMAD.U32 R4, RZ, RZ, UR10 ;  /* 0x0000000aff047e24 */ /* 0x000fe2000f8e00ff */
[----:B------:R-:W-:Y:S01]  /*0620*/  ULDC.64 UR4, c[0x0][0x358] ;  /* 0x0000d60000047ab9 */ /* 0x000fe20000000a00 */
[----:B------:R-:W-:Y:S01]  /*0630*/  PLOP3.LUT P1, PT, PT, PT, UP4, 0x80, 0x0 ;  /* 0x000000000000781c */ /* 0x000fe20003f2f048 */
[----:B------:R-:W-:Y:S01]  /*0640*/  IMAD.U32 R5, RZ, RZ, UR11 ;  /* 0x0000000bff057e24 */ /* 0x000fe2000f8e00ff */
[----:B------:R-:W-:Y:S01]  /*0650*/  MOV R11, UR9 ;  /* 0x00000009000b7c02 */ /* 0x000fe20008000f00 */
[----:B------:R-:W-:Y:S01]  /*0660*/  IMAD.U32 R10, RZ, RZ, UR8 ;  /* 0x00000008ff0a7e24 */ /* 0x000fe2000f8e00ff */
[----:B------:R-:W-:Y:S01]  /*0670*/  UIMAD.WIDE UR4, UR24, UR13, UR4 ;  /* 0x0000000d180472a5 */ /* 0x000fe2000f8e0204 */
[----:B------:R-:W-:Y:S01]  /*0680*/  IMAD.U32 R8, RZ, RZ, UR6 ;  /* 0x00000006ff087e24 */ /* 0x000fe2000f8e00ff */
[----:B------:R-:W3:Y:S01]  /*0690*/  @P3 LDG.E R4, [R4.64] ;  /* 0x0000001c04043981 */ /* 0x000ee2000c1e1900 */
[----:B------:R-:W-:Y:S01]  /*06a0*/  IMAD.U32 R9, RZ, RZ, UR7 ;  /* 0x00000007ff097e24 */ /* 0x000fe2000f8e00ff */
[----:B------:R-:W-:-:S02]  /*06b0*/  MOV R94, RZ ;  /* 0x000000ff005e7202 */ /* 0x000fc40000000f00 */
[----:B------:R-:W4:Y:S01]  /*06c0*/  @P4 LDG.E R3, [R10.64] ;  /* 0x0000001c0a034981 */ /* 0x000f22000c1e1900 */
[----:B------:R-:W-:Y:S01]  /*06d0*/  IMAD.U32 R6, RZ, RZ, UR4 ;  /* 0x00000004ff067e24 */ /* 0x000fe2000f8e00ff */
[----:B------:R-:W-:Y:S02]  /*06e0*/  MOV R7, UR5 ;  /* 0x0000000500077c02 */ /* 0x000fe40008000f00 */
[----:B------:R-:W4:Y:S04]  /*06f0*/  @P2 LDG.E R2, [R8.64] ;  /* 0x0000001c08022981 */ /* 0x000f28000c1e1900 */
[----:B------:R1:W5:Y:S01]  /*0700*/  @P1 LDG.E R94, [R6.64] ;  /* 0x0000001c065e1981 */ /* 0x000362000c1e1900 */
[----:B------:R-:W1:Y:S01]  /*0710*/  S2UR UR15, SR_CTAID.Y ;  /* 0x00000000000f79c3 */ /* 0x000e620000002600 */
[----:B------:R-:W-:-:S02]  /*0720*/  UMOV UR20, URZ ;  /* 0x0000003f00147c82 */ /* 0x000fc40008000000 */
[----:B------:R-:W-:Y:S02]  /*0730*/  ULDC UR23, c[0x0][0x168] ;  /* 0x00005a0000177ab9 */ /* 0x000fe40000000800 */
[----:B------:R-:W-:Y:S02]  /*0740*/  UMOV UR21, URZ ;  /* 0x0000003f00157c82 */ /* 0x000fe40008000000 */
[----:B------:R-:W-:Y:S02]  /*0750*/  UMOV UR19, URZ ;  /* 0x0000003f00137c82 */ /* 0x000fe40008000000 */
[----:B------:R-:W-:Y:S02]  /*0760*/  ULDC UR37, c[0x0][0x1d0] ;  /* 0x0000740000257ab9 */ /* 0x000fe40000000800 */
[----:B------:R-:W-:Y:S02]  /*0770*/  ULDC UR22, c[0x0][0x228] ;  /* 0x00008a0000167ab9 */ /* 0x000fe40000000800 */
[----:B-1----:R-:W-:Y:S01]  /*0780*/  USHF.R.S32.HI UR14, URZ, 0x1f, UR15 ;  /* 0x0000001f3f0e7899 */ /* 0x002fe2000801140f */
[----:B--2---:R1:W2:Y:S08]  /*0790*/  @P0 R2UR UR23, R0 ;  /* 0x00000000001703c2 */ /* 0x0042b000000e0000 */
[----:B---3--:R1:W3:Y:S08]  /*07a0*/  @P3 R2UR UR20, R4 ;  /* 0x00000000041433c2 */ /* 0x0082f000000e0000 */
[----:B----4-:R1:W4:Y:S08]  /*07b0*/  @P4 R2UR UR21, R3 ;  /* 0x00000000031543c2 */ /* 0x01033000000e0000 */
[----:B------:R1:W1:Y:S01]  /*07c0*/  @P2 R2UR UR19, R2 ;  /* 0x00000000021323c2 */ /* 0x00026200000e0000 */
[----:B------:R-:W-:Y:S05]  /*07d0*/  @P0 BRA `(.L_x_293) ;  /* 0x0000006000000947 */ /* 0x000fea0003800000 */
[----:B--2---:R-:W-:Y:S05]  /*07e0*/  @!P4 BRA `(.L_x_293) ;  /* 0x000000500000c947 */ /* 0x004fea0003800000 */
[----:B-1----:R-:W2:Y:S04]  /*07f0*/  LDG.E R0, [R10.64] ;  /* 0x0000001c0a007981 */ /* 0x002ea8000c1e1900 */
[----:B----4-:R-:W4:Y:S01]  /*0800*/  LDG.E R2, [R10.64+0x4] ;  /* 0x0000041c0a027981 */ /* 0x010f22000c1e1900 */
[----:B--2---:R-:W1:Y:S08]  /*0810*/  R2UR UR23, R0 ;  /* 0x00000000001773c2 */ /* 0x004e7000000e0000 */
[----:B----4-:R-:W1:Y:S02]  /*0820*/  R2UR UR4, R2 ;  /* 0x00000000020473c2 */ /* 0x010e6400000e0000 */
[----:B-1----:R-:W-:-:S06]  /*0830*/  UIADD3 UR23, -UR23, UR4, URZ ;  /* 0x0000000417177290 */ /* 0x002fcc000fffe13f */
.L_x_293:
[----:B--2---:R-:W-:-:S04]  /*0840*/  ISETP.NE.U32.AND P0, PT, RZ, c[0x0][0x368], PT ;  /* 0x0000da00ff007a0c */ /* 0x004fc80003f05070 */
[----:B------:R-:W-:-:S13]  /*0850*/  ISETP.NE.AND.EX P0, PT, RZ, c[0x0][0x36c], PT, P0 ;  /* 0x0000db00ff007a0c */ /* 0x000fda0003f05300 */
[----:B------:R-:W-:Y:S05]  /*0860*/  @!P0 BRA `(.L_x_294) ;  /* 0x0000007000008947 */ /* 0x000fea0003800000 */
[----:B------:R-:W-:Y:S02]  /*0870*/  ULDC.64 UR4, c[0x0][0x368] ;  /* 0x0000da0000047ab9 */ /* 0x000fe40000000a00 */
[----:B------:R-:W-:-:S06]  /*0880*/  UIMAD.WIDE UR4, UR24, UR13, UR4 ;  /* 0x0000000d180472a5 */ /* 0x000fcc000f8e0204 */
[----:B-1----:R-:W-:Y:S02]  /*0890*/  MOV R2, UR4 ;  /* 0x0000000400027c02 */ /* 0x002fe40008000f00 */
[----:B------:R-:W-:-:S05]  /*08a0*/  MOV R3, UR5 ;  /* 0x0000000500037c02 */ /* 0x000fca0008000f00 */
[----:B------:R-:W2:Y:S02]  /*08b0*/  LDG.E R0, [R2.64] ;  /* 0x0000001c02007981 */ /* 0x000ea4000c1e1900 */
[----:B--2---:R1:W2:Y:S02]  /*08c0*/  R2UR UR37, R0 ;  /* 0x00000000002573c2 */ /* 0x0042a400000e0000 */
[----:B-12---:R-:W-:Y:S05]  /*08d0*/  BRA `(.L_x_295) ;  /* 0x0000006000007947 */ /* 0x006fea0003800000 */
.L_x_294:
[----:B------:R-:W-:Y:S05]  /*08e0*/  @!P2 BRA `(.L_x_295) ;  /* 0x000000500000a947 */ /* 0x000fea0003800000 */
[----:B-1----:R-:W2:Y:S04]  /*08f0*/  LDG.E R0, [R8.64] ;  /* 0x0000001c08007981 */ /* 0x002ea8000c1e1900 */
[----:B----4-:R-:W4:Y:S01]  /*0900*/  LDG.E R2, [R8.64+0x4] ;  /* 0x0000041c08027981 */ /* 0x010f22000c1e1900 */
[----:B--2---:R-:W1:Y:S08]  /*0910*/  R2UR UR37, R0 ;  /* 0x00000000002573c2 */ /* 0x004e7000000e0000 */
[----:B----4-:R-:W1:Y:S02]  /*0920*/  R2UR UR4, R2 ;  /* 0x00000000020473c2 */ /* 0x010e6400000e0000 */
[----:B-1----:R-:W-:-:S06]  /*0930*/  UIADD3 UR37, -UR37, UR4, URZ ;  /* 0x0000000425257290 */ /* 0x002fcc000fffe13f */
.L_x_295:
[----:B-1----:R-:W2:Y:S01]  /*0940*/  @P1 LDG.E R0, [R6.64] ;  /* 0x0000001c06001981 */ /* 0x002ea2000c1e1900 */
[----:B------:R-:W-:-:S03]  /*0950*/  ULDC.64 UR4, c[0x0][0x378] ;  /* 0x0000de0000047ab9 */ /* 0x000fc60000000a00 */
[----:B----4-:R-:W4:Y:S01]  /*0960*/  @P1 LDG.E R2, [R6.64+0x4] ;  /* 0x0000041c06021981 */ /* 0x010f22000c1e1900 */
[----:B------:R-:W-:Y:S01]  /*0970*/  UISETP.NE.U32.AND UP0, UPT, URZ, UR4, UPT ;  /* 0x000000043f00728c */ /* 0x000fe2000bf05070 */
[----:B------:R-:W-:-:S03]  /*0980*/  IMAD.U32 R79, RZ, RZ, UR37 ;  /* 0x00000025ff4f7e24 */ /* 0x000fc6000f8e00ff */
[----:B------:R-:W-:-:S03]  /*0990*/  UISETP.NE.AND.EX UP0, UPT, URZ, UR5, UPT, UP0 ;  /* 0x000000053f00728c */ /* 0x000fc6000bf05300 */
[----:B------:R-:W-:-:S03]  /*09a0*/  ULDC.64 UR4, c[0x0][0x378] ;  /* 0x0000de0000047ab9 */ /* 0x000fc60000000a00 */
[----:B------:R-:W-:-:S05]  /*09b0*/  PLOP3.LUT P0, PT, PT, PT, UP0, 0x80, 0x0 ;  /* 0x000000000000781c */ /* 0x000fca0003f0f008 */
[----:B------:R-:W-:-:S06]  /*09c0*/  @UP0 UIMAD.WIDE UR4, UR24, UR13, UR4 ;  /* 0x0000000d180402a5 */ /* 0x000fcc000f8e0204 */
[----:B------:R-:W-:Y:S01]  /*09d0*/  MOV R4, UR4 ;  /* 0x0000000400047c02 */ /* 0x000fe20008000f00 */
[----:B------:R-:W-:Y:S01]  /*09e0*/  ULDC UR4, c[0x0][0x2c4] ;  /* 0x0000b10000047ab9 */ /* 0x000fe20000000800 */
[----:B------:R-:W-:Y:S01]  /*09f0*/  IMAD.U32 R5, RZ, RZ, UR5 ;  /* 0x00000005ff057e24 */ /* 0x000fe2000f8e00ff */
[----:B------:R-:W-:-:S03]  /*0a00*/  UISETP.NE.AND UP3, UPT, UR4, 0x1, UPT ;  /* 0x000000010400788c */ /* 0x000fc6000bf65270 */
[----:B------:R-:W-:Y:S01]  /*0a10*/  ULDC.64 UR4, c[0x0][0x2c8] ;  /* 0x0000b20000047ab9 */ /* 0x000fe20000000a00 */
[----:B------:R1:W5:Y:S01]  /*0a20*/  @P0 LDG.E R79, [R4.64] ;  /* 0x0000001c044f0981 */ /* 0x000362000c1e1900 */
[----:B---3--:R-:W-:-:S06]  /*0a30*/  UIADD3 UR8, -UR20, UR37, URZ ;  /* 0x0000002514087290 */ /* 0x008fcc000fffe13f */
[----:B------:R-:W-:-:S04]  /*0a40*/  @UP3 UIADD3 UR10, UR18, 0x7f, URZ ;  /* 0x0000007f120a3890 */ /* 0x000fc8000fffe03f */
[----:B------:R-:W-:Y:S01]  /*0a50*/  UIMAD.WIDE.U32 UR10, UR10, UR4, URZ ;  /* 0x000000040a0a72a5 */ /* 0x000fe2000f8e003f */
[----:B--2---:R-:W2:Y:S08]  /*0a60*/  @P1 R2UR UR6, R0 ;  /* 0x00000000000613c2 */ /* 0x004eb000000e0000 */
[----:B----4-:R-:W2:Y:S02]  /*0a70*/  @P1 R2UR UR7, R2 ;  /* 0x00000000020713c2 */ /* 0x010ea400000e0000 */
[----:B--2---:R-:W-:-:S02]  /*0a80*/  @UP4 UIADD3 UR22, -UR6, UR7, URZ ;  /* 0x0000000706164290 */ /* 0x004fc4000fffe13f */
[----:B------:R-:W-:Y:S02]  /*0a90*/  UIADD3 UR6, UR18, 0x7f, URZ ;  /* 0x0000007f12067890 */ /* 0x000fe4000fffe03f */
[----:B------:R-:W-:Y:S02]  /*0aa0*/  @UP3 USHF.R.U32.HI UR6, URZ, UR5, UR11 ;  /* 0x000000053f063299 */ /* 0x000fe4000801160b */
[----:B------:R-:W-:Y:S02]  /*0ab0*/  UIADD3 UR12, UR8, UR22, URZ ;  /* 0x00000016080c7290 */ /* 0x000fe4000fffe03f */
[----:B------:R-:W-:Y:S02]  /*0ac0*/  ULDC.64 UR4, c[0x0][0x328] ;  /* 0x0000ca0000047ab9 */ /* 0x000fe40000000a00 */
[----:B------:R-:W-:Y:S02]  /*0ad0*/  UISETP.GE.AND UP2, UPT, UR5, 0x1, UPT ;  /* 0x000000010500788c */ /* 0x000fe4000bf46270 */
[----:B------:R-:W-:-:S04]  /*0ae0*/  UIADD3 UR11, UR12, 0x1, -UR23 ;  /* 0x000000010c0b7890 */ /* 0x000fc8000fffe817 */
[----:B------:R-:W-:Y:S01]  /*0af0*/  PLOP3.LUT P0, PT, PT, PT, UP2, 0x40, 0x0 ;  /* 0x000000000000781c */ /* 0x000fe20003f0e828 */
[----:B------:R-:W-:-:S04]  /*0b00*/  UIADD3 UR6, UR11, UR6, URZ ;  /* 0x000000060b067290 */ /* 0x000fc8000fffe03f */
[----:B------:R-:W-:-:S08]  /*0b10*/  UIADD3 UR17, UR6, UR4, URZ ;  /* 0x0000000406117290 */ /* 0x000fd0000fffe03f */
[----:B------:R-:W-:Y:S05]  /*0b20*/  @P0 BRA `(.L_x_296) ;  /* 0x0000014000000947 */ /* 0x000fea0003800000 */
[----:B-1----:R-:W-:Y:S01]  /*0b30*/  ISETP.LT.AND P0, PT, RZ, UR6, PT ;  /* 0x00000006ff007c0c */ /* 0x002fe2000bf01270 */
[----:B------:R-:W-:-:S12]  /*0b40*/  UIADD3 UR4, UR6, -0x1, URZ ;  /* 0xffffffff06047890 */ /* 0x000fd8000fffe03f */
[----:B------:R-:W-:Y:S05]  /*0b50*/  @P0 BRA `(.L_x_297) ;  /* 0x0000008000000947 */ /* 0x000fea0003800000 */
[----:B------:R-:W-:Y:S02]  /*0b60*/  UISETP.NE.AND UP0, UPT, UR5, 0x1, UPT ;  /* 0x000000010500788c */ /* 0x000fe4000bf05270 */
[----:B------:R-:W-:-:S03]  /*0b70*/  UIADD3 UR4, -UR6, URZ, URZ ;  /* 0x0000003f06047290 */ /* 0x000fc6000fffe13f */
[----:B------:R-:W-:Y:S02]  /*0b80*/  ULDC.64 UR6, c[0x0][0x330] ;  /* 0x0000cc0000067ab9 */ /* 0x000fe40000000a00 */
[----:B------:R-:W-:-:S07]  /*0b90*/  UIMAD.WIDE.U32 UR26, UR4, UR6, URZ ;  /* 0x00000006041a72a5 */ /* 0x000fce000f8e003f */
[----:B------:R-:W-:Y:S02]  /*0ba0*/  @UP0 UMOV UR9, UR27 ;  /* 0x0000001b00090c82 */ /* 0x000fe40008000000 */
[----:B------:R-:W-:-:S04]  /*0bb0*/  @UP0 USHF.R.U32.HI UR4, URZ, UR7, UR9 ;  /* 0x000000073f040299 */ /* 0x000fc80008011609 */
[----:B------:R-:W-:Y:S01]  /*0bc0*/  ULOP3.LUT UR4, URZ, UR4, URZ, 0x33, !UPT ;  /* 0x000000043f047292 */ /* 0x000fe2000f8e333f */
[----:B------:R-:W-:Y:S05]  /*0bd0*/  BRA `(.L_x_298) ;  /* 0x0000005000007947 */ /* 0x000fea0003800000 */
.L_x_297:
[----:B------:R-:W-:Y:S02]  /*0be0*/  UISETP.NE.AND UP0, UPT, UR5, 0x1, UPT ;  /* 0x000000010500788c */ /* 0x000fe4000bf05270 */
[----:B------:R-:W-:Y:S02]  /*0bf0*/  ULDC.64 UR6, c[0x0][0x330] ;  /* 0x0000cc0000067ab9 */ /* 0x000fe40000000a00 */
[----:B------:R-:W-:-:S07]  /*0c00*/  UIMAD.WIDE.U32 UR26, UR4, UR6, URZ ;  /* 0x00000006041a72a5 */ /* 0x000fce000f8e003f */
[----:B------:R-:W-:Y:S02]  /*0c10*/  @UP0 UMOV UR9, UR27 ;  /* 0x0000001b00090c82 */ /* 0x000fe40008000000 */
[----:B------:R-:W-:Y:S02]  /*0c20*/  @UP0 USHF.R.U32.HI UR4, URZ, UR7, UR9 ;  /* 0x000000073f040299 */ /* 0x000fe40008011609 */
.L_x_298:
[----:B------:R-:W-:Y:S02]  /*0c30*/  ULDC UR6, c[0x0][0x32c] ;  /* 0x0000cb0000067ab9 */ /* 0x000fe40000000800 */
[----:B------:R-:W-:-:S04]  /*0c40*/  UIMAD UR6, UR4, UR5, UR6 ;  /* 0x00000005040672a4 */ /* 0x000fc8000f8e0206 */
[----:B------:R-:W-:-:S04]  /*0c50*/  UISETP.LT.AND UP0, UPT, UR17, UR6, UPT ;  /* 0x000000061100728c */ /* 0x000fc8000bf01270 */
[----:B------:R-:W-:-:S03]  /*0c60*/  USEL UR17, UR17, UR6, UP0 ;  /* 0x0000000611117287 */ /* 0x000fc60008000000 */
.L_x_296:
[----:B-1----:R-:W-:Y:S01]  /*0c70*/  ULDC.64 UR6, c[0x0][0x2c8] ;  /* 0x0000b20000067ab9 */ /* 0x002fe20000000a00 */
[----:B------:R-:W-:Y:S01]  /*0c80*/  PLOP3.LUT P0, PT, PT, PT, UP2, 0x40, 0x0 ;  /* 0x000000000000781c */ /* 0x000fe20003f0e828 */
[----:B------:R-:W-:Y:S02]  /*0c90*/  UIMAD.WIDE.U32 UR26, UR18, UR6, URZ ;  /* 0x00000006121a72a5 */ /* 0x000fe4000f8e003f */
[----:B------:R-:W-:Y:S02]  /*0ca0*/  UIADD3 UR9, UR12, 0x3f, URZ ;  /* 0x0000003f0c097890 */ /* 0x000fe4000fffe03f */
[----:B------:R-:W-:Y:S02]  /*0cb0*/  UMOV UR25, UR18 ;  /* 0x0000001200197c82 */ /* 0x000fe40008000000 */
[----:B------:R-:W-:Y:S02]  /*0cc0*/  UIADD3 UR10, UR12, -UR23, URZ ;  /* 0x800000170c0a7290 */ /* 0x000fe4000fffe03f */
[----:B------:R-:W-:-:S02]  /*0cd0*/  USHF.R.S32.HI UR4, URZ, 0x1f, UR9 ;  /* 0x0000001f3f047899 */ /* 0x000fc40008011409 */
[----:B------:R-:W-:Y:S02]  /*0ce0*/  @UP3 USHF.R.U32.HI UR25, URZ, UR7, UR27 ;  /* 0x000000073f193299 */ /* 0x000fe4000801161b */
[----:B------:R-:W-:Y:S02]  /*0cf0*/  ULEA.HI UR9, UR4, UR9, URZ, 0x6 ;  /* 0x0000000904097291 */ /* 0x000fe4000f8f303f */
[----:B------:R-:W-:Y:S02]  /*0d00*/  UIADD3 UR7, UR10, UR25, URZ ;  /* 0x000000190a077290 */ /* 0x000fe4000fffe03f */
[----:B------:R-:W-:Y:S02]  /*0d10*/  ULDC UR6, c[0x0][0x324] ;  /* 0x0000c90000067ab9 */ /* 0x000fe40000000800 */
[----:B------:R-:W-:Y:S02]  /*0d20*/  USHF.R.S32.HI UR9, URZ, 0x6, UR9 ;  /* 0x000000063f097899 */ /* 0x000fe40008011409 */
        /* <DEDUP_REMOVED lines=13> */
.L_x_300:
[----:B------:R-:W-:-:S03]  /*0e00*/  UISETP.NE.AND UP0, UPT, UR5, 0x1, UPT ;  /* 0x000000010500788c */ /* 0x000fc6000bf05270 */
[----:B------:R-:W-:Y:S02]  /*0e10*/  ULDC.64 UR4, c[0x0][0x330] ;  /* 0x0000cc0000047ab9 */ /* 0x000fe40000000a00 */
[----:B------:R-:W-:-:S07]  /*0e20*/  UIMAD.WIDE.U32 UR26, UR7, UR4, URZ ;  /* 0x00000004071a72a5 */ /* 0x000fce000f8e003f */
[----:B------:R-:W-:Y:S02]  /*0e30*/  @UP0 UMOV UR25, UR27 ;  /* 0x0000001b00190c82 */ /* 0x000fe40008000000 */
[----:B------:R-:W-:Y:S02]  /*0e40*/  @UP0 USHF.R.U32.HI UR7, URZ, UR5, UR25 ;  /* 0x000000053f070299 */ /* 0x000fe40008011619 */
.L_x_301:
[----:B------:R-:W-:Y:S02]  /*0e50*/  ULDC UR4, c[0x0][0x32c] ;  /* 0x0000cb0000047ab9 */ /* 0x000fe40000000800 */
[----:B------:R-:W-:-:S04]  /*0e60*/  UIMAD UR4, UR7, UR4, URZ ;  /* 0x00000004070472a4 */ /* 0x000fc8000f8e023f */
[----:B------:R-:W-:-:S04]  /*0e70*/  UISETP.LT.AND UP0, UPT, UR6, UR4, UPT ;  /* 0x000000040600728c */ /* 0x000fc8000bf01270 */
[----:B------:R-:W-:Y:S02]  /*0e80*/  USEL UR6, UR6, UR4, !UP0 ;  /* 0x0000000406067287 */ /* 0x000fe4000c000000 */
.L_x_299:
[----:B------:R-:W-:Y:S02]  /*0e90*/  UIADD3 UR17, UR17, 0x3f, URZ ;  /* 0x0000003f11117890 */ /* 0x000fe4000fffe03f */
[----:B------:R-:W-:Y:S02]  /*0ea0*/  USHF.R.S32.HI UR4, URZ, 0x1f, UR6 ;  /* 0x0000001f3f047899 */ /* 0x000fe40008011406 */
[----:B------:R-:W-:Y:S02]  /*0eb0*/  USHF.R.S32.HI UR5, URZ, 0x1f, UR17 ;  /* 0x0000001f3f057899 */ /* 0x000fe40008011411 */
[----:B------:R-:W-:Y:S02]  /*0ec0*/  ULEA.HI UR4, UR4, UR6, URZ, 0x6 ;  /* 0x0000000604047291 */ /* 0x000fe4000f8f303f */
[----:B------:R-:W-:Y:S02]  /*0ed0*/  ULEA.HI UR5, UR5, UR17, URZ, 0x6 ;  /* 0x0000001105057291 */ /* 0x000fe4000f8f303f */
[----:B------:R-:W-:-:S02]  /*0ee0*/  USHF.R.S32.HI UR4, URZ, 0x6, UR4 ;  /* 0x000000063f047899 */ /* 0x000fc40008011404 */
[----:B------:R-:W-:Y:S02]  /*0ef0*/  USHF.R.S32.HI UR5, URZ, 0x6, UR5 ;  /* 0x000000063f057899 */ /* 0x000fe40008011405 */
[----:B------:R-:W-:Y:S02]  /*0f00*/  UISETP.LT.AND UP1, UPT, URZ, UR4, UPT ;  /* 0x000000043f00728c */ /* 0x000fe4000bf21270 */
[----:B------:R-:W-:Y:S02]  /*0f10*/  UISETP.LT.AND UP0, UPT, UR5, UR9, UPT ;  /* 0x000000090500728c */ /* 0x000fe4000bf01270 */
[----:B------:R-:W-:Y:S02]  /*0f20*/  USEL UR4, URZ, UR4, !UP1 ;  /* 0x000000043f047287 */ /* 0x000fe4000c800000 */
[----:B------:R-:W-:Y:S02]  /*0f30*/  USEL UR5, UR5, UR9, UP0 ;  /* 0x0000000905057287 */ /* 0x000fe40008000000 */
[----:B------:R-:W-:-:S02]  /*0f40*/  ULEA UR4, UR4, -UR8, 0x6 ;  /* 0x8000000804047291 */ /* 0x000fc4000f8e303f */
[----:B------:R-:W-:Y:S02]  /*0f50*/  ULEA UR5, UR5, -UR8, 0x6 ;  /* 0x8000000805057291 */ /* 0x000fe4000f8e303f */
[----:B------:R-:W-:Y:S02]  /*0f60*/  UISETP.LT.AND UP1, UPT, URZ, UR4, UPT ;  /* 0x000000043f00728c */ /* 0x000fe4000bf21270 */
[----:B------:R-:W-:Y:S02]  /*0f70*/  UISETP.LT.AND UP0, UPT, UR5, UR22, UPT ;  /* 0x000000160500728c */ /* 0x000fe4000bf01270 */
[----:B------:R-:W-:Y:S02]  /*0f80*/  USEL UR4, URZ, UR4, !UP1 ;  /* 0x000000043f047287 */ /* 0x000fe4000c800000 */
[----:B------:R-:W-:Y:S02]  /*0f90*/  USEL UR5, UR5, UR22, UP0 ;  /* 0x0000001605057287 */ /* 0x000fe40008000000 */
[----:B------:R-:W-:-:S02]  /*0fa0*/  USHF.R.U32.HI UR8, URZ, 0x6, UR4 ;  /* 0x000000063f087899 */ /* 0x000fc40008011604 */
[----:B------:R-:W-:-:S05]  /*0fb0*/  UISETP.GT.AND UP0, UPT, UR5, UR4, UPT ;  /* 0x000000040500728c */ /* 0x000fca000bf04270 */
[----:B------:R-:W-:-:S06]  /*0fc0*/  UMOV UR6, UR8 ;  /* 0x0000000800067c82 */ /* 0x000fcc0008000000 */
[----:B------:R-:W-:-:S04]  /*0fd0*/  @UP0 UIADD3 UR5, UR5, 0x3f, URZ ;  /* 0x0000003f05050890 */ /* 0x000fc8000fffe03f */
[----:B------:R-:W-:-:S04]  /*0fe0*/  @UP0 USHF.R.S32.HI UR4, URZ, 0x1f, UR5 ;  /* 0x0000001f3f040899 */ /* 0x000fc80008011405 */
[----:B------:R-:W-:-:S04]  /*0ff0*/  @UP0 ULEA.HI UR4, UR4, UR5, URZ, 0x6 ;  /* 0x0000000504040291 */ /* 0x000fc8000f8f303f */
[----:B------:R-:W-:-:S04]  /*1000*/  @UP0 USHF.R.S32.HI UR6, URZ, 0x6, UR4 ;  /* 0x000000063f060899 */ /* 0x000fc80008011404 */
[----:B------:R-:W-:-:S06]  /*1010*/  UISETP.GT.AND UP0, UPT, UR6, UR8, UPT ;  /* 0x000000080600728c */ /* 0x000fcc000bf04270 */
[----:B------:R-:W-:-:S13]  /*1020*/  PLOP3.LUT P0, PT, PT, PT, UP0, 0x80, 0x0 ;  /* 0x000000000000781c */ /* 0x000fda0003f0f008 */
[----:B------:R-:W-:Y:S05]  /*1030*/  @!P0 BRA `(.L_x_302) ;  /* 0x0000545000008947 */ /* 0x000fea0003800000 */
[----:B------:R-:W-:Y:S02]  /*1040*/  ULDC.64 UR4, c[0x0][0x340] ;  /* 0x0000d00000047ab9 */ /* 0x000fe40000000a00 */
[----:B------:R-:W-:-:S04]  /*1050*/  UISETP.NE.U32.AND UP0, UPT, URZ, UR4, UPT ;  /* 0x000000043f00728c */ /* 0x000fc8000bf05070 */
[----:B------:R-:W-:-:S03]  /*1060*/  UISETP.NE.AND.EX UP0, UPT, URZ, UR5, UPT, UP0 ;  /* 0x000000053f00728c */ /* 0x000fc6000bf05300 */
[----:B------:R-:W-:-:S03]  /*1070*/  ULDC.64 UR4, c[0x0][0x340] ;  /* 0x0000d00000047ab9 */ /* 0x000fc60000000a00 */
[----:B------:R-:W-:-:S05]  /*1080*/  PLOP3.LUT P2, PT, PT, PT, UP0, 0x80, 0x0 ;  /* 0x000000000000781c */ /* 0x000fca0003f4f008 */
[----:B------:R-:W-:-:S06]  /*1090*/  @UP0 UIMAD.WIDE UR4, UR24, UR13, UR4 ;  /* 0x0000000d180402a5 */ /* 0x000fcc000f8e0204 */
[----:B------:R-:W-:Y:S02]  /*10a0*/  IMAD.U32 R8, RZ, RZ, UR4 ;  /* 0x00000004ff087e24 */ /* 0x000fe4000f8e00ff */
[----:B------:R-:W-:Y:S01]  /*10b0*/  IMAD.U32 R9, RZ, RZ, UR5 ;  /* 0x00000005ff097e24 */ /* 0x000fe2000f8e00ff */
[----:B------:R-:W-:Y:S01]  /*10c0*/  SHF.R.S32.HI R3, RZ, 0x1f, R78 ;  /* 0x0000001fff037819 */ /* 0x000fe2000001144e */
[----:B------:R-:W-:Y:S01]  /*10d0*/  UIADD3 UR17, UR6, -0x1, URZ ;  /* 0xffffffff06117890 */ /* 0x000fe2000fffe03f */
[----:B-----5:R-:W-:Y:S01]  /*10e0*/  SHF.R.S32.HI R2, RZ, 0x1f, R94 ;  /* 0x0000001fff027819 */ /* 0x020fe2000001145e */
[----:B------:R-:W-:Y:S01]  /*10f0*/  ULDC.64 UR4, c[0x0][0x240] ;  /* 0x0000900000047ab9 */ /* 0x000fe20000000a00 */
[----:B------:R-:W-:Y:S01]  /*1100*/  LEA.HI R5, R3, R78, RZ, 0x3 ;  /* 0x0000004e03057211 */ /* 0x000fe200078f18ff */
[----:B------:R1:W2:Y:S01]  /*1110*/  @P2 LDG.E R0, [R8.64] ;  /* 0x0000001c08002981 */ /* 0x0002a2000c1e1900 */
[----:B------:R-:W-:Y:S01]  /*1120*/  UIMAD UR4, UR14, UR4, URZ ;  /* 0x000000040e0472a4 */ /* 0x000fe2000f8e023f */
[----:B------:R-:W-:Y:S01]  /*1130*/  IMAD.U32 R7, RZ, RZ, UR17 ;  /* 0x00000011ff077e24 */ /* 0x000fe2000f8e00ff */
[----:B------:R-:W-:Y:S01]  /*1140*/  SHF.R.S32.HI R19, RZ, 0x3, R5 ;  /* 0x00000003ff137819 */ /* 0x000fe20000011405 */
[----:B------:R-:W-:Y:S01]  /*1150*/  USHF.R.S32.HI UR13, URZ, 0x1f, UR24 ;  /* 0x0000001f3f0d7899 */ /* 0x000fe20008011418 */
[----:B------:R-:W-:Y:S01]  /*1160*/  LOP3.LUT R5, R5, 0x1ffffff8, RZ, 0xc0, !PT ;  /* 0x1ffffff805057812 */ /* 0x000fe200078ec0ff */
[----:B------:R-:W-:Y:S01]  /*1170*/  UIMAD UR6, UR15, UR5, UR4 ;  /* 0x000000050f0672a4 */ /* 0x000fe2000f8e0204 */
[C---:B------:R-:W-:Y:S01]  /*1180*/  IADD3 R94, P3, R19.reuse, R94, RZ ;  /* 0x0000005e135e7210 */ /* 0x040fe20007f7e0ff */
[----:B------:R-:W-:Y:S01]  /*1190*/  USEL UR31, UR24, URZ, !UP4 ;  /* 0x0000003f181f7287 */ /* 0x000fe2000e000000 */
[C---:B------:R-:W-:Y:S01]  /*11a0*/  IADD3 R92, -R19.reuse, UR22, RZ ;  /* 0x00000016135c7c10 */ /* 0x040fe2000fffe1ff */
[----:B------:R-:W-:Y:S01]  /*11b0*/  IMAD.IADD R24, R78, 0x1, -R5 ;  /* 0x000000014e187824 */ /* 0x000fe200078e0a05 */
[C---:B------:R-:W-:Y:S01]  /*11c0*/  LEA.HI.X.SX32 R93, R19.reuse, R2, 0x1, P3 ;  /* 0x00000002135d7211 */ /* 0x040fe200018f0eff */
[----:B------:R-:W-:Y:S01]  /*11d0*/  IMAD.SHL.U32 R19, R19, 0x40, RZ ;  /* 0x0000004013137824 */ /* 0x000fe200078e00ff */
[----:B------:R-:W-:Y:S01]  /*11e0*/  USEL UR27, UR13, URZ, !UP4 ;  /* 0x0000003f0d1b7287 */ /* 0x000fe2000e000000 */
[----:B------:R-:W-:Y:S01]  /*11f0*/  IMAD.SHL.U32 R24, R24, 0x8, RZ ;  /* 0x0000000818187824 */ /* 0x000fe200078e00ff */
[----:B------:R-:W-:Y:S01]  /*1200*/  ULDC.64 UR4, c[0x0][0x248] ;  /* 0x0000920000047ab9 */ /* 0x000fe20000000a00 */
[----:B------:R-:W-:Y:S01]  /*1210*/  IMAD R5, R93, c[0x0][0x238], RZ ;  /* 0x00008e005d057a24 */ /* 0x000fe200078e02ff */
[----:B------:R-:W-:Y:S01]  /*1220*/  LOP3.LUT R19, R19, 0x1c0, RZ, 0xc0, !PT ;  /* 0x000001c013137812 */ /* 0x000fe200078ec0ff */
[----:B------:R-:W-:Y:S01]  /*1230*/  IMAD R4, R7, -0x40, R92 ;  /* 0xffffffc007047824 */ /* 0x000fe200078e025c */
[--C-:B------:R-:W-:Y:S01]  /*1240*/  SHF.R.S32.HI R25, RZ, 0x1f, R24.reuse ;  /* 0x0000001fff197819 */ /* 0x100fe20000011418 */
[----:B------:R-:W-:Y:S01]  /*1250*/  IMAD R2, R94, c[0x0][0x23c], R5 ;  /* 0x00008f005e027a24 */ /* 0x000fe200078e0205 */
[----:B------:R-:W-:Y:S01]  /*1260*/  UIMAD UR4, UR27, UR4, URZ ;  /* 0x000000041b0472a4 */ /* 0x000fe2000f8e023f */
[----:B------:R-:W-:Y:S01]  /*1270*/  IMAD.U32 R5, RZ, RZ, UR15 ;  /* 0x0000000fff057e24 */ /* 0x000fe2000f8e00ff */
[C---:B------:R-:W-:Y:S01]  /*1280*/  ISETP.GE.AND P0, PT, R4.reuse, 0x1, PT ;  /* 0x000000010400780c */ /* 0x040fe20003f06270 */
[----:B------:R-:W-:Y:S01]  /*1290*/  IMAD.U32 R132, RZ, RZ, UR31 ;  /* 0x0000001fff847e24 */ /* 0x000fe2000f8e00ff */
[----:B------:R-:W-:Y:S01]  /*12a0*/  ISETP.GT.AND P1, PT, R4, 0x20, PT ;  /* 0x000000200400780c */ /* 0x000fe20003f24270 */
[----:B-1----:R-:W-:Y:S01]  /*12b0*/  IMAD.WIDE.U32 R8, R94, c[0x0][0x238], R24 ;  /* 0x00008e005e087a25 */ /* 0x002fe200078e0018 */
[----:B------:R-:W-:Y:S01]  /*12c0*/  IADD3 R4, R24, 0x40, RZ ;  /* 0x0000004018047810 */ /* 0x000fe20007ffe0ff */
[----:B------:R-:W-:Y:S01]  /*12d0*/  UIMAD UR5, UR31, UR5, UR4 ;  /* 0x000000051f0572a4 */ /* 0x000fe2000f8e0204 */
[-C--:B------:R-:W-:Y:S01]  /*12e0*/  LEA.HI R22, R3, R78.reuse, RZ, 0x2 ;  /* 0x0000004e03167211 */ /* 0x080fe200078f10ff */
[----:B------:R-:W-:Y:S01]  /*12f0*/  IMAD.IADD R9, R9, 0x1, R2 ;  /* 0x0000000109097824 */ /* 0x000fe200078e0202 */
[----:B------:R-:W-:Y:S01]  /*1300*/  ISETP.GE.AND P4, PT, R4, c[0x0][0x1d4], PT ;  /* 0x0000750004007a0c */ /* 0x000fe20003f86270 */
[----:B------:R-:W-:Y:S01]  /*1310*/  IMAD.U32 R2, RZ, RZ, UR15 ;  /* 0x0000000fff027e24 */ /* 0x000fe2000f8e00ff */
[----:B------:R-:W-:Y:S01]  /*1320*/  LOP3.LUT R6, R19, 0x38, R24, 0xf8, !PT ;  /* 0x0000003813067812 */ /* 0x000fe200078ef818 */
[----:B------:R-:W-:Y:S01]  /*1330*/  UMOV UR38, 0x6 ;  /* 0x0000000600267882 */ /* 0x000fe20000000000 */
[----:B------:R-:W-:Y:S01]  /*1340*/  ISETP.GE.AND P5, PT, R24, c[0x0][0x1d4], PT ;  /* 0x0000750018007a0c */ /* 0x000fe20003fa6270 */
[----:B------:R-:W-:Y:S01]  /*1350*/  IMAD.WIDE.U32 R134, R2, c[0x0][0x240], R8 ;  /* 0x0000900002867a25 */ /* 0x000fe200078e0008 */
[----:B------:R-:W-:Y:S01]  /*1360*/  IADD3 R4, R24, 0x80, RZ ;  /* 0x0000008018047810 */ /* 0x000fe20007ffe0ff */
[----:B------:R-:W-:Y:S01]  /*1370*/  USHF.R.S32.HI UR4, URZ, 0x1f, UR17 ;  /* 0x0000001f3f047899 */ /* 0x000fe20008011411 */
[----:B------:R-:W-:Y:S01]  /*1380*/  SHF.R.S32.HI R121, RZ, 0x2, R22 ;  /* 0x00000002ff797819 */ /* 0x000fe20000011416 */
[----:B------:R-:W-:Y:S01]  /*1390*/  IMAD.WIDE.U32 R24, R5, c[0x0][0x260], R24 ;  /* 0x0000980005187a25 */ /* 0x000fe200078e0018 */
[----:B------:R-:W-:Y:S01]  /*13a0*/  IADD3 R135, R135, UR6, RZ ;  /* 0x0000000687877c10 */ /* 0x000fe2000fffe0ff */
[----:B------:R-:W-:Y:S01]  /*13b0*/  ULDC.64 UR6, c[0x0][0x238] ;  /* 0x00008e0000067ab9 */ /* 0x000fe20000000a00 */
[----:B------:R-:W-:Y:S01]  /*13c0*/  LOP3.LUT R5, R22, 0xfffffffc, RZ, 0xc0, !PT ;  /* 0xfffffffc16057812 */ /* 0x000fe200078ec0ff */
[----:B------:R-:W-:Y:S01]  /*13d0*/  USHF.L.U32 UR26, UR6, 0x6, URZ ;  /* 0x00000006061a7899 */ /* 0x000fe2000800063f */
[----:B------:R-:W-:Y:S01]  /*13e0*/  IMAD.MOV.U32 R2, RZ, RZ, c[0x0][0x27c] ;  /* 0x00009f00ff027624 */ /* 0x000fe200078e00ff */
[----:B------:R-:W-:Y:S01]  /*13f0*/  USHF.L.U64.HI UR25, UR6, UR38, UR7 ;  /* 0x0000002606197299 */ /* 0x000fe20008010207 */
[----:B------:R-:W-:Y:S01]  /*1400*/  IMAD.WIDE.U32 R134, R132, c[0x0][0x248], R134 ;  /* 0x0000920084867a25 */ /* 0x000fe200078e0086 */
[-C--:B------:R-:W-:Y:S01]  /*1410*/  LEA.HI R116, R3, R78.reuse, RZ, 0x6 ;  /* 0x0000004e03747211 */ /* 0x080fe200078f30ff */
[----:B------:R-:W-:Y:S01]  /*1420*/  ULDC UR32, c[0x0][0x23c] ;  /* 0x00008f0000207ab9 */ /* 0x000fe20000000800 */
[----:B------:R-:W-:Y:S01]  /*1430*/  SHF.R.S32.HI R22, RZ, 0x1f, R22 ;  /* 0x0000001fff167819 */ /* 0x000fe20000011416 */
[----:B------:R-:W-:Y:S01]  /*1440*/  UIMAD UR7, UR25, UR17, URZ ;  /* 0x00000011190772a4 */ /* 0x000fe2000f8e023f */
[----:B------:R-:W-:Y:S01]  /*1450*/  IADD3 R139, R135, UR5, RZ ;  /* 0x00000005878b7c10 */ /* 0x000fe2000fffe0ff */
[----:B------:R-:W-:Y:S01]  /*1460*/  IMAD.U32 R80, RZ, RZ, UR26 ;  /* 0x0000001aff507e24 */ /* 0x000fe2000f8e00ff */
[----:B------:R-:W-:Y:S01]  /*1470*/  SHF.R.U32.HI R19, RZ, 0x3, R19 ;  /* 0x00000003ff137819 */ /* 0x000fe20000011613 */
[----:B------:R-:W-:Y:S01]  /*1480*/  IMAD.IADD R18, R78, 0x1, -R5 ;  /* 0x000000014e127824 */ /* 0x000fe200078e0a05 */
[----:B------:R-:W-:Y:S01]  /*1490*/  UIMAD UR7, UR4, UR26, UR7 ;  /* 0x0000001a040772a4 */ /* 0x000fe2000f8e0207 */
[----:B------:R-:W-:Y:S01]  /*14a0*/  IMAD.MOV.U32 R138, RZ, RZ, R134 ;  /* 0x000000ffff8a7224 */ /* 0x000fe200078e0086 */
[----:B------:R-:W-:Y:S01]  /*14b0*/  LEA.HI R22, R22, R121, RZ, 0x3 ;  /* 0x0000007916167211 */ /* 0x000fe200078f18ff */
[----:B------:R-:W-:Y:S01]  /*14c0*/  IMAD.SHL.U32 R16, R18, 0x4, RZ ;  /* 0x0000000412107824 */ /* 0x000fe200078e00ff */
[----:B------:R-:W-:Y:S01]  /*14d0*/  LOP3.LUT R19, R6, R19, RZ, 0x3c, !PT ;  /* 0x0000001306137212 */ /* 0x000fe200078e3cff */
[----:B------:R-:W-:Y:S01]  /*14e0*/  IMAD.WIDE.U32 R8, R80, UR17, R138 ;  /* 0x0000001150087c25 */ /* 0x000fe2000f8e008a */
[----:B------:R-:W-:Y:S01]  /*14f0*/  ISETP.GE.AND P3, PT, R4, c[0x0][0x1d4], PT ;  /* 0x0000750004007a0c */ /* 0x000fe20003f66270 */
[----:B------:R-:W-:Y:S01]  /*1500*/  ULDC.64 UR4, c[0x0][0x260] ;  /* 0x0000980000047ab9 */ /* 0x000fe20000000a00 */
[----:B------:R-:W-:Y:S01]  /*1510*/  IADD3 R15, R16, 0x20, RZ ;  /* 0x00000020100f7810 */ /* 0x000fe20007ffe0ff */
[----:B------:R-:W-:Y:S01]  /*1520*/  IMAD.SHL.U32 R18, R18, 0x8, RZ ;  /* 0x0000000812127824 */ /* 0x000fe200078e00ff */
[----:B------:R-:W-:Y:S01]  /*1530*/  @P0 LEA R10, P6, R8, c[0x0][0x220], 0x1 ;  /* 0x00008800080a0a11 */ /* 0x000fe200078c08ff */
[----:B------:R-:W-:Y:S01]  /*1540*/  IMAD.SHL.U32 R116, R116, 0x8, RZ ;  /* 0x0000000874747824 */ /* 0x000fe200078e00ff */
[C---:B------:R-:W-:Y:S01]  /*1550*/  IADD3 R14, R16.reuse, 0x40, RZ ;  /* 0x00000040100e7810 */ /* 0x040fe20007ffe0ff */
[----:B------:R-:W-:Y:S01]  /*1560*/  IMAD.IADD R13, R16, 0x1, R15 ;  /* 0x00000001100d7824 */ /* 0x000fe200078e020f */
[----:B------:R-:W-:Y:S01]  /*1570*/  LOP3.LUT R22, R22, 0xfffffff8, RZ, 0xc0, !PT ;  /* 0xfffffff816167812 */ /* 0x000fe200078ec0ff */
[----:B------:R-:W-:Y:S01]  /*1580*/  UIMAD UR4, UR14, UR4, URZ ;  /* 0x000000040e0472a4 */ /* 0x000fe2000f8e023f */
[----:B------:R-:W-:Y:S01]  /*1590*/  LOP3.LUT R116, R19, 0xfffffe00, R116, 0xf8, !PT ;  /* 0xfffffe0013747812 */ /* 0x000fe200078ef874 */
[----:B------:R-:W-:Y:S01]  /*15a0*/  IMAD.IADD R12, R16, 0x1, R14 ;  /* 0x00000001100c7824 */ /* 0x000fe200078e020e */
[--C-:B------:R-:W-:Y:S01]  /*15b0*/  SHF.R.S32.HI R19, RZ, 0x1f, R18.reuse ;  /* 0x0000001fff137819 */ /* 0x100fe20000011412 */
[----:B------:R-:W-:Y:S01]  /*15c0*/  UIMAD UR4, UR15, UR5, UR4 ;  /* 0x000000050f0472a4 */ /* 0x000fe2000f8e0204 */
[----:B------:R-:W-:Y:S01]  /*15d0*/  LEA.HI R3, R3, R78, RZ, 0x5 ;  /* 0x0000004e03037211 */ /* 0x000fe200078f28ff */
[----:B------:R-:W-:Y:S01]  /*15e0*/  UIADD3 UR37, UR19, UR37, URZ ;  /* 0x0000002513257290 */ /* 0x000fe2000fffe03f */
[----:B------:R-:W-:Y:S01]  /*15f0*/  IMAD.SHL.U32 R116, R116, 0x2, RZ ;  /* 0x0000000274747824 */ /* 0x000fe200078e00ff */
[----:B------:R-:W-:Y:S01]  /*1600*/  USHF.L.U32 UR33, UR6, 0x5, URZ ;  /* 0x0000000506217899 */ /* 0x000fe2000800063f */
[----:B------:R-:W-:Y:S01]  /*1610*/  SHF.R.S32.HI R88, RZ, 0x1f, R121 ;  /* 0x0000001fff587819 */ /* 0x000fe20000011479 */
[----:B------:R-:W-:Y:S01]  /*1620*/  IMAD.SHL.U32 R3, R3, 0x10, RZ ;  /* 0x0000001003037824 */ /* 0x000fe200078e00ff */
[----:B------:R-:W-:Y:S01]  /*1630*/  IADD3 R25, R25, UR4, RZ ;  /* 0x0000000419197c10 */ /* 0x000fe2000fffe0ff */
[----:B------:R-:W-:Y:S01]  /*1640*/  ULDC.64 UR4, c[0x0][0x210] ;  /* 0x0000840000047ab9 */ /* 0x000fe20000000a00 */
[----:B------:R-:W-:Y:S01]  /*1650*/  IMAD.WIDE.U32 R28, R121, c[0x0][0x280], R18 ;  /* 0x0000a000791c7a25 */ /* 0x000fe200078e0012 */
[----:B------:R-:W-:Y:S01]  /*1660*/  UIMAD UR4, UR14, UR4, URZ ;  /* 0x000000040e0472a4 */ /* 0x000fe2000f8e023f */
[----:B------:R-:W-:Y:S01]  /*1670*/  LOP3.LUT R3, R3, 0xfffffe00, RZ, 0xc0, !PT ;  /* 0xfffffe0003037812 */ /* 0x000fe200078ec0ff */
[----:B------:R-:W-:Y:S01]  /*1680*/  USHF.R.S32.HI UR40, URZ, 0x1f, UR37 ;  /* 0x0000001f3f287899 */ /* 0x000fe20008011425 */
[C---:B------:R-:W-:Y:S01]  /*1690*/  IMAD R124, R88.reuse, c[0x0][0x280], RZ ;  /* 0x0000a000587c7a24 */ /* 0x040fe200078e02ff */
[----:B------:R-:W-:Y:S01]  /*16a0*/  UIMAD UR4, UR15, UR5, UR4 ;  /* 0x000000050f0472a4 */ /* 0x000fe2000f8e0204 */
[----:B------:R-:W-:Y:S01]  /*16b0*/  IMAD R122, R88, c[0x0][0x290], RZ ;  /* 0x0000a400587a7a24 */ /* 0x000fe200078e02ff */
[C---:B------:R-:W-:Y:S01]  /*16c0*/  IADD3 R119, R18.reuse, 0x60, RZ ;  /* 0x0000006012777810 */ /* 0x040fe20007ffe0ff */
[C---:B------:R-:W-:Y:S01]  /*16d0*/  IMAD R124, R121.reuse, c[0x0][0x284], R124 ;  /* 0x0000a100797c7a24 */ /* 0x040fe200078e027c */
[C---:B------:R-:W-:Y:S01]  /*16e0*/  IADD3 R118, R18.reuse, 0x80, RZ ;  /* 0x0000008012767810 */ /* 0x040fe20007ffe0ff */
[C---:B------:R-:W-:Y:S01]  /*16f0*/  IMAD R122, R121.reuse, c[0x0][0x294], R122 ;  /* 0x0000a500797a7a24 */ /* 0x040fe200078e027a */
[----:B------:R-:W-:Y:S01]  /*1700*/  IADD3 R117, R18, 0xa0, RZ ;  /* 0x000000a012757810 */ /* 0x000fe20007ffe0ff */
[----:B------:R-:W-:-:S04]  /*1710*/  IMAD.WIDE.U32 R26, R121, c[0x0][0x290], R18 ;  /* 0x0000a400791a7a25 */ /* 0x000fc800078e0012 */
[----:B------:R-:W-:-:S04]  /*1720*/  IMAD.WIDE.U32 R132, R132, c[0x0][0x268], R24 ;  /* 0x00009a0084847a25 */ /* 0x000fc800078e0018 */
[----:B------:R-:W-:Y:S02]  /*1730*/  IMAD.IADD R125, R124, 0x1, R29 ;  /* 0x000000017c7d7824 */ /* 0x000fe400078e021d */
[----:B------:R-:W-:Y:S02]  /*1740*/  IMAD.IADD R123, R122, 0x1, R27 ;  /* 0x000000017a7b7824 */ /* 0x000fe400078e021b */
[----:B------:R-:W-:Y:S01]  /*1750*/  IMAD.WIDE.U32 R136, R121, c[0x0][0x1e0], RZ ;  /* 0x0000780079887a25 */ /* 0x000fe200078e00ff */
[----:B--2---:R1:W2:Y:S01]  /*1760*/  @P2 R2UR UR30, R0 ;  /* 0x00000000001e23c2 */ /* 0x0042a200000e0000 */
[C---:B------:R-:W-:Y:S02]  /*1770*/  ISETP.GE.AND P2, PT, R2.reuse, 0x1, PT ;  /* 0x000000010200780c */ /* 0x040fe40003f46270 */
[----:B------:R-:W-:-:S05]  /*1780*/  IMAD.SHL.U32 R2, R2, 0x2, RZ ;  /* 0x0000000202027824 */ /* 0x000fca00078e00ff */
[----:B------:R-:W-:Y:S02]  /*1790*/  IADD3 R5, -R2, c[0x0][0x1d4], RZ ;  /* 0x0000750002057a10 */ /* 0x000fe40007ffe1ff */
[----:B-1----:R-:W-:-:S04]  /*17a0*/  IADD3 R0, R9, UR7, RZ ;  /* 0x0000000709007c10 */ /* 0x002fc8000fffe0ff */
[----:B------:R-:W-:Y:S02]  /*17b0*/  @P0 LEA.HI.X R11, R8, c[0x0][0x224], R0, 0x1, P6 ;  /* 0x00008900080b0a11 */ /* 0x000fe400030f0c00 */
[----:B------:R-:W-:-:S03]  /*17c0*/  ISETP.GE.AND P6, PT, R18, c[0x0][0x27c], PT ;  /* 0x00009f0012007a0c */ /* 0x000fc60003fc6270 */
[----:B------:R-:W-:Y:S01]  /*17d0*/  @!PT LDS RZ, [RZ] ;  /* 0x00000000fffff984 */ /* 0x000fe20000000800 */
[----:B------:R-:W-:Y:S01]  /*17e0*/  @!PT LDS RZ, [RZ] ;  /* 0x00000000fffff984 */ /* 0x000fe20000000800 */
[----:B------:R-:W-:Y:S01]  /*17f0*/  @!PT LDS RZ, [RZ] ;  /* 0x00000000fffff984 */ /* 0x000fe20000000800 */
[----:B------:R1:W-:Y:S01]  /*1800*/  @P0 LDGSTS.E.BYPASS.LTC128B.128 [R116+0x6100], [R10.64], !P5 ;  /* 0x061000000a740fae */ /* 0x0003e2000e901d5c */
[----:B------:R-:W-:Y:S02]  /*1810*/  SEL R9, RZ, c[0x0][0x27c], !P6 ;  /* 0x00009f00ff097a07 */ /* 0x000fe40007000000 */
[CC--:B------:R-:W-:Y:S01]  /*1820*/  SEL R17, R2.reuse, R5.reuse, !P6 ;  /* 0x0000000502117207 */ /* 0x0c0fe20007000000 */
[----:B------:R1:W-:Y:S01]  /*1830*/  @P0 LDGSTS.E.BYPASS.LTC128B.128 [R116+0x8100], [R10.64+0x80], !P4 ;  /* 0x081000800a740fae */ /* 0x0003e2000e101d5c */
[----:B------:R-:W-:Y:S02]  /*1840*/  ISETP.GE.AND P6, PT, R13, c[0x0][0x27c], PT ;  /* 0x00009f000d007a0c */ /* 0x000fe40003fc6270 */
[----:B------:R-:W-:Y:S01]  /*1850*/  SHF.R.S32.HI R6, RZ, 0x1f, R17 ;  /* 0x0000001fff067819 */ /* 0x000fe20000011411 */
[----:B------:R1:W-:Y:S01]  /*1860*/  @P0 LDGSTS.E.BYPASS.LTC128B.128 [R116+0xa100], [R10.64+0x100], !P3 ;  /* 0x0a1001000a740fae */ /* 0x0003e2000d901d5c */
[----:B------:R-:W-:Y:S02]  /*1870*/  SEL R20, RZ, c[0x0][0x27c], !P6 ;  /* 0x00009f00ff147a07 */ /* 0x000fe40007000000 */
[----:B------:R-:W-:-:S02]  /*1880*/  SEL R7, R2, R5, !P6 ;  /* 0x0000000502077207 */ /* 0x000fc40007000000 */
[----:B------:R-:W-:Y:S01]  /*1890*/  ISETP.GE.AND P6, PT, R12, c[0x0][0x27c], PT ;  /* 0x00009f000c007a0c */ /* 0x000fe20003fc6270 */
[----:B------:R-:W-:Y:S01]  /*18a0*/  IMAD.IADD R20, R20, 0x1, R13 ;  /* 0x0000000114147824 */ /* 0x000fe200078e020d */
[----:B------:R-:W-:Y:S02]  /*18b0*/  SHF.R.S32.HI R4, RZ, 0x1f, R7 ;  /* 0x0000001fff047819 */ /* 0x000fe40000011407 */
[----:B------:R-:W-:Y:S01]  /*18c0*/  SEL R5, R2, R5, !P6 ;  /* 0x0000000502057207 */ /* 0x000fe20007000000 */
[----:B------:R-:W-:Y:S01]  /*18d0*/  IMAD.IADD R2, R18, 0x1, R9 ;  /* 0x0000000112027824 */ /* 0x000fe200078e0209 */
[----:B------:R-:W-:Y:S01]  /*18e0*/  LEA.HI R4, R4, R7, RZ, 0x4 ;  /* 0x0000000704047211 */ /* 0x000fe200078f20ff */
[----:B------:R-:W-:Y:S01]  /*18f0*/  IMAD.U32 R9, RZ, RZ, UR15 ;  /* 0x0000000fff097e24 */ /* 0x000fe2000f8e00ff */
[----:B------:R-:W-:Y:S01]  /*1900*/  LEA.HI R6, R6, R17, RZ, 0x4 ;  /* 0x0000001106067211 */ /* 0x000fe200078f20ff */
[----:B------:R-:W-:Y:S01]  /*1910*/  IMAD.IADD R7, R121, 0x1, -R22 ;  /* 0x0000000179077824 */ /* 0x000fe200078e0a16 */
[----:B------:R-:W-:Y:S01]  /*1920*/  SHF.R.S32.HI R107, RZ, 0x1f, R2 ;  /* 0x0000001fff6b7819 */ /* 0x000fe20000011402 */
[----:B------:R-:W-:Y:S01]  /*1930*/  IMAD.WIDE.U32 R130, R9, c[0x0][0x210], R18 ;  /* 0x0000840009827a25 */ /* 0x000fe200078e0012 */
[----:B------:R-:W-:-:S02]  /*1940*/  SHF.R.S32.HI R9, RZ, 0x1f, R20 ;  /* 0x0000001fff097819 */ /* 0x000fc40000011414 */
[CC--:B------:R-:W-:Y:S02]  /*1950*/  LEA.HI R115, R107.reuse, R2.reuse, RZ, 0x3 ;  /* 0x000000026b737211 */ /* 0x0c0fe400078f18ff */
[----:B------:R-:W-:Y:S02]  /*1960*/  LEA.HI R107, R107, R2, RZ, 0x6 ;  /* 0x000000026b6b7211 */ /* 0x000fe400078f30ff */
[----:B------:R-:W-:Y:S02]  /*1970*/  SHF.R.S32.HI R2, RZ, 0x1f, R5 ;  /* 0x0000001fff027819 */ /* 0x000fe40000011405 */
[----:B------:R-:W-:Y:S01]  /*1980*/  LEA.HI R114, R9, R20, RZ, 0x3 ;  /* 0x0000001409727211 */ /* 0x000fe200078f18ff */
[----:B------:R-:W-:Y:S01]  /*1990*/  IMAD.SHL.U32 R107, R107, 0x40, RZ ;  /* 0x000000406b6b7824 */ /* 0x000fe200078e00ff */
[----:B------:R-:W-:Y:S02]  /*19a0*/  LEA.HI R2, R2, R5, RZ, 0x4 ;  /* 0x0000000502027211 */ /* 0x000fe400078f20ff */
[----:B------:R-:W-:-:S02]  /*19b0*/  SEL R5, RZ, c[0x0][0x27c], !P6 ;  /* 0x00009f00ff057a07 */ /* 0x000fc40007000000 */
[C---:B------:R-:W-:Y:S01]  /*19c0*/  LOP3.LUT P6, RZ, R7.reuse, 0x4, RZ, 0xc0, !PT ;  /* 0x0000000407ff7812 */ /* 0x040fe200078cc0ff */
[----:B------:R-:W-:Y:S01]  /*19d0*/  IMAD.SHL.U32 R7, R7, 0x40, RZ ;  /* 0x0000004007077824 */ /* 0x000fe200078e00ff */
[----:B------:R-:W-:Y:S01]  /*19e0*/  LEA.HI R9, R9, R20, RZ, 0x6 ;  /* 0x0000001409097211 */ /* 0x000fe200078f30ff */
[----:B------:R-:W-:Y:S01]  /*19f0*/  IMAD.IADD R22, R5, 0x1, R12 ;  /* 0x0000000105167824 */ /* 0x000fe200078e020c */
[----:B------:R-:W-:Y:S02]  /*1a00*/  SHF.R.S32.HI R112, RZ, 0x4, R6 ;  /* 0x00000004ff707819 */ /* 0x000fe40000011406 */
[----:B------:R-:W-:Y:S01]  /*1a10*/  LOP3.LUT R7, R7, 0x1c0, RZ, 0xc0, !PT ;  /* 0x000001c007077812 */ /* 0x000fe200078ec0ff */
[----:B------:R-:W-:Y:S01]  /*1a20*/  IMAD.SHL.U32 R9, R9, 0x40, RZ ;  /* 0x0000004009097824 */ /* 0x000fe200078e00ff */
[----:B------:R-:W-:Y:S02]  /*1a30*/  SHF.R.S32.HI R103, RZ, 0x1f, R22 ;  /* 0x0000001fff677819 */ /* 0x000fe40000011416 */
[----:B------:R-:W-:-:S02]  /*1a40*/  SHF.R.U32.HI R5, RZ, 0x3, R7 ;  /* 0x00000003ff057819 */ /* 0x000fc40000011607 */
[----:B------:R-:W-:Y:S02]  /*1a50*/  LOP3.LUT R6, R7, 0x38, R114, 0xf8, !PT ;  /* 0x0000003807067812 */ /* 0x000fe400078ef872 */
[----:B------:R-:W-:Y:S02]  /*1a60*/  LEA.HI.SX32 R112, R115, R112, 0x1d ;  /* 0x0000007073707211 */ /* 0x000fe400078feaff */
[----:B------:R-:W-:Y:S02]  /*1a70*/  LEA.HI R113, R103, R22, RZ, 0x3 ;  /* 0x0000001667717211 */ /* 0x000fe400078f18ff */
[----:B------:R-:W-:Y:S02]  /*1a80*/  SHF.R.S32.HI R109, RZ, 0x4, R4 ;  /* 0x00000004ff6d7819 */ /* 0x000fe40000011404 */
[----:B------:R-:W-:Y:S02]  /*1a90*/  SHF.R.S32.HI R2, RZ, 0x4, R2 ;  /* 0x00000004ff027819 */ /* 0x000fe40000011402 */
[----:B------:R-:W-:-:S02]  /*1aa0*/  LOP3.LUT R105, R9, 0x7ffff000, RZ, 0xc0, !PT ;  /* 0x7ffff00009697812 */ /* 0x000fc400078ec0ff */
[----:B------:R-:W-:Y:S02]  /*1ab0*/  LOP3.LUT R6, R6, R5, RZ, 0x3c, !PT ;  /* 0x0000000506067212 */ /* 0x000fe400078e3cff */
[----:B------:R-:W-:Y:S02]  /*1ac0*/  SHF.R.S32.HI R9, RZ, 0x1f, R112 ;  /* 0x0000001fff097819 */ /* 0x000fe40000011470 */
[----:B------:R-:W-:Y:S01]  /*1ad0*/  IADD3 R131, R131, UR4, RZ ;  /* 0x0000000483837c10 */ /* 0x000fe2000fffe0ff */
[----:B------:R-:W-:Y:S01]  /*1ae0*/  UMOV UR4, 0x5 ;  /* 0x0000000500047882 */ /* 0x000fe20000000000 */
[----:B------:R-:W-:Y:S01]  /*1af0*/  LEA.HI.SX32 R109, R114, R109, 0x1d ;  /* 0x0000006d726d7211 */ /* 0x000fe200078feaff */
[----:B------:R-:W-:Y:S01]  /*1b00*/  USHF.L.U64.HI UR32, UR6, UR4, UR32 ;  /* 0x0000000406207299 */ /* 0x000fe20008010220 */
[----:B------:R-:W-:Y:S02]  /*1b10*/  LEA.HI.SX32 R108, R113, R2, 0x1d ;  /* 0x00000002716c7211 */ /* 0x000fe400078feaff */
[----:B------:R-:W-:Y:S01]  /*1b20*/  IADD3 R105, R6, R105, R3 ;  /* 0x0000006906697210 */ /* 0x000fe20007ffe003 */
[----:B------:R-:W-:Y:S01]  /*1b30*/  ULDC.64 UR4, c[0x0][0x1e0] ;  /* 0x0000780000047ab9 */ /* 0x000fe20000000a00 */
[----:B------:R-:W-:Y:S01]  /*1b40*/  LEA.HI R6, R9, R112, RZ, 0x3 ;  /* 0x0000007009067211 */ /* 0x000fe200078f18ff */
[----:B------:R-:W-:Y:S01]  /*1b50*/  IMAD.SHL.U32 R112, R112, 0x8, RZ ;  /* 0x0000000870707824 */ /* 0x000fe200078e00ff */
[----:B------:R-:W-:Y:S01]  /*1b60*/  SHF.R.S32.HI R4, RZ, 0x1f, R109 ;  /* 0x0000001fff047819 */ /* 0x000fe2000001146d */
[----:B------:R-:W-:Y:S01]  /*1b70*/  USHF.L.U64.HI UR34, UR4, UR38, UR5 ;  /* 0x0000002604227299 */ /* 0x000fe20008010205 */
[----:B------:R-:W-:Y:S01]  /*1b80*/  SHF.R.S32.HI R9, RZ, 0x1f, R108 ;  /* 0x0000001fff097819 */ /* 0x000fe2000001146c */
[----:B------:R-:W-:Y:S01]  /*1b90*/  USHF.L.U32 UR35, UR4, 0x6, URZ ;  /* 0x0000000604237899 */ /* 0x000fe2000800063f */
[----:B------:R-:W-:Y:S01]  /*1ba0*/  LOP3.LUT R20, R7, 0x38, R115, 0xf8, !PT ;  /* 0x0000003807147812 */ /* 0x000fe200078ef873 */
[----:B------:R-:W-:Y:S01]  /*1bb0*/  IMAD.SHL.U32 R6, R6, 0x200, RZ ;  /* 0x0000020006067824 */ /* 0x000fe200078e00ff */
[----:B------:R-:W-:Y:S01]  /*1bc0*/  ULDC.64 UR4, c[0x0][0x280] ;  /* 0x0000a00000047ab9 */ /* 0x000fe20000000a00 */
[----:B------:R-:W-:Y:S01]  /*1bd0*/  LEA.HI R103, R103, R22, RZ, 0x6 ;  /* 0x0000001667677211 */ /* 0x000fe200078f30ff */
[----:B------:R-:W-:Y:S01]  /*1be0*/  USHF.L.U64.HI UR36, UR4, UR38, UR5 ;  /* 0x0000002604247299 */ /* 0x000fe20008010205 */
[----:B------:R-:W-:Y:S01]  /*1bf0*/  LEA.HI R4, R4, R109, RZ, 0x3 ;  /* 0x0000006d04047211 */ /* 0x000fe200078f18ff */
[----:B------:R-:W-:Y:S01]  /*1c00*/  USHF.L.U32 UR39, UR4, 0x6, URZ ;  /* 0x0000000604277899 */ /* 0x000fe2000800063f */
[----:B------:R-:W-:Y:S01]  /*1c10*/  LEA.HI R2, R9, R108, RZ, 0x3 ;  /* 0x0000006c09027211 */ /* 0x000fe200078f18ff */
[----:B------:R-:W-:Y:S01]  /*1c20*/  IMAD.SHL.U32 R109, R109, 0x8, RZ ;  /* 0x000000086d6d7824 */ /* 0x000fe200078e00ff */
[----:B------:R-:W-:Y:S01]  /*1c30*/  LOP3.LUT R107, R107, 0x7ffff000, RZ, 0xc0, !PT ;  /* 0x7ffff0006b6b7812 */ /* 0x000fe200078ec0ff */
[----:B------:R-:W-:Y:S01]  /*1c40*/  IMAD.SHL.U32 R108, R108, 0x8, RZ ;  /* 0x000000086c6c7824 */ /* 0x000fe200078e00ff */
[----:B------:R-:W-:Y:S01]  /*1c50*/  LOP3.LUT R20, R20, R5, RZ, 0x3c, !PT ;  /* 0x0000000514147212 */ /* 0x000fe200078e3cff */
[----:B------:R-:W-:Y:S01]  /*1c60*/  ULDC.64 UR4, c[0x0][0x290] ;  /* 0x0000a40000047ab9 */ /* 0x000fe20000000a00 */
[----:B------:R-:W-:Y:S01]  /*1c70*/  LOP3.LUT R106, R7, 0x38, R112, 0xf8, !PT ;  /* 0x00000038076a7812 */ /* 0x000fe200078ef870 */
[----:B------:R-:W-:Y:S01]  /*1c80*/  USHF.L.U64.HI UR38, UR4, UR38, UR5 ;  /* 0x0000002604267299 */ /* 0x000fe20008010205 */
[----:B------:R-:W-:Y:S01]  /*1c90*/  IADD3 R107, R20, R107, R3 ;  /* 0x0000006b146b7210 */ /* 0x000fe20007ffe003 */
[----:B------:R-:W-:Y:S01]  /*1ca0*/  USHF.L.U32 UR41, UR4, 0x6, URZ ;  /* 0x0000000604297899 */ /* 0x000fe2000800063f */
[----:B------:R-:W-:Y:S01]  /*1cb0*/  IMAD.SHL.U32 R103, R103, 0x40, RZ ;  /* 0x0000004067677824 */ /* 0x000fe200078e00ff */
[-C--:B------:R-:W-:Y:S01]  /*1cc0*/  LOP3.LUT R106, R106, R5.reuse, RZ, 0x3c, !PT ;  /* 0x000000056a6a7212 */ /* 0x080fe200078e3cff */
[----:B------:R-:W-:Y:S01]  /*1cd0*/  ULDC.64 UR4, c[0x0][0x1e0] ;  /* 0x0000780000047ab9 */ /* 0x000fe20000000a00 */
[----:B------:R-:W-:Y:S01]  /*1ce0*/  LOP3.LUT R6, R6, 0x7ffff000, RZ, 0xc0, !PT ;  /* 0x7ffff00006067812 */ /* 0x000fe200078ec0ff */
[----:B------:R-:W-:Y:S01]  /*1cf0*/  IMAD.SHL.U32 R4, R4, 0x200, RZ ;  /* 0x0000020004047824 */ /* 0x000fe200078e00ff */
[C---:B------:R-:W-:Y:S01]  /*1d00*/  LOP3.LUT R20, R7.reuse, 0x38, R113, 0xf8, !PT ;  /* 0x0000003807147812 */ /* 0x040fe200078ef871 */
[----:B------:R-:W-:Y:S01]  /*1d10*/  IMAD.SHL.U32 R2, R2, 0x200, RZ ;  /* 0x0000020002027824 */ /* 0x000fe200078e00ff */
[C---:B------:R-:W-:Y:S01]  /*1d20*/  LOP3.LUT R104, R7.reuse, 0x38, R109, 0xf8, !PT ;  /* 0x0000003807687812 */ /* 0x040fe200078ef86d */
[----:B------:R-:W-:Y:S01]  /*1d30*/  UIMAD UR43, UR40, UR4, URZ ;  /* 0x00000004282b72a4 */ /* 0x000fe2000f8e023f */
[----:B------:R-:W-:Y:S01]  /*1d40*/  LOP3.LUT R102, R7, 0x38, R108, 0xf8, !PT ;  /* 0x0000003807667812 */ /* 0x000fe200078ef86c */
[----:B------:R-:W-:Y:S01]  /*1d50*/  UIMAD.WIDE.U32 UR44, UR37, UR4, URZ ;  /* 0x00000004252c72a5 */ /* 0x000fe2000f8e003f */
[--C-:B------:R-:W-:Y:S01]  /*1d60*/  IADD3 R106, R106, R6, R3.reuse ;  /* 0x000000066a6a7210 */ /* 0x100fe20007ffe003 */
[----:B------:R-:W-:Y:S01]  /*1d70*/  UIMAD UR43, UR37, UR5, UR43 ;  /* 0x00000005252b72a4 */ /* 0x000fe2000f8e022b */
[----:B------:R-:W-:Y:S01]  /*1d80*/  LOP3.LUT R103, R103, 0x7ffff000, RZ, 0xc0, !PT ;  /* 0x7ffff00067677812 */ /* 0x000fe200078ec0ff */
[----:B------:R-:W-:Y:S01]  /*1d90*/  ULDC.64 UR6, c[0x0][0x1e8] ;  /* 0x00007a0000067ab9 */ /* 0x000fe20000000a00 */
[-C--:B------:R-:W-:Y:S01]  /*1da0*/  LOP3.LUT R20, R20, R5.reuse, RZ, 0x3c, !PT ;  /* 0x0000000514147212 */ /* 0x080fe200078e3cff */
[----:B------:R-:W-:Y:S01]  /*1db0*/  ULDC.64 UR4, c[0x0][0x268] ;  /* 0x00009a0000047ab9 */ /* 0x000fe20000000a00 */
[----:B------:R-:W-:Y:S01]  /*1dc0*/  LOP3.LUT R6, R7, 0x18, R18, 0xf8, !PT ;  /* 0x0000001807067812 */ /* 0x000fe200078ef812 */
[----:B------:R-:W-:Y:S01]  /*1dd0*/  UIMAD UR42, UR14, UR6, URZ ;  /* 0x000000060e2a72a4 */ /* 0x000fe2000f8e023f */
[-C--:B------:R-:W-:Y:S01]  /*1de0*/  LOP3.LUT R104, R104, R5.reuse, RZ, 0x3c, !PT ;  /* 0x0000000568687212 */ /* 0x080fe200078e3cff */
[----:B------:R-:W-:Y:S01]  /*1df0*/  UIADD3 UR45, UR45, UR43, URZ ;  /* 0x0000002b2d2d7290 */ /* 0x000fe2000fffe03f */
[----:B------:R-:W-:Y:S01]  /*1e00*/  LOP3.LUT R4, R4, 0x7ffff000, RZ, 0xc0, !PT ;  /* 0x7ffff00004047812 */ /* 0x000fe200078ec0ff */
[----:B------:R-:W-:Y:S01]  /*1e10*/  UIMAD UR27, UR27, UR4, URZ ;  /* 0x000000041b1b72a4 */ /* 0x000fe2000f8e023f */
[----:B------:R-:W-:Y:S01]  /*1e20*/  LOP3.LUT R102, R102, R5, RZ, 0x3c, !PT ;  /* 0x0000000566667212 */ /* 0x000fe200078e3cff */
[----:B------:R-:W-:Y:S01]  /*1e30*/  UIMAD UR42, UR15, UR7, UR42 ;  /* 0x000000070f2a72a4 */ /* 0x000fe2000f8e022a */
[----:B------:R-:W-:Y:S01]  /*1e40*/  LOP3.LUT R2, R2, 0x7ffff000, RZ, 0xc0, !PT ;  /* 0x7ffff00002027812 */ /* 0x000fe200078ec0ff */
[----:B------:R-:W-:Y:S01]  /*1e50*/  UIMAD.WIDE.U32 UR44, UR15, UR6, UR44 ;  /* 0x000000060f2c72a5 */ /* 0x000fe2000f8e002c */
[----:B------:R-:W-:Y:S01]  /*1e60*/  @P1 IADD3 R8, P0, R8, UR33, RZ ;  /* 0x0000002108081c10 */ /* 0x000fe2000ff1e0ff */
[----:B------:R-:W-:Y:S01]  /*1e70*/  UIMAD UR27, UR31, UR5, UR27 ;  /* 0x000000051f1b72a4 */ /* 0x000fe2000f8e021b */
[----:B------:R-:W-:Y:S01]  /*1e80*/  IADD3 R103, R20, R103, R3 ;  /* 0x0000006714677210 */ /* 0x000fe20007ffe003 */
[----:B--2---:R-:W-:Y:S01]  /*1e90*/  @UP0 USHF.R.S32.HI UR31, URZ, 0x1f, UR30 ;  /* 0x0000001f3f1f0899 */ /* 0x004fe2000801141e */
[----:B------:R-:W-:Y:S01]  /*1ea0*/  LOP3.LUT R111, R3, R6, R5, 0xf6, !PT ;  /* 0x00000006036f7212 */ /* 0x000fe200078ef605 */
[----:B------:R-:W-:Y:S01]  /*1eb0*/  UIADD3 UR45, UR45, UR42, URZ ;  /* 0x0000002a2d2d7290 */ /* 0x000fe2000fffe03f */
[--C-:B------:R-:W-:Y:S01]  /*1ec0*/  IADD3 R104, R104, R4, R3.reuse ;  /* 0x0000000468687210 */ /* 0x100fe20007ffe003 */
[----:B------:R-:W-:Y:S01]  /*1ed0*/  @!UP0 UMOV UR30, UR24 ;  /* 0x00000018001e8c82 */ /* 0x000fe20008000000 */
[----:B------:R-:W-:Y:S01]  /*1ee0*/  IADD3 R102, R102, R2, R3 ;  /* 0x0000000266667210 */ /* 0x000fe20007ffe003 */
[----:B------:R-:W-:Y:S01]  /*1ef0*/  USEL UR42, UR30, URZ, !UP5 ;  /* 0x0000003f1e2a7287 */ /* 0x000fe2000e800000 */
[----:B------:R-:W-:Y:S01]  /*1f00*/  @P1 IADD3.X R3, R0, UR32, RZ, P0, !PT ;  /* 0x0000002000031c10 */ /* 0x000fe200087fe4ff */
[----:B------:R-:W-:Y:S01]  /*1f10*/  @!UP0 UMOV UR31, UR13 ;  /* 0x0000000d001f8c82 */ /* 0x000fe20008000000 */
[C---:B------:R-:W-:Y:S01]  /*1f20*/  @P1 LEA R4, P0, R8.reuse, c[0x0][0x220], 0x1 ;  /* 0x0000880008041a11 */ /* 0x040fe200078008ff */
[----:B------:R-:W-:Y:S01]  /*1f30*/  USEL UR13, UR31, URZ, !UP5 ;  /* 0x0000003f1f0d7287 */ /* 0x000fe2000e800000 */
[----:B------:R-:W-:Y:S01]  /*1f40*/  SHF.R.S32.HI R2, RZ, 0x1f, R79 ;  /* 0x0000001fff027819 */ /* 0x000fe2000001144f */
[----:B------:R-:W-:Y:S01]  /*1f50*/  ULDC.64 UR6, c[0x0][0x1f0] ;  /* 0x00007c0000067ab9 */ /* 0x000fe20000000a00 */
[----:B------:R-:W-:Y:S01]  /*1f60*/  @P1 LEA.HI.X R5, R8, c[0x0][0x224], R3, 0x1, P0 ;  /* 0x0000890008051a11 */ /* 0x000fe200000f0c03 */
[----:B------:R-:W-:Y:S01]  /*1f70*/  IMAD.U32 R3, RZ, RZ, UR42 ;  /* 0x0000002aff037e24 */ /* 0x000fe2000f8e00ff */
[----:B------:R-:W-:Y:S01]  /*1f80*/  SHF.R.S32.HI R17, RZ, 0x1f, R16 ;  /* 0x0000001fff117819 */ /* 0x000fe20000011410 */
[----:B------:R-:W-:Y:S01]  /*1f90*/  IMAD R0, R2, c[0x0][0x280], RZ ;  /* 0x0000a00002007a24 */ /* 0x000fe200078e02ff */
[----:B------:R-:W-:Y:S01]  /*1fa0*/  UIMAD.WIDE.U32 UR30, UR42, UR6, UR44 ;  /* 0x000000062a1e72a5 */ /* 0x000fe2000f8e002c */
[----:B------:R2:W-:Y:S01]  /*1fb0*/  @P1 LDGSTS.E.BYPASS.LTC128B.128 [R116+0x7100], [R4.64], !P5 ;  /* 0x0710000004741fae */ /* 0x0005e2000e901d5c */
[----:B------:R-:W-:Y:S01]  /*1fc0*/  IMAD.WIDE.U32 R130, R3, c[0x0][0x218], R130 ;  /* 0x0000860003827a25 */ /* 0x000fe200078e0082 */
[----:B------:R-:W-:Y:S01]  /*1fd0*/  UIMAD UR6, UR13, UR6, URZ ;  /* 0x000000060d0672a4 */ /* 0x000fe2000f8e023f */
[----:B------:R-:W-:Y:S01]  /*1fe0*/  LEA R111, R111, 0x100, 0x1 ;  /* 0x000001006f6f7811 */ /* 0x000fe200078e08ff */
[----:B------:R2:W-:Y:S01]  /*1ff0*/  @P1 LDGSTS.E.BYPASS.LTC128B.128 [R116+0x9100], [R4.64+0x80], !P4 ;  /* 0x0910008004741fae */ /* 0x0005e2000e101d5c */
[----:B------:R-:W-:Y:S01]  /*2000*/  IMAD R3, R79, c[0x0][0x284], R0 ;  /* 0x0000a1004f037a24 */ /* 0x000fe200078e0200 */
[----:B------:R-:W-:Y:S01]  /*2010*/  ULDC.64 UR4, c[0x0][0x218] ;  /* 0x0000860000047ab9 */ /* 0x000fe20000000a00 */
[C-C-:B------:R-:W-:Y:S01]  /*2020*/  IMAD.WIDE.U32 R128, R121.reuse, c[0x0][0x280], R16.reuse ;  /* 0x0000a00079807a25 */ /* 0x140fe200078e0010 */
[----:B------:R2:W-:Y:S01]  /*2030*/  @P1 LDGSTS.E.BYPASS.LTC128B.128 [R116+0xb100], [R4.64+0x100], !P3 ;  /* 0x0b10010004741fae */ /* 0x0005e2000d901d5c */
[----:B------:R-:W-:Y:S01]  /*2040*/  UIMAD UR4, UR13, UR4, URZ ;  /* 0x000000040d0472a4 */ /* 0x000fe2000f8e023f */
[C---:B------:R-:W-:Y:S01]  /*2050*/  IADD3 R89, P0, R121.reuse, UR37, RZ ;  /* 0x0000002579597c10 */ /* 0x040fe2000ff1e0ff */
[----:B------:R-:W-:Y:S01]  /*2060*/  IMAD.WIDE.U32 R126, R121, c[0x0][0x290], R16 ;  /* 0x0000a400797e7a25 */ /* 0x000fe200078e0010 */
[----:B------:R-:W0:Y:S01]  /*2070*/  LDGDEPBAR ;  /* 0x00000000000079af */ /* 0x000e220000000000 */
[----:B------:R-:W-:Y:S01]  /*2080*/  UIMAD UR6, UR42, UR7, UR6 ;  /* 0x000000072a0672a4 */ /* 0x000fe2000f8e0206 */
[----:B------:R-:W-:Y:S01]  /*2090*/  IADD3 R91, R133, UR27, RZ ;  /* 0x0000001b855b7c10 */ /* 0x000fe2000fffe0ff */
[----:B------:R-:W-:Y:S01]  /*20a0*/  IMAD R0, R88, c[0x0][0x1e0], RZ ;  /* 0x0000780058007a24 */ /* 0x000fe200078e02ff */
[----:B------:R-:W-:Y:S01]  /*20b0*/  UIMAD UR4, UR42, UR5, UR4 ;  /* 0x000000052a0472a4 */ /* 0x000fe2000f8e0204 */
[----:B------:R-:W-:Y:S01]  /*20c0*/  IMAD.IADD R129, R129, 0x1, R124 ;  /* 0x0000000181817824 */ /* 0x000fe200078e027c */
[----:B------:R-:W-:Y:S01]  /*20d0*/  IADD3 R110, R111, 0x40, RZ ;  /* 0x000000406f6e7810 */ /* 0x000fe20007ffe0ff */
[----:B------:R-:W-:Y:S01]  /*20e0*/  IMAD.IADD R127, R127, 0x1, R122 ;  /* 0x000000017f7f7824 */ /* 0x000fe200078e027a */
[----:B------:R-:W-:Y:S01]  /*20f0*/  UIADD3 UR27, UR31, UR6, URZ ;  /* 0x000000061f1b7290 */ /* 0x000fe2000fffe03f */
[----:B------:R-:W-:Y:S01]  /*2100*/  IMAD R2, R2, c[0x0][0x290], RZ ;  /* 0x0000a40002027a24 */ /* 0x000fe200078e02ff */
[----:B------:R-:W-:Y:S01]  /*2110*/  IADD3.X R88, R88, UR40, RZ, P0, !PT ;  /* 0x0000002858587c10 */ /* 0x000fe200087fe4ff */
[----:B------:R-:W-:Y:S01]  /*2120*/  IMAD R95, R121, c[0x0][0x1e4], R0 ;  /* 0x00007900795f7a24 */ /* 0x000fe200078e0200 */
[----:B------:R-:W-:Y:S01]  /*2130*/  @P6 IADD3 R110, R111, -0x40, RZ ;  /* 0xffffffc06f6e6810 */ /* 0x000fe20007ffe0ff */
[----:B------:R-:W-:Y:S01]  /*2140*/  IMAD.MOV.U32 R124, RZ, RZ, R28 ;  /* 0x000000ffff7c7224 */ /* 0x000fe200078e001c */
[----:B------:R-:W-:Y:S01]  /*2150*/  LOP3.LUT R115, R115, 0xfffffff8, RZ, 0xc0, !PT ;  /* 0xfffffff873737812 */ /* 0x000fe200078ec0ff */
[----:B------:R-:W-:Y:S01]  /*2160*/  IMAD.MOV.U32 R122, RZ, RZ, R26 ;  /* 0x000000ffff7a7224 */ /* 0x000fe200078e001a */
[----:B------:R-:W-:Y:S01]  /*2170*/  LOP3.LUT R114, R114, 0xfffffff8, RZ, 0xc0, !PT ;  /* 0xfffffff872727812 */ /* 0x000fe200078ec0ff */
[----:B------:R-:W-:Y:S01]  /*2180*/  IMAD R83, R79, c[0x0][0x294], R2 ;  /* 0x0000a5004f537a24 */ /* 0x000fe200078e0202 */
[----:B------:R-:W-:Y:S01]  /*2190*/  LOP3.LUT R113, R113, 0xfffffff8, RZ, 0xc0, !PT ;  /* 0xfffffff871717812 */ /* 0x000fe200078ec0ff */
[----:B------:R-:W-:Y:S01]  /*21a0*/  IMAD.IADD R95, R137, 0x1, R95 ;  /* 0x00000001895f7824 */ /* 0x000fe200078e025f */
[----:B------:R-:W-:Y:S01]  /*21b0*/  IADD3 R82, P6, P0, R136, UR30, R18 ;  /* 0x0000001e88527c10 */ /* 0x000fe2000f8de012 */
[----:B------:R-:W-:Y:S01]  /*21c0*/  IMAD.WIDE.U32 R126, R79, c[0x0][0x290], R126 ;  /* 0x0000a4004f7e7a25 */ /* 0x000fe200078e007e */
[----:B------:R-:W-:Y:S01]  /*21d0*/  ULDC.U8 UR5, c[0x0][0x298] ;  /* 0x0000a60000057ab9 */ /* 0x000fe20000000000 */
[----:B-1----:R-:W-:-:S02]  /*21e0*/  IADD3 R11, R16, 0x50, RZ ;  /* 0x00000050100b7810 */ /* 0x002fc40007ffe0ff */
[C---:B------:R-:W-:Y:S01]  /*21f0*/  IMAD.WIDE.U32 R128, R79.reuse, c[0x0][0x280], R128 ;  /* 0x0000a0004f807a25 */ /* 0x040fe200078e0080 */
[----:B------:R-:W-:Y:S02]  /*2200*/  ISETP.NE.AND P1, PT, RZ, UR5, PT ;  /* 0x00000005ff007c0c */ /* 0x000fe4000bf25270 */
[C---:B------:R-:W-:Y:S01]  /*2210*/  IADD3 R10, R16.reuse, 0x30, RZ ;  /* 0x00000030100a7810 */ /* 0x040fe20007ffe0ff */
[C---:B------:R-:W-:Y:S01]  /*2220*/  IMAD.WIDE.U32 R124, R79.reuse, c[0x0][0x280], R124 ;  /* 0x0000a0004f7c7a25 */ /* 0x040fe200078e007c */
[----:B------:R-:W-:Y:S02]  /*2230*/  IADD3 R9, R16, 0x10, RZ ;  /* 0x0000001010097810 */ /* 0x000fe40007ffe0ff */
[----:B------:R-:W-:Y:S01]  /*2240*/  SHF.R.S32.HI R101, RZ, 0x1f, R115 ;  /* 0x0000001fff657819 */ /* 0x000fe20000011473 */
[----:B------:R-:W-:Y:S01]  /*2250*/  IMAD.WIDE.U32 R122, R79, c[0x0][0x290], R122 ;  /* 0x0000a4004f7a7a25 */ /* 0x000fe200078e007a */
[----:B------:R-:W-:Y:S02]  /*2260*/  SHF.R.S32.HI R98, RZ, 0x1f, R112 ;  /* 0x0000001fff627819 */ /* 0x000fe40000011470 */
[----:B------:R-:W-:Y:S01]  /*2270*/  SHF.R.S32.HI R100, RZ, 0x1f, R114 ;  /* 0x0000001fff647819 */ /* 0x000fe20000011472 */
[----:B------:R-:W-:Y:S01]  /*2280*/  IMAD.IADD R85, R127, 0x1, R83 ;  /* 0x000000017f557824 */ /* 0x000fe200078e0253 */
[----:B------:R-:W-:Y:S01]  /*2290*/  SHF.R.S32.HI R99, RZ, 0x1f, R113 ;  /* 0x0000001fff637819 */ /* 0x000fe20000011471 */
[----:B------:R-:W-:Y:S01]  /*22a0*/  IMAD.IADD R86, R129, 0x1, R3 ;  /* 0x0000000181567824 */ /* 0x000fe200078e0203 */
[----:B------:R-:W-:Y:S01]  /*22b0*/  IADD3 R87, R131, UR4, RZ ;  /* 0x0000000483577c10 */ /* 0x000fe2000fffe0ff */
[----:B------:R-:W-:Y:S01]  /*22c0*/  IMAD.IADD R84, R3, 0x1, R125 ;  /* 0x0000000103547824 */ /* 0x000fe200078e027d */
[----:B------:R-:W-:Y:S01]  /*22d0*/  SHF.R.S32.HI R97, RZ, 0x1f, R109 ;  /* 0x0000001fff617819 */ /* 0x000fe2000001146d */
[----:B------:R-:W-:Y:S01]  /*22e0*/  IMAD.IADD R83, R83, 0x1, R123 ;  /* 0x0000000153537824 */ /* 0x000fe200078e027b */
[----:B------:R-:W-:Y:S01]  /*22f0*/  SHF.R.S32.HI R96, RZ, 0x1f, R108 ;  /* 0x0000001fff607819 */ /* 0x000fe2000001146c */
[----:B------:R-:W-:Y:S01]  /*2300*/  IMAD.SHL.U32 R107, R107, 0x2, RZ ;  /* 0x000000026b6b7824 */ /* 0x000fe200078e00ff */
[----:B------:R-:W-:Y:S01]  /*2310*/  IADD3.X R81, R95, UR27, R19, P6, P0 ;  /* 0x0000001b5f517c10 */ /* 0x000fe2000b7e0413 */
[----:B------:R-:W-:-:S02]  /*2320*/  IMAD.SHL.U32 R105, R105, 0x2, RZ ;  /* 0x0000000269697824 */ /* 0x000fc400078e00ff */
[----:B------:R-:W-:Y:S02]  /*2330*/  IMAD.SHL.U32 R103, R103, 0x2, RZ ;  /* 0x0000000267677824 */ /* 0x000fe400078e00ff */
[----:B------:R-:W-:Y:S02]  /*2340*/  IMAD.SHL.U32 R106, R106, 0x2, RZ ;  /* 0x000000026a6a7824 */ /* 0x000fe400078e00ff */
[----:B------:R-:W-:Y:S02]  /*2350*/  IMAD.SHL.U32 R104, R104, 0x2, RZ ;  /* 0x0000000268687824 */ /* 0x000fe400078e00ff */
[----:B------:R-:W-:Y:S01]  /*2360*/  IMAD.SHL.U32 R102, R102, 0x2, RZ ;  /* 0x0000000266667824 */ /* 0x000fe200078e00ff */
[----:B--2---:R-:W-:Y:S06]  /*2370*/  BAR.SYNC.DEFER_BLOCKING 0x0 ;  /* 0x0000000000007b1d */ /* 0x004fec0000010000 */
.L_x_327:
[----:B------:R-:W-:Y:S01]  /*2380*/  USHF.R.S32.HI UR13, URZ, 0x1f, UR17 ;  /* 0x0000001f3f0d7899 */ /* 0x000fe20008011411 */
[----:B------:R-:W-:Y:S04]  /*2390*/  DEPBAR.LE SB0, 0x0 ;  /* 0x000080000000791a */ /* 0x000fe80000000000 */
[----:B------:R-:W-:Y:S01]  /*23a0*/  UIMAD UR7, UR34, UR17, URZ ;  /* 0x00000011220772a4 */ /* 0x000fe2000f8e023f */
[----:B------:R-:W-:Y:S01]  /*23b0*/  BAR.SYNC.DEFER_BLOCKING 0x0 ;  /* 0x0000000000007b1d */ /* 0x000fe20000010000 */
[----:B------:R-:W-:Y:S02]  /*23c0*/  UIMAD.WIDE.U32 UR46, UR35, UR17, URZ ;  /* 0x00000011232e72a5 */ /* 0x000fe4000f8e003f */
[----:B------:R-:W-:Y:S04]  /*23d0*/  UIMAD UR7, UR13, UR35, UR7 ;  /* 0x000000230d0772a4 */ /* 0x000fe8000f8e0207 */
[----:B-1----:R-:W-:Y:S01]  /*23e0*/  IADD3 R3, P6, R82, UR46, RZ ;  /* 0x0000002e52037c10 */ /* 0x002fe2000ffde0ff */
[----:B------:R-:W-:Y:S03]  /*23f0*/  UIADD3 UR7, UR47, UR7, URZ ;  /* 0x000000072f077290 */ /* 0x000fe6000fffe03f */
[----:B------:R-:W-:Y:S03]  /*2400*/  LEA R64, P0, R3, c[0x0][0x1c8], 0x1 ;  /* 0x0000720003407a11 */ /* 0x000fe600078008ff */
[----:B------:R-:W-:Y:S04]  /*2410*/  IADD3.X R0, R81, UR7, RZ, P6, !PT ;  /* 0x0000000751007c10 */ /* 0x000fe8000b7fe4ff */
[----:B------:R-:W-:Y:S01]  /*2420*/  LEA.HI.X R65, R3, c[0x0][0x1cc], R0, 0x1, P0 ;  /* 0x0000730003417a11 */ /* 0x000fe200000f0c00 */
[----:B------:R-:W-:Y:S01]  /*2430*/  BSSY B1, `(.L_x_303) ;  /* 0x0000389000017945 */ /* 0x000fe20003800000 */
[----:B------:R-:W-:-:S05]  /*2440*/  @!P2 BRA `(.L_x_304) ;  /* 0x000036f00000a947 */ /* 0x000fca0003800000 */
[----:B------:R-:W-:Y:S02]  /*2450*/  UIMAD UR6, UR36, UR17, URZ ;  /* 0x00000011240672a4 */ /* 0x000fe4000f8e023f */
[----:B------:R-:W-:Y:S02]  /*2460*/  UIMAD UR5, UR38, UR17, URZ ;  /* 0x00000011260572a4 */ /* 0x000fe4000f8e023f */
[----:B------:R-:W-:Y:S02]  /*2470*/  UIMAD UR4, UR17, -0x40, UR22 ;  /* 0xffffffc0110478a4 */ /* 0x000fe4000f8e0216 */
[----:B------:R-:W-:Y:S02]  /*2480*/  UIMAD.WIDE.U32 UR44, UR39, UR17, URZ ;  /* 0x00000011272c72a5 */ /* 0x000fe4000f8e003f */
[----:B------:R-:W-:Y:S02]  /*2490*/  UIMAD.WIDE.U32 UR42, UR41, UR17, URZ ;  /* 0x00000011292a72a5 */ /* 0x000fe4000f8e003f */
[----:B------:R-:W-:Y:S02]  /*24a0*/  UIMAD UR6, UR13, UR39, UR6 ;  /* 0x000000270d0672a4 */ /* 0x000fe4000f8e0206 */
[----:B------:R-:W-:Y:S02]  /*24b0*/  UIMAD UR5, UR13, UR41, UR5 ;  /* 0x000000290d0572a4 */ /* 0x000fe4000f8e0205 */
[----:B------:R-:W-:Y:S02]  /*24c0*/  UISETP.LT.AND UP0, UPT, UR4, 0x40, UPT ;  /* 0x000000400400788c */ /* 0x000fe4000bf01270 */
[----:B------:R-:W-:Y:S02]  /*24d0*/  UIADD3 UR6, UR45, UR6, URZ ;  /* 0x000000062d067290 */ /* 0x000fe4000fffe03f */
[----:B------:R-:W-:Y:S02]  /*24e0*/  UIADD3 UR5, UR43, UR5, URZ ;  /* 0x000000052b057290 */ /* 0x000fe4000fffe03f */
[----:B------:R-:W-:Y:S01]  /*24f0*/  USEL UR4, UR4, 0x40, UP0 ;  /* 0x0000004004047887 */ /* 0x000fe20008000000 */
[----:B------:R-:W-:-:S05]  /*2500*/  @!P1 BRA `(.L_x_305) ;  /* 0x00001b2000009947 */ /* 0x000fca0003800000 */
[----:B------:R-:W-:Y:S01]  /*2510*/  ISETP.GE.AND P0, PT, R121, UR4, PT ;  /* 0x0000000479007c0c */ /* 0x000fe2000bf06270 */
        /* <DEDUP_REMOVED lines=14> */
[----:B------:R-:W-:Y:S01]  /*2600*/  IADD3 R3, P6, R128, UR44, RZ ;  /* 0x0000002c80037c10 */ /* 0x000fe2000ffde0ff */
[----:B------:R-:W-:Y:S01]  /*2610*/  CS2R R62, SRZ ;  /* 0x00000000003e7805 */ /* 0x000fe2000001ff00 */
[----:B------:R-:W-:Y:S01]  /*2620*/  CS2R R34, SRZ ;  /* 0x0000000000227805 */ /* 0x000fe2000001ff00 */
[----:B------:R-:W-:Y:S01]  /*2630*/  CS2R R60, SRZ ;  /* 0x00000000003c7805 */ /* 0x000fe2000001ff00 */
[----:B------:R-:W-:Y:S01]  /*2640*/  IADD3.X R0, R86, UR6, RZ, P6, !PT ;  /* 0x0000000656007c10 */ /* 0x000fe2000b7fe4ff */
[----:B------:R-:W-:Y:S01]  /*2650*/  CS2R R38, SRZ ;  /* 0x0000000000267805 */ /* 0x000fe2000001ff00 */
[----:B------:R-:W-:Y:S01]  /*2660*/  IADD3 R5, P6, R126, UR42, RZ ;  /* 0x0000002a7e057c10 */ /* 0x000fe2000ffde0ff */
[----:B------:R-:W-:Y:S01]  /*2670*/  CS2R R58, SRZ ;  /* 0x00000000003a7805 */ /* 0x000fe2000001ff00 */
[----:B------:R-:W-:Y:S01]  /*2680*/  CS2R R32, SRZ ;  /* 0x0000000000207805 */ /* 0x000fe2000001ff00 */
[----:B------:R-:W-:Y:S01]  /*2690*/  CS2R R54, SRZ ;  /* 0x0000000000367805 */ /* 0x000fe2000001ff00 */
[----:B------:R-:W-:Y:S01]  /*26a0*/  IADD3.X R2, R85, UR5, RZ, P6, !PT ;  /* 0x0000000555027c10 */ /* 0x000fe2000b7fe4ff */
[----:B------:R-:W-:Y:S01]  /*26b0*/  CS2R R28, SRZ ;  /* 0x00000000001c7805 */ /* 0x000fe2000001ff00 */
        /* <DEDUP_REMOVED lines=32> */
.L_x_307:
[----:B------:R-:W-:Y:S05]  /*28c0*/  BSYNC B0 ;  /* 0x0000000000007941 */ /* 0x000fea0003800000 */
.L_x_306:
        /* <DEDUP_REMOVED lines=89> */
.L_x_310:
[----:B------:R-:W-:Y:S05]  /*2e60*/  BSYNC B0 ;  /* 0x0000000000007941 */ /* 0x000fea0003800000 */
.L_x_309:
        /* <DEDUP_REMOVED lines=56> */
.L_x_312:
[----:B------:R-:W-:Y:S05]  /*31f0*/  BSYNC B0 ;  /* 0x0000000000007941 */ /* 0x000fea0003800000 */
.L_x_311:
        /* <DEDUP_REMOVED lines=56> */
.L_x_314:
[----:B------:R-:W-:Y:S05]  /*3580*/  BSYNC B0 ;  /* 0x0000000000007941 */ /* 0x000fea0003800000 */
.L_x_313:
        /* <DEDUP_REMOVED lines=56> */
.L_x_316:
[----:B------:R-:W-:Y:S05]  /*3910*/  BSYNC B0 ;  /* 0x0000000000007941 */ /* 0x000fea0003800000 */
.L_x_315:
        /* <DEDUP_REMOVED lines=56> */
.L_x_318:
[----:B------:R-:W-:Y:S05]  /*3ca0*/  BSYNC B0 ;  /* 0x0000000000007941 */ /* 0x000fea0003800000 */
.L_x_317:
        /* <DEDUP_REMOVED lines=56> */
.L_x_305:
        /* <DEDUP_REMOVED lines=47> */
.L_x_320:
[----:B------:R-:W-:Y:S05]  /*4320*/  BSYNC B0 ;  /* 0x0000000000007941 */ /* 0x000fea0003800000 */
.L_x_319:
[----:B------:R-:W-:Y:S04]  /*4330*/  IADD3 R120, P6, R136, UR46, RZ ;  /* 0x0000002e88787c10 */ /* 0x000fe8000ffde0ff */
[----:B------:R-:W-:Y:S01]  /*4340*/  IADD3.X R90, R95, UR7, RZ, P6, !PT ;  /* 0x000000075f5a7c10 */ /* 0x000fe2000b7fe4ff */
        /* <DEDUP_REMOVED lines=29> */
[----:B------:R-:W-:Y:S01]  /*4520*/  IADD3 R143, P6, P0, R120, UR30, R115 ;  /* 0x0000001e788f7c10 */ /* 0x000fe2000f8de073 */
[----:B------:R-:W-:Y:S01]  /*4530*/  LDS.128 R72, [R106+0x6100] ;  /* 0x006100006a487984 */ /* 0x000fe20000000c00 */
[----:B------:R-:W-:Y:S01]  /*4540*/  P2R R144, PR, RZ, 0x2 ;  /* 0x00000002ff907803 */ /* 0x000fe20000000000 */
[----:B------:R-:W-:Y:S01]  /*4550*/  IMAD.MOV.U32 R41, RZ, RZ, R37 ;  /* 0x000000ffff297224 */ /* 0x000fe200078e0025 */
[----:B------:R-:W-:Y:S01]  /*4560*/  IADD3.X R142, R90, UR27, R101, P6, P0 ;  /* 0x0000001b5a8e7c10 */ /* 0x000fe2000b7e0465 */
[----:B------:R-:W-:Y:S01]  /*4570*/  IMAD.MOV.U32 R58, RZ, RZ, R53 ;  /* 0x000000ffff3a7224 */ /* 0x000fe200078e0035 */
[----:B------:R-:W-:Y:S02]  /*4580*/  ISETP.GE.AND P6, PT, R112, c[0x0][0x1d4], PT ;  /* 0x0000750070007a0c */ /* 0x000fe40003fc6270 */
[----:B------:R-:W-:Y:S01]  /*4590*/  MOV R43, R36 ;  /* 0x00000024002b7202 */ /* 0x000fe20000000f00 */
[----:B------:R-:W1:Y:S01]  /*45a0*/  LDS.128 R24, [R107+0x6100] ;  /* 0x006100006b187984 */ /* 0x000e620000000c00 */
[----:B------:R-:W-:Y:S09]  /*45b0*/  MOV R49, R52 ;  /* 0x0000003400317202 */ /* 0x000ff20000000f00 */
[----:B------:R-:W-:Y:S04]  /*45c0*/  @!P6 IADD3 R141, P1, P0, R120, UR30, R112 ;  /* 0x0000001e788dec10 */ /* 0x000fe8000f83e070 */
[----:B------:R-:W-:Y:S02]  /*45d0*/  @!P6 IADD3.X R140, R90, UR27, R98, P1, P0 ;  /* 0x0000001b5a8cec10 */ /* 0x000fe40008fe0462 */
[----:B------:R-:W-:Y:S02]  /*45e0*/  ISETP.NE.AND P1, PT, R144, RZ, PT ;  /* 0x000000ff9000720c */ /* 0x000fe40003f25270 */
[C---:B------:R-:W-:Y:S04]  /*45f0*/  LEA R144, P0, R143.reuse, c[0x0][0x1c8], 0x1 ;  /* 0x000072008f907a11 */ /* 0x040fe800078008ff */
[----:B------:R-:W-:Y:S02]  /*4600*/  LEA.HI.X R145, R143, c[0x0][0x1cc], R142, 0x1, P0 ;  /* 0x000073008f917a11 */ /* 0x000fe400000f0c8e */
[C---:B------:R-:W-:Y:S04]  /*4610*/  @!P6 LEA R142, P0, R141.reuse, c[0x0][0x1c8], 0x1 ;  /* 0x000072008d8eea11 */ /* 0x040fe800078008ff */
[----:B------:R-:W-:Y:S02]  /*4620*/  @!P6 LEA.HI.X R143, R141, c[0x0][0x1cc], R140, 0x1, P0 ;  /* 0x000073008d8fea11 */ /* 0x000fe400000f0c8c */
[----:B------:R-:W-:Y:S11]  /*4630*/  ISETP.GE.AND P0, PT, R18, c[0x0][0x27c], PT ;  /* 0x00009f0012007a0c */ /* 0x000ff60003f06270 */
[----:B------:R-:W-:Y:S02]  /*4640*/  @!UPT UIADD3 URZ, URZ, URZ, URZ ;  /* 0x0000003f3f3ff290 */ /* 0x000fe4000fffe03f */
[----:B-1----:R-:W-:Y:S01]  /*4650*/  @!P0 IMAD.MOV.U32 R44, RZ, RZ, R25 ;  /* 0x000000ffff2c8224 */ /* 0x002fe200078e0019 */
[--C-:B------:R-:W-:Y:S01]  /*4660*/  @!P0 SHF.R.U64 R57, R54, 0x10, R55.reuse ;  /* 0x0000001036398819 */ /* 0x100fe20000001237 */
[----:B------:R-:W-:Y:S01]  /*4670*/  @!P0 HADD2.F32 R45, -RZ, R43.H0_H0 ;  /* 0x2000002bff2d8230 */ /* 0x000fe20000004100 */
[----:B------:R-:W-:Y:S01]  /*4680*/  @!P0 IMAD.MOV.U32 R43, RZ, RZ, R24 ;  /* 0x000000ffff2b8224 */ /* 0x000fe200078e0018 */
[----:B------:R-:W-:Y:S01]  /*4690*/  @!P0 SHF.R.U32.HI R61, RZ, 0x10, R55 ;  /* 0x00000010ff3d8819 */ /* 0x000fe20000011637 */
[----:B------:R-:W-:Y:S01]  /*46a0*/  @!P0 HADD2.F32 R49, -RZ, R49.H0_H0 ;  /* 0x20000031ff318230 */ /* 0x000fe20000004100 */
[----:B------:R-:W-:Y:S01]  /*46b0*/  @!P0 MOV R55, R72 ;  /* 0x0000004800378202 */ /* 0x000fe20000000f00 */
[----:B------:R-:W-:Y:S01]  /*46c0*/  @!P0 HADD2.F32 R46, -RZ, R41.H0_H0 ;  /* 0x20000029ff2e8230 */ /* 0x000fe20000004100 */
[--C-:B------:R-:W-:Y:S01]  /*46d0*/  @!P0 SHF.R.U32.HI R56, RZ, 0x10, R53.reuse ;  /* 0x00000010ff388819 */ /* 0x100fe20000011635 */
[----:B------:R-:W-:Y:S01]  /*46e0*/  @!P0 HADD2.F32 R48, -RZ, R43.H0_H0 ;  /* 0x2000002bff308230 */ /* 0x000fe20000004100 */
[----:B------:R-:W-:Y:S01]  /*46f0*/  @!P0 SHF.R.U64 R50, R52, 0x10, R53 ;  /* 0x0000001034328819 */ /* 0x000fe20000001235 */
[--C-:B------:R-:W-:Y:S01]  /*4700*/  @!P0 HADD2.F32 R47, -RZ, R55.reuse.H0_H0 ;  /* 0x20000037ff2f8230 */ /* 0x100fe20000004100 */
[----:B------:R-:W-:Y:S01]  /*4710*/  MOV R53, R54 ;  /* 0x0000003600357202 */ /* 0x000fe20000000f00 */
[----:B------:R-:W-:Y:S01]  /*4720*/  @!P0 HADD2.F32 R41, -RZ, R44.H0_H0 ;  /* 0x2000002cff298230 */ /* 0x000fe20000004100 */
[C---:B------:R-:W-:Y:S01]  /*4730*/  @!P0 FMUL.FTZ R0, R48.reuse, R45 ;  /* 0x0000002d30008220 */ /* 0x040fe20000410000 */
[----:B------:R-:W-:Y:S01]  /*4740*/  @!P0 MOV R54, R73 ;  /* 0x0000004900368202 */ /* 0x000fe20000000f00 */
[C---:B------:R-:W-:Y:S01]  /*4750*/  @!P0 FMUL.FTZ R140, R47.reuse, R45 ;  /* 0x0000002d2f8c8220 */ /* 0x040fe20000410000 */
[--C-:B------:R-:W-:Y:S01]  /*4760*/  @!P0 SHF.R.U32.HI R40, RZ, 0x10, R37.reuse ;  /* 0x00000010ff288819 */ /* 0x100fe20000011625 */
[-C--:B------:R-:W-:Y:S01]  /*4770*/  @!P0 FFMA.FTZ R0, R47, R49.reuse, R0 ;  /* 0x000000312f008223 */ /* 0x080fe20000010000 */
[----:B------:R-:W-:Y:S01]  /*4780*/  @!P0 HADD2.F32 R52, -RZ, R58.H0_H0 ;  /* 0x2000003aff348230 */ /* 0x000fe20000004100 */
[----:B------:R-:W-:Y:S01]  /*4790*/  @!P0 FFMA.FTZ R140, R48, R49, -R140 ;  /* 0x00000031308c8223 */ /* 0x000fe2000001088c */
[----:B------:R-:W-:Y:S01]  /*47a0*/  @!P0 HADD2.F32 R51, -RZ, R54.H0_H0 ;  /* 0x20000036ff338230 */ /* 0x000fe20000004100 */
[-C--:B------:R-:W-:Y:S01]  /*47b0*/  @!P0 FMUL.FTZ R3, R41, R46.reuse ;  /* 0x0000002e29038220 */ /* 0x080fe20000410000 */
[----:B------:R-:W-:Y:S01]  /*47c0*/  @!P0 MOV R60, R75 ;  /* 0x0000004b003c8202 */ /* 0x000fe20000000f00 */
[----:B------:R-:W-:Y:S01]  /*47d0*/  @!P0 HADD2.F32 R40, -RZ, R40.H0_H0 ;  /* 0x20000028ff288230 */ /* 0x000fe20000004100 */
[----:B------:R-:W-:Y:S01]  /*47e0*/  @!P0 SHF.R.U64 R42, R36, 0x10, R37 ;  /* 0x00000010242a8819 */ /* 0x000fe20000001225 */
[----:B------:R-:W-:Y:S01]  /*47f0*/  @!P0 FMUL.FTZ R141, R51, R46 ;  /* 0x0000002e338d8220 */ /* 0x000fe20000410000 */
[----:B------:R-:W-:Y:S01]  /*4800*/  @!P0 HADD2.F32 R49, -RZ, R54.H1_H1 ;  /* 0x30000036ff318230 */ /* 0x000fe20000004100 */
[----:B------:R-:W-:Y:S01]  /*4810*/  IMAD.MOV.U32 R36, RZ, RZ, R39 ;  /* 0x000000ffff247224 */ /* 0x000fe200078e0027 */
[----:B------:R-:W-:Y:S01]  /*4820*/  @!P0 HADD2.F32 R54, -RZ, R56.H0_H0 ;  /* 0x20000038ff368230 */ /* 0x000fe20000004100 */
[----:B------:R-:W-:Y:S01]  /*4830*/  @!P0 FFMA.FTZ R141, R41, R52, -R141 ;  /* 0x00000034298d8223 */ /* 0x000fe2000001088d */
[----:B------:R-:W-:Y:S01]  /*4840*/  @!P0 HADD2.F32 R41, -RZ, R44.H1_H1 ;  /* 0x3000002cff298230 */ /* 0x000fe20000004100 */
[----:B------:R-:W-:Y:S01]  /*4850*/  @!P0 FMUL.FTZ R146, R49, R40 ;  /* 0x0000002831928220 */ /* 0x000fe20000410000 */
[----:B------:R-:W-:Y:S01]  /*4860*/  @!P0 HADD2.F32 R47, -RZ, R55.H1_H1 ;  /* 0x30000037ff2f8230 */ /* 0x000fe20000004100 */
[----:B------:R-:W-:Y:S01]  /*4870*/  @!P0 MOV R56, R74 ;  /* 0x0000004a00388202 */ /* 0x000fe20000000f00 */
[----:B------:R-:W-:Y:S01]  /*4880*/  @!P0 HADD2.F32 R42, -RZ, R42.H0_H0 ;  /* 0x2000002aff2a8230 */ /* 0x000fe20000004100 */
[C---:B------:R-:W-:Y:S01]  /*4890*/  @!P0 FMUL.FTZ R4, R41.reuse, R40 ;  /* 0x0000002829048220 */ /* 0x040fe20000410000 */
[----:B------:R-:W-:Y:S01]  /*48a0*/  @!P0 HADD2.F32 R50, -RZ, R50.H0_H0 ;  /* 0x20000032ff328230 */ /* 0x000fe20000004100 */
[----:B------:R-:W-:Y:S01]  /*48b0*/  @!P0 FFMA.FTZ R146, R41, R54, -R146 ;  /* 0x0000003629928223 */ /* 0x000fe20000010892 */
[----:B------:R-:W-:Y:S01]  /*48c0*/  @!P0 HADD2.F32 R43, -RZ, R43.H1_H1 ;  /* 0x3000002bff2b8230 */ /* 0x000fe20000004100 */
[----:B------:R-:W-:Y:S01]  /*48d0*/  @!P0 IMAD.MOV.U32 R41, RZ, RZ, R26 ;  /* 0x000000ffff298224 */ /* 0x000fe200078e001a */
[----:B------:R-:W-:Y:S01]  /*48e0*/  MOV R37, R38 ;  /* 0x0000002600257202 */ /* 0x000fe20000000f00 */
[-C--:B------:R-:W-:Y:S01]  /*48f0*/  @!P0 FMUL.FTZ R147, R47, R42.reuse ;  /* 0x0000002a2f938220 */ /* 0x080fe20000410000 */
[----:B------:R-:W-:Y:S01]  /*4900*/  @!P0 SHF.R.U64 R38, R38, 0x10, R39 ;  /* 0x0000001026268819 */ /* 0x000fe20000001227 */
[C---:B------:R-:W-:Y:S01]  /*4910*/  @!P0 FMUL.FTZ R2, R43.reuse, R42 ;  /* 0x0000002a2b028220 */ /* 0x040fe20000410000 */
        /* <DEDUP_REMOVED lines=13> */
[----:B------:R-:W-:Y:S01]  /*49f0*/  @!P0 FMUL.FTZ R148, R55, R43 ;  /* 0x0000002b37948220 */ /* 0x000fe20000410000 */
        /* <DEDUP_REMOVED lines=42> */
.L_x_322:
[----:B------:R-:W-:Y:S05]  /*4ca0*/  BSYNC B0 ;  /* 0x0000000000007941 */ /* 0x000fea0003800000 */
.L_x_321:
[----:B------:R-:W-:Y:S01]  /*4cb0*/  ISETP.GE.AND P0, PT, R13, c[0x0][0x1d4], PT ;  /* 0x000075000d007a0c */ /* 0x000fe20003f06270 */
[----:B------:R-:W-:Y:S01]  /*4cc0*/  @!UPT UIADD3 URZ, URZ, URZ, URZ ;  /* 0x0000003f3f3ff290 */ /* 0x000fe2000fffe03f */
[----:B------:R-:W-:Y:S11]  /*4cd0*/  BSSY B0, `(.L_x_323) ;  /* 0x0000073000007945 */ /* 0x000ff60003800000 */
[----:B------:R-:W-:-:S05]  /*4ce0*/  @P0 BRA `(.L_x_324) ;  /* 0x0000071000000947 */ /* 0x000fca0003800000 */
[----:B------:R-:W-:Y:S01]  /*4cf0*/  IADD3 R61, P6, P0, R120, UR30, R114 ;  /* 0x0000001e783d7c10 */ /* 0x000fe2000f8de072 */
[----:B------:R-:W2:Y:S01]  /*4d00*/  LDS.128 R56, [R104+0x6100] ;  /* 0x0061000068387984 */ /* 0x000ea20000000c00 */
[----:B------:R-:W-:Y:S02]  /*4d10*/  P2R R60, PR, RZ, 0x2 ;  /* 0x00000002ff3c7803 */ /* 0x000fe40000000000 */
[----:B------:R-:W-:Y:S02]  /*4d20*/  IADD3.X R54, R90, UR27, R100, P6, P0 ;  /* 0x0000001b5a367c10 */ /* 0x000fe4000b7e0464 */
[----:B------:R-:W-:Y:S03]  /*4d30*/  ISETP.GE.AND P6, PT, R109, c[0x0][0x1d4], PT ;  /* 0x000075006d007a0c */ /* 0x000fe60003fc6270 */
[----:B-1----:R-:W1:Y:S10]  /*4d40*/  LDS.128 R24, [R105+0x6100] ;  /* 0x0061000069187984 */ /* 0x002e740000000c00 */
        /* <DEDUP_REMOVED lines=9> */
[----:B--2---:R-:W-:Y:S01]  /*4de0*/  @!P0 MOV R41, R56 ;  /* 0x0000003800298202 */ /* 0x004fe20000000f00 */
[----:B------:R-:W-:Y:S01]  /*4df0*/  @!P0 HADD2.F32 R38, -RZ, R35.H1_H1 ;  /* 0x30000023ff268230 */ /* 0x000fe20000004100 */
[----:B------:R-:W-:Y:S01]  /*4e00*/  @!P0 SHF.R.U64 R30, R30, 0x10, R31 ;  /* 0x000000101e1e8819 */ /* 0x000fe2000000121f */
[----:B------:R-:W-:Y:S01]  /*4e10*/  @!P0 HADD2.F32 R40, -RZ, R77.H1_H1 ;  /* 0x3000004dff288230 */ /* 0x000fe20000004100 */
[----:B------:R-:W-:Y:S01]  /*4e20*/  @!P0 SHF.R.U64 R36, R28, 0x10, R29 ;  /* 0x000000101c248819 */ /* 0x000fe2000000121d */
[--C-:B------:R-:W-:Y:S01]  /*4e30*/  @!P0 HADD2.F32 R39, -RZ, R41.reuse.H0_H0 ;  /* 0x20000029ff278230 */ /* 0x100fe20000004100 */
[----:B------:R-:W-:Y:S01]  /*4e40*/  @!P0 SHF.R.U32.HI R28, RZ, 0x10, R31 ;  /* 0x00000010ff1c8819 */ /* 0x000fe2000001161f */
[----:B-1----:R-:W-:Y:S01]  /*4e50*/  @!P0 IMAD.MOV.U32 R31, RZ, RZ, R24 ;  /* 0x000000ffff1f8224 */ /* 0x002fe200078e0018 */
[----:B------:R-:W-:Y:S01]  /*4e60*/  @!P0 MOV R43, R57 ;  /* 0x00000039002b8202 */ /* 0x000fe20000000f00 */
[----:B------:R-:W-:Y:S01]  /*4e70*/  @!P0 HADD2.F32 R41, -RZ, R41.H1_H1 ;  /* 0x30000029ff298230 */ /* 0x000fe20000004100 */
[----:B------:R-:W-:Y:S01]  /*4e80*/  @!P0 FMUL.FTZ R52, R39, R38 ;  /* 0x0000002627348220 */ /* 0x000fe20000410000 */
[----:B------:R-:W-:Y:S01]  /*4e90*/  @!P0 SHF.R.U32.HI R29, RZ, 0x10, R29 ;  /* 0x00000010ff1d8819 */ /* 0x000fe2000001161d */
[--C-:B------:R-:W-:Y:S01]  /*4ea0*/  @!P0 HADD2.F32 R37, -RZ, R31.reuse.H0_H0 ;  /* 0x2000001fff258230 */ /* 0x100fe20000004100 */
[----:B------:R-:W-:Y:S01]  /*4eb0*/  @!P0 MOV R45, R59 ;  /* 0x0000003b002d8202 */ /* 0x000fe20000000f00 */
[----:B------:R-:W-:Y:S01]  /*4ec0*/  @!P0 HADD2.F32 R31, -RZ, R31.H1_H1 ;  /* 0x3000001fff1f8230 */ /* 0x000fe20000004100 */
[----:B------:R-:W-:Y:S01]  /*4ed0*/  @!P0 MOV R47, R58 ;  /* 0x0000003a002f8202 */ /* 0x000fe20000000f00 */
[----:B------:R-:W-:Y:S01]  /*4ee0*/  @!P0 HADD2.F32 R36, -RZ, R36.H0_H0 ;  /* 0x20000024ff248230 */ /* 0x000fe20000004100 */
[C---:B------:R-:W-:Y:S01]  /*4ef0*/  @!P0 FMUL.FTZ R0, R37.reuse, R38 ;  /* 0x0000002625008220 */ /* 0x040fe20000410000 */
[----:B------:R-:W-:Y:S01]  /*4f00*/  @!P0 SHF.R.U64 R42, R68, 0x10, R69 ;  /* 0x00000010442a8819 */ /* 0x000fe20000001245 */
[----:B------:R-:W-:Y:S01]  /*4f10*/  @!P0 FFMA.FTZ R52, R37, R40, -R52 ;  /* 0x0000002825348223 */ /* 0x000fe20000010834 */
[----:B------:R-:W-:Y:S01]  /*4f20*/  @!P0 HADD2.F32 R50, -RZ, R45.H1_H1 ;  /* 0x3000002dff328230 */ /* 0x000fe20000004100 */
[----:B------:R-:W-:Y:S01]  /*4f30*/  @!P0 IMAD.MOV.U32 R37, RZ, RZ, R25 ;  /* 0x000000ffff258224 */ /* 0x000fe200078e0019 */
[----:B------:R-:W-:Y:S01]  /*4f40*/  @!P0 SHF.R.U32.HI R44, RZ, 0x10, R69 ;  /* 0x00000010ff2c8819 */ /* 0x000fe20000011645 */
[----:B------:R-:W-:Y:S01]  /*4f50*/  @!P0 FMUL.FTZ R73, R41, R36 ;  /* 0x0000002429498220 */ /* 0x000fe20000410000 */
[----:B------:R-:W-:Y:S01]  /*4f60*/  @!P0 HADD2.F32 R42, -RZ, R42.H0_H0 ;  /* 0x2000002aff2a8230 */ /* 0x000fe20000004100 */
[----:B------:R-:W-:Y:S01]  /*4f70*/  @!P0 FFMA.FTZ R0, R39, R40, R0 ;  /* 0x0000002827008223 */ /* 0x000fe20000010000 */
[--C-:B------:R-:W-:Y:S01]  /*4f80*/  @!P0 HADD2.F32 R40, -RZ, R43.reuse.H0_H0 ;  /* 0x2000002bff288230 */ /* 0x100fe20000004100 */
[C---:B------:R-:W-:Y:S01]  /*4f90*/  @!P0 FMUL.FTZ R2, R31.reuse, R36 ;  /* 0x000000241f028220 */ /* 0x040fe20000410000 */
[----:B------:R-:W-:Y:S01]  /*4fa0*/  @!P0 HADD2.F32 R43, -RZ, R43.H1_H1 ;  /* 0x3000002bff2b8230 */ /* 0x000fe20000004100 */
[-C--:B------:R-:W-:Y:S01]  /*4fb0*/  @!P0 FFMA.FTZ R73, R31, R42.reuse, -R73 ;  /* 0x0000002a1f498223 */ /* 0x080fe20000010849 */
[----:B------:R-:W-:Y:S01]  /*4fc0*/  @!P0 HADD2.F32 R36, -RZ, R29.H0_H0 ;  /* 0x2000001dff248230 */ /* 0x000fe20000004100 */
[----:B------:R-:W-:Y:S01]  /*4fd0*/  @!P0 FFMA.FTZ R2, R41, R42, R2 ;  /* 0x0000002a29028223 */ /* 0x000fe20000010002 */
[----:B------:R-:W-:Y:S01]  /*4fe0*/  @!P0 HADD2.F32 R44, -RZ, R44.H0_H0 ;  /* 0x2000002cff2c8230 */ /* 0x000fe20000004100 */
[----:B------:R-:W-:Y:S01]  /*4ff0*/  @!P0 SHF.R.U32.HI R53, RZ, 0x10, R71 ;  /* 0x00000010ff358819 */ /* 0x000fe20000011647 */
[----:B------:R-:W-:Y:S01]  /*5000*/  @!P0 HADD2.F32 R29, -RZ, R37.H1_H1 ;  /* 0x30000025ff1d8230 */ /* 0x000fe20000004100 */
[----:B------:R-:W-:Y:S01]  /*5010*/  @!P0 FMUL.FTZ R75, R43, R36 ;  /* 0x000000242b4b8220 */ /* 0x000fe20000410000 */
[----:B------:R-:W-:Y:S01]  /*5020*/  @!P0 HADD2.F32 R31, -RZ, R35.H0_H0 ;  /* 0x20000023ff1f8230 */ /* 0x000fe20000004100 */
[----:B------:R-:W-:Y:S01]  /*5030*/  @!P0 IMAD.MOV.U32 R35, RZ, RZ, R27 ;  /* 0x000000ffff238224 */ /* 0x000fe200078e001b */
[----:B------:R-:W-:Y:S01]  /*5040*/  @!P0 F2FP.PACK_AB R52, R73, R52 ;  /* 0x000000344934823e */ /* 0x000fe200000000ff */
[C---:B------:R-:W-:Y:S01]  /*5050*/  @!P0 FMUL.FTZ R4, R29.reuse, R36 ;  /* 0x000000241d048220 */ /* 0x040fe20000410000 */
[----:B------:R-:W-:Y:S01]  /*5060*/  @!P0 HADD2.F32 R38, -RZ, R37.H0_H0 ;  /* 0x20000025ff268230 */ /* 0x000fe20000004100 */
        /* <DEDUP_REMOVED lines=15> */
[----:B------:R-:W-:Y:S01]  /*5160*/  @!P0 MOV R24, R52 ;  /* 0x0000003400188202 */ /* 0x000fe20000000f00 */
[-C--:B------:R-:W-:Y:S01]  /*5170*/  @!P0 FMUL.FTZ R74, R48, R31.reuse ;  /* 0x0000001f304a8220 */ /* 0x080fe20000410000 */
[----:B------:R-:W-:Y:S01]  /*5180*/  @!P0 F2FP.PACK_AB R52, R2, R0 ;  /* 0x000000000234823e */ /* 0x000fe200000000ff */
[----:B------:R-:W-:Y:S01]  /*5190*/  @!P0 FMUL.FTZ R7, R36, R31 ;  /* 0x0000001f24078220 */ /* 0x000fe20000410000 */
[----:B------:R-:W-:Y:S02]  /*51a0*/  @!P0 HADD2.F32 R47, -RZ, R47.H1_H1 ;  /* 0x3000002fff2f8230 */ /* 0x000fe40000004100 */
        /* <DEDUP_REMOVED lines=37> */
.L_x_324:
[----:B------:R-:W-:Y:S05]  /*5400*/  BSYNC B0 ;  /* 0x0000000000007941 */ /* 0x000fea0003800000 */
.L_x_323:
[----:B------:R-:W-:Y:S11]  /*5410*/  ISETP.GE.AND P0, PT, R12, c[0x0][0x1d4], PT ;  /* 0x000075000c007a0c */ /* 0x000ff60003f06270 */
[----:B------:R-:W-:Y:S02]  /*5420*/  @!UPT UIADD3 URZ, URZ, URZ, URZ ;  /* 0x0000003f3f3ff290 */ /* 0x000fe4000fffe03f */
[----:B------:R-:W-:-:S05]  /*5430*/  @P0 BRA `(.L_x_308) ;  /* 0x0000088000000947 */ /* 0x000fca0003800000 */
[----:B-1----:R-:W-:Y:S01]  /*5440*/  LDS.128 R52, [R102+0x6100] ;  /* 0x0061000066347984 */ /* 0x002fe20000000c00 */
[----:B------:R-:W-:Y:S04]  /*5450*/  IADD3 R56, P6, P0, R120, UR30, R113 ;  /* 0x0000001e78387c10 */ /* 0x000fe8000f8de071 */
[----:B------:R-:W-:Y:S02]  /*5460*/  IADD3.X R49, R90, UR27, R99, P6, P0 ;  /* 0x0000001b5a317c10 */ /* 0x000fe4000b7e0463 */
[----:B------:R-:W-:Y:S01]  /*5470*/  ISETP.GE.AND P0, PT, R12, c[0x0][0x27c], PT ;  /* 0x00009f000c007a0c */ /* 0x000fe20003f06270 */
[----:B------:R-:W1:Y:S01]  /*5480*/  LDS.128 R24, [R103+0x6100] ;  /* 0x0061000067187984 */ /* 0x000e620000000c00 */
[C---:B------:R-:W-:Y:S04]  /*5490*/  LEA R58, P6, R56.reuse, c[0x0][0x1c8], 0x1 ;  /* 0x00007200383a7a11 */ /* 0x040fe800078c08ff */
[----:B------:R-:W-:Y:S02]  /*54a0*/  LEA.HI.X R59, R56, c[0x0][0x1cc], R49, 0x1, P6 ;  /* 0x00007300383b7a11 */ /* 0x000fe400030f0c31 */
[----:B------:R-:W-:Y:S05]  /*54b0*/  ISETP.GE.AND P6, PT, R108, c[0x0][0x1d4], PT ;  /* 0x000075006c007a0c */ /* 0x000fea0003fc6270 */
[----:B------:R-:W-:Y:S01]  /*54c0*/  @!P0 SHF.R.U32.HI R28, RZ, 0x10, R21 ;  /* 0x00000010ff1c8819 */ /* 0x000fe20000011615 */
[----:B------:R-:W-:Y:S01]  /*54d0*/  @!P0 HADD2.F32 R29, -RZ, R33.H1_H1 ;  /* 0x30000021ff1d8230 */ /* 0x000fe20000004100 */
[----:B------:R-:W-:Y:S01]  /*54e0*/  @!P0 SHF.R.U64 R22, R22, 0x10, R23 ;  /* 0x0000001016168819 */ /* 0x000fe20000001217 */
[--C-:B------:R-:W-:Y:S01]  /*54f0*/  @!P0 HADD2.F32 R39, -RZ, R63.reuse.H1_H1 ;  /* 0x3000003fff278230 */ /* 0x100fe20000004100 */
[----:B------:R-:W-:Y:S01]  /*5500*/  @!P0 SHF.R.U64 R21, R20, 0x10, R21 ;  /* 0x0000001014158819 */ /* 0x000fe20000001215 */
[----:B------:R-:W-:Y:S01]  /*5510*/  @!P0 HADD2.F32 R28, -RZ, R28.H0_H0 ;  /* 0x2000001cff1c8230 */ /* 0x000fe20000004100 */
[----:B------:R-:W-:Y:S01]  /*5520*/  @!P0 SHF.R.U32.HI R20, RZ, 0x10, R23 ;  /* 0x00000010ff148819 */ /* 0x000fe20000011617 */
[----:B------:R-:W-:Y:S01]  /*5530*/  @!P0 HADD2.F32 R35, -RZ, R63.H0_H0 ;  /* 0x2000003fff238230 */ /* 0x000fe20000004100 */
[--C-:B------:R-:W-:Y:S01]  /*5540*/  @!P0 SHF.R.U32.HI R40, RZ, 0x10, R65.reuse ;  /* 0x00000010ff288819 */ /* 0x100fe20000011641 */
[--C-:B------:R-:W-:Y:S01]  /*5550*/  @!P0 HADD2.F32 R45, -RZ, R62.reuse.H1_H1 ;  /* 0x3000003eff2d8230 */ /* 0x100fe20000004100 */
[----:B------:R-:W-:Y:S01]  /*5560*/  @!P0 SHF.R.U64 R36, R64, 0x10, R65 ;  /* 0x0000001040248819 */ /* 0x000fe20000001241 */
        /* <DEDUP_REMOVED lines=11> */
[--C-:B------:R-:W-:Y:S01]  /*5620*/  @!P0 HADD2.F32 R30, -RZ, R23.reuse.H0_H0 ;  /* 0x20000017ff1e8230 */ /* 0x100fe20000004100 */
[----:B------:R-:W-:Y:S01]  /*5630*/  @!P0 MOV R42, R55 ;  /* 0x00000037002a8202 */ /* 0x000fe20000000f00 */
[--C-:B------:R-:W-:Y:S01]  /*5640*/  @!P0 HADD2.F32 R41, -RZ, R34.reuse.H1_H1 ;  /* 0x30000022ff298230 */ /* 0x100fe20000004100 */
[----:B------:R-:W-:Y:S01]  /*5650*/  @!P0 MOV R43, R54 ;  /* 0x00000036002b8202 */ /* 0x000fe20000000f00 */
[----:B------:R-:W-:Y:S01]  /*5660*/  @!P0 HADD2.F32 R38, -RZ, R34.H0_H0 ;  /* 0x20000022ff268230 */ /* 0x000fe20000004100 */
[-C--:B------:R-:W-:Y:S01]  /*5670*/  @!P0 FMUL.FTZ R3, R30, R29.reuse ;  /* 0x0000001d1e038220 */ /* 0x080fe20000410000 */
[----:B------:R-:W-:Y:S01]  /*5680*/  @!P0 HADD2.F32 R23, -RZ, R23.H1_H1 ;  /* 0x30000017ff178230 */ /* 0x000fe20000004100 */
[----:B------:R-:W-:Y:S01]  /*5690*/  @!P0 FMUL.FTZ R56, R41, R28 ;  /* 0x0000001c29388220 */ /* 0x000fe20000410000 */
[----:B------:R-:W-:Y:S01]  /*56a0*/  @!P0 HADD2.F32 R34, -RZ, R37.H0_H0 ;  /* 0x20000025ff228230 */ /* 0x000fe20000004100 */
[----:B------:R-:W-:Y:S01]  /*56b0*/  @!P0 FMUL.FTZ R49, R38, R29 ;  /* 0x0000001d26318220 */ /* 0x000fe20000410000 */
[----:B------:R-:W-:Y:S01]  /*56c0*/  @!P0 MOV R29, R24 ;  /* 0x00000018001d8202 */ /* 0x000fe20000000f00 */
[C---:B------:R-:W-:Y:S01]  /*56d0*/  @!P0 FMUL.FTZ R4, R23.reuse, R28 ;  /* 0x0000001c17048220 */ /* 0x040fe20000410000 */
[----:B------:R-:W-:Y:S01]  /*56e0*/  @!P0 HADD2.F32 R28, -RZ, R21.H0_H0 ;  /* 0x20000015ff1c8230 */ /* 0x000fe20000004100 */
[----:B------:R-:W-:Y:S01]  /*56f0*/  @!P0 FFMA.FTZ R56, R23, R40, -R56 ;  /* 0x0000002817388223 */ /* 0x000fe20000010838 */
[----:B------:R-:W-:Y:S01]  /*5700*/  @!P0 HADD2.F32 R23, -RZ, R33.H0_H0 ;  /* 0x20000021ff178230 */ /* 0x000fe20000004100 */
[----:B------:R-:W-:Y:S01]  /*5710*/  @!P0 FFMA.FTZ R49, R30, R39, -R49 ;  /* 0x000000271e318223 */ /* 0x000fe20000010831 */
[----:B------:R-:W-:Y:S02]  /*5720*/  @!P0 HADD2.F32 R37, -RZ, R37.H1_H1 ;  /* 0x30000025ff258230 */ /* 0x000fe40000004100 */
[--C-:B------:R-:W-:Y:S01]  /*5730*/  @!P0 HADD2.F32 R30, -RZ, R29.reuse.H0_H0 ;  /* 0x2000001dff1e8230 */ /* 0x100fe20000004100 */
[-C--:B------:R-:W-:Y:S01]  /*5740*/  @!P0 FMUL.FTZ R51, R34, R23.reuse ;  /* 0x0000001722338220 */ /* 0x080fe20000410000 */
[----:B------:R-:W-:Y:S01]  /*5750*/  @!P0 HADD2.F32 R21, -RZ, R29.H1_H1 ;  /* 0x3000001dff158230 */ /* 0x000fe20000004100 */
[----:B------:R-:W-:Y:S01]  /*5760*/  @!P0 FMUL.FTZ R60, R37, R28 ;  /* 0x0000001c253c8220 */ /* 0x000fe20000410000 */
[----:B------:R-:W-:Y:S01]  /*5770*/  @!P0 MOV R29, R26 ;  /* 0x0000001a001d8202 */ /* 0x000fe20000000f00 */
[----:B------:R-:W-:Y:S01]  /*5780*/  @!P0 FMUL.FTZ R0, R30, R23 ;  /* 0x000000171e008220 */ /* 0x000fe20000410000 */
[----:B------:R-:W-:Y:S01]  /*5790*/  @!P0 F2FP.PACK_AB R49, R56, R49 ;  /* 0x000000313831823e */ /* 0x000fe200000000ff */
[----:B------:R-:W-:Y:S01]  /*57a0*/  @!P0 IMAD.MOV.U32 R23, RZ, RZ, R27 ;  /* 0x000000ffff178224 */ /* 0x000fe200078e001b */
[----:B------:R-:W-:Y:S01]  /*57b0*/  @!P0 HADD2.F32 R48, -RZ, R42.H0_H0 ;  /* 0x2000002aff308230 */ /* 0x000fe20000004100 */
[----:B------:R-:W-:Y:S01]  /*57c0*/  @!P0 FFMA.FTZ R51, R30, R35, -R51 ;  /* 0x000000231e338223 */ /* 0x000fe20000010833 */
[----:B------:R-:W-:Y:S01]  /*57d0*/  @!P0 MOV R25, R49 ;  /* 0x0000003100198202 */ /* 0x000fe20000000f00 */
[C---:B------:R-:W-:Y:S01]  /*57e0*/  @!P0 FMUL.FTZ R2, R21.reuse, R28 ;  /* 0x0000001c15028220 */ /* 0x040fe20000410000 */
[----:B------:R-:W-:Y:S01]  /*57f0*/  @!P0 HADD2.F32 R31, -RZ, R29.H0_H0 ;  /* 0x2000001dff1f8230 */ /* 0x000fe20000004100 */
[-C--:B------:R-:W-:Y:S01]  /*5800*/  @!P0 FFMA.FTZ R60, R21, R36.reuse, -R60 ;  /* 0x00000024153c8223 */ /* 0x080fe2000001083c */
[--C-:B------:R-:W-:Y:S01]  /*5810*/  @!P0 HADD2.F32 R21, -RZ, R32.reuse.H0_H0 ;  /* 0x20000020ff158230 */ /* 0x100fe20000004100 */
[----:B------:R-:W-:Y:S01]  /*5820*/  @!P0 FFMA.FTZ R0, R34, R35, R0 ;  /* 0x0000002322008223 */ /* 0x000fe20000010000 */
[----:B------:R-:W-:Y:S01]  /*5830*/  @!P0 HADD2.F32 R28, -RZ, R32.H1_H1 ;  /* 0x30000020ff1c8230 */ /* 0x000fe20000004100 */
[----:B------:R-:W-:Y:S01]  /*5840*/  @!P0 FFMA.FTZ R2, R37, R36, R2 ;  /* 0x0000002425028223 */ /* 0x000fe20000010002 */
[----:B------:R-:W-:Y:S01]  /*5850*/  @!P0 HADD2.F32 R30, -RZ, R22.H0_H0 ;  /* 0x20000016ff1e8230 */ /* 0x000fe20000004100 */
[----:B------:R-:W-:Y:S01]  /*5860*/  @!P0 FMUL.FTZ R68, R48, R21 ;  /* 0x0000001530448220 */ /* 0x000fe20000410000 */
[----:B------:R-:W-:Y:S01]  /*5870*/  @!P0 HADD2.F32 R47, -RZ, R42.H1_H1 ;  /* 0x3000002aff2f8230 */ /* 0x000fe20000004100 */
[----:B------:R-:W-:Y:S01]  /*5880*/  @!P0 FMUL.FTZ R5, R31, R28 ;  /* 0x0000001c1f058220 */ /* 0x000fe20000410000 */
[--C-:B------:R-:W-:Y:S01]  /*5890*/  @!P0 HADD2.F32 R42, -RZ, R43.reuse.H0_H0 ;  /* 0x2000002bff2a8230 */ /* 0x100fe20000004100 */
[----:B------:R-:W-:Y:S01]  /*58a0*/  @!P0 FFMA.FTZ R3, R38, R39, R3 ;  /* 0x0000002726038223 */ /* 0x000fe20000010003 */
[----:B------:R-:W-:Y:S01]  /*58b0*/  @!P0 HADD2.F32 R43, -RZ, R43.H1_H1 ;  /* 0x3000002bff2b8230 */ /* 0x000fe20000004100 */
[----:B------:R-:W-:Y:S01]  /*58c0*/  @!P0 FMUL.FTZ R57, R47, R20 ;  /* 0x000000142f398220 */ /* 0x000fe20000410000 */
[--C-:B------:R-:W-:Y:S01]  /*58d0*/  @!P0 HADD2.F32 R22, -RZ, R23.reuse.H0_H0 ;  /* 0x20000017ff168230 */ /* 0x100fe20000004100 */
[----:B------:R-:W-:Y:S01]  /*58e0*/  @!P0 FMUL.FTZ R70, R42, R28 ;  /* 0x0000001c2a468220 */ /* 0x000fe20000410000 */
[----:B------:R-:W-:Y:S01]  /*58f0*/  @!P0 HADD2.F32 R23, -RZ, R23.H1_H1 ;  /* 0x30000017ff178230 */ /* 0x000fe20000004100 */
[----:B------:R-:W-:Y:S01]  /*5900*/  @!P0 FMUL.FTZ R61, R43, R30 ;  /* 0x0000001e2b3d8220 */ /* 0x000fe20000410000 */
[----:B------:R-:W-:Y:S01]  /*5910*/  @!P0 HADD2.F32 R29, -RZ, R29.H1_H1 ;  /* 0x3000001dff1d8230 */ /* 0x000fe20000004100 */
[----:B------:R-:W-:Y:S01]  /*5920*/  @!P0 FFMA.FTZ R68, R22, R45, -R68 ;  /* 0x0000002d16448223 */ /* 0x000fe20000010844 */
[----:B------:R-:W-:Y:S01]  /*5930*/  @!P0 F2FP.PACK_AB R60, R60, R51 ;  /* 0x000000333c3c823e */ /* 0x000fe200000000ff */
[----:B------:R-:W-:Y:S01]  /*5940*/  @!P0 FFMA.FTZ R57, R23, R50, -R57 ;  /* 0x0000003217398223 */ /* 0x000fe20000010839 */
[----:B------:R-:W-:Y:S01]  /*5950*/  @!P0 F2FP.PACK_AB R49, R2, R0 ;  /* 0x000000000231823e */ /* 0x000fe200000000ff */
[----:B------:R-:W-:Y:S02]  /*5960*/  @!P0 FFMA.FTZ R70, R31, R44, -R70 ;  /* 0x0000002c1f468223 */ /* 0x000fe40000010846 */
[----:B------:R-:W-:Y:S01]  /*5970*/  @!P0 FFMA.FTZ R61, R29, R46, -R61 ;  /* 0x0000002e1d3d8223 */ /* 0x000fe2000001083d */
[----:B------:R-:W-:Y:S01]  /*5980*/  @!P0 F2FP.PACK_AB R57, R57, R68 ;  /* 0x000000443939823e */ /* 0x000fe200000000ff */
[----:B------:R-:W-:Y:S02]  /*5990*/  @!P0 IMAD.MOV.U32 R24, RZ, RZ, R60 ;  /* 0x000000ffff188224 */ /* 0x000fe400078e003c */
[----:B------:R-:W-:Y:S01]  /*59a0*/  @!P0 FMUL.FTZ R6, R29, R30 ;  /* 0x0000001e1d068220 */ /* 0x000fe20000410000 */
[----:B------:R-:W-:Y:S01]  /*59b0*/  @!P0 F2FP.PACK_AB R70, R61, R70 ;  /* 0x000000463d46823e */ /* 0x000fe200000000ff */
[----:B------:R-:W-:Y:S01]  /*59c0*/  @!P0 FFMA.FTZ R4, R41, R40, R4 ;  /* 0x0000002829048223 */ /* 0x000fe20000010004 */
[----:B------:R-:W-:Y:S01]  /*59d0*/  @!P0 MOV R27, R57 ;  /* 0x00000039001b8202 */ /* 0x000fe20000000f00 */
[----:B------:R-:W-:Y:S01]  /*59e0*/  @!P0 FMUL.FTZ R7, R22, R21 ;  /* 0x0000001516078220 */ /* 0x000fe20000410000 */
[----:B------:R-:W-:Y:S01]  /*59f0*/  @!P0 MOV R26, R70 ;  /* 0x00000046001a8202 */ /* 0x000fe20000000f00 */
[----:B------:R-:W-:Y:S01]  /*5a00*/  @!P0 FFMA.FTZ R5, R42, R44, R5 ;  /* 0x0000002c2a058223 */ /* 0x000fe20000010005 */
[----:B------:R-:W-:Y:S01]  /*5a10*/  @!P0 F2FP.PACK_AB R56, R4, R3 ;  /* 0x000000030438823e */ /* 0x000fe200000000ff */
[----:B------:R-:W-:Y:S02]  /*5a20*/  @!P0 FMUL.FTZ R8, R23, R20 ;  /* 0x0000001417088220 */ /* 0x000fe40000410000 */
[----:B------:R1:W-:Y:S01]  /*5a30*/  STG.E.128 [R58.64], R24 ;  /* 0x000000183a007986 */ /* 0x0003e2000c101d1c */
[----:B------:R-:W-:Y:S01]  /*5a40*/  @!P0 MOV R53, R56 ;  /* 0x0000003800358202 */ /* 0x000fe20000000f00 */
[----:B------:R-:W-:Y:S02]  /*5a50*/  @!P0 FFMA.FTZ R6, R43, R46, R6 ;  /* 0x0000002e2b068223 */ /* 0x000fe40000010006 */
        /* <DEDUP_REMOVED lines=8> */
[----:B------:R-:W-:Y:S04]  /*5ae0*/  IADD3 R120, P6, P0, R120, UR30, R108 ;  /* 0x0000001e78787c10 */ /* 0x000fe8000f8de06c */
[----:B------:R-:W-:Y:S02]  /*5af0*/  IADD3.X R3, R90, UR27, R96, P6, P0 ;  /* 0x0000001b5a037c10 */ /* 0x000fe4000b7e0460 */
[C---:B------:R-:W-:Y:S04]  /*5b00*/  LEA R4, P0, R120.reuse, c[0x0][0x1c8], 0x1 ;  /* 0x0000720078047a11 */ /* 0x040fe800078008ff */
[----:B------:R-:W-:Y:S05]  /*5b10*/  LEA.HI.X R5, R120, c[0x0][0x1cc], R3, 0x1, P0 ;  /* 0x0000730078057a11 */ /* 0x000fea00000f0c03 */
[----:B------:R1:W-:Y:S01]  /*5b20*/  STG.E.128 [R4.64], R52 ;  /* 0x0000003404007986 */ /* 0x0003e2000c101d1c */
[----:B------:R-:W-:-:S05]  /*5b30*/  BRA `(.L_x_308) ;  /* 0x0000018000007947 */ /* 0x000fca0003800000 */
.L_x_304:
[----:B------:R-:W-:Y:S04]  /*5b40*/  UIMAD UR4, UR17, -0x40, UR22 ;  /* 0xffffffc0110478a4 */ /* 0x000fe8000f8e0216 */
[----:B------:R-:W-:Y:S04]  /*5b50*/  UISETP.LT.AND UP0, UPT, UR4, 0x40, UPT ;  /* 0x000000400400788c */ /* 0x000fe8000bf01270 */
[----:B------:R-:W-:Y:S06]  /*5b60*/  USEL UR4, UR4, 0x40, UP0 ;  /* 0x0000004004047887 */ /* 0x000fec0008000000 */
[----:B------:R-:W-:Y:S11]  /*5b70*/  ISETP.GE.AND P0, PT, R121, UR4, PT ;  /* 0x0000000479007c0c */ /* 0x000ff6000bf06270 */
[----:B------:R-:W-:Y:S02]  /*5b80*/  @!UPT UIADD3 URZ, URZ, URZ, URZ ;  /* 0x0000003f3f3ff290 */ /* 0x000fe4000fffe03f */
[----:B------:R-:W-:-:S05]  /*5b90*/  @P0 BRA `(.L_x_308) ;  /* 0x0000012000000947 */ /* 0x000fca0003800000 */
[----:B------:R-:W-:Y:S02]  /*5ba0*/  ISETP.GE.AND P6, PT, R18, c[0x0][0x1d4], PT ;  /* 0x0000750012007a0c */ /* 0x000fe40003fc6270 */
[----:B------:R-:W-:Y:S11]  /*5bb0*/  ISETP.GE.AND P0, PT, R13, c[0x0][0x1d4], PT ;  /* 0x000075000d007a0c */ /* 0x000ff60003f06270 */
[----:B------:R-:W1:Y:S04]  /*5bc0*/  @!P6 LDS.128 R4, [R111+0x6000] ;  /* 0x006000006f04e984 */ /* 0x000e680000000c00 */
[----:B------:R-:W2:Y:S04]  /*5bd0*/  @!P0 LDS.128 R32, [R110+0x6000] ;  /* 0x006000006e208984 */ /* 0x000ea80000000c00 */
[----:B-1----:R-:W-:Y:S01]  /*5be0*/  @!P6 STG.E.128 [R64.64], R4 ;  /* 0x000000044000e986 */ /* 0x002fe2000c101d1c */
[----:B------:R-:W-:Y:S03]  /*5bf0*/  ISETP.GE.AND P6, PT, R12, c[0x0][0x1d4], PT ;  /* 0x000075000c007a0c */ /* 0x000fe60003fc6270 */
[----:B--2---:R-:W-:Y:S01]  /*5c00*/  @!P0 STG.E.128 [R64.64+0x40], R32 ;  /* 0x0000402040008986 */ /* 0x004fe2000c101d1c */
[----:B------:R-:W-:Y:S09]  /*5c10*/  ISETP.GE.AND P0, PT, R119, c[0x0][0x1d4], PT ;  /* 0x0000750077007a0c */ /* 0x000ff20003f06270 */
[----:B------:R-:W1:Y:S04]  /*5c20*/  @!P6 LDS.128 R28, [R111+0x8000] ;  /* 0x008000006f1ce984 */ /* 0x000e680000000c00 */
[----:B------:R-:W2:Y:S04]  /*5c30*/  @!P0 LDS.128 R24, [R110+0x8000] ;  /* 0x008000006e188984 */ /* 0x000ea80000000c00 */
[----:B-1----:R-:W-:Y:S01]  /*5c40*/  @!P6 STG.E.128 [R64.64+0x80], R28 ;  /* 0x0000801c4000e986 */ /* 0x002fe2000c101d1c */
[----:B------:R-:W-:Y:S03]  /*5c50*/  ISETP.GE.AND P6, PT, R118, c[0x0][0x1d4], PT ;  /* 0x0000750076007a0c */ /* 0x000fe60003fc6270 */
[----:B--2---:R-:W-:Y:S01]  /*5c60*/  @!P0 STG.E.128 [R64.64+0xc0], R24 ;  /* 0x0000c01840008986 */ /* 0x004fe2000c101d1c */
[----:B------:R-:W-:Y:S09]  /*5c70*/  ISETP.GE.AND P0, PT, R117, c[0x0][0x1d4], PT ;  /* 0x0000750075007a0c */ /* 0x000ff20003f06270 */
[----:B------:R-:W1:Y:S04]  /*5c80*/  @!P6 LDS.128 R20, [R111+0xa000] ;  /* 0x00a000006f14e984 */ /* 0x000e680000000c00 */
[----:B------:R-:W2:Y:S04]  /*5c90*/  @!P0 LDS.128 R4, [R110+0xa000] ;  /* 0x00a000006e048984 */ /* 0x000ea80000000c00 */
[----:B-1----:R1:W-:Y:S04]  /*5ca0*/  @!P6 STG.E.128 [R64.64+0x100], R20 ;  /* 0x000100144000e986 */ /* 0x0023e8000c101d1c */
[----:B--2---:R1:W-:Y:S02]  /*5cb0*/  @!P0 STG.E.128 [R64.64+0x140], R4 ;  /* 0x0001400440008986 */ /* 0x0043e4000c101d1c */
.L_x_308:
[----:B------:R-:W-:Y:S05]  /*5cc0*/  BSYNC B1 ;  /* 0x0000000000017941 */ /* 0x000fea0003800000 */
.L_x_303:
[----:B------:R-:W-:Y:S01]  /*5cd0*/  USHF.L.U32 UR4, UR17, 0x6, URZ ;  /* 0x0000000611047899 */ /* 0x000fe2000800063f */
[----:B-1----:R-:W-:Y:S01]  /*5ce0*/  P2R R6, PR, RZ, 0x2 ;  /* 0x00000002ff067803 */ /* 0x002fe20000000000 */
[----:B------:R-:W-:Y:S01]  /*5cf0*/  USHF.L.U64.HI UR13, UR17, 0x6, UR13 ;  /* 0x00000006110d7899 */ /* 0x000fe2000801020d */
[----:B------:R-:W-:Y:S01]  /*5d00*/  BSSY B0, `(.L_x_325) ;  /* 0x000004b000007945 */ /* 0x000fe20003800000 */
[----:B------:R-:W-:Y:S02]  /*5d10*/  UIADD3 UR5, -UR4, UR22, URZ ;  /* 0x0000001604057290 */ /* 0x000fe4000fffe13f */
[----:B------:R-:W-:Y:S02]  /*5d20*/  IADD3 R2, R92, -UR4, RZ ;  /* 0x800000045c027c10 */ /* 0x000fe4000fffe0ff */
[----:B------:R-:W-:Y:S01]  /*5d30*/  IADD3 R3, P0, R94, UR4, RZ ;  /* 0x000000045e037c10 */ /* 0x000fe2000ff1e0ff */
[----:B------:R-:W-:Y:S01]  /*5d40*/  UISETP.LT.AND UP0, UPT, UR5, 0x40, UPT ;  /* 0x000000400500788c */ /* 0x000fe2000bf01270 */
[C---:B------:R-:W-:Y:S02]  /*5d50*/  ISETP.GE.AND P6, PT, R2.reuse, 0x21, PT ;  /* 0x000000210200780c */ /* 0x040fe40003fc6270 */
[----:B------:R-:W-:Y:S01]  /*5d60*/  ISETP.GE.AND P1, PT, R2, 0x1, PT ;  /* 0x000000010200780c */ /* 0x000fe20003f26270 */
[----:B------:R-:W-:Y:S01]  /*5d70*/  USEL UR5, UR5, 0x40, UP0 ;  /* 0x0000004005057887 */ /* 0x000fe20008000000 */
[----:B------:R-:W-:Y:S09]  /*5d80*/  IADD3.X R0, R93, UR13, RZ, P0, !PT ;  /* 0x0000000d5d007c10 */ /* 0x000ff200087fe4ff */
[C---:B------:R-:W-:Y:S02]  /*5d90*/  @P6 IADD3 R5, P0, R3.reuse, 0x20, RZ ;  /* 0x0000002003056810 */ /* 0x040fe40007f1e0ff */
[----:B------:R-:W-:Y:S03]  /*5da0*/  @P1 IMAD.MOV.U32 R90, RZ, RZ, R132 ;  /* 0x000000ffff5a1224 */ /* 0x000fe600078e0084 */
[----:B------:R-:W-:Y:S02]  /*5db0*/  @P6 IMAD.X R4, RZ, RZ, R0, P0 ;  /* 0x000000ffff046224 */ /* 0x000fe400000e0600 */
[----:B------:R-:W-:Y:S02]  /*5dc0*/  @P1 IMAD R0, R0, c[0x0][0x258], RZ ;  /* 0x0000960000001a24 */ /* 0x000fe400078e02ff */
[C---:B-----5:R-:W-:Y:S04]  /*5dd0*/  @P1 IMAD.WIDE.U32 R20, R3.reuse, c[0x0][0x258], R90 ;  /* 0x0000960003141a25 */ /* 0x060fe800078e005a */
[----:B------:R-:W-:Y:S01]  /*5de0*/  @P1 IMAD R0, R3, c[0x0][0x25c], R0 ;  /* 0x0000970003001a24 */ /* 0x000fe200078e0200 */
[----:B------:R-:W-:Y:S01]  /*5df0*/  @P1 LEA R22, P0, R20, c[0x0][0x250], 0x1 ;  /* 0x0000940014161a11 */ /* 0x000fe200078008ff */
[----:B------:R-:W-:Y:S02]  /*5e00*/  @P6 IMAD.MOV.U32 R90, RZ, RZ, R132 ;  /* 0x000000ffff5a6224 */ /* 0x000fe400078e0084 */
[----:B------:R-:W-:Y:S02]  /*5e10*/  @P1 IMAD.IADD R0, R21, 0x1, R0 ;  /* 0x0000000115001824 */ /* 0x000fe400078e0200 */
[----:B------:R-:W-:Y:S03]  /*5e20*/  @P6 IMAD R4, R4, c[0x0][0x258], RZ ;  /* 0x0000960004046a24 */ /* 0x000fe600078e02ff */
[----:B------:R-:W-:Y:S01]  /*5e30*/  @P1 LEA.HI.X R23, R20, c[0x0][0x254], R0, 0x1, P0 ;  /* 0x0000950014171a11 */ /* 0x000fe200000f0c00 */
[C---:B------:R-:W-:Y:S01]  /*5e40*/  @P6 IMAD R4, R5.reuse, c[0x0][0x25c], R4 ;  /* 0x0000970005046a24 */ /* 0x040fe200078e0204 */
[----:B------:R-:W-:Y:S01]  /*5e50*/  ISETP.NE.AND P1, PT, R6, RZ, PT ;  /* 0x000000ff0600720c */ /* 0x000fe20003f25270 */
[----:B------:R-:W-:Y:S04]  /*5e60*/  @P6 IMAD.WIDE.U32 R6, R5, c[0x0][0x258], R90 ;  /* 0x0000960005066a25 */ /* 0x000fe800078e005a */
[----:B------:R-:W-:Y:S01]  /*5e70*/  @P6 IMAD.IADD R4, R7, 0x1, R4 ;  /* 0x0000000107046824 */ /* 0x000fe200078e0204 */
[C---:B------:R-:W-:Y:S04]  /*5e80*/  @P6 LEA R20, P0, R6.reuse, c[0x0][0x250], 0x1 ;  /* 0x0000940006146a11 */ /* 0x040fe800078008ff */
[----:B------:R-:W-:Y:S02]  /*5e90*/  @P6 LEA.HI.X R21, R6, c[0x0][0x254], R4, 0x1, P0 ;  /* 0x0000950006156a11 */ /* 0x000fe400000f0c04 */
[----:B------:R-:W-:Y:S11]  /*5ea0*/  ISETP.GE.AND P0, PT, R2, 0x1, PT ;  /* 0x000000010200780c */ /* 0x000ff60003f06270 */
[----:B------:R-:W-:Y:S02]  /*5eb0*/  @!UPT UIADD3 URZ, URZ, URZ, URZ ;  /* 0x0000003f3f3ff290 */ /* 0x000fe4000fffe03f */
[----:B------:R-:W-:Y:S01]  /*5ec0*/  @!PT LDS RZ, [RZ] ;  /* 0x00000000fffff984 */ /* 0x000fe20000000800 */
[----:B------:R-:W-:Y:S01]  /*5ed0*/  @!PT LDS RZ, [RZ] ;  /* 0x00000000fffff984 */ /* 0x000fe20000000800 */
[----:B------:R-:W-:Y:S01]  /*5ee0*/  @!PT LDS RZ, [RZ] ;  /* 0x00000000fffff984 */ /* 0x000fe20000000800 */
[----:B------:R1:W-:Y:S04]  /*5ef0*/  @P0 LDGSTS.E.BYPASS.LTC128B.128 [R116+0x100], [R22.64], !P5 ;  /* 0x0010000016740fae */ /* 0x0003e8000e901d5c */
[----:B------:R1:W-:Y:S04]  /*5f00*/  @P0 LDGSTS.E.BYPASS.LTC128B.128 [R116+0x2100], [R22.64+0x80], !P4 ;  /* 0x0210008016740fae */ /* 0x0003e8000e101d5c */
[----:B------:R1:W-:Y:S01]  /*5f10*/  @P0 LDGSTS.E.BYPASS.LTC128B.128 [R116+0x4100], [R22.64+0x100], !P3 ;  /* 0x0410010016740fae */ /* 0x0003e2000d901d5c */
[----:B------:R-:W-:Y:S03]  /*5f20*/  ISETP.GE.AND P0, PT, R121, UR5, PT ;  /* 0x0000000579007c0c */ /* 0x000fe6000bf06270 */
[----:B------:R1:W-:Y:S04]  /*5f30*/  @P6 LDGSTS.E.BYPASS.LTC128B.128 [R116+0x1100], [R20.64], !P5 ;  /* 0x0110000014746fae */ /* 0x0003e8000e901d5c */
[----:B------:R1:W-:Y:S04]  /*5f40*/  @P6 LDGSTS.E.BYPASS.LTC128B.128 [R116+0x3100], [R20.64+0x80], !P4 ;  /* 0x0310008014746fae */ /* 0x0003e8000e101d5c */
[----:B------:R1:W-:Y:S04]  /*5f50*/  @P6 LDGSTS.E.BYPASS.LTC128B.128 [R116+0x5100], [R20.64+0x100], !P3 ;  /* 0x0510010014746fae */ /* 0x0003e8000d901d5c */
[----:B------:R-:W0:Y:S01]  /*5f60*/  LDGDEPBAR ;  /* 0x00000000000079af */ /* 0x000e220000000000 */
[----:B------:R-:W-:Y:S04]  /*5f70*/  DEPBAR.LE SB0, 0x0 ;  /* 0x000080000000791a */ /* 0x000fe80000000000 */
[----:B------:R-:W-:Y:S06]  /*5f80*/  BAR.SYNC.DEFER_BLOCKING 0x0 ;  /* 0x0000000000007b1d */ /* 0x000fec0000010000 */
[----:B------:R-:W-:-:S05]  /*5f90*/  @P0 BRA `(.L_x_326) ;  /* 0x0000021000000947 */ /* 0x000fca0003800000 */
[----:B-1----:R-:W-:Y:S01]  /*5fa0*/  IADD3 R3, P0, R89, UR4, RZ ;  /* 0x0000000459037c10 */ /* 0x002fe2000ff1e0ff */
[----:B------:R-:W-:Y:S01]  /*5fb0*/  IMAD.MOV.U32 R20, RZ, RZ, R130 ;  /* 0x000000ffff147224 */ /* 0x000fe200078e0082 */
[----:B------:R-:W-:Y:S01]  /*5fc0*/  ISETP.GE.AND P6, PT, R18, c[0x0][0x1d4], PT ;  /* 0x0000750012007a0c */ /* 0x000fe20003fc6270 */
[----:B------:R-:W-:Y:S01]  /*5fd0*/  IMAD.MOV.U32 R21, RZ, RZ, R87 ;  /* 0x000000ffff157224 */ /* 0x000fe200078e0057 */
[----:B------:R-:W-:Y:S03]  /*5fe0*/  IADD3.X R0, R88, UR13, RZ, P0, !PT ;  /* 0x0000000d58007c10 */ /* 0x000fe600087fe4ff */
        /* <DEDUP_REMOVED lines=28> */
.L_x_326:
[----:B-1----:R-:W-:Y:S05]  /*61b0*/  BSYNC B0 ;  /* 0x0000000000007941 */ /* 0x002fea0003800000 */
.L_x_325:
[----:B------:R-:W-:Y:S01]  /*61c0*/  UISETP.GT.AND UP0, UPT, UR17, UR8, UPT ;  /* 0x000000081100728c */ /* 0x000fe2000bf04270 */
[----:B------:R-:W-:Y:S01]  /*61d0*/  IMAD.U32 R0, RZ, RZ, UR32 ;  /* 0x00000020ff007e24 */ /* 0x000fe2000f8e00ff */
[----:B------:R-:W-:Y:S04]  /*61e0*/  UIADD3 UR17, UR17, -0x1, URZ ;  /* 0xffffffff11117890 */ /* 0x000fe8000fffe03f */
[----:B------:R-:W-:Y:S02]  /*61f0*/  PLOP3.LUT P0, PT, PT, PT, UP0, 0x80, 0x0 ;  /* 0x000000000000781c */ /* 0x000fe40003f0f008 */
[----:B------:R-:W-:Y:S03]  /*6200*/  PLOP3.LUT P6, PT, PT, PT, UP0, 0x80, 0x0 ;  /* 0x000000000000781c */ /* 0x000fe60003fcf008 */
[----:B------:R-:W-:Y:S02]  /*6210*/  @UP0 USHF.R.S32.HI UR5, URZ, 0x1f, UR17 ;  /* 0x0000001f3f050899 */ /* 0x000fe40008011411 */
[----:B------:R-:W-:Y:S04]  /*6220*/  @UP0 UIMAD UR4, UR25, UR17, URZ ;  /* 0x00000011190402a4 */ /* 0x000fe8000f8e023f */
[----:B------:R-:W-:Y:S02]  /*6230*/  @UP0 UIMAD UR4, UR5, UR26, UR4 ;  /* 0x0000001a050402a4 */ /* 0x000fe4000f8e0204 */
[----:B------:R-:W-:Y:S02]  /*6240*/  @P0 IMAD.MOV.U32 R2, RZ, RZ, R134 ;  /* 0x000000ffff020224 */ /* 0x000fe400078e0086 */
[----:B------:R-:W-:Y:S01]  /*6250*/  @P0 IMAD.MOV.U32 R3, RZ, RZ, R139 ;  /* 0x000000ffff030224 */ /* 0x000fe200078e008b */
[----:B------:R-:W-:Y:S03]  /*6260*/  PLOP3.LUT P0, PT, PT, PT, UP0, 0x80, 0x0 ;  /* 0x000000000000781c */ /* 0x000fe60003f0f008 */
[----:B------:R-:W-:Y:S01]  /*6270*/  @P6 IMAD.WIDE.U32 R2, R80, UR17, R2 ;  /* 0x0000001150026c25 */ /* 0x000fe2000f8e0002 */
[----:B------:R-:W-:Y:S09]  /*6280*/  PLOP3.LUT P6, PT, PT, PT, UP0, 0x80, 0x0 ;  /* 0x000000000000781c */ /* 0x000ff20003fcf008 */
[----:B------:R-:W-:Y:S01]  /*6290*/  @P0 IADD3 R5, R3, UR4, RZ ;  /* 0x0000000403050c10 */ /* 0x000fe2000fffe0ff */
[----:B------:R-:W-:Y:S01]  /*62a0*/  IMAD.U32 R3, RZ, RZ, UR33 ;  /* 0x00000021ff037e24 */ /* 0x000fe2000f8e00ff */
[----:B------:R-:W-:Y:S02]  /*62b0*/  PLOP3.LUT P0, PT, PT, PT, UP0, 0x80, 0x0 ;  /* 0x000000000000781c */ /* 0x000fe40003f0f008 */
[C---:B------:R-:W-:Y:S11]  /*62c0*/  @P6 LEA R4, P6, R2.reuse, c[0x0][0x220], 0x1 ;  /* 0x0000880002046a11 */ /* 0x040ff600078c08ff */
[----:B------:R-:W-:Y:S02]  /*62d0*/  @!UPT UIADD3 URZ, URZ, URZ, URZ ;  /* 0x0000003f3f3ff290 */ /* 0x000fe4000fffe03f */
[----:B------:R-:W-:Y:S02]  /*62e0*/  @P0 LEA.HI.X R5, R2, c[0x0][0x224], R5, 0x1, P6 ;  /* 0x0000890002050a11 */ /* 0x000fe400030f0c05 */
[----:B------:R-:W-:Y:S02]  /*62f0*/  PLOP3.LUT P6, PT, PT, PT, UP0, 0x80, 0x0 ;  /* 0x000000000000781c */ /* 0x000fe40003fcf008 */
[----:B------:R-:W-:Y:S11]  /*6300*/  PLOP3.LUT P0, PT, PT, PT, UP0, 0x80, 0x0 ;  /* 0x000000000000781c */ /* 0x000ff60003f0f008 */
[C---:B------:R-:W-:Y:S11]  /*6310*/  @P6 LEA R2, P6, R3.reuse, R4, 0x1 ;  /* 0x0000000403026211 */ /* 0x040ff600078c08ff */
[----:B------:R-:W-:Y:S02]  /*6320*/  @!UPT UIADD3 URZ, URZ, URZ, URZ ;  /* 0x0000003f3f3ff290 */ /* 0x000fe4000fffe03f */
[----:B------:R-:W-:Y:S02]  /*6330*/  @P0 LEA.HI.X R3, R3, R5, R0, 0x1, P6 ;  /* 0x0000000503030211 */ /* 0x000fe400030f0c00 */
[----:B------:R-:W-:Y:S02]  /*6340*/  PLOP3.LUT P6, PT, PT, PT, UP0, 0x80, 0x0 ;  /* 0x000000000000781c */ /* 0x000fe40003fcf008 */
[----:B------:R-:W-:Y:S02]  /*6350*/  PLOP3.LUT P6, PT, PT, PT, UP0, 0x80, 0x0 ;  /* 0x000000000000781c */ /* 0x000fe40003fcf008 */
[----:B------:R-:W-:Y:S02]  /*6360*/  PLOP3.LUT P0, PT, PT, PT, UP0, 0x80, 0x0 ;  /* 0x000000000000781c */ /* 0x000fe40003f0f008 */
[----:B------:R-:W-:Y:S09]  /*6370*/  PLOP3.LUT P0, PT, PT, PT, UP0, 0x80, 0x0 ;  /* 0x000000000000781c */ /* 0x000ff20003f0f008 */
[----:B------:R-:W-:Y:S01]  /*6380*/  @!PT LDS RZ, [RZ] ;  /* 0x00000000fffff984 */ /* 0x000fe20000000800 */
[----:B------:R-:W-:Y:S01]  /*6390*/  @!PT LDS RZ, [RZ] ;  /* 0x00000000fffff984 */ /* 0x000fe20000000800 */
[----:B------:R-:W-:Y:S01]  /*63a0*/  @!PT LDS RZ, [RZ] ;  /* 0x00000000fffff984 */ /* 0x000fe20000000800 */
[----:B------:R1:W-:Y:S01]  /*63b0*/  @P6 LDGSTS.E.BYPASS.LTC128B.128 [R116+0x6100], [R4.64], !P5 ;  /* 0x0610000004746fae */ /* 0x0003e2000e901d5c */
[----:B------:R-:W-:Y:S03]  /*63c0*/  PLOP3.LUT P6, PT, PT, PT, UP0, 0x80, 0x0 ;  /* 0x000000000000781c */ /* 0x000fe60003fcf008 */
[----:B------:R1:W-:Y:S01]  /*63d0*/  @P0 LDGSTS.E.BYPASS.LTC128B.128 [R116+0x8100], [R4.64+0x80], !P4 ;  /* 0x0810008004740fae */ /* 0x0003e2000e101d5c */
[----:B------:R-:W-:Y:S09]  /*63e0*/  PLOP3.LUT P0, PT, PT, PT, UP0, 0x80, 0x0 ;  /* 0x000000000000781c */ /* 0x000ff20003f0f008 */
[----:B------:R1:W-:Y:S01]  /*63f0*/  @P6 LDGSTS.E.BYPASS.LTC128B.128 [R116+0xa100], [R4.64+0x100], !P3 ;  /* 0x0a10010004746fae */ /* 0x0003e2000d901d5c */
[----:B------:R-:W-:Y:S03]  /*6400*/  PLOP3.LUT P6, PT, PT, PT, UP0, 0x80, 0x0 ;  /* 0x000000000000781c */ /* 0x000fe60003fcf008 */
[----:B------:R1:W-:Y:S01]  /*6410*/  @P0 LDGSTS.E.BYPASS.LTC128B.128 [R116+0x7100], [R2.64], !P5 ;  /* 0x0710000002740fae */ /* 0x0003e2000e901d5c */
[----:B------:R-:W-:Y:S09]  /*6420*/  PLOP3.LUT P0, PT, PT, PT, UP0, 0x80, 0x0 ;  /* 0x000000000000781c */ /* 0x000ff20003f0f008 */
[----:B------:R1:W-:Y:S04]  /*6430*/  @P6 LDGSTS.E.BYPASS.LTC128B.128 [R116+0x9100], [R2.64+0x80], !P4 ;  /* 0x0910008002746fae */ /* 0x0003e8000e101d5c */
[----:B------:R1:W-:Y:S01]  /*6440*/  @P0 LDGSTS.E.BYPASS.LTC128B.128 [R116+0xb100], [R2.64+0x100], !P3 ;  /* 0x0b10010002740fae */ /* 0x0003e2000d901d5c */
[----:B------:R-:W-:Y:S03]  /*6450*/  PLOP3.LUT P0, PT, PT, PT, UP0, 0x80, 0x0 ;  /* 0x000000000000781c */ /* 0x000fe60003f0f008 */
[----:B------:R-:W0:Y:S10]  /*6460*/  LDGDEPBAR ;  /* 0x00000000000079af */ /* 0x000e340000000000 */
[----:B------:R-:W-:-:S05]  /*6470*/  @P0 BRA `(.L_x_327) ;  /* 0xffffbf0000000947 */ /* 0x000fca000383ffff */
[----:B------:R-:W-:Y:S06]  /*6480*/  BAR.SYNC.DEFER_BLOCKING 0x0 ;  /* 0x0000000000007b1d */ /* 0x000fec0000010000 */
.L_x_302:
[----:B------:R-:W-:Y:S01]  /*6490*/  UIADD3 UR6, UR18, 0x7f, URZ ;  /* 0x0000007f12067890 */ /* 0x000fe2000fffe03f */
[----:B------:R-:W-:Y:S01]  /*64a0*/  PLOP3.LUT P0, PT, PT, PT, UP2, 0x40, 0x0 ;  /* 0x000000000000781c */ /* 0x000fe20003f0e828 */
[----:B------:R-:W-:-:S02]  /*64b0*/  ULDC.64 UR4, c[0x0][0x2c8] ;  /* 0x0000b20000047ab9 */ /* 0x000fc40000000a00 */
[----:B------:R-:W-:Y:S02]  /*64c0*/  UIMAD.WIDE.U32 UR26, UR6, UR4, URZ ;  /* 0x00000004061a72a5 */ /* 0x000fe4000f8e003f */
[----:B------:R-:W-:Y:S02]  /*64d0*/  ULDC UR7, c[0x0][0x328] ;  /* 0x0000ca0000077ab9 */ /* 0x000fe40000000800 */
[----:B------:R-:W-:Y:S02]  /*64e0*/  @UP3 USHF.R.U32.HI UR6, URZ, UR5, UR27 ;  /* 0x000000053f063299 */ /* 0x000fe4000801161b */
[----:B------:R-:W-:Y:S02]  /*64f0*/  UIADD3 UR19, UR19, UR20, URZ ;  /* 0x0000001413137290 */ /* 0x000fe4000fffe03f */
[----:B------:R-:W-:-:S04]  /*6500*/  UIADD3 UR11, UR11, UR6, URZ ;  /* 0x000000060b0b7290 */ /* 0x000fc8000fffe03f */
[----:B------:R-:W-:Y:S01]  /*6510*/  UIADD3 UR7, UR11, UR7, URZ ;  /* 0x000000070b077290 */ /* 0x000fe2000fffe03f */
[----:B------:R-:W-:Y:S05]  /*6520*/  @P0 BRA `(.L_x_328) ;  /* 0x0000015000000947 */ /* 0x000fea0003800000 */
[----:B------:R-:W-:Y:S01]  /*6530*/  ISETP.LT.AND P0, PT, RZ, UR11, PT ;  /* 0x0000000bff007c0c */ /* 0x000fe2000bf01270 */
[----:B------:R-:W-:Y:S02]  /*6540*/  UIADD3 UR8, UR11, -0x1, URZ ;  /* 0xffffffff0b087890 */ /* 0x000fe4000fffe03f */
[----:B------:R-:W-:-:S10]  /*6550*/  ULDC UR6, c[0x0][0x32c] ;  /* 0x0000cb0000067ab9 */ /* 0x000fd40000000800 */
[----:B------:R-:W-:Y:S05]  /*6560*/  @P0 BRA `(.L_x_329) ;  /* 0x0000008000000947 */ /* 0x000fea0003800000 */
[----:B------:R-:W-:Y:S02]  /*6570*/  UISETP.NE.AND UP0, UPT, UR6, 0x1, UPT ;  /* 0x000000010600788c */ /* 0x000fe4000bf05270 */
[----:B------:R-:W-:Y:S02]  /*6580*/  UIADD3 UR8, -UR11, URZ, URZ ;  /* 0x0000003f0b087290 */ /* 0x000fe4000fffe13f */
[----:B------:R-:W-:Y:S02]  /*6590*/  ULDC.64 UR4, c[0x0][0x330] ;  /* 0x0000cc0000047ab9 */ /* 0x000fe40000000a00 */
[----:B------:R-:W-:-:S07]  /*65a0*/  UIMAD.WIDE.U32 UR26, UR8, UR4, URZ ;  /* 0x00000004081a72a5 */ /* 0x000fce000f8e003f */
[----:B------:R-:W-:Y:S02]  /*65b0*/  @UP0 UMOV UR11, UR27 ;  /* 0x0000001b000b0c82 */ /* 0x000fe40008000000 */
[----:B------:R-:W-:-:S04]  /*65c0*/  @UP0 USHF.R.U32.HI UR8, URZ, UR5, UR11 ;  /* 0x000000053f080299 */ /* 0x000fc8000801160b */
[----:B------:R-:W-:Y:S01]  /*65d0*/  ULOP3.LUT UR8, URZ, UR8, URZ, 0x33, !UPT ;  /* 0x000000083f087292 */ /* 0x000fe2000f8e333f */
[----:B------:R-:W-:Y:S05]  /*65e0*/  BRA `(.L_x_330) ;  /* 0x0000005000007947 */ /* 0x000fea0003800000 */
.L_x_329:
[----:B------:R-:W-:Y:S02]  /*65f0*/  UISETP.NE.AND UP0, UPT, UR6, 0x1, UPT ;  /* 0x000000010600788c */ /* 0x000fe4000bf05270 */
[----:B------:R-:W-:Y:S02]  /*6600*/  ULDC.64 UR4, c[0x0][0x330] ;  /* 0x0000cc0000047ab9 */ /* 0x000fe40000000a00 */
[----:B------:R-:W-:-:S07]  /*6610*/  UIMAD.WIDE.U32 UR26, UR8, UR4, URZ ;  /* 0x00000004081a72a5 */ /* 0x000fce000f8e003f */
[----:B------:R-:W-:Y:S02]  /*6620*/  @UP0 UMOV UR11, UR27 ;  /* 0x0000001b000b0c82 */ /* 0x000fe40008000000 */
[----:B------:R-:W-:Y:S02]  /*6630*/  @UP0 USHF.R.U32.HI UR8, URZ, UR5, UR11 ;  /* 0x000000053f080299 */ /* 0x000fe4000801160b */
.L_x_330:
[----:B------:R-:W-:Y:S02]  /*6640*/  ULDC UR4, c[0x0][0x32c] ;  /* 0x0000cb0000047ab9 */ /* 0x000fe40000000800 */
[----:B------:R-:W-:-:S04]  /*6650*/  UIMAD UR4, UR8, UR6, UR4 ;  /* 0x00000006080472a4 */ /* 0x000fc8000f8e0204 */
[----:B------:R-:W-:-:S04]  /*6660*/  UISETP.LT.AND UP0, UPT, UR7, UR4, UPT ;  /* 0x000000040700728c */ /* 0x000fc8000bf01270 */
[----:B------:R-:W-:-:S04]  /*6670*/  USEL UR7, UR7, UR4, UP0 ;  /* 0x0000000407077287 */ /* 0x000fc80008000000 */
.L_x_328:
[----:B------:R-:W-:Y:S01]  /*6680*/  UIADD3 UR6, UR7, 0x3f, URZ ;  /* 0x0000003f07067890 */ /* 0x000fe2000fffe03f */
[----:B------:R-:W-:Y:S01]  /*6690*/  PLOP3.LUT P0, PT, PT, PT, UP2, 0x40, 0x0 ;  /* 0x000000000000781c */ /* 0x000fe20003f0e828 */
[----:B------:R-:W-:Y:S02]  /*66a0*/  ULDC.64 UR4, c[0x0][0x2c8] ;  /* 0x0000b20000047ab9 */ /* 0x000fe40000000a00 */
[----:B------:R-:W-:Y:S02]  /*66b0*/  USHF.R.S32.HI UR7, URZ, 0x1f, UR6 ;  /* 0x0000001f3f077899 */ /* 0x000fe40008011406 */
[----:B------:R-:W-:Y:S02]  /*66c0*/  UIMAD.WIDE.U32 UR26, UR18, UR4, URZ ;  /* 0x00000004121a72a5 */ /* 0x000fe4000f8e003f */
[----:B------:R-:W-:Y:S02]  /*66d0*/  ULEA.HI UR7, UR7, UR6, URZ, 0x6 ;  /* 0x0000000607077291 */ /* 0x000fe4000f8f303f */
[----:B------:R-:W-:-:S02]  /*66e0*/  ULDC UR4, c[0x0][0x324] ;  /* 0x0000c90000047ab9 */ /* 0x000fc40000000800 */
[----:B------:R-:W-:Y:S02]  /*66f0*/  UMOV UR6, UR18 ;  /* 0x0000001200067c82 */ /* 0x000fe40008000000 */
[----:B------:R-:W-:Y:S02]  /*6700*/  USHF.R.S32.HI UR7, URZ, 0x6, UR7 ;  /* 0x000000063f077899 */ /* 0x000fe40008011407 */
[----:B------:R-:W-:Y:S02]  /*6710*/  @UP3 USHF.R.U32.HI UR6, URZ, UR5, UR27 ;  /* 0x000000053f063299 */ /* 0x000fe4000801161b */
[----:B------:R-:W-:Y:S02]  /*6720*/  UISETP.LT.AND UP0, UPT, UR7, UR9, UPT ;  /* 0x000000090700728c */ /* 0x000fe4000bf01270 */
[----:B------:R-:W-:Y:S02]  /*6730*/  UIADD3 UR5, UR10, UR6, URZ ;  /* 0x000000060a057290 */ /* 0x000fe4000fffe03f */
[----:B------:R-:W-:-:S02]  /*6740*/  USEL UR9, UR7, UR9, UP0 ;  /* 0x0000000907097287 */ /* 0x000fc40008000000 */
[----:B------:R-:W-:Y:S01]  /*6750*/  UIADD3 UR6, UR5, -UR4, URZ ;  /* 0x8000000405067290 */ /* 0x000fe2000fffe03f */
        /* <DEDUP_REMOVED lines=14> */
.L_x_332:
[----:B------:R-:W-:Y:S02]  /*6840*/  ULDC UR4, c[0x0][0x32c] ;  /* 0x0000cb0000047ab9 */ /* 0x000fe40000000800 */
[----:B------:R-:W-:-:S03]  /*6850*/  UISETP.NE.AND UP0, UPT, UR4, 0x1, UPT ;  /* 0x000000010400788c */ /* 0x000fc6000bf05270 */
[----:B------:R-:W-:Y:S02]  /*6860*/  ULDC.64 UR4, c[0x0][0x330] ;  /* 0x0000cc0000047ab9 */ /* 0x000fe40000000a00 */
[----:B------:R-:W-:-:S07]  /*6870*/  UIMAD.WIDE.U32 UR26, UR7, UR4, URZ ;  /* 0x00000004071a72a5 */ /* 0x000fce000f8e003f */
[----:B------:R-:W-:Y:S02]  /*6880*/  @UP0 UMOV UR11, UR27 ;  /* 0x0000001b000b0c82 */ /* 0x000fe40008000000 */
[----:B------:R-:W-:Y:S02]  /*6890*/  @UP0 USHF.R.U32.HI UR7, URZ, UR5, UR11 ;  /* 0x000000053f070299 */ /* 0x000fe4000801160b */
.L_x_333:
[----:B------:R-:W-:Y:S02]  /*68a0*/  ULDC UR4, c[0x0][0x32c] ;  /* 0x0000cb0000047ab9 */ /* 0x000fe40000000800 */
[----:B------:R-:W-:-:S04]  /*68b0*/  UIMAD UR4, UR7, UR4, URZ ;  /* 0x00000004070472a4 */ /* 0x000fc8000f8e023f */
[----:B------:R-:W-:-:S04]  /*68c0*/  UISETP.LT.AND UP0, UPT, UR6, UR4, UPT ;  /* 0x000000040600728c */ /* 0x000fc8000bf01270 */
[----:B------:R-:W-:-:S04]  /*68d0*/  USEL UR6, UR6, UR4, !UP0 ;  /* 0x0000000406067287 */ /* 0x000fc8000c000000 */
.L_x_331:
[----:B------:R-:W-:Y:S01]  /*68e0*/  USHF.R.S32.HI UR4, URZ, 0x1f, UR6 ;  /* 0x0000001f3f047899 */ /* 0x000fe20008011406 */
[----:B------:R-:W-:Y:S01]  /*68f0*/  PLOP3.LUT P2, PT, PT, PT, PT, 0x80, 0x0 ;  /* 0x000000000000781c */ /* 0x000fe20003f4f070 */
[----:B-1----:R-:W-:Y:S01]  /*6900*/  IMAD.MOV.U32 R3, RZ, RZ, RZ ;  /* 0x000000ffff037224 */ /* 0x002fe200078e00ff */
[----:B------:R-:W-:Y:S01]  /*6910*/  CS2R R96, SRZ ;  /* 0x0000000000607805 */ /* 0x000fe2000001ff00 */
[----:B------:R-:W-:Y:S01]  /*6920*/  ULEA.HI UR4, UR4, UR6, URZ, 0x6 ;  /* 0x0000000604047291 */ /* 0x000fe2000f8f303f */
[----:B------:R-:W-:Y:S01]  /*6930*/  IMAD.MOV.U32 R98, RZ, RZ, RZ ;  /* 0x000000ffff627224 */ /* 0x000fe200078e00ff */
[----:B-----5:R-:W-:Y:S01]  /*6940*/  CS2R R94, SRZ ;  /* 0x00000000005e7805 */ /* 0x020fe2000001ff00 */
        /* <DEDUP_REMOVED lines=11> */
[----:B------:R-:W-:Y:S01]  /*6a00*/  MOV R4, RZ ;  /* 0x000000ff00047202 */ /* 0x000fe20000000f00 */
        /* <DEDUP_REMOVED lines=41> */
[----:B------:R-:W-:Y:S02]  /*6ca0*/  ULDC.64 UR4, c[0x0][0x340] ;  /* 0x0000d00000047ab9 */ /* 0x000fe40000000a00 */
[----:B------:R-:W-:-:S02]  /*6cb0*/  UISETP.NE.U32.AND UP1, UPT, URZ, UR4, UPT ;  /* 0x000000043f00728c */ /* 0x000fc4000bf25070 */
[----:B------:R-:W-:Y:S02]  /*6cc0*/  ULDC.64 UR6, c[0x0][0x340] ;  /* 0x0000d00000067ab9 */ /* 0x000fe40000000a00 */
[----:B------:R-:W-:-:S06]  /*6cd0*/  UISETP.NE.AND.EX UP1, UPT, URZ, UR5, UPT, UP1 ;  /* 0x000000053f00728c */ /* 0x000fcc000bf25310 */
[----:B------:R-:W-:-:S05]  /*6ce0*/  PLOP3.LUT P3, PT, PT, PT, UP1, 0x80, 0x0 ;  /* 0x000000000000781c */ /* 0x000fca0003f6f018 */
[----:B------:R-:W-:Y:S02]  /*6cf0*/  @UP1 UMOV UR4, 0x4 ;  /* 0x0000000400041882 */ /* 0x000fe40000000000 */
[----:B------:R-:W-:-:S06]  /*6d00*/  @UP1 UIMAD.WIDE UR4, UR24, UR4, UR6 ;  /* 0x00000004180412a5 */ /* 0x000fcc000f8e0206 */
[----:B------:R-:W-:Y:S02]  /*6d10*/  IMAD.U32 R3, RZ, RZ, UR5 ;  /* 0x00000005ff037e24 */ /* 0x000fe4000f8e00ff */
[----:B------:R-:W-:Y:S01]  /*6d20*/  IMAD.U32 R2, RZ, RZ, UR4 ;  /* 0x00000004ff027e24 */ /* 0x000fe2000f8e00ff */
[----:B------:R-:W-:Y:S01]  /*6d30*/  SHF.R.S32.HI R77, RZ, 0x1f, R78 ;  /* 0x0000001fff4d7819 */ /* 0x000fe2000001144e */
[----:B------:R-:W-:Y:S02]  /*6d40*/  USHF.R.S32.HI UR6, URZ, 0x1f, UR21 ;  /* 0x0000001f3f067899 */ /* 0x000fe40008011415 */
[----:B------:R-:W-:Y:S01]  /*6d50*/  ULDC.64 UR4, c[0x0][0x178] ;  /* 0x00005e0000047ab9 */ /* 0x000fe20000000a00 */
[----:B------:R1:W2:Y:S01]  /*6d60*/  @P3 LDG.E R3, [R2.64] ;  /* 0x0000001c02033981 */ /* 0x0002a2000c1e1900 */
[CC--:B------:R-:W-:Y:S01]  /*6d70*/  LEA.HI R5, R77.reuse, R78.reuse, RZ, 0x3 ;  /* 0x0000004e4d057211 */ /* 0x0c0fe200078f18ff */
[----:B------:R-:W-:Y:S01]  /*6d80*/  UIMAD UR6, UR6, UR4, URZ ;  /* 0x00000004060672a4 */ /* 0x000fe2000f8e023f */
[----:B------:R-:W-:Y:S01]  /*6d90*/  LEA.HI R7, R77, R78, RZ, 0x4 ;  /* 0x0000004e4d077211 */ /* 0x000fe200078f20ff */
[----:B------:R-:W-:Y:S01]  /*6da0*/  UIMAD.WIDE.U32 UR26, UR21, UR4, URZ ;  /* 0x00000004151a72a5 */ /* 0x000fe2000f8e003f */
[----:B------:R-:W-:Y:S01]  /*6db0*/  SHF.R.S32.HI R45, RZ, 0x3, R5 ;  /* 0x00000003ff2d7819 */ /* 0x000fe20000011405 */
[----:B------:R-:W-:Y:S01]  /*6dc0*/  UIMAD UR21, UR21, UR5, UR6 ;  /* 0x00000005151572a4 */ /* 0x000fe2000f8e0206 */
[----:B------:R-:W-:Y:S01]  /*6dd0*/  LOP3.LUT R5, R5, 0xfffffff8, RZ, 0xc0, !PT ;  /* 0xfffffff805057812 */ /* 0x000fe200078ec0ff */
[----:B------:R-:W-:Y:S01]  /*6de0*/  USHF.R.S32.HI UR11, URZ, 0x1f, UR24 ;  /* 0x0000001f3f0b7899 */ /* 0x000fe20008011418 */
[----:B------:R-:W-:Y:S01]  /*6df0*/  SHF.R.S32.HI R4, RZ, 0x4, R7 ;  /* 0x00000004ff047819 */ /* 0x000fe20000011407 */
[----:B------:R-:W-:Y:S01]  /*6e00*/  IMAD.SHL.U32 R19, R45, 0x40, RZ ;  /* 0x000000402d137824 */ /* 0x000fe200078e00ff */
[----:B------:R-:W-:Y:S01]  /*6e10*/  ULDC.64 UR6, c[0x0][0x348] ;  /* 0x0000d20000067ab9 */ /* 0x000fe20000000a00 */
[----:B------:R-:W-:Y:S01]  /*6e20*/  IMAD.IADD R0, R78, 0x1, -R5 ;  /* 0x000000014e007824 */ /* 0x000fe200078e0a05 */
[----:B------:R-:W-:Y:S01]  /*6e30*/  LEA.HI R47, R7, R4, RZ, 0x1 ;  /* 0x00000004072f7211 */ /* 0x000fe200078f08ff */
[----:B------:R-:W-:Y:S01]  /*6e40*/  ULDC.64 UR4, c[0x0][0x1b8] ;  /* 0x00006e0000047ab9 */ /* 0x000fe20000000a00 */
[----:B------:R-:W-:Y:S01]  /*6e50*/  LOP3.LUT R19, R19, 0x1c0, RZ, 0xc0, !PT ;  /* 0x000001c013137812 */ /* 0x000fe200078ec0ff */
[----:B------:R-:W-:Y:S01]  /*6e60*/  IMAD.SHL.U32 R16, R0, 0x8, RZ ;  /* 0x0000000800107824 */ /* 0x000fe200078e00ff */
[----:B------:R-:W-:Y:S01]  /*6e70*/  LOP3.LUT R47, R47, 0xfffffffe, RZ, 0xc0, !PT ;  /* 0xfffffffe2f2f7812 */ /* 0x000fe200078ec0ff */
[----:B------:R-:W-:Y:S01]  /*6e80*/  UIADD3 UR21, UR27, UR21, URZ ;  /* 0x000000151b157290 */ /* 0x000fe2000fffe03f */
[----:B------:R-:W-:Y:S01]  /*6e90*/  PLOP3.LUT P2, PT, PT, PT, UP3, 0x80, 0x0 ;  /* 0x000000000000781c */ /* 0x000fe20003f4f038 */
[----:B------:R-:W-:Y:S01]  /*6ea0*/  UISETP.NE.U32.AND UP0, UPT, URZ, UR6, UPT ;  /* 0x000000063f00728c */ /* 0x000fe2000bf05070 */
[----:B------:R-:W-:Y:S01]  /*6eb0*/  IADD3 R13, P4, R45, UR19, RZ ;  /* 0x000000132d0d7c10 */ /* 0x000fe2000ff9e0ff */
[----:B------:R-:W-:Y:S01]  /*6ec0*/  UIMAD UR6, UR14, UR4, URZ ;  /* 0x000000040e0672a4 */ /* 0x000fe2000f8e023f */
[----:B------:R-:W-:Y:S01]  /*6ed0*/  IMAD.IADD R47, R4, 0x1, -R47 ;  /* 0x00000001042f7824 */ /* 0x000fe200078e0a2f */
[----:B------:R-:W-:Y:S01]  /*6ee0*/  UMOV UR20, UR26 ;  /* 0x0000001a00147c82 */ /* 0x000fe20008000000 */
[----:B-1----:R-:W-:Y:S01]  /*6ef0*/  LOP3.LUT R2, R19, 0x38, R16, 0xf8, !PT ;  /* 0x0000003813027812 */ /* 0x002fe200078ef810 */
[----:B------:R-:W-:Y:S01]  /*6f00*/  UIMAD.WIDE.U32 UR20, UR15, UR4, UR20 ;  /* 0x000000040f1472a5 */ /* 0x000fe2000f8e0014 */
[----:B------:R-:W-:Y:S01]  /*6f10*/  SHF.R.U32.HI R19, RZ, 0x3, R19 ;  /* 0x00000003ff137819 */ /* 0x000fe20000011613 */
[----:B------:R-:W-:Y:S01]  /*6f20*/  USHF.R.S32.HI UR4, URZ, 0x1f, UR19 ;  /* 0x0000001f3f047899 */ /* 0x000fe20008011413 */
[----:B------:R-:W-:Y:S01]  /*6f30*/  IADD3 R4, R16, 0x80, RZ ;  /* 0x0000008010047810 */ /* 0x000fe20007ffe0ff */
[----:B------:R-:W-:Y:S01]  /*6f40*/  UISETP.NE.AND.EX UP0, UPT, URZ, UR7, UPT, UP0 ;  /* 0x000000073f00728c */ /* 0x000fe2000bf05300 */
[----:B------:R-:W-:Y:S01]  /*6f50*/  LOP3.LUT R19, R2, R19, RZ, 0x3c, !PT ;  /* 0x0000001302137212 */ /* 0x000fe200078e3cff */
[----:B------:R-:W-:Y:S01]  /*6f60*/  UIMAD UR6, UR15, UR5, UR6 ;  /* 0x000000050f0672a4 */ /* 0x000fe2000f8e0206 */
[----:B------:R-:W-:Y:S01]  /*6f70*/  IMAD R2, R0, 0x20, R45 ;  /* 0x0000002000027824 */ /* 0x000fe200078e022d */
[----:B------:R-:W-:Y:S01]  /*6f80*/  LOP3.LUT R7, R7, 0xfffffff0, RZ, 0xc0, !PT ;  /* 0xfffffff007077812 */ /* 0x000fe200078ec0ff */
[----:B------:R-:W-:Y:S01]  /*6f90*/  USEL UR13, UR24, URZ, !UP0 ;  /* 0x0000003f180d7287 */ /* 0x000fe2000c000000 */
[----:B------:R-:W-:Y:S01]  /*6fa0*/  PLOP3.LUT P0, PT, PT, PT, UP3, 0x80, 0x0 ;  /* 0x000000000000781c */ /* 0x000fe20003f0f038 */
[----:B------:R-:W-:Y:S01]  /*6fb0*/  UIADD3 UR21, UR21, UR6, URZ ;  /* 0x0000000615157290 */ /* 0x000fe2000fffe03f */
[----:B------:R-:W-:Y:S01]  /*6fc0*/  ISETP.GE.AND P1, PT, R4, c[0x0][0x1d4], PT ;  /* 0x0000750004007a0c */ /* 0x000fe20003f26270 */
[----:B------:R-:W-:Y:S01]  /*6fd0*/  IMAD.IADD R8, R78, 0x1, -R7 ;  /* 0x000000014e087824 */ /* 0x000fe200078e0a07 */
[----:B------:R-:W-:Y:S01]  /*6fe0*/  LEA.HI.X.SX32 R4, R45, UR4, 0x1, P4 ;  /* 0x000000042d047c11 */ /* 0x000fe2000a0f0eff */
[----:B------:R-:W-:Y:S01]  /*6ff0*/  ULDC.64 UR4, c[0x0][0x1c0] ;  /* 0x0000700000047ab9 */ /* 0x000fe20000000a00 */
[----:B------:R-:W-:Y:S01]  /*7000*/  IADD3 R2, R2, UR18, RZ ;  /* 0x0000001202027c10 */ /* 0x000fe2000fffe0ff */
[----:B------:R-:W-:Y:S01]  /*7010*/  UIMAD.WIDE.U32 UR26, UR13, UR4, UR20 ;  /* 0x000000040d1a72a5 */ /* 0x000fe2000f8e0014 */
[----:B------:R-:W-:Y:S01]  /*7020*/  SHF.R.S32.HI R9, RZ, 0x1f, R8 ;  /* 0x0000001fff097819 */ /* 0x000fe20000011408 */
[----:B------:R-:W-:Y:S01]  /*7030*/  USEL UR7, UR11, URZ, !UP0 ;  /* 0x0000003f0b077287 */ /* 0x000fe2000c000000 */
[----:B------:R-:W-:Y:S01]  /*7040*/  SHF.R.S32.HI R17, RZ, 0x1f, R16 ;  /* 0x0000001fff117819 */ /* 0x000fe20000011410 */
[----:B------:R-:W-:Y:S01]  /*7050*/  @P2 IMAD.HI.U32 R5, R2, c[0x0][0x2c8], RZ ;  /* 0x0000b20002052a27 */ /* 0x000fe200078e00ff */
[----:B------:R-:W-:Y:S01]  /*7060*/  LEA.HI R9, R9, R8, RZ, 0x3 ;  /* 0x0000000809097211 */ /* 0x000fe200078f18ff */
[----:B------:R-:W-:Y:S01]  /*7070*/  UIMAD UR7, UR7, UR4, URZ ;  /* 0x00000004070772a4 */ /* 0x000fe2000f8e023f */
[----:B------:R-:W-:Y:S01]  /*7080*/  LEA.HI R44, R77, R78, RZ, 0x6 ;  /* 0x0000004e4d2c7211 */ /* 0x000fe200078f30ff */
[----:B------:R-:W-:Y:S01]  /*7090*/  IMAD.MOV.U32 R6, RZ, RZ, R2 ;  /* 0x000000ffff067224 */ /* 0x000fe200078e0002 */
[----:B------:R-:W-:Y:S01]  /*70a0*/  @P0 SHF.R.U32.HI R6, RZ, c[0x0][0x2cc], R5 ;  /* 0x0000b300ff060a19 */ /* 0x000fe20000011605 */
[----:B------:R-:W-:Y:S01]  /*70b0*/  UIMAD UR5, UR13, UR5, UR7 ;  /* 0x000000050d0572a4 */ /* 0x000fe2000f8e0207 */
[----:B------:R-:W-:Y:S01]  /*70c0*/  LOP3.LUT R7, R9, 0xfffffff8, RZ, 0xc0, !PT ;  /* 0xfffffff809077812 */ /* 0x000fe200078ec0ff */
[----:B------:R-:W-:Y:S01]  /*70d0*/  IMAD R10, R4, c[0x0][0x1e0], RZ ;  /* 0x00007800040a7a24 */ /* 0x000fe200078e02ff */
[----:B------:R-:W-:Y:S01]  /*70e0*/  BSSY B0, `(.L_x_335) ;  /* 0x000006a000007945 */ /* 0x000fe20003800000 */
[----:B------:R-:W-:Y:S01]  /*70f0*/  IMAD.MOV R11, RZ, RZ, -R6 ;  /* 0x000000ffff0b7224 */ /* 0x000fe200078e0a06 */
[----:B------:R-:W-:Y:S01]  /*7100*/  UIADD3 UR6, UR27, UR5, URZ ;  /* 0x000000051b067290 */ /* 0x000fe2000fffe03f */
[----:B------:R-:W-:-:S02]  /*7110*/  IMAD R5, R13, c[0x0][0x1e4], R10 ;  /* 0x000079000d057a24 */ /* 0x000fc400078e020a */
[----:B------:R-:W-:Y:S01]  /*7120*/  IMAD.WIDE.U32 R14, R13, c[0x0][0x1e0], R16 ;  /* 0x000078000d0e7a25 */ /* 0x000fe200078e0010 */
[----:B------:R-:W-:Y:S02]  /*7130*/  ULDC.64 UR4, c[0x0][0x350] ;  /* 0x0000d40000047ab9 */ /* 0x000fe40000000a00 */
[----:B------:R-:W-:Y:S01]  /*7140*/  UISETP.NE.U32.AND UP0, UPT, URZ, UR4, UPT ;  /* 0x000000043f00728c */ /* 0x000fe2000bf05070 */
[----:B------:R-:W-:Y:S02]  /*7150*/  IMAD.IADD R7, R8, 0x1, -R7 ;  /* 0x0000000108077824 */ /* 0x000fe400078e0a07 */
[----:B------:R-:W-:Y:S01]  /*7160*/  IMAD R2, R11, c[0x0][0x2c4], R2 ;  /* 0x0000b1000b027a24 */ /* 0x000fe200078e0202 */
[----:B------:R-:W-:Y:S01]  /*7170*/  UISETP.NE.AND.EX UP0, UPT, URZ, UR5, UPT, UP0 ;  /* 0x000000053f00728c */ /* 0x000fe2000bf05300 */
[----:B------:R-:W-:Y:S01]  /*7180*/  IMAD.U32 R11, RZ, RZ, UR27 ;  /* 0x0000001bff0b7e24 */ /* 0x000fe2000f8e00ff */
[C---:B------:R-:W-:Y:S01]  /*7190*/  LOP3.LUT P6, RZ, R7.reuse, 0x4, RZ, 0xc0, !PT ;  /* 0x0000000407ff7812 */ /* 0x040fe200078cc0ff */
[----:B------:R-:W-:Y:S01]  /*71a0*/  IMAD.U32 R10, RZ, RZ, UR26 ;  /* 0x0000001aff0a7e24 */ /* 0x000fe2000f8e00ff */
[----:B------:R-:W-:Y:S01]  /*71b0*/  LOP3.LUT P0, RZ, R7, 0x2, RZ, 0xc0, !PT ;  /* 0x0000000207ff7812 */ /* 0x000fe2000780c0ff */
[----:B------:R-:W-:Y:S01]  /*71c0*/  IMAD.U32 R11, RZ, RZ, UR6 ;  /* 0x00000006ff0b7e24 */ /* 0x000fe2000f8e00ff */
[----:B------:R-:W-:Y:S01]  /*71d0*/  ULDC.64 UR6, c[0x0][0x1e8] ;  /* 0x00007a0000067ab9 */ /* 0x000fe20000000a00 */
[----:B------:R-:W-:Y:S01]  /*71e0*/  IMAD.IADD R15, R15, 0x1, R5 ;  /* 0x000000010f0f7824 */ /* 0x000fe200078e0205 */
[----:B------:R-:W-:Y:S01]  /*71f0*/  ULDC.64 UR4, c[0x0][0x210] ;  /* 0x0000840000047ab9 */ /* 0x000fe20000000a00 */
[----:B------:R-:W-:Y:S01]  /*7200*/  IMAD.SHL.U32 R5, R7, 0x40, RZ ;  /* 0x0000004007057824 */ /* 0x000fe200078e00ff */
[----:B------:R-:W-:Y:S01]  /*7210*/  UIMAD UR6, UR14, UR6, URZ ;  /* 0x000000060e0672a4 */ /* 0x000fe2000f8e023f */
[----:B------:R-:W-:Y:S01]  /*7220*/  IMAD R4, R4, c[0x0][0x208], RZ ;  /* 0x0000820004047a24 */ /* 0x000fe200078e02ff */
[----:B------:R-:W-:Y:S01]  /*7230*/  UIMAD UR14, UR14, UR4, URZ ;  /* 0x000000040e0e72a4 */ /* 0x000fe2000f8e023f */
[----:B------:R-:W-:Y:S01]  /*7240*/  IMAD.U32 R210, RZ, RZ, UR15 ;  /* 0x0000000fffd27e24 */ /* 0x000fe2000f8e00ff */
[----:B------:R-:W-:Y:S01]  /*7250*/  UIMAD UR13, UR15, UR7, UR6 ;  /* 0x000000070f0d72a4 */ /* 0x000fe2000f8e0206 */
[C---:B------:R-:W-:Y:S01]  /*7260*/  IMAD R4, R13.reuse, c[0x0][0x20c], R4 ;  /* 0x000083000d047a24 */ /* 0x040fe200078e0204 */
[----:B------:R-:W-:Y:S01]  /*7270*/  UIMAD UR14, UR15, UR5, UR14 ;  /* 0x000000050f0e72a4 */ /* 0x000fe2000f8e020e */
[----:B------:R-:W-:Y:S01]  /*7280*/  IMAD.WIDE.U32 R12, R13, c[0x0][0x208], R16 ;  /* 0x000082000d0c7a25 */ /* 0x000fe200078e0010 */
[----:B------:R-:W-:Y:S01]  /*7290*/  ULDC.64 UR6, c[0x0][0x1f0] ;  /* 0x00007c0000067ab9 */ /* 0x000fe20000000a00 */
[----:B------:R-:W-:Y:S01]  /*72a0*/  LOP3.LUT R5, R5, 0x1c0, RZ, 0xc0, !PT ;  /* 0x000001c005057812 */ /* 0x000fe200078ec0ff */
[----:B------:R-:W-:Y:S01]  /*72b0*/  ULDC.64 UR4, c[0x0][0x218] ;  /* 0x0000860000047ab9 */ /* 0x000fe20000000a00 */
[----:B------:R-:W-:-:S02]  /*72c0*/  IMAD.IADD R13, R13, 0x1, R4 ;  /* 0x000000010d0d7824 */ /* 0x000fc400078e0204 */
[----:B------:R-:W-:Y:S02]  /*72d0*/  IMAD.U32 R20, RZ, RZ, UR15 ;  /* 0x0000000fff147e24 */ /* 0x000fe4000f8e00ff */
[----:B------:R-:W-:-:S04]  /*72e0*/  IMAD.WIDE.U32 R210, R210, c[0x0][0x1e8], R14 ;  /* 0x00007a00d2d27a25 */ /* 0x000fc800078e000e */
[----:B------:R-:W-:Y:S01]  /*72f0*/  IMAD.WIDE.U32 R20, R20, c[0x0][0x210], R12 ;  /* 0x0000840014147a25 */ /* 0x000fe200078e000c */
[----:B------:R-:W-:-:S03]  /*7300*/  IADD3 R211, R211, UR13, RZ ;  /* 0x0000000dd3d37c10 */ /* 0x000fc6000fffe0ff */
[----:B------:R-:W-:Y:S01]  /*7310*/  IMAD.SHL.U32 R4, R47, 0x8, RZ ;  /* 0x000000082f047824 */ /* 0x000fe200078e00ff */
[----:B------:R-:W-:Y:S01]  /*7320*/  IADD3 R21, R21, UR14, RZ ;  /* 0x0000000e15157c10 */ /* 0x000fe2000fffe0ff */
[----:B------:R-:W-:Y:S02]  /*7330*/  IMAD.SHL.U32 R8, R0, 0x8, RZ ;  /* 0x0000000800087824 */ /* 0x000fe400078e00ff */
[----:B------:R-:W-:Y:S01]  /*7340*/  IMAD.SHL.U32 R44, R44, 0x8, RZ ;  /* 0x000000082c2c7824 */ /* 0x000fe200078e00ff */
[----:B------:R-:W-:Y:S01]  /*7350*/  LOP3.LUT R4, R5, 0x8, R4, 0xf8, !PT ;  /* 0x0000000805047812 */ /* 0x000fe200078ef804 */
[----:B------:R-:W-:Y:S01]  /*7360*/  IMAD.SHL.U32 R9, R9, 0x40, RZ ;  /* 0x0000004009097824 */ /* 0x000fe200078e00ff */
[----:B------:R-:W-:Y:S02]  /*7370*/  SHF.R.U32.HI R5, RZ, 0x3, R5 ;  /* 0x00000003ff057819 */ /* 0x000fe40000011605 */
[----:B------:R-:W-:Y:S02]  /*7380*/  ISETP.GE.AND P5, PT, R8, c[0x0][0x198], PT ;  /* 0x0000660008007a0c */ /* 0x000fe40003fa6270 */
[----:B------:R-:W-:-:S02]  /*7390*/  LOP3.LUT R4, R4, R5, RZ, 0x3c, !PT ;  /* 0x0000000504047212 */ /* 0x000fc400078e3cff */
[----:B------:R-:W-:Y:S02]  /*73a0*/  IADD3 R5, R16, 0x40, RZ ;  /* 0x0000004010057810 */ /* 0x000fe40007ffe0ff */
[----:B------:R-:W-:Y:S02]  /*73b0*/  LOP3.LUT R44, R19, 0xfffffe00, R44, 0xf8, !PT ;  /* 0xfffffe00132c7812 */ /* 0x000fe400078ef82c */
[----:B------:R-:W-:Y:S01]  /*73c0*/  LOP3.LUT R4, R4, 0xfffffe00, R9, 0xf8, !PT ;  /* 0xfffffe0004047812 */ /* 0x000fe200078ef809 */
[----:B--2---:R1:W2:Y:S01]  /*73d0*/  @P3 R2UR UR20, R3 ;  /* 0x00000000031433c2 */ /* 0x0042a200000e0000 */
[----:B------:R-:W-:Y:S02]  /*73e0*/  ISETP.GE.AND P3, PT, R16, c[0x0][0x1d4], PT ;  /* 0x0000750010007a0c */ /* 0x000fe40003f66270 */
[----:B-1----:R-:W-:Y:S01]  /*73f0*/  SHF.R.S32.HI R3, RZ, 0x1f, R6 ;  /* 0x0000001fff037819 */ /* 0x002fe20000011406 */
[----:B--2---:R-:W-:-:S03]  /*7400*/  @UP1 USHF.R.S32.HI UR21, URZ, 0x1f, UR20 ;  /* 0x0000001f3f151899 */ /* 0x004fc60008011414 */
[----:B------:R-:W-:Y:S01]  /*7410*/  @!UP1 UMOV UR20, UR24 ;  /* 0x0000001800149c82 */ /* 0x000fe20008000000 */
[----:B------:R-:W-:Y:S01]  /*7420*/  IMAD R3, R3, c[0x0][0x1b0], RZ ;  /* 0x00006c0003037a24 */ /* 0x000fe200078e02ff */
[----:B------:R-:W-:Y:S02]  /*7430*/  USEL UR20, UR20, URZ, !UP0 ;  /* 0x0000003f14147287 */ /* 0x000fe4000c000000 */
[----:B------:R-:W-:Y:S01]  /*7440*/  @!UP1 UMOV UR21, UR11 ;  /* 0x0000000b00159c82 */ /* 0x000fe20008000000 */
[C---:B------:R-:W-:Y:S01]  /*7450*/  IMAD R3, R6.reuse, c[0x0][0x1b4], R3 ;  /* 0x00006d0006037a24 */ /* 0x040fe200078e0203 */
[----:B------:R-:W-:Y:S01]  /*7460*/  USEL UR11, UR21, URZ, !UP0 ;  /* 0x0000003f150b7287 */ /* 0x000fe2000c000000 */
[----:B------:R-:W-:Y:S01]  /*7470*/  IMAD.WIDE.U32 R6, R6, c[0x0][0x1b0], R10 ;  /* 0x00006c0006067a25 */ /* 0x000fe200078e000a */
[----:B------:R-:W-:Y:S01]  /*7480*/  IADD3 R11, R45, UR18, RZ ;  /* 0x000000122d0b7c10 */ /* 0x000fe2000fffe0ff */
[----:B------:R-:W-:Y:S02]  /*7490*/  ULDC UR21, c[0x0][0x2c4] ;  /* 0x0000b10000157ab9 */ /* 0x000fe40000000800 */
[----:B------:R-:W-:Y:S01]  /*74a0*/  IMAD.IADD R7, R7, 0x1, R3 ;  /* 0x0000000107077824 */ /* 0x000fe200078e0203 */
[----:B------:R-:W-:Y:S01]  /*74b0*/  SHF.R.S32.HI R3, RZ, 0x1f, R2 ;  /* 0x0000001fff037819 */ /* 0x000fe20000011402 */
[----:B------:R-:W-:Y:S01]  /*74c0*/  UIMAD UR21, UR23, UR21, URZ ;  /* 0x00000015171572a4 */ /* 0x000fe2000f8e023f */
[----:B------:R-:W-:Y:S01]  /*74d0*/  IMAD.U32 R208, RZ, RZ, UR20 ;  /* 0x00000014ffd07e24 */ /* 0x000fe2000f8e00ff */
[----:B------:R-:W-:Y:S01]  /*74e0*/  UIMAD UR6, UR11, UR6, URZ ;  /* 0x000000060b0672a4 */ /* 0x000fe2000f8e023f */
[----:B------:R-:W-:Y:S01]  /*74f0*/  IMAD.WIDE.U32 R6, R2, c[0x0][0x1a8], R6 ;  /* 0x00006a0002067a25 */ /* 0x000fe200078e0006 */
[----:B------:R-:W-:-:S02]  /*7500*/  UIMAD UR4, UR11, UR4, URZ ;  /* 0x000000040b0472a4 */ /* 0x000fc4000f8e023f */
[----:B------:R-:W-:Y:S01]  /*7510*/  ISETP.GE.AND P4, PT, R11, UR21, PT ;  /* 0x000000150b007c0c */ /* 0x000fe2000bf86270 */
[----:B------:R-:W-:Y:S01]  /*7520*/  IMAD R3, R3, c[0x0][0x1a8], RZ ;  /* 0x00006a0003037a24 */ /* 0x000fe200078e02ff */
[----:B------:R-:W-:Y:S01]  /*7530*/  LEA R13, P2, R6, c[0x0][0x160], 0x1 ;  /* 0x00005800060d7a11 */ /* 0x000fe200078408ff */
[----:B------:R-:W-:Y:S01]  /*7540*/  UIMAD UR6, UR20, UR7, UR6 ;  /* 0x00000007140672a4 */ /* 0x000fe2000f8e0206 */
[----:B------:R-:W-:Y:S01]  /*7550*/  IMAD.WIDE.U32 R210, R208, c[0x0][0x1f0], R210 ;  /* 0x00007c00d0d27a25 */ /* 0x000fe200078e00d2 */
[----:B------:R-:W-:Y:S02]  /*7560*/  UIMAD UR4, UR20, UR5, UR4 ;  /* 0x00000005140472a4 */ /* 0x000fe4000f8e0204 */
[----:B------:R1:W2:Y:S01]  /*7570*/  SHFL.IDX PT, R14, R13, RZ, 0x181f ;  /* 0x00181fff0d0e7589 */ /* 0x0002a200000e0000 */
[----:B------:R-:W-:Y:S01]  /*7580*/  IMAD R3, R2, c[0x0][0x1ac], R3 ;  /* 0x00006b0002037a24 */ /* 0x000fe200078e0203 */
[----:B------:R-:W-:Y:S01]  /*7590*/  IADD3 R217, R211, UR6, RZ ;  /* 0x00000006d3d97c10 */ /* 0x000fe2000fffe0ff */
[----:B------:R-:W-:-:S04]  /*75a0*/  IMAD.WIDE.U32 R208, R208, c[0x0][0x218], R20 ;  /* 0x00008600d0d07a25 */ /* 0x000fc800078e0014 */
[----:B------:R-:W-:Y:S01]  /*75b0*/  IMAD.IADD R3, R7, 0x1, R3 ;  /* 0x0000000107037824 */ /* 0x000fe200078e0203 */
[----:B------:R-:W-:Y:S01]  /*75c0*/  IADD3 R7, R8, 0x80, RZ ;  /* 0x0000008008077810 */ /* 0x000fe20007ffe0ff */
[----:B------:R-:W-:Y:S01]  /*75d0*/  IMAD.MOV.U32 R2, RZ, RZ, 0x10 ;  /* 0x00000010ff027424 */ /* 0x000fe200078e00ff */
[----:B------:R-:W-:Y:S02]  /*75e0*/  IADD3 R215, R209, UR4, RZ ;  /* 0x00000004d1d77c10 */ /* 0x000fe4000fffe0ff */
[----:B------:R-:W-:Y:S01]  /*75f0*/  LEA.HI.X R12, R6, c[0x0][0x164], R3, 0x1, P2 ;  /* 0x00005900060c7a11 */ /* 0x000fe200010f0c03 */
[----:B------:R-:W-:Y:S01]  /*7600*/  IMAD.MOV.U32 R3, RZ, RZ, 0x20 ;  /* 0x00000020ff037424 */ /* 0x000fe200078e00ff */
[----:B------:R-:W-:Y:S02]  /*7610*/  SEL R2, R2, 0xfffffff0, !P0 ;  /* 0xfffffff002027807 */ /* 0x000fe40004000000 */
[----:B------:R-:W-:Y:S01]  /*7620*/  ISETP.GE.AND P2, PT, R5, c[0x0][0x1d4], PT ;  /* 0x0000750005007a0c */ /* 0x000fe20003f46270 */
[----:B------:R1:W3:Y:S01]  /*7630*/  SHFL.IDX PT, R15, R12, RZ, 0x181f ;  /* 0x00181fff0c0f7589 */ /* 0x0002e200000e0000 */
[----:B------:R-:W-:-:S02]  /*7640*/  SEL R3, R3, 0xffffffe0, !P6 ;  /* 0xffffffe003037807 */ /* 0x000fc40007000000 */
[----:B------:R-:W-:Y:S02]  /*7650*/  ISETP.GE.AND P6, PT, R7, c[0x0][0x198], PT ;  /* 0x0000660007007a0c */ /* 0x000fe40003fc6270 */
[----:B------:R-:W-:Y:S02]  /*7660*/  ISETP.GE.AND P0, PT, R5, c[0x0][0x198], PT ;  /* 0x0000660005007a0c */ /* 0x000fe40003f06270 */
[----:B------:R-:W-:Y:S01]  /*7670*/  P2R R6, PR, RZ, 0x40 ;  /* 0x00000040ff067803 */ /* 0x000fe20000000000 */
[----:B------:R-:W-:Y:S05]  /*7680*/  @P4 BRA `(.L_x_336) ;  /* 0x000000f000004947 */ /* 0x000fea0003800000 */
[----:B--2---:R-:W-:Y:S02]  /*7690*/  SHF.R.S32.HI R10, RZ, 0x1f, R5 ;  /* 0x0000001fff0a7819 */ /* 0x004fe40000011405 */
[----:B------:R-:W-:Y:S02]  /*76a0*/  SHF.R.S32.HI R6, RZ, 0x1f, R7 ;  /* 0x0000001fff067819 */ /* 0x000fe40000011407 */
[----:B------:R-:W-:Y:S01]  /*76b0*/  LEA.HI R9, R10, R5, RZ, 0x3 ;  /* 0x000000050a097211 */ /* 0x000fe200078f18ff */
[----:B------:R-:W-:Y:S01]  /*76c0*/  IMAD.SHL.U32 R10, R44, 0x2, RZ ;  /* 0x000000022c0a7824 */ /* 0x000fe200078e00ff */
[----:B------:R-:W-:-:S02]  /*76d0*/  LEA.HI R6, R6, R7, RZ, 0x3 ;  /* 0x0000000706067211 */ /* 0x000fc400078f18ff */
[----:B------:R-:W-:Y:S02]  /*76e0*/  LEA R18, P4, R8, R14, 0x1 ;  /* 0x0000000e08127211 */ /* 0x000fe400078808ff */
[----:B------:R-:W-:Y:S02]  /*76f0*/  LOP3.LUT R9, R9, 0xfffffff8, RZ, 0xc0, !PT ;  /* 0xfffffff809097812 */ /* 0x000fe400078ec0ff */
[----:B------:R-:W-:Y:S02]  /*7700*/  LOP3.LUT R6, R6, 0xfffffff8, RZ, 0xc0, !PT ;  /* 0xfffffff806067812 */ /* 0x000fe400078ec0ff */
[----:B---3--:R-:W-:Y:S01]  /*7710*/  LEA.HI.X R19, R8, R15, R17, 0x1, P4 ;  /* 0x0000000f08137211 */ /* 0x008fe200020f0c11 */
[----:B------:R-:W-:-:S04]  /*7720*/  IMAD.WIDE R20, R9, 0x2, R14 ;  /* 0x0000000209147825 */ /* 0x000fc800078e020e */
[----:B------:R-:W-:Y:S01]  /*7730*/  IMAD.WIDE R14, R6, 0x2, R14 ;  /* 0x00000002060e7825 */ /* 0x000fe200078e020e */
[----:B------:R-:W-:Y:S01]  /*7740*/  @!PT LDS RZ, [RZ] ;  /* 0x00000000fffff984 */ /* 0x000fe20000000800 */
[----:B------:R2:W-:Y:S04]  /*7750*/  LDGSTS.E.BYPASS.LTC128B.128 [R10+0xc100], [R18.64], !P5 ;  /* 0x0c100000120a7fae */ /* 0x0005e8000e901d5c */
[----:B------:R2:W-:Y:S04]  /*7760*/  LDGSTS.E.BYPASS.LTC128B.128 [R10+0x10100], [R20.64], !P0 ;  /* 0x10100000140a7fae */ /* 0x0005e8000c101d5c */
[----:B------:R2:W-:Y:S02]  /*7770*/  LDGSTS.E.BYPASS.LTC128B.128 [R10+0x14100], [R14.64], !P6 ;  /* 0x141000000e0a7fae */ /* 0x0005e4000f101d5c */
.L_x_336:
[----:B--2---:R-:W-:Y:S05]  /*7780*/  BSYNC B0 ;  /* 0x0000000000007941 */ /* 0x004fea0003800000 */
.L_x_335:
[----:B------:R-:W-:Y:S01]  /*7790*/  IADD3 R6, R11, 0x20, RZ ;  /* 0x000000200b067810 */ /* 0x000fe20007ffe0ff */
[----:B---3--:R2:W3:Y:S01]  /*77a0*/  SHFL.IDX PT, R15, R12, 0x1, 0x181f ;  /* 0x00381f000c0f7f89 */ /* 0x0084e200000e0000 */
[----:B------:R-:W-:Y:S02]  /*77b0*/  BSSY B0, `(.L_x_337) ;  /* 0x0000014000007945 */ /* 0x000fe40003800000 */
[----:B------:R-:W-:Y:S01]  /*77c0*/  ISETP.GE.AND P4, PT, R6, UR21, PT ;  /* 0x0000001506007c0c */ /* 0x000fe2000bf86270 */
[----:B------:R2:W4:-:S12]  /*77d0*/  SHFL.IDX PT, R14, R13, 0x1, 0x181f ;  /* 0x00381f000d0e7f89 */ /* 0x00051800000e0000 */
[----:B------:R-:W-:Y:S05]  /*77e0*/  @P4 BRA `(.L_x_338) ;  /* 0x0000010000004947 */ /* 0x000fea0003800000 */
[----:B------:R-:W-:Y:S02]  /*77f0*/  IADD3 R9, R8, 0x80, RZ ;  /* 0x0000008008097810 */ /* 0x000fe40007ffe0ff */
[----:B------:R-:W-:Y:S02]  /*7800*/  SHF.R.S32.HI R10, RZ, 0x1f, R5 ;  /* 0x0000001fff0a7819 */ /* 0x000fe40000011405 */
[----:B------:R-:W-:Y:S02]  /*7810*/  SHF.R.S32.HI R6, RZ, 0x1f, R9 ;  /* 0x0000001fff067819 */ /* 0x000fe40000011409 */
[----:B------:R-:W-:Y:S02]  /*7820*/  LEA.HI R10, R10, R5, RZ, 0x3 ;  /* 0x000000050a0a7211 */ /* 0x000fe400078f18ff */
[----:B------:R-:W-:Y:S01]  /*7830*/  LEA.HI R6, R6, R9, RZ, 0x3 ;  /* 0x0000000906067211 */ /* 0x000fe200078f18ff */
[----:B------:R-:W-:Y:S01]  /*7840*/  IMAD.SHL.U32 R9, R44, 0x2, RZ ;  /* 0x000000022c097824 */ /* 0x000fe200078e00ff */
[----:B----4-:R-:W-:-:S02]  /*7850*/  LEA R18, P4, R8, R14, 0x1 ;  /* 0x0000000e08127211 */ /* 0x010fc400078808ff */
        /* <DEDUP_REMOVED lines=9> */
.L_x_338:
[----:B------:R-:W-:Y:S05]  /*78f0*/  BSYNC B0 ;  /* 0x0000000000007941 */ /* 0x000fea0003800000 */
.L_x_337:
[----:B------:R-:W-:Y:S01]  /*7900*/  IADD3 R6, R11, 0x40, RZ ;  /* 0x000000400b067810 */ /* 0x000fe20007ffe0ff */
[----:B---3--:R3:W1:Y:S01]  /*7910*/  SHFL.IDX PT, R15, R12, 0x2, 0x181f ;  /* 0x00581f000c0f7f89 */ /* 0x00866200000e0000 */
[----:B------:R-:W-:Y:S02]  /*7920*/  BSSY B0, `(.L_x_339) ;  /* 0x0000014000007945 */ /* 0x000fe40003800000 */
[----:B------:R-:W-:Y:S01]  /*7930*/  ISETP.GE.AND P4, PT, R6, UR21, PT ;  /* 0x0000001506007c0c */ /* 0x000fe2000bf86270 */
[----:B----4-:R3:W4:-:S12]  /*7940*/  SHFL.IDX PT, R14, R13, 0x2, 0x181f ;  /* 0x00581f000d0e7f89 */ /* 0x01071800000e0000 */
        /* <DEDUP_REMOVED lines=10> */
[----:B-1----:R-:W-:Y:S01]  /*79f0*/  LEA.HI.X R19, R8, R15, R17, 0x1, P4 ;  /* 0x0000000f08137211 */ /* 0x002fe200020f0c11 */
[----:B------:R-:W-:-:S04]  /*7a00*/  IMAD.WIDE R20, R10, 0x2, R14 ;  /* 0x000000020a147825 */ /* 0x000fc800078e020e */
[----:B------:R-:W-:Y:S01]  /*7a10*/  IMAD.WIDE R14, R6, 0x2, R14 ;  /* 0x00000002060e7825 */ /* 0x000fe200078e020e */
[----:B------:R-:W-:Y:S01]  /*7a20*/  @!PT LDS RZ, [RZ] ;  /* 0x00000000fffff984 */ /* 0x000fe20000000800 */
[----:B------:R1:W-:Y:S04]  /*7a30*/  LDGSTS.E.BYPASS.LTC128B.128 [R9+0xe100], [R18.64], !P5 ;  /* 0x0e10000012097fae */ /* 0x0003e8000e901d5c */
[----:B------:R1:W-:Y:S04]  /*7a40*/  LDGSTS.E.BYPASS.LTC128B.128 [R9+0x12100], [R20.64], !P0 ;  /* 0x1210000014097fae */ /* 0x0003e8000c101d5c */
[----:B------:R1:W-:Y:S02]  /*7a50*/  LDGSTS.E.BYPASS.LTC128B.128 [R9+0x16100], [R14.64], !P6 ;  /* 0x161000000e097fae */ /* 0x0003e4000f101d5c */
.L_x_340:
[----:B------:R-:W-:Y:S05]  /*7a60*/  BSYNC B0 ;  /* 0x0000000000007941 */ /* 0x000fea0003800000 */
.L_x_339:
[----:B-1--4-:R1:W4:Y:S01]  /*7a70*/  SHFL.IDX PT, R14, R13, 0x3, 0x181f ;  /* 0x00781f000d0e7f89 */ /* 0x01232200000e0000 */
[----:B------:R-:W-:Y:S01]  /*7a80*/  IADD3 R11, R11, 0x60, RZ ;  /* 0x000000600b0b7810 */ /* 0x000fe20007ffe0ff */
[----:B------:R-:W-:Y:S01]  /*7a90*/  UIADD3 UR19, UR9, -0x1, URZ ;  /* 0xffffffff09137890 */ /* 0x000fe2000fffe03f */
[----:B------:R-:W-:Y:S01]  /*7aa0*/  IMAD.MOV.U32 R216, RZ, RZ, R210 ;  /* 0x000000ffffd87224 */ /* 0x000fe200078e00d2 */
[----:B------:R-:W5:Y:S01]  /*7ab0*/  SHFL.IDX PT, R15, R12, 0x3, 0x181f ;  /* 0x00781f000c0f7f89 */ /* 0x000f6200000e0000 */
[----:B------:R-:W-:Y:S01]  /*7ac0*/  ISETP.GE.AND P6, PT, R11, UR21, PT ;  /* 0x000000150b007c0c */ /* 0x000fe2000bfc6270 */
[----:B------:R-:W-:Y:S01]  /*7ad0*/  USHF.L.U32 UR17, UR19, 0x6, URZ ;  /* 0x0000000613117899 */ /* 0x000fe2000800063f */
[----:B------:R-:W-:Y:S01]  /*7ae0*/  SEL R46, RZ, 0x1, P3 ;  /* 0x00000001ff2e7807 */ /* 0x000fe20001800000 */
[----:B------:R-:W-:-:S02]  /*7af0*/  ULDC.64 UR4, c[0x0][0x1e0] ;  /* 0x0000780000047ab9 */ /* 0x000fc40000000a00 */
[----:B------:R-:W-:Y:S02]  /*7b00*/  UMOV UR11, 0x6 ;  /* 0x00000006000b7882 */ /* 0x000fe40000000000 */
[----:B------:R-:W-:Y:S01]  /*7b10*/  IMAD.U32 R6, RZ, RZ, UR17 ;  /* 0x00000011ff067e24 */ /* 0x000fe2000f8e00ff */
[----:B------:R-:W-:Y:S02]  /*7b20*/  USHF.L.U32 UR13, UR4, 0x6, URZ ;  /* 0x00000006040d7899 */ /* 0x000fe4000800063f */
[----:B------:R-:W-:Y:S02]  /*7b30*/  USHF.L.U64.HI UR14, UR4, UR11, UR5 ;  /* 0x0000000b040e7299 */ /* 0x000fe40008010205 */
[----:B------:R-:W-:Y:S01]  /*7b40*/  IADD3 R11, -R6, UR12, -R45 ;  /* 0x0000000c060b7c10 */ /* 0x000fe2000fffe92d */
[----:B------:R-:W-:Y:S01]  /*7b50*/  @!P6 IMAD.SHL.U32 R9, R44, 0x2, RZ ;  /* 0x000000022c09e824 */ /* 0x000fe200078e00ff */
[----:B------:R-:W-:Y:S01]  /*7b60*/  @!P6 SHF.R.S32.HI R10, RZ, 0x1f, R5 ;  /* 0x0000001fff0ae819 */ /* 0x000fe20000011405 */
[----:B------:R-:W-:-:S02]  /*7b70*/  USHF.R.S32.HI UR20, URZ, 0x1f, UR19 ;  /* 0x0000001f3f147899 */ /* 0x000fc40008011413 */
[----:B------:R-:W-:Y:S01]  /*7b80*/  UIMAD UR6, UR14, UR19, URZ ;  /* 0x000000130e0672a4 */ /* 0x000fe2000f8e023f */
[----:B-123--:R-:W-:Y:S01]  /*7b90*/  @!P6 LEA.HI R13, R10, R5, RZ, 0x3 ;  /* 0x000000050a0de211 */ /* 0x00efe200078f18ff */
[----:B------:R-:W-:Y:S01]  /*7ba0*/  IMAD.U32 R5, RZ, RZ, UR13 ;  /* 0x0000000dff057e24 */ /* 0x000fe2000f8e00ff */
[C---:B----4-:R-:W-:Y:S01]  /*7bb0*/  @!P6 LEA R16, P4, R8.reuse, R14, 0x1 ;  /* 0x0000000e0810e211 */ /* 0x050fe200078808ff */
[----:B------:R-:W-:Y:S01]  /*7bc0*/  UIMAD UR6, UR20, UR13, UR6 ;  /* 0x0000000d140672a4 */ /* 0x000fe2000f8e0206 */
[----:B------:R-:W-:Y:S01]  /*7bd0*/  @!P6 LOP3.LUT R13, R13, 0xfffffff8, RZ, 0xc0, !PT ;  /* 0xfffffff80d0de812 */ /* 0x000fe200078ec0ff */
[----:B------:R-:W-:Y:S01]  /*7be0*/  IMAD.WIDE.U32 R18, R5, UR19, R216 ;  /* 0x0000001305127c25 */ /* 0x000fe2000f8e00d8 */
[C---:B-----5:R-:W-:Y:S01]  /*7bf0*/  @!P6 LEA.HI.X R17, R8.reuse, R15, R17, 0x1, P4 ;  /* 0x0000000f0811e211 */ /* 0x060fe200020f0c11 */
[----:B------:R-:W-:Y:S01]  /*7c00*/  UMOV UR7, 0x5 ;  /* 0x0000000500077882 */ /* 0x000fe20000000000 */
[----:B------:R-:W-:Y:S01]  /*7c10*/  ISETP.GE.AND P4, PT, R11, 0x21, PT ;  /* 0x000000210b00780c */ /* 0x000fe20003f86270 */
[----:B------:R-:W-:Y:S01]  /*7c20*/  @!P6 IMAD.WIDE R20, R13, 0x2, R14 ;  /* 0x000000020d14e825 */ /* 0x000fe200078e020e */
[----:B------:R-:W-:Y:S01]  /*7c30*/  IADD3 R10, R19, UR6, RZ ;  /* 0x00000006130a7c10 */ /* 0x000fe2000fffe0ff */
[----:B------:R-:W-:Y:S01]  /*7c40*/  @!PT LDS RZ, [RZ] ;  /* 0x00000000fffff984 */ /* 0x000fe20000000800 */
[----:B------:R1:W-:Y:S01]  /*7c50*/  @!P6 LDGSTS.E.BYPASS.LTC128B.128 [R9+0xf100], [R16.64], !P5 ;  /* 0x0f1000001009efae */ /* 0x0003e2000e901d5c */
[----:B------:R-:W-:Y:S01]  /*7c60*/  ISETP.GE.AND P5, PT, R11, 0x1, PT ;  /* 0x000000010b00780c */ /* 0x000fe20003fa6270 */
[----:B------:R-:W-:Y:S01]  /*7c70*/  USHF.L.U32 UR6, UR4, 0x5, URZ ;  /* 0x0000000504067899 */ /* 0x000fe2000800063f */
[----:B------:R-:W-:Y:S01]  /*7c80*/  @!P6 IADD3 R13, R8, 0x80, RZ ;  /* 0x00000080080de810 */ /* 0x000fe20007ffe0ff */
[----:B------:R2:W-:Y:S01]  /*7c90*/  @!P6 LDGSTS.E.BYPASS.LTC128B.128 [R9+0x13100], [R20.64], !P0 ;  /* 0x131000001409efae */ /* 0x0005e2000c101d5c */
[----:B------:R-:W-:-:S02]  /*7ca0*/  USHF.L.U64.HI UR7, UR4, UR7, UR5 ;  /* 0x0000000704077299 */ /* 0x000fc40008010205 */
[----:B------:R-:W-:-:S07]  /*7cb0*/  @!P6 SHF.R.S32.HI R8, RZ, 0x1f, R13 ;  /* 0x0000001fff08e819 */ /* 0x000fce000001140d */
[----:B-1----:R-:W-:-:S04]  /*7cc0*/  @P5 LEA R16, P0, R18, c[0x0][0x1c8], 0x1 ;  /* 0x0000720012105a11 */ /* 0x002fc800078008ff */
[C---:B------:R-:W-:Y:S02]  /*7cd0*/  @P5 LEA.HI.X R17, R18.reuse, c[0x0][0x1cc], R10, 0x1, P0 ;  /* 0x0000730012115a11 */ /* 0x040fe400000f0c0a */
[----:B------:R-:W-:-:S04]  /*7ce0*/  @P4 IADD3 R11, P0, R18, UR6, RZ ;  /* 0x00000006120b4c10 */ /* 0x000fc8000ff1e0ff */
[----:B------:R-:W-:Y:S02]  /*7cf0*/  @P4 IADD3.X R10, R10, UR7, RZ, P0, !PT ;  /* 0x000000070a0a4c10 */ /* 0x000fe400087fe4ff */
[----:B------:R-:W-:Y:S02]  /*7d00*/  ISETP.GE.AND P0, PT, R7, c[0x0][0x198], PT ;  /* 0x0000660007007a0c */ /* 0x000fe40003f06270 */
[----:B------:R-:W-:Y:S01]  /*7d10*/  @!P6 LEA.HI R7, R8, R13, RZ, 0x3 ;  /* 0x0000000d0807e211 */ /* 0x000fe200078f18ff */
[----:B------:R-:W-:-:S03]  /*7d20*/  @P4 IMAD.SHL.U32 R8, R44, 0x2, RZ ;  /* 0x000000022c084824 */ /* 0x000fc600078e00ff */
[----:B------:R-:W-:-:S05]  /*7d30*/  @!P6 LOP3.LUT R7, R7, 0xfffffff8, RZ, 0xc0, !PT ;  /* 0xfffffff80707e812 */ /* 0x000fca00078ec0ff */
[----:B------:R-:W-:Y:S01]  /*7d40*/  @!P6 IMAD.WIDE R14, R7, 0x2, R14 ;  /* 0x00000002070ee825 */ /* 0x000fe200078e020e */
[----:B------:R-:W-:-:S04]  /*7d50*/  LEA.HI R7, R77, R78, RZ, 0x5 ;  /* 0x0000004e4d077211 */ /* 0x000fc800078f28ff */
[----:B------:R2:W-:Y:S01]  /*7d60*/  @!P6 LDGSTS.E.BYPASS.LTC128B.128 [R9+0x17100], [R14.64], !P0 ;  /* 0x171000000e09efae */ /* 0x0005e2000c101d5c */
[C---:B------:R-:W-:Y:S02]  /*7d70*/  @P4 LEA R12, P0, R11.reuse, c[0x0][0x1c8], 0x1 ;  /* 0x000072000b0c4a11 */ /* 0x040fe400078008ff */
[----:B------:R-:W-:Y:S01]  /*7d80*/  SHF.R.S32.HI R89, RZ, 0x5, R7 ;  /* 0x00000005ff597819 */ /* 0x000fe20000011407 */
[----:B------:R-:W0:Y:S01]  /*7d90*/  LDGDEPBAR ;  /* 0x00000000000079af */ /* 0x000e220000000000 */
[----:B------:R-:W-:Y:S01]  /*7da0*/  @P4 LEA.HI.X R13, R11, c[0x0][0x1cc], R10, 0x1, P0 ;  /* 0x000073000b0d4a11 */ /* 0x000fe200000f0c0a */
[----:B------:R-:W-:Y:S02]  /*7db0*/  @P5 IMAD.SHL.U32 R11, R44, 0x2, RZ ;  /* 0x000000022c0b5824 */ /* 0x000fe400078e00ff */
[----:B------:R-:W-:Y:S01]  /*7dc0*/  BAR.SYNC.DEFER_BLOCKING 0x0 ;  /* 0x0000000000007b1d */ /* 0x000fe20000010000 */
[----:B------:R-:W-:-:S05]  /*7dd0*/  ISETP.LT.AND P0, PT, RZ, c[0x0][0x27c], PT ;  /* 0x00009f00ff007a0c */ /* 0x000fca0003f01270 */
        /* <DEDUP_REMOVED lines=13> */
.L_x_341:
[----:B------:R-:W-:Y:S01]  /*7eb0*/  ULDC.U8 UR4, c[0x0][0x298] ;  /* 0x0000a60000047ab9 */ /* 0x000fe20000000000 */
[----:B------:R-:W-:Y:S01]  /*7ec0*/  SHF.R.S32.HI R10, RZ, 0x1f, R79 ;  /* 0x0000001fff0a7819 */ /* 0x000fe2000001144f */
[----:B--2---:R-:W-:Y:S01]  /*7ed0*/  IMAD.WIDE.U32 R14, R79, c[0x0][0x280], RZ ;  /* 0x0000a0004f0e7a25 */ /* 0x004fe200078e00ff */
[----:B------:R-:W-:Y:S01]  /*7ee0*/  ISETP.NE.AND P0, PT, RZ, UR4, PT ;  /* 0x00000004ff007c0c */ /* 0x000fe2000bf05270 */
[----:B------:R-:W-:Y:S01]  /*7ef0*/  BSSY B2, `(.L_x_342) ;  /* 0x00006e4000027945 */ /* 0x000fe20003800000 */
[-C--:B------:R-:W-:Y:S01]  /*7f00*/  LEA.HI R73, R77, R78.reuse, RZ, 0x2 ;  /* 0x0000004e4d497211 */ /* 0x080fe200078f10ff */
[C---:B------:R-:W-:Y:S02]  /*7f10*/  IMAD R8, R10.reuse, c[0x0][0x280], RZ ;  /* 0x0000a0000a087a24 */ /* 0x040fe400078e02ff */
[----:B------:R-:W-:Y:S01]  /*7f20*/  IMAD R10, R10, c[0x0][0x290], RZ ;  /* 0x0000a4000a0a7a24 */ /* 0x000fe200078e02ff */
[----:B------:R-:W-:Y:S01]  /*7f30*/  LOP3.LUT R9, R73, 0xfffffffc, RZ, 0xc0, !PT ;  /* 0xfffffffc49097812 */ /* 0x000fe200078ec0ff */
[C---:B------:R-:W-:Y:S01]  /*7f40*/  IMAD R17, R79.reuse, c[0x0][0x284], R8 ;  /* 0x0000a1004f117a24 */ /* 0x040fe200078e0208 */
[----:B------:R-:W-:Y:S01]  /*7f50*/  SHF.R.S32.HI R73, RZ, 0x2, R73 ;  /* 0x00000002ff497819 */ /* 0x000fe20000011449 */
[----:B------:R-:W-:Y:S01]  /*7f60*/  IMAD R10, R79, c[0x0][0x294], R10 ;  /* 0x0000a5004f0a7a24 */ /* 0x000fe200078e020a */
[----:B------:R-:W-:Y:S01]  /*7f70*/  IADD3 R74, -R9, R78, RZ ;  /* 0x0000004e094a7210 */ /* 0x000fe20007ffe1ff */
[----:B------:R-:W-:Y:S01]  /*7f80*/  IMAD.WIDE.U32 R18, R79, c[0x0][0x290], RZ ;  /* 0x0000a4004f127a25 */ /* 0x000fe200078e00ff */
[----:B------:R-:W-:-:S02]  /*7f90*/  IADD3 R9, R73, UR18, RZ ;  /* 0x0000001249097c10 */ /* 0x000fc4000fffe0ff */
[----:B------:R-:W-:Y:S01]  /*7fa0*/  IADD3 R17, R17, R15, RZ ;  /* 0x0000000f11117210 */ /* 0x000fe20007ffe0ff */
[----:B------:R-:W-:Y:S01]  /*7fb0*/  IMAD.IADD R11, R10, 0x1, R19 ;  /* 0x000000010a0b7824 */ /* 0x000fe200078e0213 */
[C---:B------:R-:W-:Y:S01]  /*7fc0*/  SHF.L.U32 R56, R74.reuse, 0x3, RZ ;  /* 0x000000034a387819 */ /* 0x040fe200000006ff */
[----:B------:R-:W-:Y:S01]  /*7fd0*/  IMAD R13, R74, 0x40, R9 ;  /* 0x000000404a0d7824 */ /* 0x000fe200078e0209 */
[----:B------:R-:W-:Y:S05]  /*7fe0*/  @!P0 BRA `(.L_x_343) ;  /* 0x0000353000008947 */ /* 0x000fea0003800000 */
[----:B------:R-:W-:Y:S01]  /*7ff0*/  PLOP3.LUT P4, PT, PT, PT, UP3, 0x80, 0x0 ;  /* 0x000000000000781c */ /* 0x000fe20003f8f038 */
[----:B------:R-:W-:Y:S01]  /*8000*/  IMAD.MOV.U32 R16, RZ, RZ, R14 ;  /* 0x000000ffff107224 */ /* 0x000fe200078e000e */
[----:B------:R-:W-:Y:S01]  /*8010*/  PLOP3.LUT P0, PT, PT, PT, UP3, 0x80, 0x0 ;  /* 0x000000000000781c */ /* 0x000fe20003f0f038 */
[----:B------:R-:W-:Y:S01]  /*8020*/  BSSY B0, `(.L_x_344) ;  /* 0x0000063000007945 */ /* 0x000fe20003800000 */
[----:B------:R-:W-:Y:S01]  /*8030*/  MOV R10, R18 ;  /* 0x00000012000a7202 */ /* 0x000fe20000000f00 */
[----:B------:R-:W-:Y:S01]  /*8040*/  IMAD.SHL.U32 R74, R74, 0x4, RZ ;  /* 0x000000044a4a7824 */ /* 0x000fe200078e00ff */
[----:B------:R-:W-:Y:S01]  /*8050*/  CS2R R18, SRZ ;  /* 0x0000000000127805 */ /* 0x000fe2000001ff00 */
[----:B------:R-:W-:Y:S01]  /*8060*/  CS2R R64, SRZ ;  /* 0x0000000000407805 */ /* 0x000fe2000001ff00 */
[----:B------:R-:W-:Y:S01]  /*8070*/  CS2R R70, SRZ ;  /* 0x0000000000467805 */ /* 0x000fe2000001ff00 */
[----:B------:R-:W-:Y:S01]  /*8080*/  CS2R R82, SRZ ;  /* 0x0000000000527805 */ /* 0x000fe2000001ff00 */
[----:B------:R-:W-:Y:S01]  /*8090*/  CS2R R96, SRZ ;  /* 0x0000000000607805 */ /* 0x000fe2000001ff00 */
[----:B------:R-:W-:Y:S01]  /*80a0*/  CS2R R102, SRZ ;  /* 0x0000000000667805 */ /* 0x000fe2000001ff00 */
[----:B------:R-:W-:Y:S01]  /*80b0*/  CS2R R86, SRZ ;  /* 0x0000000000567805 */ /* 0x000fe2000001ff00 */
[----:B------:R-:W-:Y:S01]  /*80c0*/  @P4 IMAD.HI.U32 R8, R13, c[0x0][0x2c8], RZ ;  /* 0x0000b2000d084a27 */ /* 0x000fe200078e00ff */
[----:B------:R-:W-:Y:S01]  /*80d0*/  CS2R R62, SRZ ;  /* 0x00000000003e7805 */ /* 0x000fe2000001ff00 */
[----:B------:R-:W-:Y:S01]  /*80e0*/  CS2R R68, SRZ ;  /* 0x0000000000447805 */ /* 0x000fe2000001ff00 */
[----:B------:R-:W-:Y:S01]  /*80f0*/  CS2R R80, SRZ ;  /* 0x0000000000507805 */ /* 0x000fe2000001ff00 */
[----:B------:R-:W-:Y:S01]  /*8100*/  CS2R R92, SRZ ;  /* 0x00000000005c7805 */ /* 0x000fe2000001ff00 */
[----:B------:R-:W-:Y:S01]  /*8110*/  @P0 SHF.R.U32.HI R13, RZ, c[0x0][0x2cc], R8 ;  /* 0x0000b300ff0d0a19 */ /* 0x000fe20000011608 */
[----:B------:R-:W-:Y:S01]  /*8120*/  CS2R R100, SRZ ;  /* 0x0000000000647805 */ /* 0x000fe2000001ff00 */
[----:B------:R-:W-:-:S02]  /*8130*/  CS2R R84, SRZ ;  /* 0x0000000000547805 */ /* 0x000fc4000001ff00 */
[----:B------:R-:W-:Y:S01]  /*8140*/  SHF.R.S32.HI R12, RZ, 0x1f, R13 ;  /* 0x0000001fff0c7819 */ /* 0x000fe2000001140d */
[----:B------:R-:W-:-:S04]  /*8150*/  IMAD.WIDE.U32 R16, R13, c[0x0][0x280], R16 ;  /* 0x0000a0000d107a25 */ /* 0x000fc800078e0010 */
[----:B------:R-:W-:Y:S01]  /*8160*/  IMAD R8, R12, c[0x0][0x280], RZ ;  /* 0x0000a0000c087a24 */ /* 0x000fe200078e02ff */
[----:B------:R-:W-:Y:S01]  /*8170*/  LEA R14, P4, R16, c[0x0][0x270], 0x1 ;  /* 0x00009c00100e7a11 */ /* 0x000fe200078808ff */
[----:B------:R-:W-:Y:S02]  /*8180*/  IMAD R12, R12, c[0x0][0x290], RZ ;  /* 0x0000a4000c0c7a24 */ /* 0x000fe400078e02ff */
[C---:B------:R-:W-:Y:S02]  /*8190*/  IMAD.WIDE.U32 R10, R13.reuse, c[0x0][0x290], R10 ;  /* 0x0000a4000d0a7a25 */ /* 0x040fe400078e000a */
[----:B------:R1:W2:Y:S02]  /*81a0*/  SHFL.IDX PT, R22, R14, RZ, 0x1c1f ;  /* 0x001c1fff0e167589 */ /* 0x0002a400000e0000 */
[C---:B------:R-:W-:Y:S02]  /*81b0*/  IMAD R8, R13.reuse, c[0x0][0x284], R8 ;  /* 0x0000a1000d087a24 */ /* 0x040fe400078e0208 */
[----:B------:R-:W-:Y:S01]  /*81c0*/  IMAD R13, R13, c[0x0][0x294], R12 ;  /* 0x0000a5000d0d7a24 */ /* 0x000fe200078e020c */
[----:B------:R-:W-:Y:S01]  /*81d0*/  LEA R12, P0, R10, c[0x0][0x288], 0x1 ;  /* 0x0000a2000a0c7a11 */ /* 0x000fe200078008ff */
[----:B------:R-:W-:-:S03]  /*81e0*/  IMAD.IADD R8, R17, 0x1, R8 ;  /* 0x0000000111087824 */ /* 0x000fc600078e0208 */
[----:B------:R-:W-:Y:S01]  /*81f0*/  IADD3 R13, R11, R13, RZ ;  /* 0x0000000d0b0d7210 */ /* 0x000fe20007ffe0ff */
[----:B------:R1:W3:Y:S01]  /*8200*/  SHFL.IDX PT, R20, R12, RZ, 0x1c1f ;  /* 0x001c1fff0c147589 */ /* 0x0002e200000e0000 */
[----:B------:R-:W-:Y:S02]  /*8210*/  LEA.HI.X R15, R16, c[0x0][0x274], R8, 0x1, P4 ;  /* 0x00009d00100f7a11 */ /* 0x000fe400020f0c08 */
[----:B------:R-:W-:Y:S02]  /*8220*/  LEA.HI.X R13, R10, c[0x0][0x28c], R13, 0x1, P0 ;  /* 0x0000a3000a0d7a11 */ /* 0x000fe400000f0c0d */
[----:B------:R-:W-:Y:S01]  /*8230*/  ISETP.GE.AND P0, PT, R9, UR21, PT ;  /* 0x0000001509007c0c */ /* 0x000fe2000bf06270 */
[----:B------:R1:W4:Y:S04]  /*8240*/  SHFL.IDX PT, R23, R15, RZ, 0x1c1f ;  /* 0x001c1fff0f177589 */ /* 0x00032800000e0000 */
[----:B------:R1:W1:Y:S08]  /*8250*/  SHFL.IDX PT, R21, R13, RZ, 0x1c1f ;  /* 0x001c1fff0d157589 */ /* 0x00027000000e0000 */
[----:B------:R-:W-:Y:S05]  /*8260*/  @P0 BRA `(.L_x_345) ;  /* 0x000003e000000947 */ /* 0x000fea0003800000 */
[C---:B--2---:R-:W-:Y:S01]  /*8270*/  IADD3 R11, R74.reuse, 0x10, RZ ;  /* 0x000000104a0b7810 */ /* 0x044fe20007ffe0ff */
[----:B------:R-:W-:Y:S01]  /*8280*/  CS2R R86, SRZ ;  /* 0x0000000000567805 */ /* 0x000fe2000001ff00 */
[C---:B------:R-:W-:Y:S01]  /*8290*/  ISETP.GE.AND P4, PT, R74.reuse, c[0x0][0x27c], PT ;  /* 0x00009f004a007a0c */ /* 0x040fe20003f86270 */
[----:B------:R-:W-:Y:S01]  /*82a0*/  CS2R R84, SRZ ;  /* 0x0000000000547805 */ /* 0x000fe2000001ff00 */
[----:B------:R-:W-:Y:S01]  /*82b0*/  ISETP.GE.AND P0, PT, R11, c[0x0][0x27c], PT ;  /* 0x00009f000b007a0c */ /* 0x000fe20003f06270 */
[----:B------:R-:W-:Y:S01]  /*82c0*/  CS2R R102, SRZ ;  /* 0x0000000000667805 */ /* 0x000fe2000001ff00 */
[----:B------:R-:W-:Y:S01]  /*82d0*/  CS2R R100, SRZ ;  /* 0x0000000000647805 */ /* 0x000fe2000001ff00 */
[----:B------:R-:W-:-:S02]  /*82e0*/  IADD3 R16, R74, 0x20, RZ ;  /* 0x000000204a107810 */ /* 0x000fc40007ffe0ff */
[----:B------:R-:W-:-:S06]  /*82f0*/  IADD3 R10, R74, 0x40, RZ ;  /* 0x000000404a0a7810 */ /* 0x000fcc0007ffe0ff */
[C---:B----4-:R-:W-:Y:S02]  /*8300*/  @!P4 IMAD.WIDE R28, R74.reuse, 0x2, R22 ;  /* 0x000000024a1cc825 */ /* 0x050fe400078e0216 */
[----:B------:R-:W-:Y:S02]  /*8310*/  @!P0 SHF.R.S32.HI R8, RZ, 0x1f, R11 ;  /* 0x0000001fff088819 */ /* 0x000fe4000001140b */
[----:B-1-3--:R-:W-:Y:S01]  /*8320*/  @!P4 IMAD.WIDE R26, R74, 0x2, R20 ;  /* 0x000000024a1ac825 */ /* 0x00afe200078e0214 */
[----:B------:R1:W5:Y:S01]  /*8330*/  @!P4 LD.E.64 R86, [R28.64] ;  /* 0x0000001c1c56c980 */ /* 0x000362000c101b00 */
[----:B------:R-:W-:Y:S02]  /*8340*/  @!P0 LEA.HI R11, R8, R11, RZ, 0x2 ;  /* 0x0000000b080b8211 */ /* 0x000fe400078f10ff */
[----:B------:R-:W-:Y:S01]  /*8350*/  ISETP.GE.AND P6, PT, R16, c[0x0][0x27c], PT ;  /* 0x00009f0010007a0c */ /* 0x000fe20003fc6270 */
[----:B------:R2:W5:Y:S01]  /*8360*/  @!P4 LD.E.64 R84, [R26.64] ;  /* 0x0000001c1a54c980 */ /* 0x000562000c101b00 */
[----:B------:R-:W-:-:S02]  /*8370*/  @!P0 LOP3.LUT R11, R11, 0xfffffffc, RZ, 0xc0, !PT ;  /* 0xfffffffc0b0b8812 */ /* 0x000fc400078ec0ff */
[----:B------:R-:W-:-:S03]  /*8380*/  IADD3 R8, R74, 0x50, RZ ;  /* 0x000000504a087810 */ /* 0x000fc60007ffe0ff */
        /* <DEDUP_REMOVED lines=8> */
[----:B--2---:R-:W-:-:S04]  /*8410*/  @!P6 SHF.R.S32.HI R27, RZ, 0x1f, R16 ;  /* 0x0000001fff1be819 */ /* 0x004fc80000011410 */
[----:B------:R-:W-:-:S07]  /*8420*/  @!P6 LEA.HI R16, R27, R16, RZ, 0x2 ;  /* 0x000000101b10e211 */ /* 0x000fce00078f10ff */
[----:B------:R-:W-:Y:S02]  /*8430*/  @!P0 SHF.R.S32.HI R17, RZ, 0x1f, R8 ;  /* 0x0000001fff118819 */ /* 0x000fe40000011408 */
[----:B---3--:R-:W-:Y:S02]  /*8440*/  @!P5 SHF.R.S32.HI R24, RZ, 0x1f, R11 ;  /* 0x0000001fff18d819 */ /* 0x008fe4000001140b */
[----:B------:R-:W-:Y:S02]  /*8450*/  @!P4 SHF.R.S32.HI R25, RZ, 0x1f, R10 ;  /* 0x0000001fff19c819 */ /* 0x000fe4000001140a */
[----:B------:R-:W-:Y:S02]  /*8460*/  @!P5 LEA.HI R11, R24, R11, RZ, 0x2 ;  /* 0x0000000b180bd211 */ /* 0x000fe400078f10ff */
[----:B------:R-:W-:Y:S02]  /*8470*/  @!P4 LEA.HI R10, R25, R10, RZ, 0x2 ;  /* 0x0000000a190ac211 */ /* 0x000fe400078f10ff */
[----:B------:R-:W-:-:S02]  /*8480*/  @!P0 LEA.HI R8, R17, R8, RZ, 0x2 ;  /* 0x0000000811088211 */ /* 0x000fc400078f10ff */
[----:B------:R-:W-:Y:S02]  /*8490*/  @!P6 LOP3.LUT R16, R16, 0xfffffffc, RZ, 0xc0, !PT ;  /* 0xfffffffc1010e812 */ /* 0x000fe400078ec0ff */
[----:B------:R-:W-:Y:S02]  /*84a0*/  @!P5 LOP3.LUT R11, R11, 0xfffffffc, RZ, 0xc0, !PT ;  /* 0xfffffffc0b0bd812 */ /* 0x000fe400078ec0ff */
[----:B------:R-:W-:Y:S02]  /*84b0*/  @!P4 LOP3.LUT R10, R10, 0xfffffffc, RZ, 0xc0, !PT ;  /* 0xfffffffc0a0ac812 */ /* 0x000fe400078ec0ff */
[----:B------:R-:W-:Y:S01]  /*84c0*/  @!P0 LOP3.LUT R8, R8, 0xfffffffc, RZ, 0xc0, !PT ;  /* 0xfffffffc08088812 */ /* 0x000fe200078ec0ff */
[C---:B-1----:R-:W-:Y:S01]  /*84d0*/  @!P6 IMAD.WIDE R28, R16.reuse, 0x2, R22 ;  /* 0x00000002101ce825 */ /* 0x042fe200078e0216 */
[----:B------:R-:W-:Y:S01]  /*84e0*/  CS2R R96, SRZ ;  /* 0x0000000000607805 */ /* 0x000fe2000001ff00 */
[----:B------:R-:W-:Y:S02]  /*84f0*/  CS2R R92, SRZ ;  /* 0x00000000005c7805 */ /* 0x000fe4000001ff00 */
[----:B----4-:R-:W-:Y:S01]  /*8500*/  @!P6 IMAD.WIDE R30, R16, 0x2, R20 ;  /* 0x00000002101ee825 */ /* 0x010fe200078e0214 */
[----:B------:R-:W-:Y:S01]  /*8510*/  CS2R R82, SRZ ;  /* 0x0000000000527805 */ /* 0x000fe2000001ff00 */
[----:B------:R-:W-:Y:S01]  /*8520*/  CS2R R80, SRZ ;  /* 0x0000000000507805 */ /* 0x000fe2000001ff00 */
[----:B------:R-:W-:Y:S01]  /*8530*/  CS2R R70, SRZ ;  /* 0x0000000000467805 */ /* 0x000fe2000001ff00 */
[C-C-:B------:R-:W-:Y:S01]  /*8540*/  @!P5 IMAD.WIDE R26, R11.reuse, 0x2, R22.reuse ;  /* 0x000000020b1ad825 */ /* 0x140fe200078e0216 */
[----:B------:R-:W-:Y:S01]  /*8550*/  CS2R R64, SRZ ;  /* 0x0000000000407805 */ /* 0x000fe2000001ff00 */
[----:B------:R-:W-:Y:S01]  /*8560*/  CS2R R68, SRZ ;  /* 0x0000000000447805 */ /* 0x000fe2000001ff00 */
[----:B------:R-:W-:Y:S01]  /*8570*/  CS2R R62, SRZ ;  /* 0x00000000003e7805 */ /* 0x000fe2000001ff00 */
[C---:B------:R-:W-:Y:S01]  /*8580*/  @!P4 IMAD.WIDE R24, R10.reuse, 0x2, R22 ;  /* 0x000000020a18c825 */ /* 0x040fe200078e0216 */
[----:B------:R1:W5:Y:S03]  /*8590*/  @!P6 LD.E.64 R96, [R28.64] ;  /* 0x0000001c1c60e980 */ /* 0x000366000c101b00 */
[--C-:B------:R-:W-:Y:S01]  /*85a0*/  @!P5 IMAD.WIDE R16, R11, 0x2, R20.reuse ;  /* 0x000000020b10d825 */ /* 0x100fe200078e0214 */
[----:B------:R1:W5:Y:S03]  /*85b0*/  @!P6 LD.E.64 R92, [R30.64] ;  /* 0x0000001c1e5ce980 */ /* 0x000366000c101b00 */
[----:B------:R-:W-:Y:S01]  /*85c0*/  @!P4 IMAD.WIDE R10, R10, 0x2, R20 ;  /* 0x000000020a0ac825 */ /* 0x000fe200078e0214 */
[----:B------:R1:W5:Y:S03]  /*85d0*/  @!P5 LD.E.64 R82, [R26.64] ;  /* 0x0000001c1a52d980 */ /* 0x000366000c101b00 */
[C---:B------:R-:W-:Y:S01]  /*85e0*/  @!P0 IMAD.WIDE R22, R8.reuse, 0x2, R22 ;  /* 0x0000000208168825 */ /* 0x040fe200078e0216 */
[----:B------:R1:W5:Y:S03]  /*85f0*/  @!P5 LD.E.64 R80, [R16.64] ;  /* 0x0000001c1050d980 */ /* 0x000366000c101b00 */
[----:B------:R-:W-:Y:S01]  /*8600*/  @!P0 IMAD.WIDE R20, R8, 0x2, R20 ;  /* 0x0000000208148825 */ /* 0x000fe200078e0214 */
[----:B------:R1:W5:Y:S04]  /*8610*/  @!P4 LD.E.64 R70, [R24.64] ;  /* 0x0000001c1846c980 */ /* 0x000368000c101b00 */
[----:B------:R1:W5:Y:S04]  /*8620*/  @!P0 LD.E.64 R64, [R22.64] ;  /* 0x0000001c16408980 */ /* 0x000368000c101b00 */
[----:B------:R1:W5:Y:S04]  /*8630*/  @!P4 LD.E.64 R68, [R10.64] ;  /* 0x0000001c0a44c980 */ /* 0x000368000c101b00 */
[----:B------:R1:W5:Y:S02]  /*8640*/  @!P0 LD.E.64 R62, [R20.64] ;  /* 0x0000001c143e8980 */ /* 0x000364000c101b00 */
.L_x_345:
[----:B--2---:R-:W-:Y:S05]  /*8650*/  BSYNC B0 ;  /* 0x0000000000007941 */ /* 0x004fea0003800000 */
.L_x_344:
[----:B------:R-:W-:Y:S01]  /*8660*/  IADD3 R9, R9, 0x40, RZ ;  /* 0x0000004009097810 */ /* 0x000fe20007ffe0ff */
[----:B-----5:R-:W-:Y:S01]  /*8670*/  IMAD.MOV.U32 R8, RZ, RZ, R64 ;  /* 0x000000ffff087224 */ /* 0x020fe200078e0040 */
[----:B-1----:R1:W2:Y:S01]  /*8680*/  SHFL.IDX PT, R25, R15, 0x1, 0x1c1f ;  /* 0x003c1f000f197f89 */ /* 0x0022a200000e0000 */
[----:B------:R-:W-:Y:S01]  /*8690*/  IMAD.MOV.U32 R11, RZ, RZ, R65 ;  /* 0x000000ffff0b7224 */ /* 0x000fe200078e0041 */
[----:B------:R-:W-:Y:S01]  /*86a0*/  ISETP.GE.AND P0, PT, R9, UR21, PT ;  /* 0x0000001509007c0c */ /* 0x000fe2000bf06270 */
[----:B------:R-:W-:Y:S01]  /*86b0*/  IMAD.MOV.U32 R10, RZ, RZ, R70 ;  /* 0x000000ffff0a7224 */ /* 0x000fe200078e0046 */
[----:B------:R1:W4:Y:S01]  /*86c0*/  SHFL.IDX PT, R24, R14, 0x1, 0x1c1f ;  /* 0x003c1f000e187f89 */ /* 0x00032200000e0000 */
[----:B------:R-:W-:Y:S01]  /*86d0*/  IMAD.MOV.U32 R9, RZ, RZ, R71 ;  /* 0x000000ffff097224 */ /* 0x000fe200078e0047 */
[----:B------:R-:W-:Y:S01]  /*86e0*/  PRMT R51, R11, 0x5410, R8 ;  /* 0x000054100b337816 */ /* 0x000fe20000000008 */
[----:B------:R-:W-:Y:S01]  /*86f0*/  IMAD.MOV.U32 R8, RZ, RZ, R82 ;  /* 0x000000ffff087224 */ /* 0x000fe200078e0052 */
[----:B------:R1:W3:Y:S01]  /*8700*/  SHFL.IDX PT, R21, R13, 0x1, 0x1c1f ;  /* 0x003c1f000d157f89 */ /* 0x0002e200000e0000 */
[----:B------:R-:W-:Y:S01]  /*8710*/  IMAD.MOV.U32 R11, RZ, RZ, R83 ;  /* 0x000000ffff0b7224 */ /* 0x000fe200078e0053 */
[----:B------:R-:W-:Y:S01]  /*8720*/  PRMT R55, R9, 0x5410, R10 ;  /* 0x0000541009377816 */ /* 0x000fe2000000000a */
[----:B------:R-:W-:Y:S01]  /*8730*/  IMAD.MOV.U32 R9, RZ, RZ, R97 ;  /* 0x000000ffff097224 */ /* 0x000fe200078e0061 */
[----:B------:R-:W-:Y:S01]  /*8740*/  PRMT R60, R60, 0x5410, R8 ;  /* 0x000054103c3c7816 */ /* 0x000fe20000000008 */
[----:B------:R-:W-:Y:S01]  /*8750*/  IMAD.MOV.U32 R8, RZ, RZ, R102 ;  /* 0x000000ffff087224 */ /* 0x000fe200078e0066 */
[----:B------:R-:W-:Y:S01]  /*8760*/  MOV R10, R96 ;  /* 0x00000060000a7202 */ /* 0x000fe20000000f00 */
[----:B---3--:R1:W3:Y:S01]  /*8770*/  SHFL.IDX PT, R20, R12, 0x1, 0x1c1f ;  /* 0x003c1f000c147f89 */ /* 0x0082e200000e0000 */
[----:B------:R-:W-:Y:S01]  /*8780*/  PRMT R60, R11, 0x7610, R60 ;  /* 0x000076100b3c7816 */ /* 0x000fe2000000003c */
[----:B------:R-:W-:Y:S01]  /*8790*/  IMAD.MOV.U32 R11, RZ, RZ, R103 ;  /* 0x000000ffff0b7224 */ /* 0x000fe200078e0067 */
[----:B------:R-:W-:Y:S01]  /*87a0*/  PRMT R66, R9, 0x5410, R10 ;  /* 0x0000541009427816 */ /* 0x000fe2000000000a */
[----:B------:R-:W-:Y:S01]  /*87b0*/  IMAD.MOV.U32 R10, RZ, RZ, R86 ;  /* 0x000000ffff0a7224 */ /* 0x000fe200078e0056 */
[----:B------:R-:W-:Y:S01]  /*87c0*/  PRMT R72, R72, 0x5410, R8 ;  /* 0x0000541048487816 */ /* 0x000fe20000000008 */
[----:B------:R-:W-:Y:S01]  /*87d0*/  IMAD.MOV.U32 R8, RZ, RZ, R62 ;  /* 0x000000ffff087224 */ /* 0x000fe200078e003e */
[----:B------:R-:W-:Y:S01]  /*87e0*/  MOV R9, R87 ;  /* 0x0000005700097202 */ /* 0x000fe20000000f00 */
[----:B------:R-:W-:Y:S01]  /*87f0*/  BSSY B0, `(.L_x_346) ;  /* 0x0000060000007945 */ /* 0x000fe20003800000 */
[----:B------:R-:W-:Y:S01]  /*8800*/  PRMT R72, R11, 0x7610, R72 ;  /* 0x000076100b487816 */ /* 0x000fe20000000048 */
[----:B------:R-:W-:Y:S01]  /*8810*/  IMAD.MOV.U32 R11, RZ, RZ, R63 ;  /* 0x000000ffff0b7224 */ /* 0x000fe200078e003f */
[----:B------:R-:W-:Y:S01]  /*8820*/  PRMT R76, R9, 0x5410, R10 ;  /* 0x00005410094c7816 */ /* 0x000fe2000000000a */
[----:B------:R-:W-:Y:S01]  /*8830*/  IMAD.MOV.U32 R10, RZ, RZ, R68 ;  /* 0x000000ffff0a7224 */ /* 0x000fe200078e0044 */
[----:B------:R-:W-:Y:S01]  /*8840*/  PRMT R50, R50, 0x5410, R8 ;  /* 0x0000541032327816 */ /* 0x000fe20000000008 */
[----:B------:R-:W-:Y:S01]  /*8850*/  IMAD.MOV.U32 R9, RZ, RZ, R69 ;  /* 0x000000ffff097224 */ /* 0x000fe200078e0045 */
[----:B------:R-:W-:Y:S01]  /*8860*/  MOV R8, R80 ;  /* 0x0000005000087202 */ /* 0x000fe20000000f00 */
[----:B------:R-:W-:Y:S01]  /*8870*/  CS2R R26, SRZ ;  /* 0x00000000001a7805 */ /* 0x000fe2000001ff00 */
[----:B------:R-:W-:Y:S01]  /*8880*/  PRMT R50, R11, 0x7610, R50 ;  /* 0x000076100b327816 */ /* 0x000fe20000000032 */
[----:B------:R-:W-:Y:S01]  /*8890*/  IMAD.MOV.U32 R11, RZ, RZ, R100 ;  /* 0x000000ffff0b7224 */ /* 0x000fe200078e0064 */
[----:B------:R-:W-:Y:S01]  /*88a0*/  PRMT R54, R9, 0x5410, R10 ;  /* 0x0000541009367816 */ /* 0x000fe2000000000a */
[----:B------:R-:W-:Y:S01]  /*88b0*/  IMAD.MOV.U32 R9, RZ, RZ, R92 ;  /* 0x000000ffff097224 */ /* 0x000fe200078e005c */
[----:B------:R-:W-:Y:S01]  /*88c0*/  PRMT R57, R57, 0x5410, R8 ;  /* 0x0000541039397816 */ /* 0x000fe20000000008 */
[----:B------:R-:W-:Y:S01]  /*88d0*/  IMAD.MOV.U32 R8, RZ, RZ, R93 ;  /* 0x000000ffff087224 */ /* 0x000fe200078e005d */
[----:B------:R-:W-:Y:S01]  /*88e0*/  CS2R R32, SRZ ;  /* 0x0000000000207805 */ /* 0x000fe2000001ff00 */
[----:B------:R-:W-:Y:S01]  /*88f0*/  IMAD.MOV.U32 R10, RZ, RZ, R81 ;  /* 0x000000ffff0a7224 */ /* 0x000fe200078e0051 */
[----:B------:R-:W-:Y:S01]  /*8900*/  CS2R R38, SRZ ;  /* 0x0000000000267805 */ /* 0x000fe2000001ff00 */
[----:B------:R-:W-:Y:S01]  /*8910*/  CS2R R48, SRZ ;  /* 0x0000000000307805 */ /* 0x000fe2000001ff00 */
[----:B------:R-:W-:Y:S01]  /*8920*/  PRMT R61, R8, 0x5410, R9 ;  /* 0x00005410083d7816 */ /* 0x000fe20000000009 */
[----:B------:R-:W-:Y:S01]  /*8930*/  IMAD.MOV.U32 R9, RZ, RZ, R84 ;  /* 0x000000ffff097224 */ /* 0x000fe200078e0054 */
[----:B------:R-:W-:Y:S01]  /*8940*/  PRMT R57, R10, 0x7610, R57 ;  /* 0x000076100a397816 */ /* 0x000fe20000000039 */
[----:B------:R-:W-:Y:S01]  /*8950*/  IMAD.MOV.U32 R8, RZ, RZ, R85 ;  /* 0x000000ffff087224 */ /* 0x000fe200078e0055 */
[----:B------:R-:W-:Y:S01]  /*8960*/  MOV R10, R101 ;  /* 0x00000065000a7202 */ /* 0x000fe20000000f00 */
[----:B------:R-:W-:Y:S01]  /*8970*/  CS2R R58, SRZ ;  /* 0x00000000003a7805 */ /* 0x000fe2000001ff00 */
[----:B------:R-:W-:Y:S01]  /*8980*/  CS2R R16, SRZ ;  /* 0x0000000000107805 */ /* 0x000fe2000001ff00 */
[----:B----4-:R-:W-:Y:S01]  /*8990*/  CS2R R22, SRZ ;  /* 0x0000000000167805 */ /* 0x010fe2000001ff00 */
[----:B------:R-:W-:Y:S01]  /*89a0*/  PRMT R67, R10, 0x5410, R11 ;  /* 0x000054100a437816 */ /* 0x000fe2000000000b */
[----:B------:R-:W-:Y:S01]  /*89b0*/  CS2R R30, SRZ ;  /* 0x00000000001e7805 */ /* 0x000fe2000001ff00 */
[----:B------:R-:W-:Y:S01]  /*89c0*/  PRMT R75, R8, 0x5410, R9 ;  /* 0x00005410084b7816 */ /* 0x000fe20000000009 */
[----:B------:R-:W-:Y:S01]  /*89d0*/  CS2R R36, SRZ ;  /* 0x0000000000247805 */ /* 0x000fe2000001ff00 */
[----:B------:R-:W-:Y:S01]  /*89e0*/  CS2R R42, SRZ ;  /* 0x00000000002a7805 */ /* 0x000fe2000001ff00 */
[----:B------:R-:W-:Y:S01]  /*89f0*/  CS2R R52, SRZ ;  /* 0x0000000000347805 */ /* 0x000fe2000001ff00 */
[----:B------:R-:W-:Y:S05]  /*8a00*/  @P0 BRA `(.L_x_347) ;  /* 0x000003e000000947 */ /* 0x000fea0003800000 */
[C---:B-123--:R-:W-:Y:S01]  /*8a10*/  IADD3 R8, R74.reuse, 0x10, RZ ;  /* 0x000000104a087810 */ /* 0x04efe20007ffe0ff */
        /* <DEDUP_REMOVED lines=11> */
[C---:B------:R-:W-:Y:S01]  /*8ad0*/  @!P4 IMAD.WIDE R10, R74.reuse, 0x2, R20 ;  /* 0x000000024a0ac825 */ /* 0x040fe200078e0214 */
[----:B------:R-:W-:Y:S01]  /*8ae0*/  IADD3 R13, R74, 0x50, RZ ;  /* 0x000000504a0d7810 */ /* 0x000fe20007ffe0ff */
[----:B------:R1:W5:Y:S01]  /*8af0*/  @!P4 LD.E.64 R58, [R18.64] ;  /* 0x0000001c123ac980 */ /* 0x000362000c101b00 */
[----:B------:R-:W-:Y:S02]  /*8b00*/  @!P0 LEA.HI R9, R9, R8, RZ, 0x2 ;  /* 0x0000000809098211 */ /* 0x000fe400078f10ff */
[----:B------:R-:W-:Y:S01]  /*8b10*/  ISETP.GE.AND P6, PT, R14, c[0x0][0x27c], PT ;  /* 0x00009f000e007a0c */ /* 0x000fe20003fc6270 */
[----:B------:R2:W5:Y:S01]  /*8b20*/  @!P4 LD.E.64 R52, [R10.64] ;  /* 0x0000001c0a34c980 */ /* 0x000562000c101b00 */
[----:B------:R-:W-:-:S05]  /*8b30*/  @!P0 LOP3.LUT R9, R9, 0xfffffffc, RZ, 0xc0, !PT ;  /* 0xfffffffc09098812 */ /* 0x000fca00078ec0ff */
[----:B------:R-:W-:-:S04]  /*8b40*/  @!P0 IMAD.WIDE R16, R9, 0x2, R24 ;  /* 0x0000000209108825 */ /* 0x000fc800078e0218 */
[----:B------:R-:W-:Y:S01]  /*8b50*/  @!P0 IMAD.WIDE R8, R9, 0x2, R20 ;  /* 0x0000000209088825 */ /* 0x000fe200078e0214 */
[----:B------:R3:W5:Y:S01]  /*8b60*/  @!P0 LD.E.64 R48, [R16.64] ;  /* 0x0000001c10308980 */ /* 0x000762000c101b00 */
[----:B------:R-:W-:Y:S02]  /*8b70*/  ISETP.GE.AND P5, PT, R15, c[0x0][0x27c], PT ;  /* 0x00009f000f007a0c */ /* 0x000fe40003fa6270 */
[----:B------:R-:W-:Y:S01]  /*8b80*/  ISETP.GE.AND P4, PT, R12, c[0x0][0x27c], PT ;  /* 0x00009f000c007a0c */ /* 0x000fe20003f86270 */
[----:B------:R4:W5:Y:S01]  /*8b90*/  @!P0 LD.E.64 R42, [R8.64] ;  /* 0x0000001c082a8980 */ /* 0x000962000c101b00 */
[----:B------:R-:W-:Y:S02]  /*8ba0*/  ISETP.GE.AND P0, PT, R13, c[0x0][0x27c], PT ;  /* 0x00009f000d007a0c */ /* 0x000fe40003f06270 */
[----:B--2---:R-:W-:-:S07]  /*8bb0*/  @!P6 SHF.R.S32.HI R11, RZ, 0x1f, R14 ;  /* 0x0000001fff0be819 */ /* 0x004fce000001140e */
[----:B------:R-:W-:Y:S02]  /*8bc0*/  @!P5 SHF.R.S32.HI R10, RZ, 0x1f, R15 ;  /* 0x0000001fff0ad819 */ /* 0x000fe4000001140f */
[----:B------:R-:W-:Y:S02]  /*8bd0*/  @!P6 LEA.HI R11, R11, R14, RZ, 0x2 ;  /* 0x0000000e0b0be211 */ /* 0x000fe400078f10ff */
[----:B------:R-:W-:Y:S02]  /*8be0*/  @!P5 LEA.HI R10, R10, R15, RZ, 0x2 ;  /* 0x0000000f0a0ad211 */ /* 0x000fe400078f10ff */
[----:B----4-:R-:W-:Y:S02]  /*8bf0*/  @!P4 SHF.R.S32.HI R9, RZ, 0x1f, R12 ;  /* 0x0000001fff09c819 */ /* 0x010fe4000001140c */
[----:B------:R-:W-:Y:S02]  /*8c00*/  @!P0 SHF.R.S32.HI R8, RZ, 0x1f, R13 ;  /* 0x0000001fff088819 */ /* 0x000fe4000001140d */
[----:B------:R-:W-:-:S02]  /*8c10*/  @!P4 LEA.HI R9, R9, R12, RZ, 0x2 ;  /* 0x0000000c0909c211 */ /* 0x000fc400078f10ff */
[----:B------:R-:W-:Y:S02]  /*8c20*/  @!P0 LEA.HI R8, R8, R13, RZ, 0x2 ;  /* 0x0000000d08088211 */ /* 0x000fe400078f10ff */
[----:B------:R-:W-:Y:S02]  /*8c30*/  @!P6 LOP3.LUT R11, R11, 0xfffffffc, RZ, 0xc0, !PT ;  /* 0xfffffffc0b0be812 */ /* 0x000fe400078ec0ff */
[----:B------:R-:W-:Y:S02]  /*8c40*/  @!P5 LOP3.LUT R10, R10, 0xfffffffc, RZ, 0xc0, !PT ;  /* 0xfffffffc0a0ad812 */ /* 0x000fe400078ec0ff */
[----:B------:R-:W-:Y:S02]  /*8c50*/  @!P4 LOP3.LUT R9, R9, 0xfffffffc, RZ, 0xc0, !PT ;  /* 0xfffffffc0909c812 */ /* 0x000fe400078ec0ff */
[----:B------:R-:W-:Y:S01]  /*8c60*/  @!P0 LOP3.LUT R8, R8, 0xfffffffc, RZ, 0xc0, !PT ;  /* 0xfffffffc08088812 */ /* 0x000fe200078ec0ff */
[--C-:B------:R-:W-:Y:S01]  /*8c70*/  @!P6 IMAD.WIDE R34, R11, 0x2, R24.reuse ;  /* 0x000000020b22e825 */ /* 0x100fe200078e0218 */
[----:B------:R-:W-:Y:S01]  /*8c80*/  CS2R R38, SRZ ;  /* 0x0000000000267805 */ /* 0x000fe2000001ff00 */
[----:B------:R-:W-:Y:S01]  /*8c90*/  CS2R R36, SRZ ;  /* 0x0000000000247805 */ /* 0x000fe2000001ff00 */
[----:B------:R-:W-:Y:S01]  /*8ca0*/  CS2R R32, SRZ ;  /* 0x0000000000207805 */ /* 0x000fe2000001ff00 */
[--C-:B------:R-:W-:Y:S01]  /*8cb0*/  @!P5 IMAD.WIDE R28, R10, 0x2, R24.reuse ;  /* 0x000000020a1cd825 */ /* 0x100fe200078e0218 */
[----:B------:R-:W-:Y:S01]  /*8cc0*/  CS2R R30, SRZ ;  /* 0x00000000001e7805 */ /* 0x000fe2000001ff00 */
[----:B------:R-:W-:Y:S01]  /*8cd0*/  CS2R R26, SRZ ;  /* 0x00000000001a7805 */ /* 0x000fe2000001ff00 */
[----:B-1----:R-:W-:Y:S01]  /*8ce0*/  CS2R R18, SRZ ;  /* 0x0000000000127805 */ /* 0x002fe2000001ff00 */
[--C-:B------:R-:W-:Y:S01]  /*8cf0*/  @!P4 IMAD.WIDE R12, R9, 0x2, R24.reuse ;  /* 0x00000002090cc825 */ /* 0x100fe200078e0218 */
[----:B------:R-:W-:Y:S01]  /*8d00*/  CS2R R22, SRZ ;  /* 0x0000000000167805 */ /* 0x000fe2000001ff00 */
[----:B---3--:R-:W-:Y:S01]  /*8d10*/  CS2R R16, SRZ ;  /* 0x0000000000107805 */ /* 0x008fe2000001ff00 */
[----:B------:R1:W5:Y:S01]  /*8d20*/  @!P6 LD.E.64 R38, [R34.64] ;  /* 0x0000001c2226e980 */ /* 0x000362000c101b00 */
[----:B------:R-:W-:-:S03]  /*8d30*/  @!P0 IMAD.WIDE R24, R8, 0x2, R24 ;  /* 0x0000000208188825 */ /* 0x000fc600078e0218 */
        /* <DEDUP_REMOVED lines=8> */
[----:B------:R1:W5:Y:S04]  /*8dc0*/  @!P5 LD.E.64 R30, [R10.64] ;  /* 0x0000001c0a1ed980 */ /* 0x000368000c101b00 */
[----:B------:R1:W5:Y:S04]  /*8dd0*/  @!P4 LD.E.64 R22, [R14.64] ;  /* 0x0000001c0e16c980 */ /* 0x000368000c101b00 */
[----:B------:R1:W5:Y:S02]  /*8de0*/  @!P0 LD.E.64 R16, [R8.64] ;  /* 0x0000001c08108980 */ /* 0x000364000c101b00 */
.L_x_347:
[----:B-123--:R-:W-:Y:S05]  /*8df0*/  BSYNC B0 ;  /* 0x0000000000007941 */ /* 0x00efea0003800000 */
.L_x_346:
[----:B-----5:R-:W-:Y:S01]  /*8e00*/  IMAD.MOV.U32 R10, RZ, RZ, R18 ;  /* 0x000000ffff0a7224 */ /* 0x020fe200078e0012 */
[----:B------:R-:W-:Y:S01]  /*8e10*/  UIADD3 UR4, -UR18, UR21, URZ ;  /* 0x0000001512047290 */ /* 0x000fe2000fffe13f */
[----:B------:R-:W-:Y:S01]  /*8e20*/  IMAD.MOV.U32 R8, RZ, RZ, R19 ;  /* 0x000000ffff087224 */ /* 0x000fe200078e0013 */
[----:B------:R-:W-:-:S04]  /*8e30*/  DEPBAR.LE SB0, 0x1 ;  /* 0x000080400000791a */ /* 0x000fc80000000000 */
[----:B------:R-:W-:Y:S01]  /*8e40*/  PRMT R13, R8, 0x5410, R10 ;  /* 0x00005410080d7816 */ /* 0x000fe2000000000a */
[----:B------:R-:W-:Y:S01]  /*8e50*/  IMAD.MOV.U32 R9, RZ, RZ, R26 ;  /* 0x000000ffff097224 */ /* 0x000fe200078e001a */
[----:B------:R-:W-:Y:S01]  /*8e60*/  UISETP.LT.AND UP0, UPT, UR4, 0x80, UPT ;  /* 0x000000800400788c */ /* 0x000fe2000bf01270 */
[----:B------:R-:W-:Y:S01]  /*8e70*/  IMAD.MOV.U32 R10, RZ, RZ, R27 ;  /* 0x000000ffff0a7224 */ /* 0x000fe200078e001b */
[----:B------:R-:W-:Y:S01]  /*8e80*/  BSSY B1, `(.L_x_348) ;  /* 0x000014e000017945 */ /* 0x000fe20003800000 */
[----:B------:R-:W-:Y:S01]  /*8e90*/  IMAD.MOV.U32 R8, RZ, RZ, R32 ;  /* 0x000000ffff087224 */ /* 0x000fe200078e0020 */
[----:B------:R-:W-:Y:S01]  /*8ea0*/  USEL UR4, UR4, 0x80, UP0 ;  /* 0x0000008004047887 */ /* 0x000fe20008000000 */
[----:B------:R-:W-:Y:S01]  /*8eb0*/  IMAD.MOV.U32 R11, RZ, RZ, R17 ;  /* 0x000000ffff0b7224 */ /* 0x000fe200078e0011 */
[----:B------:R-:W-:Y:S01]  /*8ec0*/  PRMT R21, R10, 0x5410, R9 ;  /* 0x000054100a157816 */ /* 0x000fe20000000009 */
[----:B------:R-:W-:Y:S02]  /*8ed0*/  IMAD.MOV.U32 R9, RZ, RZ, R33 ;  /* 0x000000ffff097224 */ /* 0x000fe400078e0021 */
[----:B------:R-:W-:Y:S01]  /*8ee0*/  IMAD.MOV.U32 R10, RZ, RZ, R39 ;  /* 0x000000ffff0a7224 */ /* 0x000fe200078e0027 */
[----:B------:R-:W-:Y:S01]  /*8ef0*/  BAR.SYNC.DEFER_BLOCKING 0x0 ;  /* 0x0000000000007b1d */ /* 0x000fe20000010000 */
[----:B------:R-:W-:-:S02]  /*8f00*/  ISETP.GE.AND P0, PT, R73, UR4, PT ;  /* 0x0000000449007c0c */ /* 0x000fc4000bf06270 */
[----:B------:R-:W-:Y:S01]  /*8f10*/  PRMT R25, R9, 0x5410, R8 ;  /* 0x0000541009197816 */ /* 0x000fe20000000008 */
[----:B------:R-:W-:Y:S01]  /*8f20*/  IMAD.MOV.U32 R8, RZ, RZ, R38 ;  /* 0x000000ffff087224 */ /* 0x000fe200078e0026 */
[----:B------:R-:W-:Y:S01]  /*8f30*/  PRMT R28, R28, 0x5410, R10 ;  /* 0x000054101c1c7816 */ /* 0x000fe2000000000a */
[----:B------:R-:W-:Y:S02]  /*8f40*/  IMAD.MOV.U32 R9, RZ, RZ, R48 ;  /* 0x000000ffff097224 */ /* 0x000fe400078e0030 */
[----:B------:R-:W-:Y:S01]  /*8f50*/  IMAD.MOV.U32 R10, RZ, RZ, R58 ;  /* 0x000000ffff0a7224 */ /* 0x000fe200078e003a */
[----:B------:R-:W-:Y:S01]  /*8f60*/  PRMT R29, R8, 0x7610, R29 ;  /* 0x00007610081d7816 */ /* 0x000fe2000000001d */
[----:B------:R-:W-:-:S05]  /*8f70*/  IMAD.MOV.U32 R8, RZ, RZ, R49 ;  /* 0x000000ffff087224 */ /* 0x000fca00078e0031 */
[----:B------:R-:W-:Y:S01]  /*8f80*/  PRMT R34, R8, 0x5410, R9 ;  /* 0x0000541008227816 */ /* 0x000fe20000000009 */
[----:B------:R-:W-:Y:S02]  /*8f90*/  IMAD.MOV.U32 R9, RZ, RZ, R59 ;  /* 0x000000ffff097224 */ /* 0x000fe400078e003b */
[----:B------:R-:W-:-:S03]  /*8fa0*/  IMAD.MOV.U32 R8, RZ, RZ, R16 ;  /* 0x000000ffff087224 */ /* 0x000fc600078e0010 */
[----:B------:R-:W-:Y:S01]  /*8fb0*/  PRMT R40, R9, 0x5410, R10 ;  /* 0x0000541009287816 */ /* 0x000fe2000000000a */
[----:B------:R-:W-:Y:S01]  /*8fc0*/  IMAD.MOV.U32 R9, RZ, RZ, R22 ;  /* 0x000000ffff097224 */ /* 0x000fe200078e0016 */
[----:B------:R-:W-:Y:S02]  /*8fd0*/  SHF.R.S32.HI R10, RZ, 0x1f, R73 ;  /* 0x0000001fff0a7819 */ /* 0x000fe40000011449 */
[----:B------:R-:W-:Y:S01]  /*8fe0*/  PRMT R12, R12, 0x5410, R8 ;  /* 0x000054100c0c7816 */ /* 0x000fe20000000008 */
[----:B------:R-:W-:Y:S01]  /*8ff0*/  IMAD.MOV.U32 R8, RZ, RZ, R23 ;  /* 0x000000ffff087224 */ /* 0x000fe200078e0017 */
[----:B------:R-:W-:Y:S02]  /*9000*/  LEA.HI R10, R10, R73, RZ, 0x3 ;  /* 0x000000490a0a7211 */ /* 0x000fe400078f18ff */
[----:B------:R-:W-:Y:S01]  /*9010*/  PRMT R12, R11, 0x7610, R12 ;  /* 0x000076100b0c7816 */ /* 0x000fe2000000000c */
[----:B------:R-:W-:Y:S01]  /*9020*/  IMAD.MOV.U32 R11, RZ, RZ, R31 ;  /* 0x000000ffff0b7224 */ /* 0x000fe200078e001f */
[----:B------:R-:W-:-:S02]  /*9030*/  LOP3.LUT R10, R10, 0xfffffff8, RZ, 0xc0, !PT ;  /* 0xfffffff80a0a7812 */ /* 0x000fc400078ec0ff */
[----:B------:R-:W-:Y:S01]  /*9040*/  PRMT R20, R8, 0x5410, R9 ;  /* 0x0000541008147816 */ /* 0x000fe20000000009 */
[----:B------:R-:W-:Y:S02]  /*9050*/  IMAD.MOV.U32 R8, RZ, RZ, R30 ;  /* 0x000000ffff087224 */ /* 0x000fe400078e001e */
[----:B------:R-:W-:Y:S02]  /*9060*/  IMAD.IADD R9, R73, 0x1, -R10 ;  /* 0x0000000149097824 */ /* 0x000fe400078e0a0a */
[----:B------:R-:W-:Y:S01]  /*9070*/  IMAD.MOV.U32 R10, RZ, RZ, R36 ;  /* 0x000000ffff0a7224 */ /* 0x000fe200078e0024 */
[----:B------:R-:W-:Y:S01]  /*9080*/  PRMT R24, R11, 0x5410, R8 ;  /* 0x000054100b187816 */ /* 0x000fe20000000008 */
[C---:B------:R-:W-:Y:S01]  /*9090*/  IMAD.SHL.U32 R8, R9.reuse, 0x40, RZ ;  /* 0x0000004009087824 */ /* 0x040fe200078e00ff */
[----:B------:R-:W-:Y:S02]  /*90a0*/  LOP3.LUT P4, RZ, R9, 0x4, RZ, 0xc0, !PT ;  /* 0x0000000409ff7812 */ /* 0x000fe4000788c0ff */
[----:B------:R-:W-:-:S02]  /*90b0*/  PRMT R28, R10, 0x7610, R28 ;  /* 0x000076100a1c7816 */ /* 0x000fc4000000001c */
[----:B------:R-:W-:Y:S01]  /*90c0*/  LOP3.LUT R9, R8, 0x1c0, RZ, 0xc0, !PT ;  /* 0x000001c008097812 */ /* 0x000fe200078ec0ff */
[----:B------:R-:W-:-:S03]  /*90d0*/  IMAD.MOV.U32 R8, RZ, RZ, R42 ;  /* 0x000000ffff087224 */ /* 0x000fc600078e002a */
[----:B------:R-:W-:Y:S02]  /*90e0*/  LOP3.LUT R11, R9, 0x18, R56, 0xf8, !PT ;  /* 0x00000018090b7812 */ /* 0x000fe400078ef838 */
[----:B------:R-:W-:Y:S01]  /*90f0*/  SHF.R.U32.HI R10, RZ, 0x3, R9 ;  /* 0x00000003ff0a7819 */ /* 0x000fe20000011609 */
[----:B------:R-:W-:Y:S01]  /*9100*/  IMAD.MOV.U32 R9, RZ, RZ, R37 ;  /* 0x000000ffff097224 */ /* 0x000fe200078e0025 */
[----:B------:R-:W-:Y:S01]  /*9110*/  PRMT R35, R35, 0x5410, R8 ;  /* 0x0000541023237816 */ /* 0x000fe20000000008 */
[----:B------:R-:W-:Y:S01]  /*9120*/  IMAD.MOV.U32 R8, RZ, RZ, R53 ;  /* 0x000000ffff087224 */ /* 0x000fe200078e0035 */
[----:B------:R-:W-:Y:S02]  /*9130*/  LOP3.LUT R10, R11, R10, RZ, 0x3c, !PT ;  /* 0x0000000a0b0a7212 */ /* 0x000fe400078e3cff */
[----:B------:R-:W-:Y:S01]  /*9140*/  PRMT R29, R29, 0x5410, R9 ;  /* 0x000054101d1d7816 */ /* 0x000fe20000000009 */
[----:B------:R-:W-:Y:S02]  /*9150*/  IMAD.MOV.U32 R9, RZ, RZ, R52 ;  /* 0x000000ffff097224 */ /* 0x000fe400078e0034 */
[----:B------:R-:W-:-:S02]  /*9160*/  IMAD R15, R89, 0x200, R10 ;  /* 0x00000200590f7824 */ /* 0x000fc400078e020a */
[----:B------:R-:W-:Y:S01]  /*9170*/  IMAD.MOV.U32 R10, RZ, RZ, R43 ;  /* 0x000000ffff0a7224 */ /* 0x000fe200078e002b */
[----:B------:R-:W-:Y:S02]  /*9180*/  PRMT R41, R8, 0x5410, R9 ;  /* 0x0000541008297816 */ /* 0x000fe40000000009 */
[C---:B------:R-:W-:Y:S02]  /*9190*/  IADD3 R14, R15.reuse, 0x20, RZ ;  /* 0x000000200f0e7810 */ /* 0x040fe40007ffe0ff */
[C---:B------:R-:W-:Y:S02]  /*91a0*/  @P4 IADD3 R14, R15.reuse, -0x20, RZ ;  /* 0xffffffe00f0e4810 */ /* 0x040fe40007ffe0ff */
[----:B------:R-:W-:Y:S02]  /*91b0*/  PRMT R35, R10, 0x7610, R35 ;  /* 0x000076100a237816 */ /* 0x000fe40000000023 */
[----:B------:R-:W-:Y:S02]  /*91c0*/  LEA R15, R15, 0xc100, 0x1 ;  /* 0x0000c1000f0f7811 */ /* 0x000fe400078e08ff */
[----:B------:R-:W-:Y:S01]  /*91d0*/  LEA R14, R14, 0xc100, 0x1 ;  /* 0x0000c1000e0e7811 */ /* 0x000fe200078e08ff */
[----:B------:R-:W-:Y:S05]  /*91e0*/  @P0 BRA `(.L_x_349) ;  /* 0x0000117000000947 */ /* 0x000fea0003800000 */
[----:B------:R-:W-:Y:S01]  /*91f0*/  ISETP.GE.AND P0, PT, R74, c[0x0][0x27c], PT ;  /* 0x00009f004a007a0c */ /* 0x000fe20003f06270 */
[----:B------:R-:W-:-:S12]  /*9200*/  BSSY B0, `(.L_x_350) ;  /* 0x000002c000007945 */ /* 0x000fd80003800000 */
[----:B------:R-:W-:Y:S05]  /*9210*/  @P0 BRA `(.L_x_351) ;  /* 0x000002a000000947 */ /* 0x000fea0003800000 */
[----:B------:R-:W1:Y:S01]  /*9220*/  LDS.128 R8, [R15] ;  /* 0x000000000f087984 */ /* 0x000e620000000c00 */
[--C-:B------:R-:W-:Y:S01]  /*9230*/  SHF.R.U64 R84, R84, 0x10, R85.reuse ;  /* 0x0000001054547819 */ /* 0x100fe20000001255 */
[--C-:B------:R-:W-:Y:S01]  /*9240*/  HADD2.F32 R91, -RZ, R75.reuse.H1_H1 ;  /* 0x3000004bff5b7230 */ /* 0x100fe20000004100 */
[----:B------:R-:W-:Y:S01]  /*9250*/  SHF.R.U32.HI R85, RZ, 0x10, R85 ;  /* 0x00000010ff557819 */ /* 0x000fe20000011655 */
[----:B------:R-:W-:Y:S01]  /*9260*/  HADD2.F32 R75, -RZ, R75.H0_H0 ;  /* 0x2000004bff4b7230 */ /* 0x000fe20000004100 */
[--C-:B------:R-:W-:Y:S01]  /*9270*/  SHF.R.U64 R56, R86, 0x10, R87.reuse ;  /* 0x0000001056387819 */ /* 0x100fe20000001257 */
[----:B------:R-:W-:Y:S01]  /*9280*/  HADD2.F32 R84, -RZ, R84.H0_H0 ;  /* 0x20000054ff547230 */ /* 0x000fe20000004100 */
[----:B------:R-:W-:Y:S01]  /*9290*/  SHF.R.U32.HI R79, RZ, 0x10, R87 ;  /* 0x00000010ff4f7819 */ /* 0x000fe20000011657 */
[----:B------:R-:W-:Y:S02]  /*92a0*/  HADD2.F32 R85, -RZ, R85.H0_H0 ;  /* 0x20000055ff557230 */ /* 0x000fe40000004100 */
[----:B------:R-:W-:-:S02]  /*92b0*/  HADD2.F32 R95, -RZ, R76.H1_H1 ;  /* 0x3000004cff5f7230 */ /* 0x000fc40000004100 */
[----:B------:R-:W-:Y:S02]  /*92c0*/  HADD2.F32 R94, -RZ, R79.H0_H0 ;  /* 0x2000004fff5e7230 */ /* 0x000fe40000004100 */
[--C-:B-1----:R-:W-:Y:S02]  /*92d0*/  HADD2.F32 R86, -RZ, R11.reuse.H0_H0 ;  /* 0x2000000bff567230 */ /* 0x102fe40000004100 */
[----:B------:R-:W-:Y:S02]  /*92e0*/  HADD2.F32 R11, -RZ, R11.H1_H1 ;  /* 0x3000000bff0b7230 */ /* 0x000fe40000004100 */
[--C-:B------:R-:W-:Y:S02]  /*92f0*/  HADD2.F32 R87, -RZ, R8.reuse.H0_H0 ;  /* 0x20000008ff577230 */ /* 0x100fe40000004100 */
[----:B------:R-:W-:Y:S01]  /*9300*/  HADD2.F32 R88, -RZ, R8.H1_H1 ;  /* 0x30000008ff587230 */ /* 0x000fe20000004100 */
[CC--:B------:R-:W-:Y:S01]  /*9310*/  FMUL.FTZ R79, R11.reuse, R85.reuse ;  /* 0x000000550b4f7220 */ /* 0x0c0fe20000410000 */
[--C-:B------:R-:W-:Y:S01]  /*9320*/  HADD2.F32 R8, -RZ, R10.reuse.H0_H0 ;  /* 0x2000000aff087230 */ /* 0x100fe20000004100 */
[C---:B------:R-:W-:Y:S01]  /*9330*/  FMUL.FTZ R85, R86.reuse, R85 ;  /* 0x0000005556557220 */ /* 0x040fe20000410000 */
[--C-:B------:R-:W-:Y:S01]  /*9340*/  HADD2.F32 R90, -RZ, R9.reuse.H0_H0 ;  /* 0x20000009ff5a7230 */ /* 0x100fe20000004100 */
[-C--:B------:R-:W-:Y:S01]  /*9350*/  FFMA.FTZ R79, R86, R94.reuse, -R79 ;  /* 0x0000005e564f7223 */ /* 0x080fe2000001084f */
[----:B------:R-:W-:Y:S01]  /*9360*/  HADD2.F32 R10, -RZ, R10.H1_H1 ;  /* 0x3000000aff0a7230 */ /* 0x000fe20000004100 */
[----:B------:R-:W-:Y:S01]  /*9370*/  FFMA.FTZ R94, R11, R94, R85 ;  /* 0x0000005e0b5e7223 */ /* 0x000fe20000010055 */
[----:B------:R-:W-:Y:S01]  /*9380*/  HADD2.F32 R9, -RZ, R9.H1_H1 ;  /* 0x30000009ff097230 */ /* 0x000fe20000004100 */
[-C--:B------:R-:W-:Y:S01]  /*9390*/  FMUL.FTZ R98, R88, R91.reuse ;  /* 0x0000005b58627220 */ /* 0x080fe20000410000 */
[----:B------:R-:W-:Y:S01]  /*93a0*/  HADD2.F32 R11, -RZ, R76.H0_H0 ;  /* 0x2000004cff0b7230 */ /* 0x000fe20000004100 */
[----:B------:R-:W-:Y:S01]  /*93b0*/  FMUL.FTZ R91, R87, R91 ;  /* 0x0000005b575b7220 */ /* 0x000fe20000410000 */
[----:B------:R-:W-:Y:S01]  /*93c0*/  HADD2.F32 R76, -RZ, R56.H0_H0 ;  /* 0x20000038ff4c7230 */ /* 0x000fe20000004100 */
[----:B------:R-:W-:-:S02]  /*93d0*/  FMUL.FTZ R56, R10, R75 ;  /* 0x0000004b0a387220 */ /* 0x000fc40000410000 */
[-C--:B------:R-:W-:Y:S02]  /*93e0*/  FMUL.FTZ R85, R9, R84.reuse ;  /* 0x0000005409557220 */ /* 0x080fe40000410000 */
[----:B------:R-:W-:Y:S02]  /*93f0*/  FMUL.FTZ R75, R8, R75 ;  /* 0x0000004b084b7220 */ /* 0x000fe40000410000 */
[----:B------:R-:W-:Y:S02]  /*9400*/  FMUL.FTZ R84, R90, R84 ;  /* 0x000000545a547220 */ /* 0x000fe40000410000 */
[-C--:B------:R-:W-:Y:S02]  /*9410*/  FFMA.FTZ R98, R87, R95.reuse, -R98 ;  /* 0x0000005f57627223 */ /* 0x080fe40000010862 */
[----:B------:R-:W-:Y:S02]  /*9420*/  FFMA.FTZ R91, R88, R95, R91 ;  /* 0x0000005f585b7223 */ /* 0x000fe4000001005b */
[----:B------:R-:W-:-:S02]  /*9430*/  FFMA.FTZ R56, R8, R11, -R56 ;  /* 0x0000000b08387223 */ /* 0x000fc40000010838 */
[----:B------:R-:W-:Y:S01]  /*9440*/  FFMA.FTZ R75, R10, R11, R75 ;  /* 0x0000000b0a4b7223 */ /* 0x000fe2000001004b */
[----:B------:R-:W-:Y:S01]  /*9450*/  F2FP.PACK_AB R11, R94, R79 ;  /* 0x0000004f5e0b723e */ /* 0x000fe200000000ff */
[----:B------:R-:W-:Y:S01]  /*9460*/  FFMA.FTZ R85, R90, R76, -R85 ;  /* 0x0000004c5a557223 */ /* 0x000fe20000010855 */
[----:B------:R-:W-:Y:S01]  /*9470*/  F2FP.PACK_AB R8, R91, R98 ;  /* 0x000000625b08723e */ /* 0x000fe200000000ff */
[----:B------:R-:W-:Y:S01]  /*9480*/  FFMA.FTZ R84, R9, R76, R84 ;  /* 0x0000004c09547223 */ /* 0x000fe20000010054 */
[----:B------:R-:W-:-:S04]  /*9490*/  F2FP.PACK_AB R10, R75, R56 ;  /* 0x000000384b0a723e */ /* 0x000fc800000000ff */
[----:B------:R-:W-:-:S05]  /*94a0*/  F2FP.PACK_AB R9, R84, R85 ;  /* 0x000000555409723e */ /* 0x000fca00000000ff */
[----:B------:R1:W-:Y:S02]  /*94b0*/  STS.128 [R15], R8 ;  /* 0x000000080f007388 */ /* 0x0003e40000000c00 */
.L_x_351:
[----:B------:R-:W-:Y:S05]  /*94c0*/  BSYNC B0 ;  /* 0x0000000000007941 */ /* 0x000fea0003800000 */
.L_x_350:
[----:B-1----:R-:W-:Y:S01]  /*94d0*/  IADD3 R8, R74, 0x10, RZ ;  /* 0x000000104a087810 */ /* 0x002fe20007ffe0ff */
[----:B------:R-:W-:Y:S03]  /*94e0*/  BSSY B0, `(.L_x_352) ;  /* 0x000002d000007945 */ /* 0x000fe60003800000 */
[----:B------:R-:W-:-:S13]  /*94f0*/  ISETP.GE.AND P0, PT, R8, c[0x0][0x27c], PT ;  /* 0x00009f0008007a0c */ /* 0x000fda0003f06270 */
[----:B------:R-:W-:Y:S05]  /*9500*/  @P0 BRA `(.L_x_353) ;  /* 0x000002a000000947 */ /* 0x000fea0003800000 */
[----:B------:R-:W1:Y:S01]  /*9510*/  LDS.128 R8, [R14] ;  /* 0x000000000e087984 */ /* 0x000e620000000c00 */
[--C-:B------:R-:W-:Y:S01]  /*9520*/  SHF.R.U64 R75, R100, 0x10, R101.reuse ;  /* 0x00000010644b7819 */ /* 0x100fe20000001265 */
[--C-:B------:R-:W-:Y:S01]  /*9530*/  HADD2.F32 R86, -RZ, R67.reuse.H1_H1 ;  /* 0x30000043ff567230 */ /* 0x100fe20000004100 */
[----:B------:R-:W-:Y:S01]  /*9540*/  SHF.R.U32.HI R100, RZ, 0x10, R101 ;  /* 0x00000010ff647819 */ /* 0x000fe20000011665 */
[----:B------:R-:W-:Y:S01]  /*9550*/  HADD2.F32 R67, -RZ, R67.H0_H0 ;  /* 0x20000043ff437230 */ /* 0x000fe20000004100 */
[--C-:B------:R-:W-:Y:S01]  /*9560*/  SHF.R.U64 R56, R102, 0x10, R103.reuse ;  /* 0x0000001066387819 */ /* 0x100fe20000001267 */
[----:B------:R-:W-:Y:S01]  /*9570*/  HADD2.F32 R88, -RZ, R72.H1_H1 ;  /* 0x30000048ff587230 */ /* 0x000fe20000004100 */
[----:B------:R-:W-:Y:S01]  /*9580*/  SHF.R.U32.HI R102, RZ, 0x10, R103 ;  /* 0x00000010ff667819 */ /* 0x000fe20000011667 */
[----:B------:R-:W-:-:S04]  /*9590*/  HADD2.F32 R100, -RZ, R100.H0_H0 ;  /* 0x20000064ff647230 */ /* 0x000fc80000004100 */
        /* <DEDUP_REMOVED lines=15> */
[C---:B------:R-:W-:Y:S01]  /*9690*/  FMUL.FTZ R91, R79.reuse, R86 ;  /* 0x000000564f5b7220 */ /* 0x040fe20000410000 */
[----:B------:R-:W-:Y:S01]  /*96a0*/  HADD2.F32 R11, -RZ, R72.H0_H0 ;  /* 0x20000048ff0b7230 */ /* 0x000fe20000004100 */
[----:B------:R-:W-:Y:S01]  /*96b0*/  FFMA.FTZ R90, R79, R88, -R90 ;  /* 0x000000584f5a7223 */ /* 0x000fe2000001085a */
[----:B------:R-:W-:Y:S01]  /*96c0*/  HADD2.F32 R72, -RZ, R56.H0_H0 ;  /* 0x20000038ff487230 */ /* 0x000fe20000004100 */
[----:B------:R-:W-:-:S02]  /*96d0*/  FMUL.FTZ R56, R10, R67 ;  /* 0x000000430a387220 */ /* 0x000fc40000410000 */
[-C--:B------:R-:W-:Y:S02]  /*96e0*/  FMUL.FTZ R75, R9, R76.reuse ;  /* 0x0000004c094b7220 */ /* 0x080fe40000410000 */
[----:B------:R-:W-:Y:S02]  /*96f0*/  FMUL.FTZ R67, R8, R67 ;  /* 0x0000004308437220 */ /* 0x000fe40000410000 */
[C---:B------:R-:W-:Y:S02]  /*9700*/  FMUL.FTZ R76, R85.reuse, R76 ;  /* 0x0000004c554c7220 */ /* 0x040fe40000410000 */
[----:B------:R-:W-:Y:S02]  /*9710*/  FFMA.FTZ R91, R84, R88, R91 ;  /* 0x00000058545b7223 */ /* 0x000fe4000001005b */
[-C--:B------:R-:W-:Y:S02]  /*9720*/  FFMA.FTZ R56, R8, R11.reuse, -R56 ;  /* 0x0000000b08387223 */ /* 0x080fe40000010838 */
        /* <DEDUP_REMOVED lines=8> */
.L_x_353:
[----:B------:R-:W-:Y:S05]  /*97b0*/  BSYNC B0 ;  /* 0x0000000000007941 */ /* 0x000fea0003800000 */
.L_x_352:
[----:B-1----:R-:W-:Y:S01]  /*97c0*/  IADD3 R8, R74, 0x20, RZ ;  /* 0x000000204a087810 */ /* 0x002fe20007ffe0ff */
[----:B------:R-:W-:Y:S03]  /*97d0*/  BSSY B0, `(.L_x_354) ;  /* 0x000002d000007945 */ /* 0x000fe60003800000 */
[----:B------:R-:W-:-:S13]  /*97e0*/  ISETP.GE.AND P0, PT, R8, c[0x0][0x27c], PT ;  /* 0x00009f0008007a0c */ /* 0x000fda0003f06270 */
[----:B------:R-:W-:Y:S05]  /*97f0*/  @P0 BRA `(.L_x_355) ;  /* 0x000002a000000947 */ /* 0x000fea0003800000 */
[----:B------:R-:W1:Y:S01]  /*9800*/  LDS.128 R8, [R15+0x4000] ;  /* 0x004000000f087984 */ /* 0x000e620000000c00 */
        /* <DEDUP_REMOVED lines=35> */
[-C--:B------:R-:W-:Y:S01]  /*9a40*/  FFMA.FTZ R67, R79, R66.reuse, -R67 ;  /* 0x000000424f437223 */ /* 0x080fe20000010843 */
[----:B------:R-:W-:Y:S01]  /*9a50*/  F2FP.PACK_AB R8, R76, R87 ;  /* 0x000000574c08723e */ /* 0x000fe200000000ff */
[----:B------:R-:W-:Y:S01]  /*9a60*/  FFMA.FTZ R72, R9, R66, R72 ;  /* 0x0000004209487223 */ /* 0x000fe20000010048 */
[----:B------:R-:W-:-:S04]  /*9a70*/  F2FP.PACK_AB R10, R61, R56 ;  /* 0x000000383d0a723e */ /* 0x000fc800000000ff */
[----:B------:R-:W-:-:S05]  /*9a80*/  F2FP.PACK_AB R9, R72, R67 ;  /* 0x000000434809723e */ /* 0x000fca00000000ff */
[----:B------:R1:W-:Y:S02]  /*9a90*/  STS.128 [R15+0x4000], R8 ;  /* 0x004000080f007388 */ /* 0x0003e40000000c00 */
.L_x_355:
[----:B------:R-:W-:Y:S05]  /*9aa0*/  BSYNC B0 ;  /* 0x0000000000007941 */ /* 0x000fea0003800000 */
.L_x_354:
        /* <DEDUP_REMOVED lines=45> */
[----:B------:R1:W-:Y:S02]  /*9d80*/  STS.128 [R14+0x4000], R8 ;  /* 0x004000080e007388 */ /* 0x0003e40000000c00 */
.L_x_357:
[----:B------:R-:W-:Y:S05]  /*9d90*/  BSYNC B0 ;  /* 0x0000000000007941 */ /* 0x000fea0003800000 */
.L_x_356:
        /* <DEDUP_REMOVED lines=8> */
[----:B------:R-:W-:Y:S01]  /*9e20*/  HADD2.F32 R69, -RZ, R54.H1_H1 ;  /* 0x30000036ff457230 */ /* 0x000fe20000004100 */
[--C-:B------:R-:W-:Y:S01]  /*9e30*/  SHF.R.U64 R56, R70, 0x10, R71.reuse ;  /* 0x0000001046387819 */ /* 0x100fe20000001247 */
[----:B------:R-:W-:Y:S01]  /*9e40*/  HADD2.F32 R55, -RZ, R55.H0_H0 ;  /* 0x20000037ff377230 */ /* 0x000fe20000004100 */
        /* <DEDUP_REMOVED lines=14> */
[----:B------:R-:W-:Y:S01]  /*9f30*/  HADD2.F32 R11, -RZ, R54.H0_H0 ;  /* 0x20000036ff0b7230 */ /* 0x000fe20000004100 */
[-C--:B------:R-:W-:Y:S01]  /*9f40*/  FMUL.FTZ R75, R66, R69.reuse ;  /* 0x00000045424b7220 */ /* 0x080fe20000410000 */
[----:B------:R-:W-:Y:S01]  /*9f50*/  HADD2.F32 R9, -RZ, R9.H1_H1 ;  /* 0x30000009ff097230 */ /* 0x000fe20000004100 */
[C---:B------:R-:W-:Y:S01]  /*9f60*/  FMUL.FTZ R69, R61.reuse, R69 ;  /* 0x000000453d457220 */ /* 0x040fe20000410000 */
[----:B------:R-:W-:Y:S01]  /*9f70*/  HADD2.F32 R54, -RZ, R57.H0_H0 ;  /* 0x20000039ff367230 */ /* 0x000fe20000004100 */
[----:B------:R-:W-:Y:S01]  /*9f80*/  FFMA.FTZ R75, R61, R72, -R75 ;  /* 0x000000483d4b7223 */ /* 0x000fe2000001084b */
[----:B------:R-:W-:Y:S01]  /*9f90*/  HADD2.F32 R60, -RZ, R56.H0_H0 ;  /* 0x20000038ff3c7230 */ /* 0x000fe20000004100 */
[----:B------:R-:W-:-:S02]  /*9fa0*/  FMUL.FTZ R56, R10, R11 ;  /* 0x0000000b0a387220 */ /* 0x000fc40000410000 */
[-C--:B------:R-:W-:Y:S02]  /*9fb0*/  FMUL.FTZ R57, R9, R54.reuse ;  /* 0x0000003609397220 */ /* 0x080fe40000410000 */
[C---:B------:R-:W-:Y:S02]  /*9fc0*/  FMUL.FTZ R11, R8.reuse, R11 ;  /* 0x0000000b080b7220 */ /* 0x040fe40000410000 */
[C---:B------:R-:W-:Y:S02]  /*9fd0*/  FMUL.FTZ R54, R67.reuse, R54 ;  /* 0x0000003643367220 */ /* 0x040fe40000410000 */
[-C--:B------:R-:W-:Y:S02]  /*9fe0*/  FFMA.FTZ R56, R8, R55.reuse, -R56 ;  /* 0x0000003708387223 */ /* 0x080fe40000010838 */
[----:B------:R-:W-:Y:S02]  /*9ff0*/  FFMA.FTZ R66, R66, R72, R69 ;  /* 0x0000004842427223 */ /* 0x000fe40000010045 */
        /* <DEDUP_REMOVED lines=8> */
.L_x_359:
[----:B------:R-:W-:Y:S05]  /*a080*/  BSYNC B0 ;  /* 0x0000000000007941 */ /* 0x000fea0003800000 */
.L_x_358:
[----:B-1----:R-:W-:-:S04]  /*a090*/  IADD3 R8, R74, 0x50, RZ ;  /* 0x000000504a087810 */ /* 0x002fc80007ffe0ff */
        /* <DEDUP_REMOVED lines=44> */
.L_x_349:
[----:B------:R-:W-:Y:S05]  /*a360*/  BSYNC B1 ;  /* 0x0000000000017941 */ /* 0x000fea0003800000 */
.L_x_348:
[----:B------:R-:W-:-:S04]  /*a370*/  IADD3 R73, R73, 0x40, RZ ;  /* 0x0000004049497810 */ /* 0x000fc80007ffe0ff */
[----:B------:R-:W-:-:S13]  /*a380*/  ISETP.GE.AND P0, PT, R73, UR4, PT ;  /* 0x0000000449007c0c */ /* 0x000fda000bf06270 */
[----:B------:R-:W-:Y:S05]  /*a390*/  @P0 BRA `(.L_x_360) ;  /* 0x0000499000000947 */ /* 0x000fea0003800000 */
[----:B------:R-:W-:Y:S01]  /*a3a0*/  ISETP.GE.AND P0, PT, R74, c[0x0][0x27c], PT ;  /* 0x00009f004a007a0c */ /* 0x000fe20003f06270 */
[----:B------:R-:W-:-:S12]  /*a3b0*/  BSSY B0, `(.L_x_361) ;  /* 0x000002c000007945 */ /* 0x000fd80003800000 */
[----:B------:R-:W-:Y:S05]  /*a3c0*/  @P0 BRA `(.L_x_362) ;  /* 0x000002a000000947 */ /* 0x000fea0003800000 */
[----:B-1----:R-:W1:Y:S01]  /*a3d0*/  LDS.128 R8, [R15+0x2000] ;  /* 0x002000000f087984 */ /* 0x002e620000000c00 */
        /* <DEDUP_REMOVED lines=10> */
[----:B------:R-:W-:Y:S02]  /*a480*/  HADD2.F32 R50, -RZ, R50.H0_H0 ;  /* 0x20000032ff327230 */ /* 0x000fe40000004100 */
[--C-:B-1----:R-:W-:Y:S02]  /*a490*/  HADD2.F32 R53, -RZ, R11.reuse.H0_H0 ;  /* 0x2000000bff357230 */ /* 0x102fe40000004100 */
[----:B------:R-:W-:Y:S02]  /*a4a0*/  HADD2.F32 R11, -RZ, R11.H1_H1 ;  /* 0x3000000bff0b7230 */ /* 0x000fe40000004100 */
[--C-:B------:R-:W-:Y:S02]  /*a4b0*/  HADD2.F32 R54, -RZ, R8.reuse.H0_H0 ;  /* 0x20000008ff367230 */ /* 0x100fe40000004100 */
[----:B------:R-:W-:Y:S01]  /*a4c0*/  HADD2.F32 R55, -RZ, R8.H1_H1 ;  /* 0x30000008ff377230 */ /* 0x000fe20000004100 */
[-C--:B------:R-:W-:Y:S01]  /*a4d0*/  FMUL.FTZ R58, R11, R52.reuse ;  /* 0x000000340b3a7220 */ /* 0x080fe20000410000 */
[--C-:B------:R-:W-:Y:S01]  /*a4e0*/  HADD2.F32 R8, -RZ, R10.reuse.H0_H0 ;  /* 0x2000000aff087230 */ /* 0x100fe20000004100 */
[-C--:B------:R-:W-:Y:S01]  /*a4f0*/  FMUL.FTZ R62, R54, R57.reuse ;  /* 0x00000039363e7220 */ /* 0x080fe20000410000 */
[--C-:B------:R-:W-:Y:S01]  /*a500*/  HADD2.F32 R56, -RZ, R9.reuse.H0_H0 ;  /* 0x20000009ff387230 */ /* 0x100fe20000004100 */
[C---:B------:R-:W-:Y:S01]  /*a510*/  FMUL.FTZ R52, R53.reuse, R52 ;  /* 0x0000003435347220 */ /* 0x040fe20000410000 */
[----:B------:R-:W-:Y:S01]  /*a520*/  HADD2.F32 R10, -RZ, R10.H1_H1 ;  /* 0x3000000aff0a7230 */ /* 0x000fe20000004100 */
[----:B------:R-:W-:Y:S01]  /*a530*/  FFMA.FTZ R58, R53, R60, -R58 ;  /* 0x0000003c353a7223 */ /* 0x000fe2000001083a */
[----:B------:R-:W-:Y:S01]  /*a540*/  HADD2.F32 R9, -RZ, R9.H1_H1 ;  /* 0x30000009ff097230 */ /* 0x000fe20000004100 */
[C---:B------:R-:W-:Y:S01]  /*a550*/  FMUL.FTZ R61, R55.reuse, R57 ;  /* 0x00000039373d7220 */ /* 0x040fe20000410000 */
[----:B------:R-:W-:Y:S01]  /*a560*/  HADD2.F32 R53, -RZ, R40.H0_H0 ;  /* 0x20000028ff357230 */ /* 0x000fe20000004100 */
[----:B------:R-:W-:-:S02]  /*a570*/  FFMA.FTZ R62, R55, R59, R62 ;  /* 0x0000003b373e7223 */ /* 0x000fc4000001003e */
[----:B------:R-:W-:Y:S02]  /*a580*/  FMUL.FTZ R40, R10, R41 ;  /* 0x000000290a287220 */ /* 0x000fe40000410000 */
[----:B------:R-:W-:Y:S02]  /*a590*/  FMUL.FTZ R55, R9, R51 ;  /* 0x0000003309377220 */ /* 0x000fe40000410000 */
[----:B------:R-:W-:Y:S02]  /*a5a0*/  FMUL.FTZ R41, R8, R41 ;  /* 0x0000002908297220 */ /* 0x000fe40000410000 */
[C---:B------:R-:W-:Y:S02]  /*a5b0*/  FMUL.FTZ R51, R56.reuse, R51 ;  /* 0x0000003338337220 */ /* 0x040fe40000410000 */
[----:B------:R-:W-:Y:S02]  /*a5c0*/  FFMA.FTZ R55, R56, R50, -R55 ;  /* 0x0000003238377223 */ /* 0x000fe40000010837 */
[----:B------:R-:W-:-:S02]  /*a5d0*/  FFMA.FTZ R11, R11, R60, R52 ;  /* 0x0000003c0b0b7223 */ /* 0x000fc40000010034 */
        /* <DEDUP_REMOVED lines=9> */
.L_x_362:
[----:B------:R-:W-:Y:S05]  /*a670*/  BSYNC B0 ;  /* 0x0000000000007941 */ /* 0x000fea0003800000 */
.L_x_361:
        /* <DEDUP_REMOVED lines=12> */
[----:B------:R-:W-:Y:S02]  /*a740*/  HADD2.F32 R42, -RZ, R42.H0_H0 ;  /* 0x2000002aff2a7230 */ /* 0x000fe40000004100 */
[----:B------:R-:W-:-:S02]  /*a750*/  HADD2.F32 R40, -RZ, R40.H0_H0 ;  /* 0x20000028ff287230 */ /* 0x000fc40000004100 */
[----:B------:R-:W-:Y:S02]  /*a760*/  HADD2.F32 R54, -RZ, R48.H0_H0 ;  /* 0x20000030ff367230 */ /* 0x000fe40000004100 */
[--C-:B-1----:R-:W-:Y:S02]  /*a770*/  HADD2.F32 R43, -RZ, R11.reuse.H0_H0 ;  /* 0x2000000bff2b7230 */ /* 0x102fe40000004100 */
[----:B------:R-:W-:Y:S02]  /*a780*/  HADD2.F32 R11, -RZ, R11.H1_H1 ;  /* 0x3000000bff0b7230 */ /* 0x000fe40000004100 */
[--C-:B------:R-:W-:Y:S02]  /*a790*/  HADD2.F32 R49, -RZ, R8.reuse.H0_H0 ;  /* 0x20000008ff317230 */ /* 0x100fe40000004100 */
[----:B------:R-:W-:Y:S01]  /*a7a0*/  HADD2.F32 R50, -RZ, R8.H1_H1 ;  /* 0x30000008ff327230 */ /* 0x000fe20000004100 */
[-C--:B------:R-:W-:Y:S01]  /*a7b0*/  FMUL.FTZ R48, R11, R42.reuse ;  /* 0x0000002a0b307220 */ /* 0x080fe20000410000 */
        /* <DEDUP_REMOVED lines=11> */
[----:B------:R-:W-:Y:S01]  /*a870*/  FMUL.FTZ R34, R10, R35 ;  /* 0x000000230a227220 */ /* 0x000fe20000410000 */
[----:B------:R-:W-:Y:S01]  /*a880*/  F2FP.PACK_AB R11, R11, R48 ;  /* 0x000000300b0b723e */ /* 0x000fe200000000ff */
[----:B------:R-:W-:-:S02]  /*a890*/  FMUL.FTZ R43, R9, R42 ;  /* 0x0000002a092b7220 */ /* 0x000fc40000410000 */
[----:B------:R-:W-:Y:S02]  /*a8a0*/  FMUL.FTZ R35, R8, R35 ;  /* 0x0000002308237220 */ /* 0x000fe40000410000 */
[----:B------:R-:W-:Y:S02]  /*a8b0*/  FMUL.FTZ R42, R51, R42 ;  /* 0x0000002a332a7220 */ /* 0x000fe40000410000 */
[-C--:B------:R-:W-:Y:S02]  /*a8c0*/  FFMA.FTZ R56, R49, R53.reuse, -R56 ;  /* 0x0000003531387223 */ /* 0x080fe40000010838 */
[----:B------:R-:W-:Y:S02]  /*a8d0*/  FFMA.FTZ R53, R50, R53, R52 ;  /* 0x0000003532357223 */ /* 0x000fe40000010034 */
[-C--:B------:R-:W-:Y:S02]  /*a8e0*/  FFMA.FTZ R34, R8, R41.reuse, -R34 ;  /* 0x0000002908227223 */ /* 0x080fe40000010822 */
[----:B------:R-:W-:Y:S01]  /*a8f0*/  FFMA.FTZ R35, R10, R41, R35 ;  /* 0x000000290a237223 */ /* 0x000fe20000010023 */
[----:B------:R-:W-:Y:S01]  /*a900*/  F2FP.PACK_AB R8, R53, R56 ;  /* 0x000000383508723e */ /* 0x000fe200000000ff */
[----:B------:R-:W-:-:S02]  /*a910*/  FFMA.FTZ R43, R51, R40, -R43 ;  /* 0x00000028332b7223 */ /* 0x000fc4000001082b */
[----:B------:R-:W-:Y:S01]  /*a920*/  FFMA.FTZ R42, R9, R40, R42 ;  /* 0x00000028092a7223 */ /* 0x000fe2000001002a */
[----:B------:R-:W-:-:S04]  /*a930*/  F2FP.PACK_AB R10, R35, R34 ;  /* 0x00000022230a723e */ /* 0x000fc800000000ff */
[----:B------:R-:W-:-:S05]  /*a940*/  F2FP.PACK_AB R9, R42, R43 ;  /* 0x0000002b2a09723e */ /* 0x000fca00000000ff */
[----:B------:R1:W-:Y:S02]  /*a950*/  STS.128 [R14+0x2000], R8 ;  /* 0x002000080e007388 */ /* 0x0003e40000000c00 */
.L_x_364:
[----:B------:R-:W-:Y:S05]  /*a960*/  BSYNC B0 ;  /* 0x0000000000007941 */ /* 0x000fea0003800000 */
.L_x_363:
[----:B-1----:R-:W-:Y:S01]  /*a970*/  IADD3 R8, R74, 0x20, RZ ;  /* 0x000000204a087810 */ /* 0x002fe20007ffe0ff */
[----:B------:R-:W-:Y:S03]  /*a980*/  BSSY B0, `(.L_x_365) ;  /* 0x000002d000007945 */ /* 0x000fe60003800000 */
[----:B------:R-:W-:-:S13]  /*a990*/  ISETP.GE.AND P0, PT, R8, c[0x0][0x27c], PT ;  /* 0x00009f0008007a0c */ /* 0x000fda0003f06270 */
[----:B------:R-:W-:Y:S05]  /*a9a0*/  @P0 BRA `(.L_x_366) ;  /* 0x000002a000000947 */ /* 0x000fea0003800000 */
[----:B------:R-:W1:Y:S01]  /*a9b0*/  LDS.128 R8, [R15+0x6000] ;  /* 0x006000000f087984 */ /* 0x000e620000000c00 */
[--C-:B------:R-:W-:Y:S01]  /*a9c0*/  SHF.R.U64 R35, R36, 0x10, R37.reuse ;  /* 0x0000001024237819 */ /* 0x100fe20000001225 */
[--C-:B------:R-:W-:Y:S01]  /*a9d0*/  HADD2.F32 R43, -RZ, R29.reuse.H0_H0 ;  /* 0x2000001dff2b7230 */ /* 0x100fe20000004100 */
        /* <DEDUP_REMOVED lines=23> */
[----:B------:R-:W-:Y:S01]  /*ab50*/  HADD2.F32 R35, -RZ, R28.H1_H1 ;  /* 0x3000001cff237230 */ /* 0x000fe20000004100 */
        /* <DEDUP_REMOVED lines=15> */
.L_x_366:
[----:B------:R-:W-:Y:S05]  /*ac50*/  BSYNC B0 ;  /* 0x0000000000007941 */ /* 0x000fea0003800000 */
.L_x_365:
[----:B-1----:R-:W-:Y:S01]  /*ac60*/  IADD3 R8, R74, 0x30, RZ ;  /* 0x000000304a087810 */ /* 0x002fe20007ffe0ff */
[----:B------:R-:W-:Y:S03]  /*ac70*/  BSSY B0, `(.L_x_367) ;  /* 0x000002d000007945 */ /* 0x000fe60003800000 */
[----:B------:R-:W-:-:S13]  /*ac80*/  ISETP.GE.AND P0, PT, R8, c[0x0][0x27c], PT ;  /* 0x00009f0008007a0c */ /* 0x000fda0003f06270 */
[----:B------:R-:W-:Y:S05]  /*ac90*/  @P0 BRA `(.L_x_368) ;  /* 0x000002a000000947 */ /* 0x000fea0003800000 */
[----:B------:R-:W1:Y:S01]  /*aca0*/  LDS.128 R8, [R14+0x6000] ;  /* 0x006000000e087984 */ /* 0x000e620000000c00 */
[--C-:B------:R-:W-:Y:S01]  /*acb0*/  SHF.R.U64 R29, R30, 0x10, R31.reuse ;  /* 0x000000101e1d7819 */ /* 0x100fe2000000121f */
[----:B------:R-:W-:Y:S01]  /*acc0*/  HADD2.F32 R36, -RZ, R24.H1_H1 ;  /* 0x30000018ff247230 */ /* 0x000fe20000004100 */
[----:B------:R-:W-:Y:S01]  /*acd0*/  SHF.R.U32.HI R30, RZ, 0x10, R31 ;  /* 0x00000010ff1e7819 */ /* 0x000fe2000001161f */
[--C-:B------:R-:W-:Y:S01]  /*ace0*/  HADD2.F32 R37, -RZ, R25.reuse.H1_H1 ;  /* 0x30000019ff257230 */ /* 0x100fe20000004100 */
        /* <DEDUP_REMOVED lines=9> */
[-C--:B------:R-:W-:Y:S01]  /*ad80*/  FMUL.FTZ R32, R11, R30.reuse ;  /* 0x0000001e0b207220 */ /* 0x080fe20000410000 */
[----:B------:R-:W-:Y:S01]  /*ad90*/  HADD2.F32 R8, -RZ, R10.H0_H0 ;  /* 0x2000000aff087230 */ /* 0x000fe20000004100 */
[C---:B------:R-:W-:Y:S01]  /*ada0*/  FMUL.FTZ R30, R31.reuse, R30 ;  /* 0x0000001e1f1e7220 */ /* 0x040fe20000410000 */
[--C-:B------:R-:W-:Y:S01]  /*adb0*/  HADD2.F32 R35, -RZ, R9.reuse.H0_H0 ;  /* 0x20000009ff237230 */ /* 0x100fe20000004100 */
[-C--:B------:R-:W-:Y:S01]  /*adc0*/  FFMA.FTZ R32, R31, R38.reuse, -R32 ;  /* 0x000000261f207223 */ /* 0x080fe20000010820 */
[----:B------:R-:W-:Y:S01]  /*add0*/  HADD2.F32 R31, -RZ, R24.H0_H0 ;  /* 0x20000018ff1f7230 */ /* 0x000fe20000004100 */
[----:B------:R-:W-:Y:S01]  /*ade0*/  FFMA.FTZ R11, R11, R38, R30 ;  /* 0x000000260b0b7223 */ /* 0x000fe2000001001e */
[----:B------:R-:W-:Y:S01]  /*adf0*/  HADD2.F32 R10, -RZ, R10.H1_H1 ;  /* 0x3000000aff0a7230 */ /* 0x000fe20000004100 */
[-C--:B------:R-:W-:Y:S01]  /*ae00*/  FMUL.FTZ R40, R34, R36.reuse ;  /* 0x0000002422287220 */ /* 0x080fe20000410000 */
[----:B------:R-:W-:Y:S01]  /*ae10*/  HADD2.F32 R9, -RZ, R9.H1_H1 ;  /* 0x30000009ff097230 */ /* 0x000fe20000004100 */
[C---:B------:R-:W-:Y:S01]  /*ae20*/  FMUL.FTZ R36, R33.reuse, R36 ;  /* 0x0000002421247220 */ /* 0x040fe20000410000 */
[----:B------:R-:W-:Y:S01]  /*ae30*/  HADD2.F32 R24, -RZ, R29.H0_H0 ;  /* 0x2000001dff187230 */ /* 0x000fe20000004100 */
[----:B------:R-:W-:Y:S01]  /*ae40*/  FFMA.FTZ R40, R33, R37, -R40 ;  /* 0x0000002521287223 */ /* 0x000fe20000010828 */
[----:B------:R-:W-:Y:S01]  /*ae50*/  HADD2.F32 R30, -RZ, R28.H0_H0 ;  /* 0x2000001cff1e7230 */ /* 0x000fe20000004100 */
[----:B------:R-:W-:Y:S01]  /*ae60*/  FMUL.FTZ R28, R10, R31 ;  /* 0x0000001f0a1c7220 */ /* 0x000fe20000410000 */
[----:B------:R-:W-:Y:S01]  /*ae70*/  F2FP.PACK_AB R11, R11, R32 ;  /* 0x000000200b0b723e */ /* 0x000fe200000000ff */
[----:B------:R-:W-:-:S02]  /*ae80*/  FMUL.FTZ R29, R9, R24 ;  /* 0x00000018091d7220 */ /* 0x000fc40000410000 */
[----:B------:R-:W-:Y:S02]  /*ae90*/  FMUL.FTZ R31, R8, R31 ;  /* 0x0000001f081f7220 */ /* 0x000fe40000410000 */
[----:B------:R-:W-:Y:S02]  /*aea0*/  FMUL.FTZ R24, R35, R24 ;  /* 0x0000001823187220 */ /* 0x000fe40000410000 */
        /* <DEDUP_REMOVED lines=9> */
.L_x_368:
[----:B------:R-:W-:Y:S05]  /*af40*/  BSYNC B0 ;  /* 0x0000000000007941 */ /* 0x000fea0003800000 */
.L_x_367:
        /* <DEDUP_REMOVED lines=8> */
[----:B------:R-:W-:Y:S01]  /*afd0*/  HADD2.F32 R31, -RZ, R21.H1_H1 ;  /* 0x30000015ff1f7230 */ /* 0x000fe20000004100 */
[--C-:B------:R-:W-:Y:S01]  /*afe0*/  SHF.R.U64 R24, R26, 0x10, R27.reuse ;  /* 0x000000101a187819 */ /* 0x100fe2000000121b */
[----:B------:R-:W-:Y:S01]  /*aff0*/  HADD2.F32 R22, -RZ, R22.H0_H0 ;  /* 0x20000016ff167230 */ /* 0x000fe20000004100 */
[----:B------:R-:W-:Y:S01]  /*b000*/  SHF.R.U32.HI R26, RZ, 0x10, R27 ;  /* 0x00000010ff1a7819 */ /* 0x000fe2000001161b */
[----:B------:R-:W-:Y:S02]  /*b010*/  HADD2.F32 R30, -RZ, R23.H0_H0 ;  /* 0x20000017ff1e7230 */ /* 0x000fe40000004100 */
[----:B------:R-:W-:-:S02]  /*b020*/  HADD2.F32 R21, -RZ, R21.H0_H0 ;  /* 0x20000015ff157230 */ /* 0x000fc40000004100 */
[----:B------:R-:W-:Y:S02]  /*b030*/  HADD2.F32 R32, -RZ, R26.H0_H0 ;  /* 0x2000001aff207230 */ /* 0x000fe40000004100 */
[----:B------:R-:W-:Y:S02]  /*b040*/  HADD2.F32 R24, -RZ, R24.H0_H0 ;  /* 0x20000018ff187230 */ /* 0x000fe40000004100 */
[--C-:B-1----:R-:W-:Y:S02]  /*b050*/  HADD2.F32 R25, -RZ, R11.reuse.H0_H0 ;  /* 0x2000000bff197230 */ /* 0x102fe40000004100 */
[----:B------:R-:W-:Y:S02]  /*b060*/  HADD2.F32 R11, -RZ, R11.H1_H1 ;  /* 0x3000000bff0b7230 */ /* 0x000fe40000004100 */
[--C-:B------:R-:W-:Y:S02]  /*b070*/  HADD2.F32 R28, -RZ, R8.reuse.H1_H1 ;  /* 0x30000008ff1c7230 */ /* 0x100fe40000004100 */
[----:B------:R-:W-:Y:S01]  /*b080*/  HADD2.F32 R27, -RZ, R8.H0_H0 ;  /* 0x20000008ff1b7230 */ /* 0x000fe20000004100 */
[-C--:B------:R-:W-:Y:S01]  /*b090*/  FMUL.FTZ R26, R11, R30.reuse ;  /* 0x0000001e0b1a7220 */ /* 0x080fe20000410000 */
[--C-:B------:R-:W-:Y:S01]  /*b0a0*/  HADD2.F32 R8, -RZ, R10.reuse.H0_H0 ;  /* 0x2000000aff087230 */ /* 0x100fe20000004100 */
[C---:B------:R-:W-:Y:S01]  /*b0b0*/  FMUL.FTZ R30, R25.reuse, R30 ;  /* 0x0000001e191e7220 */ /* 0x040fe20000410000 */
[--C-:B------:R-:W-:Y:S01]  /*b0c0*/  HADD2.F32 R23, -RZ, R9.reuse.H0_H0 ;  /* 0x20000009ff177230 */ /* 0x100fe20000004100 */
[----:B------:R-:W-:Y:S01]  /*b0d0*/  FFMA.FTZ R26, R25, R32, -R26 ;  /* 0x00000020191a7223 */ /* 0x000fe2000001081a */
[----:B------:R-:W-:Y:S01]  /*b0e0*/  HADD2.F32 R10, -RZ, R10.H1_H1 ;  /* 0x3000000aff0a7230 */ /* 0x000fe20000004100 */
[-C--:B------:R-:W-:Y:S01]  /*b0f0*/  FMUL.FTZ R34, R28, R29.reuse ;  /* 0x0000001d1c227220 */ /* 0x080fe20000410000 */
[----:B------:R-:W-:Y:S01]  /*b100*/  HADD2.F32 R9, -RZ, R9.H1_H1 ;  /* 0x30000009ff097230 */ /* 0x000fe20000004100 */
[C---:B------:R-:W-:Y:S01]  /*b110*/  FMUL.FTZ R29, R27.reuse, R29 ;  /* 0x0000001d1b1d7220 */ /* 0x040fe20000410000 */
[----:B------:R-:W-:Y:S01]  /*b120*/  HADD2.F32 R25, -RZ, R20.H0_H0 ;  /* 0x20000014ff197230 */ /* 0x000fe20000004100 */
[----:B------:R-:W-:-:S02]  /*b130*/  FFMA.FTZ R34, R27, R31, -R34 ;  /* 0x0000001f1b227223 */ /* 0x000fc40000010822 */
[-C--:B------:R-:W-:Y:S02]  /*b140*/  FMUL.FTZ R27, R9, R22.reuse ;  /* 0x00000016091b7220 */ /* 0x080fe40000410000 */
[-C--:B------:R-:W-:Y:S02]  /*b150*/  FMUL.FTZ R20, R10, R25.reuse ;  /* 0x000000190a147220 */ /* 0x080fe40000410000 */
[----:B------:R-:W-:Y:S02]  /*b160*/  FMUL.FTZ R25, R8, R25 ;  /* 0x0000001908197220 */ /* 0x000fe40000410000 */
[----:B------:R-:W-:Y:S02]  /*b170*/  FMUL.FTZ R22, R23, R22 ;  /* 0x0000001617167220 */ /* 0x000fe40000410000 */
[----:B------:R-:W-:Y:S02]  /*b180*/  FFMA.FTZ R11, R11, R32, R30 ;  /* 0x000000200b0b7223 */ /* 0x000fe4000001001e */
[----:B------:R-:W-:-:S02]  /*b190*/  FFMA.FTZ R29, R28, R31, R29 ;  /* 0x0000001f1c1d7223 */ /* 0x000fc4000001001d */
[-C--:B------:R-:W-:Y:S01]  /*b1a0*/  FFMA.FTZ R20, R8, R21.reuse, -R20 ;  /* 0x0000001508147223 */ /* 0x080fe20000010814 */
[----:B------:R-:W-:Y:S01]  /*b1b0*/  F2FP.PACK_AB R11, R11, R26 ;  /* 0x0000001a0b0b723e */ /* 0x000fe200000000ff */
[----:B------:R-:W-:Y:S01]  /*b1c0*/  FFMA.FTZ R25, R10, R21, R25 ;  /* 0x000000150a197223 */ /* 0x000fe20000010019 */
[----:B------:R-:W-:Y:S01]  /*b1d0*/  F2FP.PACK_AB R8, R29, R34 ;  /* 0x000000221d08723e */ /* 0x000fe200000000ff */
[-C--:B------:R-:W-:Y:S02]  /*b1e0*/  FFMA.FTZ R27, R23, R24.reuse, -R27 ;  /* 0x00000018171b7223 */ /* 0x080fe4000001081b */
[----:B------:R-:W-:Y:S01]  /*b1f0*/  FFMA.FTZ R22, R9, R24, R22 ;  /* 0x0000001809167223 */ /* 0x000fe20000010016 */
[----:B------:R-:W-:-:S04]  /*b200*/  F2FP.PACK_AB R10, R25, R20 ;  /* 0x00000014190a723e */ /* 0x000fc800000000ff */
[----:B------:R-:W-:-:S05]  /*b210*/  F2FP.PACK_AB R9, R22, R27 ;  /* 0x0000001b1609723e */ /* 0x000fca00000000ff */
[----:B------:R1:W-:Y:S02]  /*b220*/  STS.128 [R15+0xa000], R8 ;  /* 0x00a000080f007388 */ /* 0x0003e40000000c00 */
.L_x_370:
[----:B------:R-:W-:Y:S05]  /*b230*/  BSYNC B0 ;  /* 0x0000000000007941 */ /* 0x000fea0003800000 */
.L_x_369:
[----:B------:R-:W-:-:S04]  /*b240*/  IADD3 R74, R74, 0x50, RZ ;  /* 0x000000504a4a7810 */ /* 0x000fc80007ffe0ff */
[----:B------:R-:W-:-:S13]  /*b250*/  ISETP.GE.AND P0, PT, R74, c[0x0][0x27c], PT ;  /* 0x00009f004a007a0c */ /* 0x000fda0003f06270 */
[----:B------:R-:W-:Y:S05]  /*b260*/  @P0 BRA `(.L_x_360) ;  /* 0x00003ac000000947 */ /* 0x000fea0003800000 */
[----:B-1----:R-:W1:Y:S01]  /*b270*/  LDS.128 R8, [R14+0xa000] ;  /* 0x00a000000e087984 */ /* 0x002e620000000c00 */
        /* <DEDUP_REMOVED lines=10> */
[--C-:B-1----:R-:W-:Y:S02]  /*b320*/  HADD2.F32 R19, -RZ, R11.reuse.H0_H0 ;  /* 0x2000000bff137230 */ /* 0x102fe40000004100 */
[----:B------:R-:W-:Y:S02]  /*b330*/  HADD2.F32 R11, -RZ, R11.H1_H1 ;  /* 0x3000000bff0b7230 */ /* 0x000fe40000004100 */
[--C-:B------:R-:W-:Y:S02]  /*b340*/  HADD2.F32 R21, -RZ, R8.reuse.H1_H1 ;  /* 0x30000008ff157230 */ /* 0x100fe40000004100 */
[----:B------:R-:W-:Y:S01]  /*b350*/  HADD2.F32 R20, -RZ, R8.H0_H0 ;  /* 0x20000008ff147230 */ /* 0x000fe20000004100 */
[-C--:B------:R-:W-:Y:S01]  /*b360*/  FMUL.FTZ R18, R11, R22.reuse ;  /* 0x000000160b127220 */ /* 0x080fe20000410000 */
[--C-:B------:R-:W-:Y:S01]  /*b370*/  HADD2.F32 R8, -RZ, R10.reuse.H0_H0 ;  /* 0x2000000aff087230 */ /* 0x100fe20000004100 */
[----:B------:R-:W-:Y:S01]  /*b380*/  FMUL.FTZ R22, R19, R22 ;  /* 0x0000001613167220 */ /* 0x000fe20000410000 */
[--C-:B------:R-:W-:Y:S01]  /*b390*/  HADD2.F32 R17, -RZ, R9.reuse.H0_H0 ;  /* 0x20000009ff117230 */ /* 0x100fe20000004100 */
[-C--:B------:R-:W-:Y:S01]  /*b3a0*/  FMUL.FTZ R26, R21, R23.reuse ;  /* 0x00000017151a7220 */ /* 0x080fe20000410000 */
[----:B------:R-:W-:Y:S01]  /*b3b0*/  HADD2.F32 R10, -RZ, R10.H1_H1 ;  /* 0x3000000aff0a7230 */ /* 0x000fe20000004100 */
[----:B------:R-:W-:Y:S01]  /*b3c0*/  FFMA.FTZ R18, R19, R24, -R18 ;  /* 0x0000001813127223 */ /* 0x000fe20000010812 */
        /* <DEDUP_REMOVED lines=8> */
[----:B------:R-:W-:Y:S02]  /*b450*/  FMUL.FTZ R16, R17, R16 ;  /* 0x0000001011107220 */ /* 0x000fe40000410000 */
[----:B------:R-:W-:Y:S02]  /*b460*/  FFMA.FTZ R11, R11, R24, R22 ;  /* 0x000000180b0b7223 */ /* 0x000fe40000010016 */
[----:B------:R-:W-:Y:S02]  /*b470*/  FFMA.FTZ R21, R21, R25, R28 ;  /* 0x0000001915157223 */ /* 0x000fe4000001001c */
[-C--:B------:R-:W-:Y:S01]  /*b480*/  FFMA.FTZ R12, R8, R13.reuse, -R12 ;  /* 0x0000000d080c7223 */ /* 0x080fe2000001080c */
[----:B------:R-:W-:Y:S01]  /*b490*/  F2FP.PACK_AB R11, R11, R18 ;  /* 0x000000120b0b723e */ /* 0x000fe200000000ff */
[----:B------:R-:W-:Y:S01]  /*b4a0*/  FFMA.FTZ R19, R10, R13, R19 ;  /* 0x0000000d0a137223 */ /* 0x000fe20000010013 */
[----:B------:R-:W-:Y:S01]  /*b4b0*/  F2FP.PACK_AB R8, R21, R26 ;  /* 0x0000001a1508723e */ /* 0x000fe200000000ff */
[----:B------:R-:W-:-:S02]  /*b4c0*/  FFMA.FTZ R15, R17, R20, -R15 ;  /* 0x00000014110f7223 */ /* 0x000fc4000001080f */
[----:B------:R-:W-:Y:S01]  /*b4d0*/  FFMA.FTZ R16, R9, R20, R16 ;  /* 0x0000001409107223 */ /* 0x000fe20000010010 */
[----:B------:R-:W-:-:S04]  /*b4e0*/  F2FP.PACK_AB R10, R19, R12 ;  /* 0x0000000c130a723e */ /* 0x000fc800000000ff */
[----:B------:R-:W-:-:S05]  /*b4f0*/  F2FP.PACK_AB R9, R16, R15 ;  /* 0x0000000f1009723e */ /* 0x000fca00000000ff */
[----:B------:R1:W-:Y:S01]  /*b500*/  STS.128 [R14+0xa000], R8 ;  /* 0x00a000080e007388 */ /* 0x0003e20000000c00 */
[----:B------:R-:W-:Y:S05]  /*b510*/  BRA `(.L_x_360) ;  /* 0x0000381000007947 */ /* 0x000fea0003800000 */
.L_x_343:
[----:B------:R-:W-:Y:S01]  /*b520*/  PLOP3.LUT P4, PT, PT, PT, UP3, 0x80, 0x0 ;  /* 0x000000000000781c */ /* 0x000fe20003f8f038 */
[----:B------:R-:W-:Y:S01]  /*b530*/  IMAD.MOV.U32 R10, RZ, RZ, R18 ;  /* 0x000000ffff0a7224 */ /* 0x000fe200078e0012 */
[----:B------:R-:W-:Y:S01]  /*b540*/  PLOP3.LUT P0, PT, PT, PT, UP3, 0x80, 0x0 ;  /* 0x000000000000781c */ /* 0x000fe20003f0f038 */
[----:B------:R-:W-:Y:S01]  /*b550*/  IMAD.MOV.U32 R15, RZ, RZ, R17 ;  /* 0x000000ffff0f7224 */ /* 0x000fe200078e0011 */
        /* <DEDUP_REMOVED lines=15> */
[----:B------:R-:W-:-:S03]  /*b650*/  CS2R R80, SRZ ;  /* 0x0000000000507805 */ /* 0x000fc6000001ff00 */
[----:B------:R-:W-:Y:S01]  /*b660*/  SHF.R.S32.HI R16, RZ, 0x1f, R13 ;  /* 0x0000001fff107819 */ /* 0x000fe2000001140d */
[----:B------:R-:W-:-:S04]  /*b670*/  IMAD.WIDE.U32 R10, R13, c[0x0][0x290], R10 ;  /* 0x0000a4000d0a7a25 */ /* 0x000fc800078e000a */
[----:B------:R-:W-:Y:S01]  /*b680*/  IMAD R8, R16, c[0x0][0x280], RZ ;  /* 0x0000a00010087a24 */ /* 0x000fe200078e02ff */
[----:B------:R-:W-:Y:S01]  /*b690*/  LEA R12, P0, R10, c[0x0][0x288], 0x1 ;  /* 0x0000a2000a0c7a11 */ /* 0x000fe200078008ff */
[----:B------:R-:W-:Y:S02]  /*b6a0*/  IMAD R16, R16, c[0x0][0x290], RZ ;  /* 0x0000a40010107a24 */ /* 0x000fe400078e02ff */
[----:B------:R-:W-:-:S04]  /*b6b0*/  IMAD.WIDE.U32 R18, R13, c[0x0][0x280], R14 ;  /* 0x0000a0000d127a25 */ /* 0x000fc800078e000e */
[C---:B------:R-:W-:Y:S01]  /*b6c0*/  IMAD R16, R13.reuse, c[0x0][0x294], R16 ;  /* 0x0000a5000d107a24 */ /* 0x040fe200078e0210 */
[----:B------:R-:W-:Y:S01]  /*b6d0*/  LEA R14, P4, R18, c[0x0][0x270], 0x1 ;  /* 0x00009c00120e7a11 */ /* 0x000fe200078808ff */
[----:B------:R-:W-:Y:S02]  /*b6e0*/  IMAD R17, R13, c[0x0][0x284], R8 ;  /* 0x0000a1000d117a24 */ /* 0x000fe400078e0208 */
[----:B------:R-:W-:Y:S02]  /*b6f0*/  IMAD.IADD R16, R11, 0x1, R16 ;  /* 0x000000010b107824 */ /* 0x000fe400078e0210 */
[----:B------:R1:W2:Y:S01]  /*b700*/  SHFL.IDX PT, R20, R14, RZ, 0x1c1f ;  /* 0x001c1fff0e147589 */ /* 0x0002a200000e0000 */
[----:B------:R-:W-:Y:S02]  /*b710*/  IADD3 R17, R19, R17, RZ ;  /* 0x0000001113117210 */ /* 0x000fe40007ffe0ff */
[----:B------:R-:W-:Y:S02]  /*b720*/  LEA.HI.X R16, R10, c[0x0][0x28c], R16, 0x1, P0 ;  /* 0x0000a3000a107a11 */ /* 0x000fe400000f0c10 */
[----:B------:R-:W-:-:S02]  /*b730*/  ISETP.GE.AND P0, PT, R9, UR21, PT ;  /* 0x0000001509007c0c */ /* 0x000fc4000bf06270 */
[----:B------:R-:W-:Y:S01]  /*b740*/  LEA.HI.X R17, R18, c[0x0][0x274], R17, 0x1, P4 ;  /* 0x00009d0012117a11 */ /* 0x000fe200020f0c11 */
[----:B------:R1:W3:Y:S04]  /*b750*/  SHFL.IDX PT, R19, R16, RZ, 0x1c1f ;  /* 0x001c1fff10137589 */ /* 0x0002e800000e0000 */
[----:B------:R1:W4:Y:S04]  /*b760*/  SHFL.IDX PT, R18, R12, RZ, 0x1c1f ;  /* 0x001c1fff0c127589 */ /* 0x00032800000e0000 */
[----:B------:R1:W1:Y:S02]  /*b770*/  SHFL.IDX PT, R21, R17, RZ, 0x1c1f ;  /* 0x001c1fff11157589 */ /* 0x00026400000e0000 */
        /* <DEDUP_REMOVED lines=11> */
[----:B-12---:R-:W-:Y:S01]  /*b830*/  @!P0 IMAD.WIDE R22, R56, 0x2, R20 ;  /* 0x0000000238168825 */ /* 0x006fe200078e0214 */
[----:B------:R-:W-:Y:S02]  /*b840*/  @!P4 LEA.HI R8, R8, R11, RZ, 0x3 ;  /* 0x0000000b0808c211 */ /* 0x000fe400078f18ff */
[----:B------:R-:W-:Y:S02]  /*b850*/  @!P5 LOP3.LUT R10, R10, 0xfffffff8, RZ, 0xc0, !PT ;  /* 0xfffffff80a0ad812 */ /* 0x000fe400078ec0ff */
[----:B------:R-:W-:Y:S01]  /*b860*/  @!P4 LOP3.LUT R8, R8, 0xfffffff8, RZ, 0xc0, !PT ;  /* 0xfffffff80808c812 */ /* 0x000fe200078ec0ff */
[----:B------:R1:W5:Y:S01]  /*b870*/  @!P0 LD.E.128 R84, [R22.64] ;  /* 0x0000001c16548980 */ /* 0x000362000c101d00 */
[----:B------:R-:W-:Y:S01]  /*b880*/  CS2R R82, SRZ ;  /* 0x0000000000527805 */ /* 0x000fe2000001ff00 */
[----:B------:R-:W-:Y:S01]  /*b890*/  CS2R R80, SRZ ;  /* 0x0000000000507805 */ /* 0x000fe2000001ff00 */
[----:B------:R-:W-:Y:S01]  /*b8a0*/  CS2R R66, SRZ ;  /* 0x0000000000427805 */ /* 0x000fe2000001ff00 */
[----:B------:R-:W-:Y:S01]  /*b8b0*/  CS2R R64, SRZ ;  /* 0x0000000000407805 */ /* 0x000fe2000001ff00 */
[----:B------:R-:W-:Y:S01]  /*b8c0*/  CS2R R62, SRZ ;  /* 0x00000000003e7805 */ /* 0x000fe2000001ff00 */
[----:B------:R-:W-:Y:S01]  /*b8d0*/  CS2R R60, SRZ ;  /* 0x00000000003c7805 */ /* 0x000fe2000001ff00 */
[----:B---34-:R-:W-:Y:S01]  /*b8e0*/  @!P4 IMAD.WIDE R24, R8, 0x2, R18 ;  /* 0x000000020818c825 */ /* 0x018fe200078e0212 */
[----:B------:R-:W-:Y:S01]  /*b8f0*/  CS2R R50, SRZ ;  /* 0x0000000000327805 */ /* 0x000fe2000001ff00 */
[----:B------:R-:W-:Y:S01]  /*b900*/  CS2R R48, SRZ ;  /* 0x0000000000307805 */ /* 0x000fe2000001ff00 */
[----:B------:R-:W-:Y:S01]  /*b910*/  CS2R R42, SRZ ;  /* 0x00000000002a7805 */ /* 0x000fe2000001ff00 */
[----:B------:R-:W-:-:S06]  /*b920*/  CS2R R40, SRZ ;  /* 0x0000000000287805 */ /* 0x000fcc000001ff00 */
[----:B------:R2:W5:Y:S01]  /*b930*/  @!P4 LD.E.128 R40, [R24.64] ;  /* 0x0000001c1828c980 */ /* 0x000562000c101d00 */
[----:B-1----:R-:W-:-:S04]  /*b940*/  @!P5 IMAD.WIDE R22, R10, 0x2, R20 ;  /* 0x000000020a16d825 */ /* 0x002fc800078e0214 */
[----:B------:R-:W-:Y:S01]  /*b950*/  @!P5 IMAD.WIDE R10, R10, 0x2, R18 ;  /* 0x000000020a0ad825 */ /* 0x000fe200078e0212 */
[----:B------:R2:W5:Y:S03]  /*b960*/  @!P5 LD.E.128 R64, [R22.64] ;  /* 0x0000001c1640d980 */ /* 0x000566000c101d00 */
[----:B------:R-:W-:Y:S01]  /*b970*/  @!P4 IMAD.WIDE R20, R8, 0x2, R20 ;  /* 0x000000020814c825 */ /* 0x000fe200078e0214 */
[----:B------:R2:W5:Y:S03]  /*b980*/  @!P5 LD.E.128 R60, [R10.64] ;  /* 0x0000001c0a3cd980 */ /* 0x000566000c101d00 */
[----:B------:R-:W-:Y:S01]  /*b990*/  @!P0 IMAD.WIDE R18, R56, 0x2, R18 ;  /* 0x0000000238128825 */ /* 0x000fe200078e0212 */
[----:B------:R2:W5:Y:S04]  /*b9a0*/  @!P4 LD.E.128 R48, [R20.64] ;  /* 0x0000001c1430c980 */ /* 0x000568000c101d00 */
[----:B------:R2:W5:Y:S02]  /*b9b0*/  @!P0 LD.E.128 R80, [R18.64] ;  /* 0x0000001c12508980 */ /* 0x000564000c101d00 */
.L_x_372:
[----:B------:R-:W-:Y:S05]  /*b9c0*/  BSYNC B0 ;  /* 0x0000000000007941 */ /* 0x000fea0003800000 */
.L_x_371:
[----:B------:R-:W-:Y:S01]  /*b9d0*/  IADD3 R9, R9, 0x40, RZ ;  /* 0x0000004009097810 */ /* 0x000fe20007ffe0ff */
[----:B-----5:R-:W-:Y:S01]  /*b9e0*/  IMAD.MOV.U32 R8, RZ, RZ, R50 ;  /* 0x000000ffff087224 */ /* 0x020fe200078e0032 */
[----:B------:R-:W4:Y:S01]  /*b9f0*/  SHFL.IDX PT, R15, R17, 0x1, 0x1c1f ;  /* 0x003c1f00110f7f89 */ /* 0x000f2200000e0000 */
[----:B--2---:R-:W-:Y:S01]  /*ba00*/  IMAD.MOV.U32 R11, RZ, RZ, R51 ;  /* 0x000000ffff0b7224 */ /* 0x004fe200078e0033 */
[----:B------:R-:W-:Y:S01]  /*ba10*/  ISETP.GE.AND P0, PT, R9, UR21, PT ;  /* 0x0000001509007c0c */ /* 0x000fe2000bf06270 */
[----:B------:R-:W-:Y:S01]  /*ba20*/  IMAD.MOV.U32 R10, RZ, RZ, R48 ;  /* 0x000000ffff0a7224 */ /* 0x000fe200078e0030 */
[----:B-1----:R-:W1:Y:S01]  /*ba30*/  SHFL.IDX PT, R14, R14, 0x1, 0x1c1f ;  /* 0x003c1f000e0e7f89 */ /* 0x002e6200000e0000 */
        /* <DEDUP_REMOVED lines=10> */
[----:B------:R-:W1:Y:S01]  /*bae0*/  SHFL.IDX PT, R12, R12, 0x1, 0x1c1f ;  /* 0x003c1f000c0c7f89 */ /* 0x000e6200000e0000 */
        /* <DEDUP_REMOVED lines=33> */
[----:B------:R-:W-:Y:S01]  /*bd00*/  CS2R R20, SRZ ;  /* 0x0000000000147805 */ /* 0x000fe2000001ff00 */
[----:B------:R-:W-:Y:S01]  /*bd10*/  PRMT R97, R10, 0x5410, R11 ;  /* 0x000054100a617816 */ /* 0x000fe2000000000b */
[----:B---34-:R-:W-:Y:S01]  /*bd20*/  CS2R R18, SRZ ;  /* 0x0000000000127805 */ /* 0x018fe2000001ff00 */
[----:B------:R-:W-:Y:S01]  /*bd30*/  PRMT R96, R8, 0x5410, R9 ;  /* 0x0000541008607816 */ /* 0x000fe20000000009 */
[----:B--2---:R-:W-:Y:S01]  /*bd40*/  CS2R R16, SRZ ;  /* 0x0000000000107805 */ /* 0x004fe2000001ff00 */
[----:B------:R-:W-:Y:S01]  /*bd50*/  CS2R R34, SRZ ;  /* 0x0000000000227805 */ /* 0x000fe2000001ff00 */
[----:B------:R-:W-:Y:S01]  /*bd60*/  CS2R R32, SRZ ;  /* 0x0000000000207805 */ /* 0x000fe2000001ff00 */
[----:B------:R-:W-:Y:S05]  /*bd70*/  @P0 BRA `(.L_x_374) ;  /* 0x0000023000000947 */ /* 0x000fea0003800000 */
[C---:B-1----:R-:W-:Y:S01]  /*bd80*/  IADD3 R10, R56.reuse, 0x20, RZ ;  /* 0x00000020380a7810 */ /* 0x042fe20007ffe0ff */
        /* <DEDUP_REMOVED lines=25> */
[----:B------:R-:W-:Y:S01]  /*bf20*/  CS2R R22, SRZ ;  /* 0x0000000000167805 */ /* 0x000fe2000001ff00 */
[----:B------:R2:W5:Y:S01]  /*bf30*/  @!P4 LD.E.128 R24, [R10.64] ;  /* 0x0000001c0a18c980 */ /* 0x000562000c101d00 */
[----:B------:R-:W-:-:S03]  /*bf40*/  @!P0 IMAD.WIDE R8, R8, 0x2, R12 ;  /* 0x0000000208088825 */ /* 0x000fc600078e020c */
[----:B------:R2:W5:Y:S01]  /*bf50*/  @!P4 LD.E.128 R16, [R52.64] ;  /* 0x0000001c3410c980 */ /* 0x000562000c101d00 */
[----:B------:R-:W-:-:S03]  /*bf60*/  @!P5 IMAD.WIDE R12, R56, 0x2, R12 ;  /* 0x00000002380cd825 */ /* 0x000fc600078e020c */
[----:B------:R2:W5:Y:S01]  /*bf70*/  @!P0 LD.E.128 R28, [R14.64] ;  /* 0x0000001c0e1c8980 */ /* 0x000562000c101d00 */
[----:B-1----:R-:W-:-:S03]  /*bf80*/  CS2R R20, SRZ ;  /* 0x0000000000147805 */ /* 0x002fc6000001ff00 */
[----:B------:R2:W5:Y:S04]  /*bf90*/  @!P5 LD.E.128 R32, [R12.64] ;  /* 0x0000001c0c20d980 */ /* 0x000568000c101d00 */
[----:B------:R2:W5:Y:S02]  /*bfa0*/  @!P0 LD.E.128 R20, [R8.64] ;  /* 0x0000001c08148980 */ /* 0x000564000c101d00 */
.L_x_374:
[----:B-1----:R-:W-:Y:S05]  /*bfb0*/  BSYNC B0 ;  /* 0x0000000000007941 */ /* 0x002fea0003800000 */
.L_x_373:
[----:B--2--5:R-:W-:Y:S01]  /*bfc0*/  IMAD.MOV.U32 R8, RZ, RZ, R30 ;  /* 0x000000ffff087224 */ /* 0x024fe200078e001e */
[----:B------:R-:W-:Y:S01]  /*bfd0*/  UIADD3 UR4, -UR18, UR21, URZ ;  /* 0x0000001512047290 */ /* 0x000fe2000fffe13f */
[----:B------:R-:W-:Y:S01]  /*bfe0*/  IMAD.MOV.U32 R11, RZ, RZ, R31 ;  /* 0x000000ffff0b7224 */ /* 0x000fe200078e001f */
[----:B------:R-:W-:-:S04]  /*bff0*/  DEPBAR.LE SB0, 0x1 ;  /* 0x000080400000791a */ /* 0x000fc80000000000 */
[----:B------:R-:W-:Y:S01]  /*c000*/  IMAD.MOV.U32 R10, RZ, RZ, R28 ;  /* 0x000000ffff0a7224 */ /* 0x000fe200078e001c */
[----:B------:R-:W-:Y:S01]  /*c010*/  PRMT R55, R11, 0x5410, R8 ;  /* 0x000054100b377816 */ /* 0x000fe20000000008 */
[----:B------:R-:W-:Y:S01]  /*c020*/  IMAD.MOV.U32 R9, RZ, RZ, R29 ;  /* 0x000000ffff097224 */ /* 0x000fe200078e001d */
[----:B------:R-:W-:Y:S01]  /*c030*/  MOV R8, R26 ;  /* 0x0000001a00087202 */ /* 0x000fe20000000f00 */
[----:B------:R-:W-:Y:S01]  /*c040*/  UISETP.LT.AND UP0, UPT, UR4, 0x80, UPT ;  /* 0x000000800400788c */ /* 0x000fe2000bf01270 */
[----:B------:R-:W-:Y:S01]  /*c050*/  IMAD.MOV.U32 R11, RZ, RZ, R27 ;  /* 0x000000ffff0b7224 */ /* 0x000fe200078e001b */
[----:B------:R-:W-:Y:S01]  /*c060*/  BSSY B1, `(.L_x_375) ;  /* 0x0000174000017945 */ /* 0x000fe20003800000 */
[----:B------:R-:W-:Y:S01]  /*c070*/  PRMT R54, R9, 0x5410, R10 ;  /* 0x0000541009367816 */ /* 0x000fe2000000000a */
[----:B------:R-:W-:Y:S01]  /*c080*/  IMAD.MOV.U32 R10, RZ, RZ, R24 ;  /* 0x000000ffff0a7224 */ /* 0x000fe200078e0018 */
[----:B------:R-:W-:Y:S01]  /*c090*/  PRMT R68, R68, 0x5410, R8 ;  /* 0x0000541044447816 */ /* 0x000fe20000000008 */
[----:B------:R-:W-:Y:S01]  /*c0a0*/  IMAD.MOV.U32 R9, RZ, RZ, R25 ;  /* 0x000000ffff097224 */ /* 0x000fe200078e0019 */
[----:B------:R-:W-:Y:S01]  /*c0b0*/  USEL UR4, UR4, 0x80, UP0 ;  /* 0x0000008004047887 */ /* 0x000fe20008000000 */
[----:B------:R-:W-:Y:S01]  /*c0c0*/  IMAD.MOV.U32 R8, RZ, RZ, R38 ;  /* 0x000000ffff087224 */ /* 0x000fe200078e0026 */
[----:B------:R-:W-:-:S02]  /*c0d0*/  PRMT R68, R11, 0x7610, R68 ;  /* 0x000076100b447816 */ /* 0x000fc40000000044 */
[----:B------:R-:W-:Y:S01]  /*c0e0*/  PRMT R59, R9, 0x5410, R10 ;  /* 0x00005410093b7816 */ /* 0x000fe2000000000a */
[----:B------:R-:W-:Y:S01]  /*c0f0*/  IMAD.MOV.U32 R10, RZ, RZ, R36 ;  /* 0x000000ffff0a7224 */ /* 0x000fe200078e0024 */
[----:B------:R-:W-:Y:S01]  /*c100*/  PRMT R72, R72, 0x5410, R8 ;  /* 0x0000541048487816 */ /* 0x000fe20000000008 */
[----:B------:R-:W-:Y:S01]  /*c110*/  IMAD.MOV.U32 R9, RZ, RZ, R37 ;  /* 0x000000ffff097224 */ /* 0x000fe200078e0025 */
[----:B------:R-:W-:Y:S01]  /*c120*/  MOV R11, R39 ;  /* 0x00000027000b7202 */ /* 0x000fe20000000f00 */
[----:B------:R-:W-:Y:S01]  /*c130*/  IMAD.MOV.U32 R8, RZ, RZ, R22 ;  /* 0x000000ffff087224 */ /* 0x000fe200078e0016 */
[----:B------:R-:W-:Y:S01]  /*c140*/  BAR.SYNC.DEFER_BLOCKING 0x0 ;  /* 0x0000000000007b1d */ /* 0x000fe20000010000 */
[----:B------:R-:W-:Y:S02]  /*c150*/  ISETP.GE.AND P0, PT, R73, UR4, PT ;  /* 0x0000000449007c0c */ /* 0x000fe4000bf06270 */
[----:B------:R-:W-:Y:S01]  /*c160*/  PRMT R71, R9, 0x5410, R10 ;  /* 0x0000541009477816 */ /* 0x000fe2000000000a */
[----:B------:R-:W-:Y:S01]  /*c170*/  IMAD.MOV.U32 R10, RZ, RZ, R20 ;  /* 0x000000ffff0a7224 */ /* 0x000fe200078e0014 */
[----:B------:R-:W-:Y:S01]  /*c180*/  PRMT R53, R53, 0x5410, R8 ;  /* 0x0000541035357816 */ /* 0x000fe20000000008 */
[----:B------:R-:W-:Y:S01]  /*c190*/  IMAD.MOV.U32 R9, RZ, RZ, R21 ;  /* 0x000000ffff097224 */ /* 0x000fe200078e0015 */
[----:B------:R-:W-:Y:S01]  /*c1a0*/  PRMT R72, R11, 0x7610, R72 ;  /* 0x000076100b487816 */ /* 0x000fe20000000048 */
[----:B------:R-:W-:Y:S01]  /*c1b0*/  IMAD.MOV.U32 R8, RZ, RZ, R18 ;  /* 0x000000ffff087224 */ /* 0x000fe200078e0012 */
[----:B------:R-:W-:-:S02]  /*c1c0*/  MOV R11, R23 ;  /* 0x00000017000b7202 */ /* 0x000fc40000000f00 */
[----:B------:R-:W-:Y:S01]  /*c1d0*/  PRMT R52, R9, 0x5410, R10 ;  /* 0x0000541009347816 */ /* 0x000fe2000000000a */
[----:B------:R-:W-:Y:S01]  /*c1e0*/  IMAD.MOV.U32 R9, RZ, RZ, R16 ;  /* 0x000000ffff097224 */ /* 0x000fe200078e0010 */
[----:B------:R-:W-:Y:S01]  /*c1f0*/  PRMT R58, R58, 0x5410, R8 ;  /* 0x000054103a3a7816 */ /* 0x000fe20000000008 */
[----:B------:R-:W-:Y:S01]  /*c200*/  IMAD.MOV.U32 R8, RZ, RZ, R17 ;  /* 0x000000ffff087224 */ /* 0x000fe200078e0011 */
[----:B------:R-:W-:Y:S02]  /*c210*/  MOV R10, R19 ;  /* 0x00000013000a7202 */ /* 0x000fe40000000f00 */
[----:B------:R-:W-:Y:S01]  /*c220*/  PRMT R53, R11, 0x7610, R53 ;  /* 0x000076100b357816 */ /* 0x000fe20000000035 */
[----:B------:R-:W-:Y:S01]  /*c230*/  IMAD.MOV.U32 R11, RZ, RZ, R34 ;  /* 0x000000ffff0b7224 */ /* 0x000fe200078e0022 */
[----:B------:R-:W-:Y:S01]  /*c240*/  PRMT R57, R8, 0x5410, R9 ;  /* 0x0000541008397816 */ /* 0x000fe20000000009 */
[----:B------:R-:W-:Y:S01]  /*c250*/  IMAD.MOV.U32 R9, RZ, RZ, R32 ;  /* 0x000000ffff097224 */ /* 0x000fe200078e0020 */
[----:B------:R-:W-:Y:S01]  /*c260*/  PRMT R58, R10, 0x7610, R58 ;  /* 0x000076100a3a7816 */ /* 0x000fe2000000003a */
[----:B------:R-:W-:Y:S01]  /*c270*/  IMAD.MOV.U32 R8, RZ, RZ, R33 ;  /* 0x000000ffff087224 */ /* 0x000fe200078e0021 */
[----:B------:R-:W-:-:S04]  /*c280*/  MOV R10, R35 ;  /* 0x00000023000a7202 */ /* 0x000fc80000000f00 */
[----:B------:R-:W-:Y:S02]  /*c290*/  PRMT R70, R10, 0x5410, R11 ;  /* 0x000054100a467816 */ /* 0x000fe4000000000b */
[----:B------:R-:W-:Y:S01]  /*c2a0*/  PRMT R69, R8, 0x5410, R9 ;  /* 0x0000541008457816 */ /* 0x000fe20000000009 */
[----:B------:R-:W-:Y:S05]  /*c2b0*/  @P0 BRA `(.L_x_376) ;  /* 0x000014e000000947 */ /* 0x000fea0003800000 */
[----:B------:R-:W-:Y:S01]  /*c2c0*/  ISETP.GE.AND P0, PT, R56, c[0x0][0x27c], PT ;  /* 0x00009f0038007a0c */ /* 0x000fe20003f06270 */
[----:B------:R-:W-:-:S12]  /*c2d0*/  BSSY B0, `(.L_x_377) ;  /* 0x0000068000007945 */ /* 0x000fd80003800000 */
[----:B------:R-:W-:Y:S05]  /*c2e0*/  @P0 BRA `(.L_x_378) ;  /* 0x0000066000000947 */ /* 0x000fea0003800000 */
[----:B------:R-:W-:Y:S01]  /*c2f0*/  MOV R9, c[0x0][0x27c] ;  /* 0x00009f0000097a02 */ /* 0x000fe20000000f00 */
[----:B------:R-:W-:Y:S01]  /*c300*/  HADD2.F32 R109, -RZ, R96.H0_H0 ;  /* 0x20000060ff6d7230 */ /* 0x000fe20000004100 */
[----:B------:R-:W-:Y:S01]  /*c310*/  SHF.L.U32 R13, R73, 0x6, RZ ;  /* 0x00000006490d7819 */ /* 0x000fe200000006ff */
[----:B------:R-:W-:Y:S01]  /*c320*/  HADD2.F32 R118, -RZ, R98.H0_H0 ;  /* 0x20000062ff767230 */ /* 0x000fe20000004100 */
[----:B------:R-:W-:Y:S01]  /*c330*/  LEA.HI R12, R9, R74, RZ, 0x1d ;  /* 0x0000004a090c7211 */ /* 0x000fe200078fe8ff */
[----:B------:R-:W-:Y:S01]  /*c340*/  HADD2.F32 R104, -RZ, R97.H0_H0 ;  /* 0x20000061ff687230 */ /* 0x000fe20000004100 */
[----:B------:R-:W-:Y:S01]  /*c350*/  LOP3.LUT R13, R13, 0x1c0, RZ, 0xc0, !PT ;  /* 0x000001c00d0d7812 */ /* 0x000fe200078ec0ff */
[----:B------:R-:W-:Y:S01]  /*c360*/  HADD2.F32 R96, -RZ, R96.H1_H1 ;  /* 0x30000060ff607230 */ /* 0x000fe20000004100 */
[----:B------:R-:W-:Y:S01]  /*c370*/  SHF.R.S32.HI R9, RZ, 0x1f, R12 ;  /* 0x0000001fff097819 */ /* 0x000fe2000001140c */
[----:B------:R-:W-:Y:S01]  /*c380*/  HADD2.F32 R112, -RZ, R99.H0_H0 ;  /* 0x20000063ff707230 */ /* 0x000fe20000004100 */
[----:B------:R-:W-:Y:S01]  /*c390*/  SHF.L.U32 R8, R12, 0x3, RZ ;  /* 0x000000030c087819 */ /* 0x000fe200000006ff */
[----:B------:R-:W-:Y:S01]  /*c3a0*/  HADD2.F32 R98, -RZ, R98.H1_H1 ;  /* 0x30000062ff627230 */ /* 0x000fe20000004100 */
[----:B------:R-:W-:Y:S01]  /*c3b0*/  LEA.HI R9, R9, R12, RZ, 0x3 ;  /* 0x0000000c09097211 */ /* 0x000fe200078f18ff */
[----:B------:R-:W-:Y:S01]  /*c3c0*/  HADD2.F32 R97, -RZ, R97.H1_H1 ;  /* 0x30000061ff617230 */ /* 0x000fe20000004100 */
[----:B------:R-:W-:Y:S01]  /*c3d0*/  SHF.R.U32.HI R11, RZ, 0x3, R13 ;  /* 0x00000003ff0b7819 */ /* 0x000fe2000001160d */
[----:B------:R-:W-:Y:S01]  /*c3e0*/  HADD2.F32 R99, -RZ, R99.H1_H1 ;  /* 0x30000063ff637230 */ /* 0x000fe20000004100 */
[----:B------:R-:W-:-:S02]  /*c3f0*/  LOP3.LUT R8, R13, 0x38, R8, 0xf8, !PT ;  /* 0x000000380d087812 */ /* 0x000fc400078ef808 */
[----:B------:R-:W-:Y:S02]  /*c400*/  SHF.L.U32 R9, R9, 0xa, RZ ;  /* 0x0000000a09097819 */ /* 0x000fe400000006ff */
[----:B------:R-:W-:Y:S02]  /*c410*/  SHF.L.U32 R10, R89, 0x9, RZ ;  /* 0x00000009590a7819 */ /* 0x000fe400000006ff */
[----:B------:R-:W-:Y:S02]  /*c420*/  LOP3.LUT R95, R13, 0x38, R56, 0xf8, !PT ;  /* 0x000000380d5f7812 */ /* 0x000fe400078ef838 */
[----:B------:R-:W-:Y:S02]  /*c430*/  LOP3.LUT R8, R8, R11, RZ, 0x3c, !PT ;  /* 0x0000000b08087212 */ /* 0x000fe400078e3cff */
[----:B------:R-:W-:Y:S02]  /*c440*/  LOP3.LUT R9, R9, 0x7fffe000, RZ, 0xc0, !PT ;  /* 0x7fffe00009097812 */ /* 0x000fe400078ec0ff */
[----:B------:R-:W-:-:S02]  /*c450*/  LOP3.LUT R95, R10, R95, R11, 0xf6, !PT ;  /* 0x0000005f0a5f7212 */ /* 0x000fc400078ef60b */
[----:B------:R-:W-:Y:S02]  /*c460*/  IADD3 R8, R8, R9, R10 ;  /* 0x0000000908087210 */ /* 0x000fe40007ffe00a */
[----:B------:R-:W-:Y:S02]  /*c470*/  SHF.L.U32 R95, R95, 0x1, RZ ;  /* 0x000000015f5f7819 */ /* 0x000fe400000006ff */
[----:B------:R-:W-:Y:S02]  /*c480*/  SHF.L.U32 R94, R8, 0x1, RZ ;  /* 0x00000001085e7819 */ /* 0x000fe400000006ff */
[--C-:B------:R-:W-:Y:S01]  /*c490*/  SHF.R.U32.HI R100, RZ, 0x10, R83.reuse ;  /* 0x00000010ff647819 */ /* 0x100fe20000011653 */
[----:B------:R-:W1:Y:S01]  /*c4a0*/  LDS.128 R12, [R95+0xc100] ;  /* 0x00c100005f0c7984 */ /* 0x000e620000000c00 */
[----:B------:R-:W-:Y:S02]  /*c4b0*/  SHF.R.U64 R82, R82, 0x10, R83 ;  /* 0x0000001052527819 */ /* 0x000fe40000001253 */
[----:B------:R-:W-:Y:S01]  /*c4c0*/  SHF.R.U64 R83, R84, 0x10, R85 ;  /* 0x0000001054537819 */ /* 0x000fe20000001255 */
[----:B------:R-:W2:Y:S01]  /*c4d0*/  LDS.128 R8, [R94+0xc100] ;  /* 0x00c100005e087984 */ /* 0x000ea20000000c00 */
[----:B------:R-:W-:Y:S01]  /*c4e0*/  SHF.R.U64 R86, R86, 0x10, R87 ;  /* 0x0000001056567819 */ /* 0x000fe20000001257 */
[----:B------:R-:W-:Y:S01]  /*c4f0*/  HADD2.F32 R100, -RZ, R100.H0_H0 ;  /* 0x20000064ff647230 */ /* 0x000fe20000004100 */
[----:B------:R-:W-:-:S02]  /*c500*/  SHF.R.U32.HI R84, RZ, 0x10, R85 ;  /* 0x00000010ff547819 */ /* 0x000fc40000011655 */
[----:B------:R-:W-:Y:S01]  /*c510*/  SHF.R.U32.HI R87, RZ, 0x10, R87 ;  /* 0x00000010ff577819 */ /* 0x000fe20000011657 */
[----:B------:R-:W-:Y:S01]  /*c520*/  HADD2.F32 R111, -RZ, R86.H0_H0 ;  /* 0x20000056ff6f7230 */ /* 0x000fe20000004100 */
[--C-:B------:R-:W-:Y:S02]  /*c530*/  SHF.R.U64 R80, R80, 0x10, R81.reuse ;  /* 0x0000001050507819 */ /* 0x100fe40000001251 */
[----:B------:R-:W-:Y:S01]  /*c540*/  SHF.R.U32.HI R81, RZ, 0x10, R81 ;  /* 0x00000010ff517819 */ /* 0x000fe20000011651 */
[----:B------:R-:W-:Y:S02]  /*c550*/  HADD2.F32 R116, -RZ, R87.H0_H0 ;  /* 0x20000057ff747230 */ /* 0x000fe40000004100 */
[--C-:B-1----:R-:W-:Y:S02]  /*c560*/  HADD2.F32 R85, -RZ, R15.reuse.H0_H0 ;  /* 0x2000000fff557230 */ /* 0x102fe40000004100 */
[----:B------:R-:W-:Y:S02]  /*c570*/  HADD2.F32 R15, -RZ, R15.H1_H1 ;  /* 0x3000000fff0f7230 */ /* 0x000fe40000004100 */
[--C-:B--2---:R-:W-:Y:S01]  /*c580*/  HADD2.F32 R105, -RZ, R11.reuse.H0_H0 ;  /* 0x2000000bff697230 */ /* 0x104fe20000004100 */
[----:B------:R-:W-:Y:S01]  /*c590*/  FMUL.FTZ R110, R85, R104 ;  /* 0x00000068556e7220 */ /* 0x000fe20000410000 */
[----:B------:R-:W-:Y:S01]  /*c5a0*/  HADD2.F32 R11, -RZ, R11.H1_H1 ;  /* 0x3000000bff0b7230 */ /* 0x000fe20000004100 */
[----:B------:R-:W-:Y:S01]  /*c5b0*/  FMUL.FTZ R114, R15, R100 ;  /* 0x000000640f727220 */ /* 0x000fe20000410000 */
[----:B------:R-:W-:Y:S01]  /*c5c0*/  HADD2.F32 R101, -RZ, R13.H0_H0 ;  /* 0x2000000dff657230 */ /* 0x000fe20000004100 */
[----:B------:R-:W-:Y:S01]  /*c5d0*/  FMUL.FTZ R104, R105, R104 ;  /* 0x0000006869687220 */ /* 0x000fe20000410000 */
[----:B------:R-:W-:Y:S01]  /*c5e0*/  HADD2.F32 R106, -RZ, R9.H0_H0 ;  /* 0x20000009ff6a7230 */ /* 0x000fe20000004100 */
[----:B------:R-:W-:Y:S01]  /*c5f0*/  FMUL.FTZ R100, R11, R100 ;  /* 0x000000640b647220 */ /* 0x000fe20000410000 */
[----:B------:R-:W-:Y:S01]  /*c600*/  HADD2.F32 R13, -RZ, R13.H1_H1 ;  /* 0x3000000dff0d7230 */ /* 0x000fe20000004100 */
[-C--:B------:R-:W-:Y:S01]  /*c610*/  FMUL.FTZ R87, R101, R109.reuse ;  /* 0x0000006d65577220 */ /* 0x080fe20000410000 */
[----:B------:R-:W-:Y:S01]  /*c620*/  HADD2.F32 R102, -RZ, R12.H0_H0 ;  /* 0x2000000cff667230 */ /* 0x000fe20000004100 */
[----:B------:R-:W-:Y:S01]  /*c630*/  FFMA.FTZ R11, R11, R116, R114 ;  /* 0x000000740b0b7223 */ /* 0x000fe20000010072 */
[----:B------:R-:W-:Y:S01]  /*c640*/  HADD2.F32 R114, -RZ, R81.H0_H0 ;  /* 0x20000051ff727230 */ /* 0x000fe20000004100 */
[C---:B------:R-:W-:Y:S01]  /*c650*/  FMUL.FTZ R109, R106.reuse, R109 ;  /* 0x0000006d6a6d7220 */ /* 0x040fe20000410000 */
[----:B------:R-:W-:Y:S01]  /*c660*/  HADD2.F32 R9, -RZ, R9.H1_H1 ;  /* 0x30000009ff097230 */ /* 0x000fe20000004100 */
[----:B------:R-:W-:Y:S01]  /*c670*/  FFMA.FTZ R87, R106, R118, R87 ;  /* 0x000000766a577223 */ /* 0x000fe20000010057 */
[----:B------:R-:W-:Y:S01]  /*c680*/  HADD2.F32 R106, -RZ, R84.H0_H0 ;  /* 0x20000054ff6a7230 */ /* 0x000fe20000004100 */
[----:B------:R-:W-:Y:S01]  /*c690*/  FMUL.FTZ R84, R13, R114 ;  /* 0x000000720d547220 */ /* 0x000fe20000410000 */
[----:B------:R-:W-:Y:S01]  /*c6a0*/  HADD2.F32 R103, -RZ, R12.H1_H1 ;  /* 0x3000000cff677230 */ /* 0x000fe20000004100 */
[----:B------:R-:W-:Y:S01]  /*c6b0*/  FMUL.FTZ R81, R102, R96 ;  /* 0x0000006066517220 */ /* 0x000fe20000410000 */
[----:B------:R-:W-:Y:S01]  /*c6c0*/  HADD2.F32 R107, -RZ, R8.H0_H0 ;  /* 0x20000008ff6b7230 */ /* 0x000fe20000004100 */
[C---:B------:R-:W-:Y:S01]  /*c6d0*/  FMUL.FTZ R114, R9.reuse, R114 ;  /* 0x0000007209727220 */ /* 0x040fe20000410000 */
[----:B------:R-:W-:Y:S01]  /*c6e0*/  HADD2.F32 R12, -RZ, R14.H0_H0 ;  /* 0x2000000eff0c7230 */ /* 0x000fe20000004100 */
[----:B------:R-:W-:Y:S01]  /*c6f0*/  FFMA.FTZ R84, R9, R106, R84 ;  /* 0x0000006a09547223 */ /* 0x000fe20000010054 */
[----:B------:R-:W-:Y:S01]  /*c700*/  HADD2.F32 R108, -RZ, R8.H1_H1 ;  /* 0x30000008ff6c7230 */ /* 0x000fe20000004100 */
[----:B------:R-:W-:Y:S01]  /*c710*/  FMUL.FTZ R9, R107, R96 ;  /* 0x000000606b097220 */ /* 0x000fe20000410000 */
[----:B------:R-:W-:Y:S01]  /*c720*/  HADD2.F32 R8, -RZ, R10.H0_H0 ;  /* 0x2000000aff087230 */ /* 0x000fe20000004100 */
[----:B------:R-:W-:Y:S01]  /*c730*/  FFMA.FTZ R110, R105, R112, R110 ;  /* 0x00000070696e7223 */ /* 0x000fe2000001006e */
[----:B------:R-:W-:Y:S01]  /*c740*/  HADD2.F32 R14, -RZ, R14.H1_H1 ;  /* 0x3000000eff0e7230 */ /* 0x000fe20000004100 */
[----:B------:R-:W-:Y:S01]  /*c750*/  FFMA.FTZ R81, R107, R98, R81 ;  /* 0x000000626b517223 */ /* 0x000fe20000010051 */
[----:B------:R-:W-:Y:S01]  /*c760*/  HADD2.F32 R105, -RZ, R80.H0_H0 ;  /* 0x20000050ff697230 */ /* 0x000fe20000004100 */
[-C--:B------:R-:W-:Y:S01]  /*c770*/  FMUL.FTZ R96, R12, R97.reuse ;  /* 0x000000610c607220 */ /* 0x080fe20000410000 */
[----:B------:R-:W-:Y:S01]  /*c780*/  HADD2.F32 R107, -RZ, R82.H0_H0 ;  /* 0x20000052ff6b7230 */ /* 0x000fe20000004100 */
[C---:B------:R-:W-:Y:S01]  /*c790*/  FMUL.FTZ R97, R8.reuse, R97 ;  /* 0x0000006108617220 */ /* 0x040fe20000410000 */
[----:B------:R-:W-:Y:S01]  /*c7a0*/  HADD2.F32 R10, -RZ, R10.H1_H1 ;  /* 0x3000000aff0a7230 */ /* 0x000fe20000004100 */
[----:B------:R-:W-:Y:S01]  /*c7b0*/  FFMA.FTZ R80, R8, R99, R96 ;  /* 0x0000006308507223 */ /* 0x000fe20000010060 */
[----:B------:R-:W-:Y:S01]  /*c7c0*/  HADD2.F32 R8, -RZ, R83.H0_H0 ;  /* 0x20000053ff087230 */ /* 0x000fe20000004100 */
[----:B------:R-:W-:Y:S01]  /*c7d0*/  FMUL.FTZ R113, R103, R105 ;  /* 0x0000006967717220 */ /* 0x000fe20000410000 */
[----:B------:R-:W-:Y:S01]  /*c7e0*/  F2FP.PACK_AB R11, R11, R110 ;  /* 0x0000006e0b0b723e */ /* 0x000fe200000000ff */
        /* <DEDUP_REMOVED lines=13> */
[-C--:B------:R-:W-:Y:S02]  /*c8c0*/  FFMA.FTZ R14, R14, R111.reuse, -R107 ;  /* 0x0000006f0e0e7223 */ /* 0x080fe4000001086b */
[----:B------:R-:W-:Y:S01]  /*c8d0*/  FFMA.FTZ R108, R108, R8, R113 ;  /* 0x000000086c6c7223 */ /* 0x000fe20000010071 */
[----:B------:R-:W-:Y:S01]  /*c8e0*/  F2FP.PACK_AB R12, R105, R98 ;  /* 0x00000062690c723e */ /* 0x000fe200000000ff */
[----:B------:R-:W-:Y:S01]  /*c8f0*/  FFMA.FTZ R83, R10, R111, R83 ;  /* 0x0000006f0a537223 */ /* 0x000fe20000010053 */
[----:B------:R-:W-:Y:S02]  /*c900*/  F2FP.PACK_AB R14, R14, R97 ;  /* 0x000000610e0e723e */ /* 0x000fe400000000ff */
[----:B------:R-:W-:Y:S02]  /*c910*/  F2FP.PACK_AB R8, R108, R81 ;  /* 0x000000516c08723e */ /* 0x000fe400000000ff */
[----:B------:R-:W-:Y:S01]  /*c920*/  F2FP.PACK_AB R10, R83, R80 ;  /* 0x00000050530a723e */ /* 0x000fe200000000ff */
[----:B------:R1:W-:Y:S04]  /*c930*/  STS.128 [R95+0xc100], R12 ;  /* 0x00c1000c5f007388 */ /* 0x0003e80000000c00 */
[----:B------:R1:W-:Y:S02]  /*c940*/  STS.128 [R94+0xc100], R8 ;  /* 0x00c100085e007388 */ /* 0x0003e40000000c00 */
.L_x_378:
[----:B------:R-:W-:Y:S05]  /*c950*/  BSYNC B0 ;  /* 0x0000000000007941 */ /* 0x000fea0003800000 */
.L_x_377:
[----:B-1----:R-:W-:Y:S01]  /*c960*/  IADD3 R12, R56, 0x20, RZ ;  /* 0x00000020380c7810 */ /* 0x002fe20007ffe0ff */
[----:B------:R-:W-:Y:S03]  /*c970*/  BSSY B0, `(.L_x_379) ;  /* 0x0000071000007945 */ /* 0x000fe60003800000 */
[----:B------:R-:W-:-:S13]  /*c980*/  ISETP.GE.AND P0, PT, R12, c[0x0][0x27c], PT ;  /* 0x00009f000c007a0c */ /* 0x000fda0003f06270 */
[----:B------:R-:W-:Y:S05]  /*c990*/  @P0 BRA `(.L_x_380) ;  /* 0x000006e000000947 */ /* 0x000fea0003800000 */
[----:B------:R-:W-:Y:S01]  /*c9a0*/  SHF.R.S32.HI R11, RZ, 0x1f, R12 ;  /* 0x0000001fff0b7819 */ /* 0x000fe2000001140c */
[----:B------:R-:W-:Y:S01]  /*c9b0*/  HADD2.F32 R102, -RZ, R91.H0_H0 ;  /* 0x2000005bff667230 */ /* 0x000fe20000004100 */
[----:B------:R-:W-:Y:S01]  /*c9c0*/  MOV R8, c[0x0][0x27c] ;  /* 0x00009f0000087a02 */ /* 0x000fe20000000f00 */
[--C-:B------:R-:W-:Y:S01]  /*c9d0*/  HADD2.F32 R86, -RZ, R90.reuse.H0_H0 ;  /* 0x2000005aff567230 */ /* 0x100fe20000004100 */
[CC--:B------:R-:W-:Y:S01]  /*c9e0*/  LEA.HI R10, R11.reuse, R12.reuse, RZ, 0x3 ;  /* 0x0000000c0b0a7211 */ /* 0x0c0fe200078f18ff */
[----:B------:R-:W-:Y:S01]  /*c9f0*/  HADD2.F32 R108, -RZ, R93.H0_H0 ;  /* 0x2000005dff6c7230 */ /* 0x000fe20000004100 */
[----:B------:R-:W-:Y:S01]  /*ca00*/  LEA.HI R11, R11, R12, RZ, 0x6 ;  /* 0x0000000c0b0b7211 */ /* 0x000fe200078f30ff */
[----:B------:R-:W-:Y:S01]  /*ca10*/  HADD2.F32 R90, -RZ, R90.H1_H1 ;  /* 0x3000005aff5a7230 */ /* 0x000fe20000004100 */
[----:B------:R-:W-:Y:S01]  /*ca20*/  SHF.R.S32.HI R13, RZ, 0x3, R10 ;  /* 0x00000003ff0d7819 */ /* 0x000fe2000001140a */
[--C-:B------:R-:W-:Y:S01]  /*ca30*/  HADD2.F32 R100, -RZ, R92.reuse.H0_H0 ;  /* 0x2000005cff647230 */ /* 0x100fe20000004100 */
[----:B------:R-:W-:Y:S01]  /*ca40*/  SHF.L.U32 R9, R73, 0x6, RZ ;  /* 0x0000000649097819 */ /* 0x000fe200000006ff */
[----:B------:R-:W-:Y:S01]  /*ca50*/  IMAD.SHL.U32 R11, R11, 0x80, RZ ;  /* 0x000000800b0b7824 */ /* 0x000fe200078e00ff */
[----:B------:R-:W-:Y:S01]  /*ca60*/  LEA.HI R8, R8, R13, RZ, 0x1d ;  /* 0x0000000d08087211 */ /* 0x000fe200078fe8ff */
[----:B------:R-:W-:Y:S01]  /*ca70*/  HADD2.F32 R92, -RZ, R92.H1_H1 ;  /* 0x3000005cff5c7230 */ /* 0x000fe20000004100 */
[----:B------:R-:W-:Y:S01]  /*ca80*/  LOP3.LUT R9, R9, 0x1c0, RZ, 0xc0, !PT ;  /* 0x000001c009097812 */ /* 0x000fe200078ec0ff */
[----:B------:R-:W-:Y:S01]  /*ca90*/  HADD2.F32 R91, -RZ, R91.H1_H1 ;  /* 0x3000005bff5b7230 */ /* 0x000fe20000004100 */
[----:B------:R-:W-:Y:S01]  /*caa0*/  SHF.R.S32.HI R13, RZ, 0x1f, R8 ;  /* 0x0000001fff0d7819 */ /* 0x000fe20000011408 */
[----:B------:R-:W-:Y:S01]  /*cab0*/  HADD2.F32 R93, -RZ, R93.H1_H1 ;  /* 0x3000005dff5d7230 */ /* 0x000fe20000004100 */
[----:B------:R-:W-:-:S02]  /*cac0*/  LOP3.LUT R15, R9, 0x38, R10, 0xf8, !PT ;  /* 0x00000038090f7812 */ /* 0x000fc400078ef80a */
[----:B------:R-:W-:Y:S01]  /*cad0*/  LEA.HI R13, R13, R8, RZ, 0x3 ;  /* 0x000000080d0d7211 */ /* 0x000fe200078f18ff */
[----:B------:R-:W-:Y:S01]  /*cae0*/  IMAD.SHL.U32 R8, R8, 0x8, RZ ;  /* 0x0000000808087824 */ /* 0x000fe200078e00ff */
[----:B------:R-:W-:Y:S02]  /*caf0*/  SHF.R.U32.HI R10, RZ, 0x3, R9 ;  /* 0x00000003ff0a7819 */ /* 0x000fe40000011609 */
[----:B------:R-:W-:Y:S02]  /*cb00*/  SHF.L.U32 R13, R13, 0xa, RZ ;  /* 0x0000000a0d0d7819 */ /* 0x000fe400000006ff */
[----:B------:R-:W-:Y:S02]  /*cb10*/  LOP3.LUT R12, R11, 0x7fffe000, RZ, 0xc0, !PT ;  /* 0x7fffe0000b0c7812 */ /* 0x000fe400078ec0ff */
[----:B------:R-:W-:Y:S02]  /*cb20*/  LOP3.LUT R9, R9, 0x38, R8, 0xf8, !PT ;  /* 0x0000003809097812 */ /* 0x000fe400078ef808 */
[----:B------:R-:W-:-:S02]  /*cb30*/  LOP3.LUT R14, R13, 0x7fffe000, RZ, 0xc0, !PT ;  /* 0x7fffe0000d0e7812 */ /* 0x000fc400078ec0ff */
[----:B------:R-:W-:Y:S02]  /*cb40*/  LOP3.LUT R15, R15, R10, RZ, 0x3c, !PT ;  /* 0x0000000a0f0f7212 */ /* 0x000fe400078e3cff */
[----:B------:R-:W-:Y:S02]  /*cb50*/  LEA R12, R89, R12, 0x9 ;  /* 0x0000000c590c7211 */ /* 0x000fe400078e48ff */
[----:B------:R-:W-:Y:S01]  /*cb60*/  LOP3.LUT R8, R9, R10, RZ, 0x3c, !PT ;  /* 0x0000000a09087212 */ /* 0x000fe200078e3cff */
[----:B------:R-:W-:Y:S01]  /*cb70*/  IMAD R9, R89, 0x200, R14 ;  /* 0x0000020059097824 */ /* 0x000fe200078e020e */
[----:B------:R-:W-:Y:S01]  /*cb80*/  SHF.R.U32.HI R82, RZ, 0x10, R61 ;  /* 0x00000010ff527819 */ /* 0x000fe2000001163d */
[----:B------:R-:W-:Y:S01]  /*cb90*/  IMAD.IADD R12, R12, 0x1, R15 ;  /* 0x000000010c0c7824 */ /* 0x000fe200078e020f */
[--C-:B------:R-:W-:Y:S02]  /*cba0*/  SHF.R.U64 R64, R64, 0x10, R65.reuse ;  /* 0x0000001040407819 */ /* 0x100fe40000001241 */
[----:B------:R-:W-:Y:S01]  /*cbb0*/  IADD3 R8, R9, R8, RZ ;  /* 0x0000000809087210 */ /* 0x000fe20007ffe0ff */
[----:B------:R-:W-:Y:S01]  /*cbc0*/  HADD2.F32 R82, -RZ, R82.H0_H0 ;  /* 0x20000052ff527230 */ /* 0x000fe20000004100 */
[----:B------:R-:W-:Y:S01]  /*cbd0*/  SHF.L.U32 R81, R12, 0x1, RZ ;  /* 0x000000010c517819 */ /* 0x000fe200000006ff */
[----:B------:R-:W-:Y:S01]  /*cbe0*/  HADD2.F32 R64, -RZ, R64.H0_H0 ;  /* 0x20000040ff407230 */ /* 0x000fe20000004100 */
[----:B------:R-:W-:Y:S01]  /*cbf0*/  SHF.R.U32.HI R65, RZ, 0x10, R65 ;  /* 0x00000010ff417819 */ /* 0x000fe20000011641 */
[----:B------:R-:W-:Y:S01]  /*cc00*/  IMAD.SHL.U32 R80, R8, 0x2, RZ ;  /* 0x0000000208507824 */ /* 0x000fe200078e00ff */
[----:B------:R-:W-:Y:S01]  /*cc10*/  SHF.R.U64 R60, R60, 0x10, R61 ;  /* 0x000000103c3c7819 */ /* 0x000fe2000000123d */
[----:B------:R-:W1:Y:S01]  /*cc20*/  LDS.128 R12, [R81+0xc100] ;  /* 0x00c10000510c7984 */ /* 0x000e620000000c00 */
[--C-:B------:R-:W-:Y:S01]  /*cc30*/  SHF.R.U64 R61, R66, 0x10, R67.reuse ;  /* 0x00000010423d7819 */ /* 0x100fe20000001243 */
[----:B------:R-:W-:Y:S01]  /*cc40*/  HADD2.F32 R104, -RZ, R65.H0_H0 ;  /* 0x20000041ff687230 */ /* 0x000fe20000004100 */
[----:B------:R-:W-:Y:S01]  /*cc50*/  SHF.R.U32.HI R66, RZ, 0x10, R67 ;  /* 0x00000010ff427819 */ /* 0x000fe20000011643 */
[----:B------:R-:W2:Y:S01]  /*cc60*/  LDS.128 R8, [R80+0xc100] ;  /* 0x00c1000050087984 */ /* 0x000ea20000000c00 */
[----:B------:R-:W-:-:S02]  /*cc70*/  SHF.R.U64 R62, R62, 0x10, R63 ;  /* 0x000000103e3e7819 */ /* 0x000fc4000000123f */
[----:B------:R-:W-:Y:S01]  /*cc80*/  SHF.R.U32.HI R63, RZ, 0x10, R63 ;  /* 0x00000010ff3f7819 */ /* 0x000fe2000001163f */
[----:B------:R-:W-:Y:S02]  /*cc90*/  HADD2.F32 R110, -RZ, R66.H0_H0 ;  /* 0x20000042ff6e7230 */ /* 0x000fe40000004100 */
[--C-:B-1----:R-:W-:Y:S02]  /*cca0*/  HADD2.F32 R83, -RZ, R13.reuse.H1_H1 ;  /* 0x3000000dff537230 */ /* 0x102fe40000004100 */
[----:B------:R-:W-:Y:S02]  /*ccb0*/  HADD2.F32 R67, -RZ, R13.H0_H0 ;  /* 0x2000000dff437230 */ /* 0x000fe40000004100 */
[----:B------:R-:W-:Y:S01]  /*ccc0*/  HADD2.F32 R13, -RZ, R15.H0_H0 ;  /* 0x2000000fff0d7230 */ /* 0x000fe20000004100 */
[----:B------:R-:W-:Y:S01]  /*ccd0*/  FMUL.FTZ R65, R83, R82 ;  /* 0x0000005253417220 */ /* 0x000fe20000410000 */
[--C-:B--2---:R-:W-:Y:S01]  /*cce0*/  HADD2.F32 R94, -RZ, R9.reuse.H1_H1 ;  /* 0x30000009ff5e7230 */ /* 0x104fe20000004100 */
[----:B------:R-:W-:Y:S01]  /*ccf0*/  FMUL.FTZ R98, R67, R86 ;  /* 0x0000005643627220 */ /* 0x000fe20000410000 */
[----:B------:R-:W-:Y:S01]  /*cd00*/  HADD2.F32 R87, -RZ, R9.H0_H0 ;  /* 0x20000009ff577230 */ /* 0x000fe20000004100 */
[----:B------:R-:W-:Y:S01]  /*cd10*/  FMUL.FTZ R106, R13, R102 ;  /* 0x000000660d6a7220 */ /* 0x000fe20000410000 */
[----:B------:R-:W-:Y:S01]  /*cd20*/  HADD2.F32 R9, -RZ, R11.H0_H0 ;  /* 0x2000000bff097230 */ /* 0x000fe20000004100 */
[C---:B------:R-:W-:Y:S01]  /*cd30*/  FMUL.FTZ R82, R94.reuse, R82 ;  /* 0x000000525e527220 */ /* 0x040fe20000410000 */
[----:B------:R-:W-:Y:S01]  /*cd40*/  HADD2.F32 R84, -RZ, R12.H0_H0 ;  /* 0x2000000cff547230 */ /* 0x000fe20000004100 */
[----:B------:R-:W-:Y:S01]  /*cd50*/  FFMA.FTZ R65, R94, R104, R65 ;  /* 0x000000685e417223 */ /* 0x000fe20000010041 */
[----:B------:R-:W-:Y:S01]  /*cd60*/  HADD2.F32 R15, -RZ, R15.H1_H1 ;  /* 0x3000000fff0f7230 */ /* 0x000fe20000004100 */
[C---:B------:R-:W-:Y:S01]  /*cd70*/  FMUL.FTZ R102, R9.reuse, R102 ;  /* 0x0000006609667220 */ /* 0x040fe20000410000 */
[----:B------:R-:W-:Y:S01]  /*cd80*/  HADD2.F32 R94, -RZ, R63.H0_H0 ;  /* 0x2000003fff5e7230 */ /* 0x000fe20000004100 */
[----:B------:R-:W-:Y:S01]  /*cd90*/  FFMA.FTZ R106, R9, R108, R106 ;  /* 0x0000006c096a7223 */ /* 0x000fe2000001006a */
[----:B------:R-:W-:Y:S01]  /*cda0*/  HADD2.F32 R95, -RZ, R8.H0_H0 ;  /* 0x20000008ff5f7230 */ /* 0x000fe20000004100 */
[----:B------:R-:W-:Y:S01]  /*cdb0*/  FMUL.FTZ R9, R84, R90 ;  /* 0x0000005a54097220 */ /* 0x000fe20000410000 */
[----:B------:R-:W-:Y:S01]  /*cdc0*/  HADD2.F32 R85, -RZ, R12.H1_H1 ;  /* 0x3000000cff557230 */ /* 0x000fe20000004100 */
[----:B------:R-:W-:Y:S01]  /*cdd0*/  FMUL.FTZ R66, R15, R94 ;  /* 0x0000005e0f427220 */ /* 0x000fe20000410000 */
[----:B------:R-:W-:Y:S01]  /*cde0*/  HADD2.F32 R11, -RZ, R11.H1_H1 ;  /* 0x3000000bff0b7230 */ /* 0x000fe20000004100 */
[C---:B------:R-:W-:Y:S01]  /*cdf0*/  FMUL.FTZ R63, R95.reuse, R90 ;  /* 0x0000005a5f3f7220 */ /* 0x040fe20000410000 */
[----:B------:R-:W-:Y:S01]  /*ce00*/  HADD2.F32 R12, -RZ, R14.H0_H0 ;  /* 0x2000000eff0c7230 */ /* 0x000fe20000004100 */
[----:B------:R-:W-:Y:S01]  /*ce10*/  FFMA.FTZ R95, R95, R92, R9 ;  /* 0x0000005c5f5f7223 */ /* 0x000fe20000010009 */
[----:B------:R-:W-:Y:S01]  /*ce20*/  HADD2.F32 R96, -RZ, R8.H1_H1 ;  /* 0x30000008ff607230 */ /* 0x000fe20000004100 */
[----:B------:R-:W-:Y:S01]  /*ce30*/  FMUL.FTZ R94, R11, R94 ;  /* 0x0000005e0b5e7220 */ /* 0x000fe20000410000 */
[----:B------:R-:W-:Y:S01]  /*ce40*/  HADD2.F32 R8, -RZ, R10.H0_H0 ;  /* 0x2000000aff087230 */ /* 0x000fe20000004100 */
[C---:B------:R-:W-:Y:S01]  /*ce50*/  FMUL.FTZ R86, R87.reuse, R86 ;  /* 0x0000005657567220 */ /* 0x040fe20000410000 */
[----:B------:R-:W-:Y:S01]  /*ce60*/  HADD2.F32 R14, -RZ, R14.H1_H1 ;  /* 0x3000000eff0e7230 */ /* 0x000fe20000004100 */
[----:B------:R-:W-:Y:S01]  /*ce70*/  FFMA.FTZ R98, R87, R100, R98 ;  /* 0x0000006457627223 */ /* 0x000fe20000010062 */
[----:B------:R-:W-:Y:S01]  /*ce80*/  HADD2.F32 R87, -RZ, R62.H0_H0 ;  /* 0x2000003eff577230 */ /* 0x000fe20000004100 */
[----:B------:R-:W-:Y:S01]  /*ce90*/  FFMA.FTZ R11, R11, R110, R66 ;  /* 0x0000006e0b0b7223 */ /* 0x000fe20000010042 */
[----:B------:R-:W-:Y:S01]  /*cea0*/  HADD2.F32 R66, -RZ, R60.H0_H0 ;  /* 0x2000003cff427230 */ /* 0x000fe20000004100 */
[-C--:B------:R-:W-:Y:S01]  /*ceb0*/  FMUL.FTZ R9, R12, R91.reuse ;  /* 0x0000005b0c097220 */ /* 0x080fe20000410000 */
[----:B------:R-:W-:Y:S01]  /*cec0*/  HADD2.F32 R10, -RZ, R10.H1_H1 ;  /* 0x3000000aff0a7230 */ /* 0x000fe20000004100 */
[C---:B------:R-:W-:Y:S01]  /*ced0*/  FMUL.FTZ R91, R8.reuse, R91 ;  /* 0x0000005b085b7220 */ /* 0x040fe20000410000 */
[----:B------:R-:W-:Y:S01]  /*cee0*/  F2FP.PACK_AB R11, R11, R106 ;  /* 0x0000006a0b0b723e */ /* 0x000fe200000000ff */
[----:B------:R-:W-:Y:S01]  /*cef0*/  FFMA.FTZ R60, R8, R93, R9 ;  /* 0x0000005d083c7223 */ /* 0x000fe20000010009 */
[----:B------:R-:W-:Y:S01]  /*cf00*/  HADD2.F32 R9, -RZ, R61.H0_H0 ;  /* 0x2000003dff097230 */ /* 0x000fe20000004100 */
[----:B------:R-:W-:-:S02]  /*cf10*/  FMUL.FTZ R97, R85, R66 ;  /* 0x0000004255617220 */ /* 0x000fc40000410000 */
[-C--:B------:R-:W-:Y:S02]  /*cf20*/  FMUL.FTZ R61, R14, R87.reuse ;  /* 0x000000570e3d7220 */ /* 0x080fe40000410000 */
[----:B------:R-:W-:Y:S02]  /*cf30*/  FMUL.FTZ R66, R96, R66 ;  /* 0x0000004260427220 */ /* 0x000fe40000410000 */
[----:B------:R-:W-:Y:S02]  /*cf40*/  FMUL.FTZ R87, R10, R87 ;  /* 0x000000570a577220 */ /* 0x000fe40000410000 */
[----:B------:R-:W-:Y:S02]  /*cf50*/  FFMA.FTZ R91, R12, R93, -R91 ;  /* 0x0000005d0c5b7223 */ /* 0x000fe4000001085b */
[----:B------:R-:W-:Y:S02]  /*cf60*/  FFMA.FTZ R86, R67, R100, -R86 ;  /* 0x0000006443567223 */ /* 0x000fe40000010856 */
[----:B------:R-:W-:-:S02]  /*cf70*/  FFMA.FTZ R83, R83, R104, -R82 ;  /* 0x0000006853537223 */ /* 0x000fc40000010852 */
[----:B------:R-:W-:Y:S02]  /*cf80*/  FFMA.FTZ R102, R13, R108, -R102 ;  /* 0x0000006c0d667223 */ /* 0x000fe40000010866 */
[----:B------:R-:W-:Y:S01]  /*cf90*/  FFMA.FTZ R15, R15, R110, -R94 ;  /* 0x0000006e0f0f7223 */ /* 0x000fe2000001085e */
[----:B------:R-:W-:Y:S01]  /*cfa0*/  F2FP.PACK_AB R13, R83, R86 ;  /* 0x00000056530d723e */ /* 0x000fe200000000ff */
[----:B------:R-:W-:Y:S02]  /*cfb0*/  FFMA.FTZ R63, R84, R92, -R63 ;  /* 0x0000005c543f7223 */ /* 0x000fe4000001083f */
[----:B------:R-:W-:Y:S01]  /*cfc0*/  FFMA.FTZ R12, R85, R64, -R66 ;  /* 0x00000040550c7223 */ /* 0x000fe20000010842 */
[----:B------:R-:W-:Y:S01]  /*cfd0*/  F2FP.PACK_AB R15, R15, R102 ;  /* 0x000000660f0f723e */ /* 0x000fe200000000ff */
[----:B------:R-:W-:Y:S02]  /*cfe0*/  FFMA.FTZ R14, R14, R9, -R87 ;  /* 0x000000090e0e7223 */ /* 0x000fe40000010857 */
[----:B------:R-:W-:Y:S01]  /*cff0*/  FFMA.FTZ R8, R96, R64, R97 ;  /* 0x0000004060087223 */ /* 0x000fe20000010061 */
[----:B------:R-:W-:Y:S01]  /*d000*/  F2FP.PACK_AB R12, R12, R63 ;  /* 0x0000003f0c0c723e */ /* 0x000fe200000000ff */
[----:B------:R-:W-:Y:S01]  /*d010*/  FFMA.FTZ R61, R10, R9, R61 ;  /* 0x000000090a3d7223 */ /* 0x000fe2000001003d */
[----:B------:R-:W-:-:S02]  /*d020*/  F2FP.PACK_AB R14, R14, R91 ;  /* 0x0000005b0e0e723e */ /* 0x000fc400000000ff */
[----:B------:R-:W-:Y:S02]  /*d030*/  F2FP.PACK_AB R9, R65, R98 ;  /* 0x000000624109723e */ /* 0x000fe400000000ff */
[----:B------:R-:W-:Y:S01]  /*d040*/  F2FP.PACK_AB R8, R8, R95 ;  /* 0x0000005f0808723e */ /* 0x000fe200000000ff */
[----:B------:R1:W-:Y:S01]  /*d050*/  STS.128 [R81+0xc100], R12 ;  /* 0x00c1000c51007388 */ /* 0x0003e20000000c00 */
[----:B------:R-:W-:-:S05]  /*d060*/  F2FP.PACK_AB R10, R61, R60 ;  /* 0x0000003c3d0a723e */ /* 0x000fca00000000ff */
[----:B------:R1:W-:Y:S02]  /*d070*/  STS.128 [R80+0xc100], R8 ;  /* 0x00c1000850007388 */ /* 0x0003e40000000c00 */
.L_x_380:
[----:B------:R-:W-:Y:S05]  /*d080*/  BSYNC B0 ;  /* 0x0000000000007941 */ /* 0x000fea0003800000 */
.L_x_379:
[----:B-1----:R-:W-:-:S04]  /*d090*/  IADD3 R12, R56, 0x40, RZ ;  /* 0x00000040380c7810 */ /* 0x002fc80007ffe0ff */
[----:B------:R-:W-:-:S13]  /*d0a0*/  ISETP.GE.AND P0, PT, R12, c[0x0][0x27c], PT ;  /* 0x00009f000c007a0c */ /* 0x000fda0003f06270 */
[----:B------:R-:W-:Y:S05]  /*d0b0*/  @P0 BRA `(.L_x_376) ;  /* 0x000006e000000947 */ /* 0x000fea0003800000 */
[----:B------:R-:W-:Y:S01]  /*d0c0*/  SHF.R.S32.HI R11, RZ, 0x1f, R12 ;  /* 0x0000001fff0b7819 */ /* 0x000fe2000001140c */
[----:B------:R-:W-:Y:S01]  /*d0d0*/  HADD2.F32 R90, -RZ, R76.H0_H0 ;  /* 0x2000004cff5a7230 */ /* 0x000fe20000004100 */
[----:B------:R-:W-:Y:S01]  /*d0e0*/  MOV R8, c[0x0][0x27c] ;  /* 0x00009f0000087a02 */ /* 0x000fe20000000f00 */
[----:B------:R-:W-:Y:S01]  /*d0f0*/  HADD2.F32 R96, -RZ, R88.H0_H0 ;  /* 0x20000058ff607230 */ /* 0x000fe20000004100 */
[CC--:B------:R-:W-:Y:S01]  /*d100*/  LEA.HI R10, R11.reuse, R12.reuse, RZ, 0x3 ;  /* 0x0000000c0b0a7211 */ /* 0x0c0fe200078f18ff */
[--C-:B------:R-:W-:Y:S01]  /*d110*/  HADD2.F32 R66, -RZ, R75.reuse.H0_H0 ;  /* 0x2000004bff427230 */ /* 0x100fe20000004100 */
        /* <DEDUP_REMOVED lines=8> */
[----:B------:R-:W-:-:S02]  /*d1a0*/  LOP3.LUT R9, R9, 0x1c0, RZ, 0xc0, !PT ;  /* 0x000001c009097812 */ /* 0x000fc400078ec0ff */
[----:B------:R-:W-:Y:S02]  /*d1b0*/  SHF.R.S32.HI R13, RZ, 0x1f, R8 ;  /* 0x0000001fff0d7819 */ /* 0x000fe40000011408 */
[----:B------:R-:W-:Y:S02]  /*d1c0*/  LOP3.LUT R15, R9, 0x38, R10, 0xf8, !PT ;  /* 0x00000038090f7812 */ /* 0x000fe400078ef80a */
[----:B------:R-:W-:Y:S01]  /*d1d0*/  LEA.HI R13, R13, R8, RZ, 0x3 ;  /* 0x000000080d0d7211 */ /* 0x000fe200078f18ff */
[----:B------:R-:W-:Y:S01]  /*d1e0*/  IMAD.SHL.U32 R8, R8, 0x8, RZ ;  /* 0x0000000808087824 */ /* 0x000fe200078e00ff */
[----:B------:R-:W-:Y:S02]  /*d1f0*/  SHF.R.U32.HI R10, RZ, 0x3, R9 ;  /* 0x00000003ff0a7819 */ /* 0x000fe40000011609 */
[----:B------:R-:W-:Y:S02]  /*d200*/  SHF.L.U32 R13, R13, 0xa, RZ ;  /* 0x0000000a0d0d7819 */ /* 0x000fe400000006ff */
[----:B------:R-:W-:-:S02]  /*d210*/  LOP3.LUT R12, R11, 0x7fffe000, RZ, 0xc0, !PT ;  /* 0x7fffe0000b0c7812 */ /* 0x000fc400078ec0ff */
[----:B------:R-:W-:Y:S02]  /*d220*/  LOP3.LUT R9, R9, 0x38, R8, 0xf8, !PT ;  /* 0x0000003809097812 */ /* 0x000fe400078ef808 */
[----:B------:R-:W-:Y:S02]  /*d230*/  LOP3.LUT R14, R13, 0x7fffe000, RZ, 0xc0, !PT ;  /* 0x7fffe0000d0e7812 */ /* 0x000fe400078ec0ff */
[----:B------:R-:W-:Y:S02]  /*d240*/  LOP3.LUT R15, R15, R10, RZ, 0x3c, !PT ;  /* 0x0000000a0f0f7212 */ /* 0x000fe400078e3cff */
[----:B------:R-:W-:Y:S02]  /*d250*/  LEA R12, R89, R12, 0x9 ;  /* 0x0000000c590c7211 */ /* 0x000fe400078e48ff */
[----:B------:R-:W-:Y:S01]  /*d260*/  LOP3.LUT R8, R9, R10, RZ, 0x3c, !PT ;  /* 0x0000000a09087212 */ /* 0x000fe200078e3cff */
[----:B------:R-:W-:Y:S01]  /*d270*/  IMAD R9, R89, 0x200, R14 ;  /* 0x0000020059097824 */ /* 0x000fe200078e020e */
[----:B------:R-:W-:Y:S01]  /*d280*/  SHF.R.U32.HI R62, RZ, 0x10, R41 ;  /* 0x00000010ff3e7819 */ /* 0x000fe20000011629 */
[----:B------:R-:W-:Y:S01]  /*d290*/  IMAD.IADD R12, R12, 0x1, R15 ;  /* 0x000000010c0c7824 */ /* 0x000fe200078e020f */
[----:B------:R-:W-:-:S02]  /*d2a0*/  SHF.R.U64 R48, R48, 0x10, R49 ;  /* 0x0000001030307819 */ /* 0x000fc40000001231 */
        /* <DEDUP_REMOVED lines=12> */
[--C-:B------:R-:W-:Y:S01]  /*d370*/  SHF.R.U64 R42, R42, 0x10, R43.reuse ;  /* 0x000000102a2a7819 */ /* 0x100fe2000000122b */
[----:B------:R-:W-:Y:S01]  /*d380*/  HADD2.F32 R83, -RZ, R41.H0_H0 ;  /* 0x20000029ff537230 */ /* 0x000fe20000004100 */
[----:B------:R-:W-:Y:S01]  /*d390*/  SHF.R.U32.HI R43, RZ, 0x10, R43 ;  /* 0x00000010ff2b7819 */ /* 0x000fe2000001162b */
[----:B------:R-:W-:-:S02]  /*d3a0*/  HADD2.F32 R98, -RZ, R50.H0_H0 ;  /* 0x20000032ff627230 */ /* 0x000fc40000004100 */
        /* <DEDUP_REMOVED lines=16> */
[----:B------:R-:W-:Y:S01]  /*d4b0*/  HADD2.F32 R11, -RZ, R11.H1_H1 ;  /* 0x3000000bff0b7230 */ /* 0x000fe20000004100 */
[----:B------:R-:W-:Y:S01]  /*d4c0*/  FMUL.FTZ R66, R67, R66 ;  /* 0x0000004243427220 */ /* 0x000fe20000410000 */
[----:B------:R-:W-:Y:S01]  /*d4d0*/  HADD2.F32 R81, -RZ, R8.H0_H0 ;  /* 0x20000008ff517230 */ /* 0x000fe20000004100 */
[-C--:B------:R-:W-:Y:S01]  /*d4e0*/  FMUL.FTZ R50, R15, R80.reuse ;  /* 0x000000500f327220 */ /* 0x080fe20000410000 */
[----:B------:R-:W-:Y:S01]  /*d4f0*/  HADD2.F32 R9, -RZ, R76.H1_H1 ;  /* 0x3000004cff097230 */ /* 0x000fe20000004100 */
[-C--:B------:R-:W-:Y:S01]  /*d500*/  FMUL.FTZ R76, R64, R75.reuse ;  /* 0x0000004b404c7220 */ /* 0x080fe20000410000 */
[----:B------:R-:W-:Y:S01]  /*d510*/  HADD2.F32 R65, -RZ, R12.H1_H1 ;  /* 0x3000000cff417230 */ /* 0x000fe20000004100 */
[----:B------:R-:W-:Y:S01]  /*d520*/  FMUL.FTZ R80, R11, R80 ;  /* 0x000000500b507220 */ /* 0x000fe20000410000 */
[----:B------:R-:W-:Y:S01]  /*d530*/  HADD2.F32 R12, -RZ, R14.H0_H0 ;  /* 0x2000000eff0c7230 */ /* 0x000fe20000004100 */
[C---:B------:R-:W-:Y:S01]  /*d540*/  FMUL.FTZ R75, R81.reuse, R75 ;  /* 0x0000004b514b7220 */ /* 0x040fe20000410000 */
[----:B------:R-:W-:Y:S01]  /*d550*/  HADD2.F32 R82, -RZ, R8.H1_H1 ;  /* 0x30000008ff527230 */ /* 0x000fe20000004100 */
[----:B------:R-:W-:Y:S01]  /*d560*/  FFMA.FTZ R76, R81, R79, R76 ;  /* 0x0000004f514c7223 */ /* 0x000fe2000001004c */
[----:B------:R-:W-:Y:S01]  /*d570*/  HADD2.F32 R14, -RZ, R14.H1_H1 ;  /* 0x3000000eff0e7230 */ /* 0x000fe20000004100 */
[----:B------:R-:W-:Y:S01]  /*d580*/  FFMA.FTZ R84, R67, R86, R84 ;  /* 0x0000005643547223 */ /* 0x000fe20000010054 */
[----:B------:R-:W-:Y:S01]  /*d590*/  HADD2.F32 R8, -RZ, R10.H0_H0 ;  /* 0x2000000aff087230 */ /* 0x000fe20000004100 */
[----:B------:R-:W-:Y:S01]  /*d5a0*/  FFMA.FTZ R11, R11, R98, R50 ;  /* 0x000000620b0b7223 */ /* 0x000fe20000010032 */
[----:B------:R-:W-:Y:S01]  /*d5b0*/  HADD2.F32 R43, -RZ, R88.H1_H1 ;  /* 0x30000058ff2b7230 */ /* 0x000fe20000004100 */
[-C--:B------:R-:W-:Y:S01]  /*d5c0*/  FMUL.FTZ R50, R12, R9.reuse ;  /* 0x000000090c327220 */ /* 0x080fe20000410000 */
[----:B------:R-:W-:Y:S01]  /*d5d0*/  HADD2.F32 R81, -RZ, R42.H0_H0 ;  /* 0x2000002aff517230 */ /* 0x000fe20000004100 */
[C---:B------:R-:W-:Y:S01]  /*d5e0*/  FMUL.FTZ R9, R8.reuse, R9 ;  /* 0x0000000908097220 */ /* 0x040fe20000410000 */
[----:B------:R-:W-:Y:S01]  /*d5f0*/  HADD2.F32 R10, -RZ, R10.H1_H1 ;  /* 0x3000000aff0a7230 */ /* 0x000fe20000004100 */
[----:B------:R-:W-:Y:S01]  /*d600*/  FFMA.FTZ R66, R51, R86, -R66 ;  /* 0x0000005633427223 */ /* 0x000fe20000010842 */
[----:B------:R-:W-:Y:S01]  /*d610*/  HADD2.F32 R67, -RZ, R40.H0_H0 ;  /* 0x20000028ff437230 */ /* 0x000fe20000004100 */
[----:B------:R-:W-:Y:S01]  /*d620*/  FFMA.FTZ R40, R8, R43, R50 ;  /* 0x0000002b08287223 */ /* 0x000fe20000010032 */
[----:B------:R-:W-:Y:S01]  /*d630*/  F2FP.PACK_AB R11, R11, R94 ;  /* 0x0000005e0b0b723e */ /* 0x000fe200000000ff */
[----:B------:R-:W-:-:S02]  /*d640*/  FMUL.FTZ R41, R14, R81 ;  /* 0x000000510e297220 */ /* 0x000fc40000410000 */
[----:B------:R-:W-:Y:S02]  /*d650*/  FMUL.FTZ R8, R82, R67 ;  /* 0x0000004352087220 */ /* 0x000fe40000410000 */
[----:B------:R-:W-:Y:S02]  /*d660*/  FMUL.FTZ R81, R10, R81 ;  /* 0x000000510a517220 */ /* 0x000fe40000410000 */
[----:B------:R-:W-:Y:S02]  /*d670*/  FMUL.FTZ R85, R65, R67 ;  /* 0x0000004341557220 */ /* 0x000fe40000410000 */
[----:B------:R-:W-:Y:S01]  /*d680*/  FFMA.FTZ R43, R12, R43, -R9 ;  /* 0x0000002b0c2b7223 */ /* 0x000fe20000010809 */
[----:B------:R-:W-:Y:S01]  /*d690*/  F2FP.PACK_AB R9, R49, R84 ;  /* 0x000000543109723e */ /* 0x000fe200000000ff */
[----:B------:R-:W-:Y:S02]  /*d6a0*/  FFMA.FTZ R63, R63, R92, -R62 ;  /* 0x0000005c3f3f7223 */ /* 0x000fe4000001083e */
[----:B------:R-:W-:-:S02]  /*d6b0*/  FFMA.FTZ R90, R13, R96, -R90 ;  /* 0x000000600d5a7223 */ /* 0x000fc4000001085a */
        /* <DEDUP_REMOVED lines=12> */
[----:B------:R1:W-:Y:S04]  /*d780*/  STS.128 [R61+0xc100], R12 ;  /* 0x00c1000c3d007388 */ /* 0x0003e80000000c00 */
[----:B------:R1:W-:Y:S02]  /*d790*/  STS.128 [R60+0xc100], R8 ;  /* 0x00c100083c007388 */ /* 0x0003e40000000c00 */
.L_x_376:
[----:B------:R-:W-:Y:S05]  /*d7a0*/  BSYNC B1 ;  /* 0x0000000000017941 */ /* 0x000fea0003800000 */
.L_x_375:
[----:B------:R-:W-:-:S04]  /*d7b0*/  IADD3 R73, R73, 0x40, RZ ;  /* 0x0000004049497810 */ /* 0x000fc80007ffe0ff */
[----:B------:R-:W-:-:S13]  /*d7c0*/  ISETP.GE.AND P0, PT, R73, UR4, PT ;  /* 0x0000000449007c0c */ /* 0x000fda000bf06270 */
[----:B------:R-:W-:Y:S05]  /*d7d0*/  @P0 BRA `(.L_x_360) ;  /* 0x0000155000000947 */ /* 0x000fea0003800000 */
[----:B------:R-:W-:Y:S01]  /*d7e0*/  ISETP.GE.AND P0, PT, R56, c[0x0][0x27c], PT ;  /* 0x00009f0038007a0c */ /* 0x000fe20003f06270 */
[----:B------:R-:W-:-:S12]  /*d7f0*/  BSSY B0, `(.L_x_381) ;  /* 0x000006b000007945 */ /* 0x000fd80003800000 */
[----:B------:R-:W-:Y:S05]  /*d800*/  @P0 BRA `(.L_x_382) ;  /* 0x0000069000000947 */ /* 0x000fea0003800000 */
[----:B-1----:R-:W-:Y:S01]  /*d810*/  MOV R11, c[0x0][0x27c] ;  /* 0x00009f00000b7a02 */ /* 0x002fe20000000f00 */
[----:B------:R-:W-:Y:S01]  /*d820*/  HADD2.F32 R63, -RZ, R69.H0_H0 ;  /* 0x20000045ff3f7230 */ /* 0x000fe20000004100 */
[----:B------:R-:W-:Y:S01]  /*d830*/  SHF.R.S32.HI R8, RZ, 0x1f, R73 ;  /* 0x0000001fff087819 */ /* 0x000fe20000011449 */
[----:B------:R-:W-:Y:S01]  /*d840*/  HADD2.F32 R80, -RZ, R71.H0_H0 ;  /* 0x20000047ff507230 */ /* 0x000fe20000004100 */
[----:B------:R-:W-:Y:S01]  /*d850*/  LEA.HI R11, R11, R74, RZ, 0x1d ;  /* 0x0000004a0b0b7211 */ /* 0x000fe200078fe8ff */
[----:B------:R-:W-:Y:S01]  /*d860*/  HADD2.F32 R50, -RZ, R70.H0_H0 ;  /* 0x20000046ff327230 */ /* 0x000fe20000004100 */
[----:B------:R-:W-:Y:S01]  /*d870*/  LEA.HI R8, R8, R73, RZ, 0x3 ;  /* 0x0000004908087211 */ /* 0x000fe200078f18ff */
[----:B------:R-:W-:Y:S01]  /*d880*/  HADD2.F32 R69, -RZ, R69.H1_H1 ;  /* 0x30000045ff457230 */ /* 0x000fe20000004100 */
[----:B------:R-:W-:Y:S01]  /*d890*/  SHF.R.S32.HI R10, RZ, 0x1f, R11 ;  /* 0x0000001fff0a7819 */ /* 0x000fe2000001140b */
[----:B------:R-:W-:Y:S01]  /*d8a0*/  HADD2.F32 R66, -RZ, R72.H0_H0 ;  /* 0x20000048ff427230 */ /* 0x000fe20000004100 */
[----:B------:R-:W-:Y:S01]  /*d8b0*/  SHF.L.U32 R9, R73, 0x6, RZ ;  /* 0x0000000649097819 */ /* 0x000fe200000006ff */
[----:B------:R-:W-:Y:S01]  /*d8c0*/  IMAD.SHL.U32 R8, R8, 0x40, RZ ;  /* 0x0000004008087824 */ /* 0x000fe200078e00ff */
[----:B------:R-:W-:Y:S01]  /*d8d0*/  LEA.HI R10, R10, R11, RZ, 0x3 ;  /* 0x0000000b0a0a7211 */ /* 0x000fe200078f18ff */
[----:B------:R-:W-:Y:S01]  /*d8e0*/  HADD2.F32 R71, -RZ, R71.H1_H1 ;  /* 0x30000047ff477230 */ /* 0x000fe20000004100 */
[----:B------:R-:W-:-:S02]  /*d8f0*/  LOP3.LUT R9, R9, 0x1c0, RZ, 0xc0, !PT ;  /* 0x000001c009097812 */ /* 0x000fc400078ec0ff */
[----:B------:R-:W-:Y:S01]  /*d900*/  SHF.L.U32 R12, R11, 0x3, RZ ;  /* 0x000000030b0c7819 */ /* 0x000fe200000006ff */
[----:B------:R-:W-:Y:S01]  /*d910*/  IMAD.SHL.U32 R10, R10, 0x400, RZ ;  /* 0x000004000a0a7824 */ /* 0x000fe200078e00ff */
[C---:B------:R-:W-:Y:S02]  /*d920*/  LOP3.LUT R14, R9.reuse, 0x38, R56, 0xf8, !PT ;  /* 0x00000038090e7812 */ /* 0x040fe400078ef838 */
[----:B------:R-:W-:Y:S02]  /*d930*/  SHF.R.U32.HI R13, RZ, 0x3, R9 ;  /* 0x00000003ff0d7819 */ /* 0x000fe40000011609 */
[----:B------:R-:W-:Y:S02]  /*d940*/  LOP3.LUT R8, R8, 0xfffffe00, RZ, 0xc0, !PT ;  /* 0xfffffe0008087812 */ /* 0x000fe400078ec0ff */
[----:B------:R-:W-:Y:S02]  /*d950*/  LOP3.LUT R12, R9, 0x38, R12, 0xf8, !PT ;  /* 0x00000038090c7812 */ /* 0x000fe400078ef80c */
[----:B------:R-:W-:-:S02]  /*d960*/  LOP3.LUT R14, R8, R14, R13, 0xf6, !PT ;  /* 0x0000000e080e7212 */ /* 0x000fc400078ef60d */
[----:B------:R-:W-:Y:S02]  /*d970*/  LOP3.LUT R13, R12, R13, RZ, 0x3c, !PT ;  /* 0x0000000d0c0d7212 */ /* 0x000fe400078e3cff */
[----:B------:R-:W-:Y:S02]  /*d980*/  LOP3.LUT R10, R10, 0x7fffe000, RZ, 0xc0, !PT ;  /* 0x7fffe0000a0a7812 */ /* 0x000fe400078ec0ff */
[----:B------:R-:W-:Y:S02]  /*d990*/  SHF.L.U32 R41, R14, 0x1, RZ ;  /* 0x000000010e297819 */ /* 0x000fe400000006ff */
[----:B------:R-:W-:Y:S02]  /*d9a0*/  IADD3 R40, R13, R10, R8 ;  /* 0x0000000a0d287210 */ /* 0x000fe40007ffe008 */
[----:B------:R-:W-:Y:S01]  /*d9b0*/  SHF.R.U32.HI R42, RZ, 0x10, R35 ;  /* 0x00000010ff2a7819 */ /* 0x000fe20000011623 */
[----:B------:R-:W1:Y:S01]  /*d9c0*/  LDS.128 R12, [R41+0xc100] ;  /* 0x00c10000290c7984 */ /* 0x000e620000000c00 */
[----:B------:R-:W-:-:S02]  /*d9d0*/  SHF.L.U32 R40, R40, 0x1, RZ ;  /* 0x0000000128287819 */ /* 0x000fc400000006ff */
[----:B------:R-:W-:Y:S01]  /*d9e0*/  SHF.R.U64 R34, R34, 0x10, R35 ;  /* 0x0000001022227819 */ /* 0x000fe20000001223 */
[----:B------:R-:W-:Y:S01]  /*d9f0*/  HADD2.F32 R42, -RZ, R42.H0_H0 ;  /* 0x2000002aff2a7230 */ /* 0x000fe20000004100 */
[----:B------:R-:W-:Y:S01]  /*da00*/  SHF.R.U64 R35, R36, 0x10, R37 ;  /* 0x0000001024237819 */ /* 0x000fe20000001225 */
[----:B------:R-:W2:Y:S01]  /*da10*/  LDS.128 R8, [R40+0xc100] ;  /* 0x00c1000028087984 */ /* 0x000ea20000000c00 */
[----:B------:R-:W-:Y:S01]  /*da20*/  SHF.R.U64 R38, R38, 0x10, R39 ;  /* 0x0000001026267819 */ /* 0x000fe20000001227 */
[----:B------:R-:W-:Y:S01]  /*da30*/  HADD2.F32 R65, -RZ, R34.H0_H0 ;  /* 0x20000022ff417230 */ /* 0x000fe20000004100 */
[----:B------:R-:W-:Y:S02]  /*da40*/  SHF.R.U32.HI R36, RZ, 0x10, R37 ;  /* 0x00000010ff247819 */ /* 0x000fe40000011625 */
[----:B------:R-:W-:Y:S01]  /*da50*/  SHF.R.U32.HI R39, RZ, 0x10, R39 ;  /* 0x00000010ff277819 */ /* 0x000fe20000011627 */
[----:B------:R-:W-:Y:S01]  /*da60*/  HADD2.F32 R67, -RZ, R38.H0_H0 ;  /* 0x20000026ff437230 */ /* 0x000fe20000004100 */
[----:B------:R-:W-:-:S02]  /*da70*/  SHF.R.U64 R32, R32, 0x10, R33 ;  /* 0x0000001020207819 */ /* 0x000fc40000001221 */
[----:B------:R-:W-:Y:S01]  /*da80*/  SHF.R.U32.HI R33, RZ, 0x10, R33 ;  /* 0x00000010ff217819 */ /* 0x000fe20000011621 */
[----:B------:R-:W-:Y:S02]  /*da90*/  HADD2.F32 R76, -RZ, R39.H0_H0 ;  /* 0x20000027ff4c7230 */ /* 0x000fe40000004100 */
[--C-:B-1----:R-:W-:Y:S02]  /*daa0*/  HADD2.F32 R37, -RZ, R15.reuse.H0_H0 ;  /* 0x2000000fff257230 */ /* 0x102fe40000004100 */
[----:B------:R-:W-:Y:S02]  /*dab0*/  HADD2.F32 R15, -RZ, R15.H1_H1 ;  /* 0x3000000fff0f7230 */ /* 0x000fe40000004100 */
[----:B------:R-:W-:Y:S01]  /*dac0*/  HADD2.F32 R43, -RZ, R13.H0_H0 ;  /* 0x2000000dff2b7230 */ /* 0x000fe20000004100 */
[----:B------:R-:W-:Y:S01]  /*dad0*/  FMUL.FTZ R64, R37, R50 ;  /* 0x0000003225407220 */ /* 0x000fe20000410000 */
[--C-:B--2---:R-:W-:Y:S01]  /*dae0*/  HADD2.F32 R51, -RZ, R11.reuse.H0_H0 ;  /* 0x2000000bff337230 */ /* 0x104fe20000004100 */
[----:B------:R-:W-:Y:S01]  /*daf0*/  FMUL.FTZ R74, R15, R42 ;  /* 0x0000002a0f4a7220 */ /* 0x000fe20000410000 */
[----:B------:R-:W-:Y:S01]  /*db00*/  HADD2.F32 R11, -RZ, R11.H1_H1 ;  /* 0x3000000bff0b7230 */ /* 0x000fe20000004100 */
[-C--:B------:R-:W-:Y:S01]  /*db10*/  FMUL.FTZ R39, R43, R63.reuse ;  /* 0x0000003f2b277220 */ /* 0x080fe20000410000 */
[----:B------:R-:W-:Y:S01]  /*db20*/  HADD2.F32 R60, -RZ, R9.H0_H0 ;  /* 0x20000009ff3c7230 */ /* 0x000fe20000004100 */
[----:B------:R-:W-:Y:S01]  /*db30*/  FMUL.FTZ R50, R51, R50 ;  /* 0x0000003233327220 */ /* 0x000fe20000410000 */
[----:B------:R-:W-:Y:S01]  /*db40*/  HADD2.F32 R13, -RZ, R13.H1_H1 ;  /* 0x3000000dff0d7230 */ /* 0x000fe20000004100 */
[C---:B------:R-:W-:Y:S01]  /*db50*/  FMUL.FTZ R42, R11.reuse, R42 ;  /* 0x0000002a0b2a7220 */ /* 0x040fe20000410000 */
[----:B------:R-:W-:Y:S01]  /*db60*/  HADD2.F32 R48, -RZ, R12.H0_H0 ;  /* 0x2000000cff307230 */ /* 0x000fe20000004100 */
[----:B------:R-:W-:Y:S01]  /*db70*/  FFMA.FTZ R11, R11, R76, R74 ;  /* 0x0000004c0b0b7223 */ /* 0x000fe2000001004a */
[----:B------:R-:W-:Y:S01]  /*db80*/  HADD2.F32 R74, -RZ, R33.H0_H0 ;  /* 0x20000021ff4a7230 */ /* 0x000fe20000004100 */
[C---:B------:R-:W-:Y:S01]  /*db90*/  FMUL.FTZ R63, R60.reuse, R63 ;  /* 0x0000003f3c3f7220 */ /* 0x040fe20000410000 */
[----:B------:R-:W-:Y:S01]  /*dba0*/  HADD2.F32 R9, -RZ, R9.H1_H1 ;  /* 0x30000009ff097230 */ /* 0x000fe20000004100 */
[----:B------:R-:W-:Y:S01]  /*dbb0*/  FFMA.FTZ R39, R60, R80, R39 ;  /* 0x000000503c277223 */ /* 0x000fe20000010027 */
[----:B------:R-:W-:Y:S01]  /*dbc0*/  HADD2.F32 R60, -RZ, R36.H0_H0 ;  /* 0x20000024ff3c7230 */ /* 0x000fe20000004100 */
[-C--:B------:R-:W-:Y:S01]  /*dbd0*/  FMUL.FTZ R36, R13, R74.reuse ;  /* 0x0000004a0d247220 */ /* 0x080fe20000410000 */
[----:B------:R-:W-:Y:S01]  /*dbe0*/  HADD2.F32 R49, -RZ, R12.H1_H1 ;  /* 0x3000000cff317230 */ /* 0x000fe20000004100 */
[C---:B------:R-:W-:Y:S01]  /*dbf0*/  FMUL.FTZ R74, R9.reuse, R74 ;  /* 0x0000004a094a7220 */ /* 0x040fe20000410000 */
[----:B------:R-:W-:Y:S01]  /*dc00*/  HADD2.F32 R12, -RZ, R14.H0_H0 ;  /* 0x2000000eff0c7230 */ /* 0x000fe20000004100 */
[----:B------:R-:W-:Y:S01]  /*dc10*/  FFMA.FTZ R36, R9, R60, R36 ;  /* 0x0000003c09247223 */ /* 0x000fe20000010024 */
[----:B------:R-:W-:Y:S01]  /*dc20*/  HADD2.F32 R61, -RZ, R8.H0_H0 ;  /* 0x20000008ff3d7230 */ /* 0x000fe20000004100 */
[----:B------:R-:W-:Y:S01]  /*dc30*/  FFMA.FTZ R64, R51, R66, R64 ;  /* 0x0000004233407223 */ /* 0x000fe20000010040 */
[----:B------:R-:W-:Y:S01]  /*dc40*/  HADD2.F32 R33, -RZ, R70.H1_H1 ;  /* 0x30000046ff217230 */ /* 0x000fe20000004100 */
[-C--:B------:R-:W-:Y:S01]  /*dc50*/  FMUL.FTZ R70, R48, R69.reuse ;  /* 0x0000004530467220 */ /* 0x080fe20000410000 */
[----:B------:R-:W-:Y:S01]  /*dc60*/  HADD2.F32 R62, -RZ, R8.H1_H1 ;  /* 0x30000008ff3e7230 */ /* 0x000fe20000004100 */
[C---:B------:R-:W-:Y:S01]  /*dc70*/  FMUL.FTZ R69, R61.reuse, R69 ;  /* 0x000000453d457220 */ /* 0x040fe20000410000 */
[----:B------:R-:W-:Y:S01]  /*dc80*/  HADD2.F32 R8, -RZ, R10.H0_H0 ;  /* 0x2000000aff087230 */ /* 0x000fe20000004100 */
[----:B------:R-:W-:Y:S01]  /*dc90*/  FFMA.FTZ R70, R61, R71, R70 ;  /* 0x000000473d467223 */ /* 0x000fe20000010046 */
[----:B------:R-:W-:Y:S01]  /*dca0*/  HADD2.F32 R9, -RZ, R72.H1_H1 ;  /* 0x30000048ff097230 */ /* 0x000fe20000004100 */
[-C--:B------:R-:W-:Y:S01]  /*dcb0*/  FMUL.FTZ R51, R12, R33.reuse ;  /* 0x000000210c337220 */ /* 0x080fe20000410000 */
[----:B------:R-:W-:Y:S01]  /*dcc0*/  HADD2.F32 R14, -RZ, R14.H1_H1 ;  /* 0x3000000eff0e7230 */ /* 0x000fe20000004100 */
[C---:B------:R-:W-:Y:S01]  /*dcd0*/  FMUL.FTZ R33, R8.reuse, R33 ;  /* 0x0000002108217220 */ /* 0x040fe20000410000 */
[----:B------:R-:W-:Y:S01]  /*dce0*/  HADD2.F32 R61, -RZ, R32.H0_H0 ;  /* 0x20000020ff3d7230 */ /* 0x000fe20000004100 */
[-C--:B------:R-:W-:Y:S01]  /*dcf0*/  FFMA.FTZ R32, R8, R9.reuse, R51 ;  /* 0x0000000908207223 */ /* 0x080fe20000010033 */
[----:B------:R-:W-:Y:S01]  /*dd00*/  HADD2.F32 R10, -RZ, R10.H1_H1 ;  /* 0x3000000aff0a7230 */ /* 0x000fe20000004100 */
[----:B------:R-:W-:Y:S01]  /*dd10*/  FFMA.FTZ R33, R12, R9, -R33 ;  /* 0x000000090c217223 */ /* 0x000fe20000010821 */
[----:B------:R-:W-:Y:S01]  /*dd20*/  HADD2.F32 R8, -RZ, R35.H0_H0 ;  /* 0x20000023ff087230 */ /* 0x000fe20000004100 */
[----:B------:R-:W-:Y:S01]  /*dd30*/  FMUL.FTZ R51, R49, R61 ;  /* 0x0000003d31337220 */ /* 0x000fe20000410000 */
[----:B------:R-:W-:Y:S01]  /*dd40*/  F2FP.PACK_AB R11, R11, R64 ;  /* 0x000000400b0b723e */ /* 0x000fe200000000ff */
[----:B------:R-:W-:Y:S01]  /*dd50*/  FMUL.FTZ R35, R14, R65 ;  /* 0x000000410e237220 */ /* 0x000fe20000410000 */
[----:B------:R-:W-:Y:S01]  /*dd60*/  F2FP.PACK_AB R9, R36, R39 ;  /* 0x000000272409723e */ /* 0x000fe200000000ff */
[----:B------:R-:W-:-:S02]  /*dd70*/  FMUL.FTZ R61, R62, R61 ;  /* 0x0000003d3e3d7220 */ /* 0x000fc40000410000 */
[----:B------:R-:W-:Y:S02]  /*dd80*/  FMUL.FTZ R65, R10, R65 ;  /* 0x000000410a417220 */ /* 0x000fe40000410000 */
[----:B------:R-:W-:Y:S02]  /*dd90*/  FFMA.FTZ R50, R37, R66, -R50 ;  /* 0x0000004225327223 */ /* 0x000fe40000010832 */
[----:B------:R-:W-:Y:S02]  /*dda0*/  FFMA.FTZ R15, R15, R76, -R42 ;  /* 0x0000004c0f0f7223 */ /* 0x000fe4000001082a */
[----:B------:R-:W-:Y:S02]  /*ddb0*/  FFMA.FTZ R63, R43, R80, -R63 ;  /* 0x000000502b3f7223 */ /* 0x000fe4000001083f */
[----:B------:R-:W-:Y:S01]  /*ddc0*/  FFMA.FTZ R74, R13, R60, -R74 ;  /* 0x0000003c0d4a7223 */ /* 0x000fe2000001084a */
[----:B------:R-:W-:Y:S01]  /*ddd0*/  F2FP.PACK_AB R15, R15, R50 ;  /* 0x000000320f0f723e */ /* 0x000fe200000000ff */
[----:B------:R-:W-:-:S02]  /*dde0*/  FFMA.FTZ R69, R48, R71, -R69 ;  /* 0x0000004730457223 */ /* 0x000fc40000010845 */
[-C--:B------:R-:W-:Y:S01]  /*ddf0*/  FFMA.FTZ R12, R49, R8.reuse, -R61 ;  /* 0x00000008310c7223 */ /* 0x080fe2000001083d */
[----:B------:R-:W-:Y:S01]  /*de00*/  F2FP.PACK_AB R13, R74, R63 ;  /* 0x0000003f4a0d723e */ /* 0x000fe200000000ff */
[----:B------:R-:W-:Y:S02]  /*de10*/  FFMA.FTZ R14, R14, R67, -R65 ;  /* 0x000000430e0e7223 */ /* 0x000fe40000010841 */
        /* <DEDUP_REMOVED lines=8> */
.L_x_382:
[----:B------:R-:W-:Y:S05]  /*dea0*/  BSYNC B0 ;  /* 0x0000000000007941 */ /* 0x000fea0003800000 */
.L_x_381:
[----:B-1----:R-:W-:Y:S01]  /*deb0*/  IADD3 R9, R56, 0x20, RZ ;  /* 0x0000002038097810 */ /* 0x002fe20007ffe0ff */
[----:B------:R-:W-:Y:S03]  /*dec0*/  BSSY B0, `(.L_x_383) ;  /* 0x0000073000007945 */ /* 0x000fe60003800000 */
[----:B------:R-:W-:-:S13]  /*ded0*/  ISETP.GE.AND P0, PT, R9, c[0x0][0x27c], PT ;  /* 0x00009f0009007a0c */ /* 0x000fda0003f06270 */
[----:B------:R-:W-:Y:S05]  /*dee0*/  @P0 BRA `(.L_x_384) ;  /* 0x0000070000000947 */ /* 0x000fea0003800000 */
[----:B------:R-:W-:Y:S01]  /*def0*/  SHF.R.S32.HI R12, RZ, 0x1f, R9 ;  /* 0x0000001fff0c7819 */ /* 0x000fe20000011409 */
[----:B------:R-:W-:Y:S01]  /*df00*/  IMAD.MOV.U32 R13, RZ, RZ, c[0x0][0x27c] ;  /* 0x00009f00ff0d7624 */ /* 0x000fe200078e00ff */
[----:B------:R-:W-:Y:S01]  /*df10*/  SHF.R.S32.HI R8, RZ, 0x1f, R73 ;  /* 0x0000001fff087819 */ /* 0x000fe20000011449 */
[----:B------:R-:W-:Y:S01]  /*df20*/  IMAD.SHL.U32 R14, R73, 0x40, RZ ;  /* 0x00000040490e7824 */ /* 0x000fe200078e00ff */
[CC--:B------:R-:W-:Y:S01]  /*df30*/  LEA.HI R15, R12.reuse, R9.reuse, RZ, 0x3 ;  /* 0x000000090c0f7211 */ /* 0x0c0fe200078f18ff */
[----:B------:R-:W-:Y:S01]  /*df40*/  HADD2.F32 R60, -RZ, R58.H0_H0 ;  /* 0x2000003aff3c7230 */ /* 0x000fe20000004100 */
[----:B------:R-:W-:Y:S01]  /*df50*/  LEA.HI R12, R12, R9, RZ, 0x6 ;  /* 0x000000090c0c7211 */ /* 0x000fe200078f30ff */
[----:B------:R-:W-:Y:S01]  /*df60*/  HADD2.F32 R66, -RZ, R68.H0_H0 ;  /* 0x20000044ff427230 */ /* 0x000fe20000004100 */
[----:B------:R-:W-:Y:S01]  /*df70*/  SHF.R.S32.HI R10, RZ, 0x3, R15 ;  /* 0x00000003ff0a7819 */ /* 0x000fe2000001140f */
[--C-:B------:R-:W-:Y:S01]  /*df80*/  HADD2.F32 R38, -RZ, R57.reuse.H0_H0 ;  /* 0x20000039ff267230 */ /* 0x100fe20000004100 */
[----:B------:R-:W-:Y:S01]  /*df90*/  LEA.HI R9, R8, R73, RZ, 0x3 ;  /* 0x0000004908097211 */ /* 0x000fe200078f18ff */
[----:B------:R-:W-:Y:S01]  /*dfa0*/  HADD2.F32 R57, -RZ, R57.H1_H1 ;  /* 0x30000039ff397230 */ /* 0x000fe20000004100 */
[----:B------:R-:W-:Y:S01]  /*dfb0*/  LEA.HI R13, R13, R10, RZ, 0x1d ;  /* 0x0000000a0d0d7211 */ /* 0x000fe200078fe8ff */
[--C-:B------:R-:W-:Y:S01]  /*dfc0*/  HADD2.F32 R50, -RZ, R59.reuse.H0_H0 ;  /* 0x2000003bff327230 */ /* 0x100fe20000004100 */
[----:B------:R-:W-:Y:S01]  /*dfd0*/  LOP3.LUT R14, R14, 0x1c0, RZ, 0xc0, !PT ;  /* 0x000001c00e0e7812 */ /* 0x000fe200078ec0ff */
[----:B------:R-:W-:Y:S01]  /*dfe0*/  IMAD.SHL.U32 R9, R9, 0x40, RZ ;  /* 0x0000004009097824 */ /* 0x000fe200078e00ff */
[----:B------:R-:W-:Y:S01]  /*dff0*/  SHF.R.S32.HI R8, RZ, 0x1f, R13 ;  /* 0x0000001fff087819 */ /* 0x000fe2000001140d */
[----:B------:R-:W-:Y:S01]  /*e000*/  IMAD.SHL.U32 R11, R13, 0x8, RZ ;  /* 0x000000080d0b7824 */ /* 0x000fe200078e00ff */
[----:B------:R-:W-:Y:S01]  /*e010*/  SHF.L.U32 R12, R12, 0x7, RZ ;  /* 0x000000070c0c7819 */ /* 0x000fe200000006ff */
[----:B------:R-:W-:Y:S01]  /*e020*/  HADD2.F32 R59, -RZ, R59.H1_H1 ;  /* 0x3000003bff3b7230 */ /* 0x000fe20000004100 */
[----:B------:R-:W-:-:S02]  /*e030*/  LOP3.LUT R15, R14, 0x38, R15, 0xf8, !PT ;  /* 0x000000380e0f7812 */ /* 0x000fc400078ef80f */
[----:B------:R-:W-:Y:S02]  /*e040*/  SHF.R.U32.HI R10, RZ, 0x3, R14 ;  /* 0x00000003ff0a7819 */ /* 0x000fe4000001160e */
[----:B------:R-:W-:Y:S02]  /*e050*/  LEA.HI R8, R8, R13, RZ, 0x3 ;  /* 0x0000000d08087211 */ /* 0x000fe400078f18ff */
[----:B------:R-:W-:Y:S02]  /*e060*/  LOP3.LUT R12, R12, 0x7fffe000, RZ, 0xc0, !PT ;  /* 0x7fffe0000c0c7812 */ /* 0x000fe400078ec0ff */
[----:B------:R-:W-:Y:S02]  /*e070*/  LOP3.LUT R15, R15, R10, RZ, 0x3c, !PT ;  /* 0x0000000a0f0f7212 */ /* 0x000fe400078e3cff */
[----:B------:R-:W-:Y:S02]  /*e080*/  LOP3.LUT R9, R9, 0xfffffe00, RZ, 0xc0, !PT ;  /* 0xfffffe0009097812 */ /* 0x000fe400078ec0ff */
[----:B------:R-:W-:-:S02]  /*e090*/  LOP3.LUT R11, R14, 0x38, R11, 0xf8, !PT ;  /* 0x000000380e0b7812 */ /* 0x000fc400078ef80b */
[----:B------:R-:W-:Y:S02]  /*e0a0*/  SHF.L.U32 R8, R8, 0xa, RZ ;  /* 0x0000000a08087819 */ /* 0x000fe400000006ff */
[----:B------:R-:W-:Y:S02]  /*e0b0*/  IADD3 R12, R15, R12, R9 ;  /* 0x0000000c0f0c7210 */ /* 0x000fe40007ffe009 */
[----:B------:R-:W-:Y:S02]  /*e0c0*/  LOP3.LUT R10, R11, R10, RZ, 0x3c, !PT ;  /* 0x0000000a0b0a7212 */ /* 0x000fe400078e3cff */
[----:B------:R-:W-:Y:S01]  /*e0d0*/  LOP3.LUT R8, R8, 0x7fffe000, RZ, 0xc0, !PT ;  /* 0x7fffe00008087812 */ /* 0x000fe200078ec0ff */
[----:B------:R-:W-:Y:S01]  /*e0e0*/  IMAD.SHL.U32 R33, R12, 0x2, RZ ;  /* 0x000000020c217824 */ /* 0x000fe200078e00ff */
[----:B------:R-:W-:Y:S02]  /*e0f0*/  SHF.R.U32.HI R34, RZ, 0x10, R17 ;  /* 0x00000010ff227819 */ /* 0x000fe40000011611 */
[----:B------:R-:W-:-:S02]  /*e100*/  IADD3 R8, R10, R8, R9 ;  /* 0x000000080a087210 */ /* 0x000fc40007ffe009 */
[----:B------:R-:W1:Y:S01]  /*e110*/  LDS.128 R12, [R33+0xc100] ;  /* 0x00c10000210c7984 */ /* 0x000e620000000c00 */
[--C-:B------:R-:W-:Y:S01]  /*e120*/  SHF.R.U64 R24, R24, 0x10, R25.reuse ;  /* 0x0000001018187819 */ /* 0x100fe20000001219 */
[----:B------:R-:W-:Y:S01]  /*e130*/  HADD2.F32 R34, -RZ, R34.H0_H0 ;  /* 0x20000022ff227230 */ /* 0x000fe20000004100 */
[----:B------:R-:W-:Y:S02]  /*e140*/  SHF.L.U32 R32, R8, 0x1, RZ ;  /* 0x0000000108207819 */ /* 0x000fe400000006ff */
[----:B------:R-:W-:Y:S01]  /*e150*/  SHF.R.U32.HI R25, RZ, 0x10, R25 ;  /* 0x00000010ff197819 */ /* 0x000fe20000011619 */
[----:B------:R-:W-:Y:S01]  /*e160*/  HADD2.F32 R24, -RZ, R24.H0_H0 ;  /* 0x20000018ff187230 */ /* 0x000fe20000004100 */
[----:B------:R-:W-:Y:S01]  /*e170*/  SHF.R.U64 R16, R16, 0x10, R17 ;  /* 0x0000001010107819 */ /* 0x000fe20000001211 */
[----:B------:R-:W2:Y:S01]  /*e180*/  LDS.128 R8, [R32+0xc100] ;  /* 0x00c1000020087984 */ /* 0x000ea20000000c00 */
[--C-:B------:R-:W-:Y:S01]  /*e190*/  SHF.R.U64 R17, R26, 0x10, R27.reuse ;  /* 0x000000101a117819 */ /* 0x100fe2000000121b */
[----:B------:R-:W-:Y:S01]  /*e1a0*/  HADD2.F32 R62, -RZ, R25.H0_H0 ;  /* 0x20000019ff3e7230 */ /* 0x000fe20000004100 */
[----:B------:R-:W-:-:S02]  /*e1b0*/  SHF.R.U32.HI R26, RZ, 0x10, R27 ;  /* 0x00000010ff1a7819 */ /* 0x000fc4000001161b */
[--C-:B------:R-:W-:Y:S01]  /*e1c0*/  SHF.R.U64 R18, R18, 0x10, R19.reuse ;  /* 0x0000001012127819 */ /* 0x100fe20000001213 */
[----:B------:R-:W-:Y:S01]  /*e1d0*/  HADD2.F32 R43, -RZ, R17.H0_H0 ;  /* 0x20000011ff2b7230 */ /* 0x000fe20000004100 */
[----:B------:R-:W-:Y:S01]  /*e1e0*/  SHF.R.U32.HI R19, RZ, 0x10, R19 ;  /* 0x00000010ff137819 */ /* 0x000fe20000011613 */
[----:B------:R-:W-:Y:S02]  /*e1f0*/  HADD2.F32 R70, -RZ, R26.H0_H0 ;  /* 0x2000001aff467230 */ /* 0x000fe40000004100 */
[--C-:B-1----:R-:W-:Y:S02]  /*e200*/  HADD2.F32 R35, -RZ, R13.reuse.H1_H1 ;  /* 0x3000000dff237230 */ /* 0x102fe40000004100 */
[----:B------:R-:W-:Y:S02]  /*e210*/  HADD2.F32 R27, -RZ, R13.H0_H0 ;  /* 0x2000000dff1b7230 */ /* 0x000fe40000004100 */
[----:B------:R-:W-:Y:S01]  /*e220*/  HADD2.F32 R13, -RZ, R15.H0_H0 ;  /* 0x2000000fff0d7230 */ /* 0x000fe20000004100 */
[----:B------:R-:W-:Y:S01]  /*e230*/  FMUL.FTZ R25, R35, R34 ;  /* 0x0000002223197220 */ /* 0x000fe20000410000 */
[----:B------:R-:W-:Y:S01]  /*e240*/  HADD2.F32 R36, -RZ, R12.H0_H0 ;  /* 0x2000000cff247230 */ /* 0x000fe20000004100 */
[----:B------:R-:W-:Y:S01]  /*e250*/  FMUL.FTZ R48, R27, R38 ;  /* 0x000000261b307220 */ /* 0x000fe20000410000 */
[--C-:B--2---:R-:W-:Y:S01]  /*e260*/  HADD2.F32 R40, -RZ, R9.reuse.H1_H1 ;  /* 0x30000009ff287230 */ /* 0x104fe20000004100 */
[----:B------:R-:W-:Y:S01]  /*e270*/  FMUL.FTZ R64, R13, R60 ;  /* 0x0000003c0d407220 */ /* 0x000fe20000410000 */
[----:B------:R-:W-:-:S02]  /*e280*/  HADD2.F32 R39, -RZ, R9.H0_H0 ;  /* 0x20000009ff277230 */ /* 0x000fc40000004100 */
[----:B------:R-:W-:Y:S01]  /*e290*/  HADD2.F32 R9, -RZ, R11.H0_H0 ;  /* 0x2000000bff097230 */ /* 0x000fe20000004100 */
[C---:B------:R-:W-:Y:S01]  /*e2a0*/  FMUL.FTZ R34, R40.reuse, R34 ;  /* 0x0000002228227220 */ /* 0x040fe20000410000 */
[----:B------:R-:W-:Y:S01]  /*e2b0*/  HADD2.F32 R15, -RZ, R15.H1_H1 ;  /* 0x3000000fff0f7230 */ /* 0x000fe20000004100 */
        /* <DEDUP_REMOVED lines=16> */
[C---:B------:R-:W-:Y:S01]  /*e3c0*/  FMUL.FTZ R38, R39.reuse, R38 ;  /* 0x0000002627267220 */ /* 0x040fe20000410000 */
[----:B------:R-:W-:Y:S01]  /*e3d0*/  HADD2.F32 R8, -RZ, R10.H0_H0 ;  /* 0x2000000aff087230 */ /* 0x000fe20000004100 */
[----:B------:R-:W-:Y:S01]  /*e3e0*/  FFMA.FTZ R48, R39, R50, R48 ;  /* 0x0000003227307223 */ /* 0x000fe20000010030 */
        /* <DEDUP_REMOVED lines=32> */
.L_x_384:
[----:B------:R-:W-:Y:S05]  /*e5f0*/  BSYNC B0 ;  /* 0x0000000000007941 */ /* 0x000fea0003800000 */
.L_x_383:
[----:B------:R-:W-:-:S04]  /*e600*/  IADD3 R56, R56, 0x40, RZ ;  /* 0x0000004038387810 */ /* 0x000fc80007ffe0ff */
[----:B------:R-:W-:-:S13]  /*e610*/  ISETP.GE.AND P0, PT, R56, c[0x0][0x27c], PT ;  /* 0x00009f0038007a0c */ /* 0x000fda0003f06270 */
[----:B------:R-:W-:Y:S05]  /*e620*/  @P0 BRA `(.L_x_360) ;  /* 0x0000070000000947 */ /* 0x000fea0003800000 */
[----:B-1----:R-:W-:Y:S01]  /*e630*/  SHF.R.S32.HI R13, RZ, 0x1f, R56 ;  /* 0x0000001fff0d7819 */ /* 0x002fe20000011438 */
[----:B------:R-:W-:Y:S01]  /*e640*/  IMAD.MOV.U32 R11, RZ, RZ, c[0x0][0x27c] ;  /* 0x00009f00ff0b7624 */ /* 0x000fe200078e00ff */
[----:B------:R-:W-:Y:S01]  /*e650*/  SHF.R.S32.HI R8, RZ, 0x1f, R73 ;  /* 0x0000001fff087819 */ /* 0x000fe20000011449 */
[----:B------:R-:W-:Y:S01]  /*e660*/  IMAD.SHL.U32 R12, R73, 0x40, RZ ;  /* 0x00000040490c7824 */ /* 0x000fe200078e00ff */
[----:B------:R-:W-:Y:S01]  /*e670*/  LEA.HI R9, R13, R56, RZ, 0x3 ;  /* 0x000000380d097211 */ /* 0x000fe200078f18ff */
[--C-:B------:R-:W-:Y:S01]  /*e680*/  HADD2.F32 R37, -RZ, R55.reuse.H0_H0 ;  /* 0x20000037ff257230 */ /* 0x100fe20000004100 */
[----:B------:R-:W-:Y:S01]  /*e690*/  LEA.HI R8, R8, R73, RZ, 0x3 ;  /* 0x0000004908087211 */ /* 0x000fe200078f18ff */
[--C-:B------:R-:W-:Y:S01]  /*e6a0*/  HADD2.F32 R38, -RZ, R52.reuse.H0_H0 ;  /* 0x20000034ff267230 */ /* 0x100fe20000004100 */
[----:B------:R-:W-:Y:S01]  /*e6b0*/  SHF.R.S32.HI R10, RZ, 0x3, R9 ;  /* 0x00000003ff0a7819 */ /* 0x000fe20000011409 */
[----:B------:R-:W-:Y:S01]  /*e6c0*/  HADD2.F32 R52, -RZ, R52.H1_H1 ;  /* 0x30000034ff347230 */ /* 0x000fe20000004100 */
[----:B------:R-:W-:Y:S01]  /*e6d0*/  LOP3.LUT R12, R12, 0x1c0, RZ, 0xc0, !PT ;  /* 0x000001c00c0c7812 */ /* 0x000fe200078ec0ff */
[----:B------:R-:W-:Y:S01]  /*e6e0*/  IMAD.SHL.U32 R8, R8, 0x40, RZ ;  /* 0x0000004008087824 */ /* 0x000fe200078e00ff */
[----:B------:R-:W-:Y:S01]  /*e6f0*/  LEA.HI R11, R11, R10, RZ, 0x1d ;  /* 0x0000000a0b0b7211 */ /* 0x000fe200078fe8ff */
[--C-:B------:R-:W-:Y:S01]  /*e700*/  HADD2.F32 R42, -RZ, R54.reuse.H0_H0 ;  /* 0x20000036ff2a7230 */ /* 0x100fe20000004100 */
[----:B------:R-:W-:Y:S01]  /*e710*/  LEA.HI R13, R13, R56, RZ, 0x6 ;  /* 0x000000380d0d7211 */ /* 0x000fe200078f30ff */
[----:B------:R-:W-:Y:S01]  /*e720*/  HADD2.F32 R54, -RZ, R54.H1_H1 ;  /* 0x30000036ff367230 */ /* 0x000fe20000004100 */
[----:B------:R-:W-:Y:S01]  /*e730*/  SHF.R.S32.HI R10, RZ, 0x1f, R11 ;  /* 0x0000001fff0a7819 */ /* 0x000fe2000001140b */
[----:B------:R-:W-:Y:S01]  /*e740*/  IMAD.SHL.U32 R15, R11, 0x8, RZ ;  /* 0x000000080b0f7824 */ /* 0x000fe200078e00ff */
[----:B------:R-:W-:Y:S01]  /*e750*/  LOP3.LUT R14, R12, 0x38, R9, 0xf8, !PT ;  /* 0x000000380c0e7812 */ /* 0x000fe200078ef809 */
[----:B------:R-:W-:Y:S01]  /*e760*/  HADD2.F32 R55, -RZ, R55.H1_H1 ;  /* 0x30000037ff377230 */ /* 0x000fe20000004100 */
[----:B------:R-:W-:-:S02]  /*e770*/  SHF.L.U32 R13, R13, 0x7, RZ ;  /* 0x000000070d0d7819 */ /* 0x000fc400000006ff */
[----:B------:R-:W-:Y:S02]  /*e780*/  SHF.R.U32.HI R9, RZ, 0x3, R12 ;  /* 0x00000003ff097819 */ /* 0x000fe4000001160c */
[----:B------:R-:W-:Y:S02]  /*e790*/  LEA.HI R10, R10, R11, RZ, 0x3 ;  /* 0x0000000b0a0a7211 */ /* 0x000fe400078f18ff */
[----:B------:R-:W-:Y:S02]  /*e7a0*/  LOP3.LUT R13, R13, 0x7fffe000, RZ, 0xc0, !PT ;  /* 0x7fffe0000d0d7812 */ /* 0x000fe400078ec0ff */
[----:B------:R-:W-:Y:S02]  /*e7b0*/  LOP3.LUT R8, R8, 0xfffffe00, RZ, 0xc0, !PT ;  /* 0xfffffe0008087812 */ /* 0x000fe400078ec0ff */
[----:B------:R-:W-:Y:S02]  /*e7c0*/  LOP3.LUT R14, R14, R9, RZ, 0x3c, !PT ;  /* 0x000000090e0e7212 */ /* 0x000fe400078e3cff */
[----:B------:R-:W-:-:S02]  /*e7d0*/  LOP3.LUT R12, R12, 0x38, R15, 0xf8, !PT ;  /* 0x000000380c0c7812 */ /* 0x000fc400078ef80f */
[----:B------:R-:W-:Y:S02]  /*e7e0*/  SHF.L.U32 R11, R10, 0xa, RZ ;  /* 0x0000000a0a0b7819 */ /* 0x000fe400000006ff */
[--C-:B------:R-:W-:Y:S02]  /*e7f0*/  IADD3 R13, R14, R13, R8.reuse ;  /* 0x0000000d0e0d7210 */ /* 0x100fe40007ffe008 */
[----:B------:R-:W-:Y:S02]  /*e800*/  LOP3.LUT R10, R12, R9, RZ, 0x3c, !PT ;  /* 0x000000090c0a7212 */ /* 0x000fe400078e3cff */
[----:B------:R-:W-:Y:S01]  /*e810*/  LOP3.LUT R9, R11, 0x7fffe000, RZ, 0xc0, !PT ;  /* 0x7fffe0000b097812 */ /* 0x000fe200078ec0ff */
[----:B------:R-:W-:Y:S01]  /*e820*/  IMAD.SHL.U32 R17, R13, 0x2, RZ ;  /* 0x000000020d117824 */ /* 0x000fe200078e00ff */
[----:B------:R-:W-:Y:S02]  /*e830*/  SHF.R.U64 R19, R22, 0x10, R23 ;  /* 0x0000001016137819 */ /* 0x000fe40000001217 */
[----:B------:R-:W-:-:S02]  /*e840*/  IADD3 R9, R10, R9, R8 ;  /* 0x000000090a097210 */ /* 0x000fc40007ffe008 */
[----:B------:R-:W1:Y:S01]  /*e850*/  LDS.128 R12, [R17+0xc100] ;  /* 0x00c10000110c7984 */ /* 0x000e620000000c00 */
[--C-:B------:R-:W-:Y:S02]  /*e860*/  SHF.R.U64 R22, R28, 0x10, R29.reuse ;  /* 0x000000101c167819 */ /* 0x100fe4000000121d */
[----:B------:R-:W-:Y:S02]  /*e870*/  SHF.L.U32 R16, R9, 0x1, RZ ;  /* 0x0000000109107819 */ /* 0x000fe400000006ff */
[----:B------:R-:W-:Y:S01]  /*e880*/  SHF.R.U32.HI R28, RZ, 0x10, R29 ;  /* 0x00000010ff1c7819 */ /* 0x000fe2000001161d */
[--C-:B------:R-:W-:Y:S01]  /*e890*/  HADD2.F32 R29, -RZ, R53.reuse.H0_H0 ;  /* 0x20000035ff1d7230 */ /* 0x100fe20000004100 */
[----:B------:R-:W-:Y:S01]  /*e8a0*/  SHF.R.U32.HI R23, RZ, 0x10, R23 ;  /* 0x00000010ff177819 */ /* 0x000fe20000011617 */
[----:B------:R-:W2:Y:S01]  /*e8b0*/  LDS.128 R8, [R16+0xc100] ;  /* 0x00c1000010087984 */ /* 0x000ea20000000c00 */
[--C-:B------:R-:W-:Y:S01]  /*e8c0*/  SHF.R.U64 R18, R30, 0x10, R31.reuse ;  /* 0x000000101e127819 */ /* 0x100fe2000000121f */
[----:B------:R-:W-:Y:S01]  /*e8d0*/  HADD2.F32 R53, -RZ, R53.H1_H1 ;  /* 0x30000035ff357230 */ /* 0x000fe20000004100 */
[----:B------:R-:W-:Y:S01]  /*e8e0*/  SHF.R.U32.HI R30, RZ, 0x10, R31 ;  /* 0x00000010ff1e7819 */ /* 0x000fe2000001161f */
[----:B------:R-:W-:Y:S01]  /*e8f0*/  HADD2.F32 R36, -RZ, R23.H0_H0 ;  /* 0x20000017ff247230 */ /* 0x000fe20000004100 */
[--C-:B------:R-:W-:Y:S01]  /*e900*/  SHF.R.U64 R20, R20, 0x10, R21.reuse ;  /* 0x0000001014147819 */ /* 0x100fe20000001215 */
[----:B------:R-:W-:Y:S01]  /*e910*/  HADD2.F32 R23, -RZ, R19.H0_H0 ;  /* 0x20000013ff177230 */ /* 0x000fe20000004100 */
[----:B------:R-:W-:Y:S01]  /*e920*/  SHF.R.U32.HI R21, RZ, 0x10, R21 ;  /* 0x00000010ff157819 */ /* 0x000fe20000011615 */
[----:B------:R-:W-:-:S02]  /*e930*/  HADD2.F32 R50, -RZ, R28.H0_H0 ;  /* 0x2000001cff327230 */ /* 0x000fc40000004100 */
[----:B------:R-:W-:Y:S02]  /*e940*/  HADD2.F32 R20, -RZ, R20.H0_H0 ;  /* 0x20000014ff147230 */ /* 0x000fe40000004100 */
[----:B------:R-:W-:Y:S02]  /*e950*/  HADD2.F32 R48, -RZ, R21.H0_H0 ;  /* 0x20000015ff307230 */ /* 0x000fe40000004100 */
[----:B------:R-:W-:Y:S02]  /*e960*/  HADD2.F32 R22, -RZ, R22.H0_H0 ;  /* 0x20000016ff167230 */ /* 0x000fe40000004100 */
[--C-:B-1----:R-:W-:Y:S02]  /*e970*/  HADD2.F32 R24, -RZ, R15.reuse.H0_H0 ;  /* 0x2000000fff187230 */ /* 0x102fe40000004100 */
[----:B------:R-:W-:Y:S02]  /*e980*/  HADD2.F32 R15, -RZ, R15.H1_H1 ;  /* 0x3000000fff0f7230 */ /* 0x000fe40000004100 */
[--C-:B------:R-:W-:Y:S01]  /*e990*/  HADD2.F32 R26, -RZ, R12.reuse.H0_H0 ;  /* 0x2000000cff1a7230 */ /* 0x100fe20000004100 */
[----:B------:R-:W-:Y:S01]  /*e9a0*/  FMUL.FTZ R35, R24, R29 ;  /* 0x0000001d18237220 */ /* 0x000fe20000410000 */
[----:B------:R-:W-:-:S02]  /*e9b0*/  HADD2.F32 R27, -RZ, R12.H1_H1 ;  /* 0x3000000cff1b7230 */ /* 0x000fc40000004100 */
[--C-:B--2---:R-:W-:Y:S02]  /*e9c0*/  HADD2.F32 R32, -RZ, R11.reuse.H0_H0 ;  /* 0x2000000bff207230 */ /* 0x104fe40000004100 */
[----:B------:R-:W-:Y:S02]  /*e9d0*/  HADD2.F32 R11, -RZ, R11.H1_H1 ;  /* 0x3000000bff0b7230 */ /* 0x000fe40000004100 */
[----:B------:R-:W-:Y:S01]  /*e9e0*/  HADD2.F32 R33, -RZ, R8.H0_H0 ;  /* 0x20000008ff217230 */ /* 0x000fe20000004100 */
[C---:B------:R-:W-:Y:S01]  /*e9f0*/  FMUL.FTZ R29, R32.reuse, R29 ;  /* 0x0000001d201d7220 */ /* 0x040fe20000410000 */
[----:B------:R-:W-:Y:S01]  /*ea00*/  HADD2.F32 R12, -RZ, R14.H0_H0 ;  /* 0x2000000eff0c7230 */ /* 0x000fe20000004100 */
        /* <DEDUP_REMOVED lines=13> */
[----:B------:R-:W-:Y:S01]  /*eae0*/  HADD2.F32 R14, -RZ, R14.H1_H1 ;  /* 0x3000000eff0e7230 */ /* 0x000fe20000004100 */
[----:B------:R-:W-:Y:S01]  /*eaf0*/  FMUL.FTZ R11, R12, R53 ;  /* 0x000000350c0b7220 */ /* 0x000fe20000410000 */
[----:B------:R-:W-:Y:S01]  /*eb00*/  HADD2.F32 R9, -RZ, R9.H1_H1 ;  /* 0x30000009ff097230 */ /* 0x000fe20000004100 */
[-C--:B------:R-:W-:Y:S01]  /*eb10*/  FMUL.FTZ R40, R25, R38.reuse ;  /* 0x0000002619287220 */ /* 0x080fe20000410000 */
[----:B------:R-:W-:Y:S01]  /*eb20*/  HADD2.F32 R10, -RZ, R10.H1_H1 ;  /* 0x3000000aff0a7230 */ /* 0x000fe20000004100 */
[----:B------:R-:W-:Y:S01]  /*eb30*/  FFMA.FTZ R19, R8, R55, R11 ;  /* 0x0000003708137223 */ /* 0x000fe2000001000b */
[----:B------:R-:W-:Y:S01]  /*eb40*/  HADD2.F32 R11, -RZ, R18.H0_H0 ;  /* 0x20000012ff0b7230 */ /* 0x000fe20000004100 */
[----:B------:R-:W-:-:S02]  /*eb50*/  FMUL.FTZ R38, R31, R38 ;  /* 0x000000261f267220 */ /* 0x000fc40000410000 */
[----:B------:R-:W-:Y:S02]  /*eb60*/  FFMA.FTZ R40, R31, R42, R40 ;  /* 0x0000002a1f287223 */ /* 0x000fe40000010028 */
[----:B------:R-:W-:Y:S02]  /*eb70*/  FMUL.FTZ R28, R13, R48 ;  /* 0x000000300d1c7220 */ /* 0x000fe40000410000 */
[----:B------:R-:W-:Y:S02]  /*eb80*/  FMUL.FTZ R53, R8, R53 ;  /* 0x0000003508357220 */ /* 0x000fe40000410000 */
[----:B------:R-:W-:Y:S02]  /*eb90*/  FMUL.FTZ R31, R27, R20 ;  /* 0x000000141b1f7220 */ /* 0x000fe40000410000 */
[----:B------:R-:W-:Y:S02]  /*eba0*/  FMUL.FTZ R18, R14, R23 ;  /* 0x000000170e127220 */ /* 0x000fe40000410000 */
[----:B------:R-:W-:-:S02]  /*ebb0*/  FMUL.FTZ R48, R9, R48 ;  /* 0x0000003009307220 */ /* 0x000fc40000410000 */
[----:B------:R-:W-:Y:S02]  /*ebc0*/  FMUL.FTZ R20, R34, R20 ;  /* 0x0000001422147220 */ /* 0x000fe40000410000 */
[----:B------:R-:W-:Y:S02]  /*ebd0*/  FMUL.FTZ R23, R10, R23 ;  /* 0x000000170a177220 */ /* 0x000fe40000410000 */
[----:B------:R-:W-:Y:S02]  /*ebe0*/  FFMA.FTZ R53, R12, R55, -R53 ;  /* 0x000000370c357223 */ /* 0x000fe40000010835 */
[----:B------:R-:W-:Y:S02]  /*ebf0*/  FFMA.FTZ R29, R24, R37, -R29 ;  /* 0x00000025181d7223 */ /* 0x000fe4000001081d */
        /* <DEDUP_REMOVED lines=11> */
[----:B------:R-:W-:Y:S01]  /*ecb0*/  F2FP.PACK_AB R14, R14, R53 ;  /* 0x000000350e0e723e */ /* 0x000fe200000000ff */
[----:B------:R-:W-:Y:S01]  /*ecc0*/  FFMA.FTZ R10, R10, R11, R18 ;  /* 0x0000000b0a0a7223 */ /* 0x000fe20000010012 */
[----:B------:R-:W-:-:S02]  /*ecd0*/  F2FP.PACK_AB R11, R30, R35 ;  /* 0x000000231e0b723e */ /* 0x000fc400000000ff */
[----:B------:R-:W-:Y:S01]  /*ece0*/  F2FP.PACK_AB R9, R9, R40 ;  /* 0x000000280909723e */ /* 0x000fe200000000ff */
[----:B------:R1:W-:Y:S01]  /*ecf0*/  STS.128 [R17+0xc100], R12 ;  /* 0x00c1000c11007388 */ /* 0x0003e20000000c00 */
[----:B------:R-:W-:Y:S02]  /*ed00*/  F2FP.PACK_AB R8, R8, R33 ;  /* 0x000000210808723e */ /* 0x000fe400000000ff */
[----:B------:R-:W-:-:S05]  /*ed10*/  F2FP.PACK_AB R10, R10, R19 ;  /* 0x000000130a0a723e */ /* 0x000fca00000000ff */
[----:B------:R1:W-:Y:S02]  /*ed20*/  STS.128 [R16+0xc100], R8 ;  /* 0x00c1000810007388 */ /* 0x0003e40000000c00 */
.L_x_360:
[----:B------:R-:W-:Y:S05]  /*ed30*/  BSYNC B2 ;  /* 0x0000000000027941 */ /* 0x000fea0003800000 */
.L_x_342:
[----:B-12---:R-:W-:Y:S01]  /*ed40*/  IMAD.SHL.U32 R8, R0, 0x40, RZ ;  /* 0x0000004000087824 */ /* 0x006fe200078e00ff */
[----:B------:R-:W-:-:S04]  /*ed50*/  DEPBAR.LE SB0, 0x0 ;  /* 0x000080000000791a */ /* 0x000fc80000000000 */
[----:B------:R-:W-:Y:S01]  /*ed60*/  IMAD.SHL.U32 R11, R45, 0x8, RZ ;  /* 0x000000082d0b7824 */ /* 0x000fe200078e00ff */
[----:B------:R-:W-:Y:S01]  /*ed70*/  LOP3.LUT R8, R8, 0x1c0, RZ, 0xc0, !PT ;  /* 0x000001c008087812 */ /* 0x000fe200078ec0ff */
[----:B------:R-:W-:Y:S01]  /*ed80*/  ULDC.64 UR4, c[0x0][0x208] ;  /* 0x0000820000047ab9 */ /* 0x000fe20000000a00 */
[----:B------:R-:W-:Y:S01]  /*ed90*/  IMAD R206, R89, 0x400, R4 ;  /* 0x0000040059ce7824 */ /* 0x000fe200078e0204 */
[----:B------:R-:W-:Y:S01]  /*eda0*/  UIMAD UR20, UR20, UR4, URZ ;  /* 0x00000004141472a4 */ /* 0x000fe2000f8e023f */
[----:B------:R-:W-:Y:S01]  /*edb0*/  LOP3.LUT R11, R8, 0x8, R11, 0xf8, !PT ;  /* 0x00000008080b7812 */ /* 0x000fe200078ef80b */
[----:B------:R-:W-:Y:S01]  /*edc0*/  UIMAD.WIDE.U32 UR26, UR19, UR4, URZ ;  /* 0x00000004131a72a5 */ /* 0x000fe2000f8e003f */
[----:B------:R-:W-:Y:S01]  /*edd0*/  SHF.R.U32.HI R8, RZ, 0x3, R8 ;  /* 0x00000003ff087819 */ /* 0x000fe20000011608 */
[----:B------:R-:W-:Y:S01]  /*ede0*/  UIMAD UR20, UR19, UR5, UR20 ;  /* 0x00000005131472a4 */ /* 0x000fe2000f8e0214 */
[----:B------:R-:W-:Y:S01]  /*edf0*/  IMAD.SHL.U32 R206, R206, 0x2, RZ ;  /* 0x00000002cece7824 */ /* 0x000fe200078e00ff */
[----:B------:R-:W-:Y:S01]  /*ee00*/  BAR.SYNC.DEFER_BLOCKING 0x0 ;  /* 0x0000000000007b1d */ /* 0x000fe20000010000 */
[----:B------:R-:W-:Y:S01]  /*ee10*/  LOP3.LUT R8, R11, R8, RZ, 0x3c, !PT ;  /* 0x000000080b087212 */ /* 0x000fe200078e3cff */
[----:B------:R-:W-:Y:S01]  /*ee20*/  UIADD3 UR20, UR27, UR20, URZ ;  /* 0x000000141b147290 */ /* 0x000fe2000fffe03f */
[----:B------:R-:W-:Y:S01]  /*ee30*/  SEL R10, RZ, 0x2, P2 ;  /* 0x00000002ff0a7807 */ /* 0x000fe20001000000 */
[----:B------:R-:W-:Y:S01]  /*ee40*/  IMAD R202, R2, 0x2, R206 ;  /* 0x0000000202ca7824 */ /* 0x000fe200078e02ce */
[----:B------:R-:W-:Y:S01]  /*ee50*/  SEL R9, RZ, 0x4, P1 ;  /* 0x00000004ff097807 */ /* 0x000fe20000800000 */
[----:B------:R-:W-:Y:S01]  /*ee60*/  IMAD R205, R47, 0x200, R8 ;  /* 0x000002002fcd7824 */ /* 0x000fe200078e0208 */
[----:B------:R-:W-:Y:S01]  /*ee70*/  LOP3.LUT P4, RZ, R0, 0x2, RZ, 0xc0, !PT ;  /* 0x0000000200ff7812 */ /* 0x000fe2000788c0ff */
[----:B------:R-:W-:Y:S01]  /*ee80*/  IMAD.U32 R8, RZ, RZ, UR26 ;  /* 0x0000001aff087e24 */ /* 0x000fe2000f8e00ff */
[----:B------:R-:W-:Y:S01]  /*ee90*/  IADD3 R16, -R45, UR12, -R6 ;  /* 0x0000000c2d107c10 */ /* 0x000fe2000fffe906 */
[----:B------:R-:W-:Y:S01]  /*eea0*/  IMAD.SHL.U32 R205, R205, 0x2, RZ ;  /* 0x00000002cdcd7824 */ /* 0x000fe200078e00ff */
[----:B------:R-:W-:Y:S01]  /*eeb0*/  IADD3 R46, R9, R10, R46 ;  /* 0x0000000a092e7210 */ /* 0x000fe20007ffe02e */
[----:B------:R-:W-:Y:S01]  /*eec0*/  IMAD.U32 R9, RZ, RZ, UR27 ;  /* 0x0000001bff097e24 */ /* 0x000fe2000f8e00ff */
[----:B------:R-:W-:Y:S01]  /*eed0*/  LEA R9, P0, R8, R208, 0x6 ;  /* 0x000000d008097211 */ /* 0x000fe200078030ff */
[----:B------:R-:W-:Y:S01]  /*eee0*/  IMAD.U32 R11, RZ, RZ, UR20 ;  /* 0x00000014ff0b7e24 */ /* 0x000fe2000f8e00ff */
[----:B------:R-:W-:Y:S01]  /*eef0*/  ISETP.LT.OR P6, PT, R16, 0x1, P3 ;  /* 0x000000011000780c */ /* 0x000fe20001fc1670 */
[----:B------:R-:W-:Y:S01]  /*ef00*/  IMAD.SHL.U32 R207, R44, 0x2, RZ ;  /* 0x000000022ccf7824 */ /* 0x000fe200078e00ff */
[----:B------:R-:W-:Y:S01]  /*ef10*/  IADD3 R10, R205, 0x6100, RZ ;  /* 0x00006100cd0a7810 */ /* 0x000fe20007ffe0ff */
[----:B------:R-:W-:Y:S01]  /*ef20*/  USHF.L.U32 UR20, UR4, 0x6, URZ ;  /* 0x0000000604147899 */ /* 0x000fe2000800063f */
[----:B------:R-:W-:Y:S01]  /*ef30*/  LEA.HI.X R8, R8, R215, R11, 0x6, P0 ;  /* 0x000000d708087211 */ /* 0x000fe200000f340b */
[----:B------:R-:W-:Y:S01]  /*ef40*/  USHF.L.U64.HI UR11, UR4, UR11, UR5 ;  /* 0x0000000b040b7299 */ /* 0x000fe20008010205 */
[----:B------:R-:W-:Y:S01]  /*ef50*/  LEA R18, P0, R9, c[0x0][0x1f8], 0x1 ;  /* 0x00007e0009127a11 */ /* 0x000fe200078008ff */
[----:B------:R-:W-:Y:S01]  /*ef60*/  IMAD R201, R3, 0x2, R206 ;  /* 0x0000000203c97824 */ /* 0x000fe200078e02ce */
[----:B------:R-:W-:Y:S01]  /*ef70*/  LOP3.LUT P5, RZ, R46, 0x2, RZ, 0xc0, !PT ;  /* 0x000000022eff7812 */ /* 0x000fe200078ac0ff */
[----:B------:R-:W-:Y:S01]  /*ef80*/  LDSM.16.M88.4 R12, [R206+0xc100] ;  /* 0x00c10000ce0c783b */ /* 0x000fe20000000200 */
[----:B------:R-:W-:Y:S01]  /*ef90*/  IADD3 R204, R205, 0x6120, RZ ;  /* 0x00006120cdcc7810 */ /* 0x000fe20007ffe0ff */
[----:B------:R-:W-:Y:S01]  /*efa0*/  IMAD R199, R3, 0x2, R202 ;  /* 0x0000000203c77824 */ /* 0x000fe200078e02ca */
[----:B------:R-:W-:Y:S01]  /*efb0*/  @P4 IADD3 R204, R10, -0x20, RZ ;  /* 0xffffffe00acc4810 */ /* 0x000fe20007ffe0ff */
[----:B------:R-:W1:Y:S01]  /*efc0*/  LDSM.16.M88.4 R40, [R205+0x6100] ;  /* 0x00610000cd28783b */ /* 0x000e620000000200 */
[----:B------:R-:W-:Y:S01]  /*efd0*/  LEA.HI.X R19, R9, c[0x0][0x1fc], R8, 0x1, P0 ;  /* 0x00007f0009137a11 */ /* 0x000fe200000f0c08 */
[----:B------:R-:W-:Y:S01]  /*efe0*/  UISETP.GT.AND UP0, UPT, UR19, UR8, UPT ;  /* 0x000000081300728c */ /* 0x000fe2000bf04270 */
[----:B------:R-:W-:Y:S01]  /*eff0*/  ISETP.LT.OR P0, PT, R16, 0x1, !P5 ;  /* 0x000000011000780c */ /* 0x000fe20006f01670 */
[----:B------:R-:W2:Y:S01]  /*f000*/  LDSM.16.M88.4 R32, [R205+0x6900] ;  /* 0x00690000cd20783b */ /* 0x000ea20000000200 */
[----:B------:R-:W-:Y:S01]  /*f010*/  LOP3.LUT P4, RZ, R46, 0x4, RZ, 0xc0, !PT ;  /* 0x000000042eff7812 */ /* 0x000fe2000788c0ff */
[----:B------:R-:W-:Y:S01]  /*f020*/  UIADD3 UR17, UR12, 0x1, -UR17 ;  /* 0x000000010c117890 */ /* 0x000fe2000fffe811 */
[----:B------:R-:W-:Y:S01]  /*f030*/  ISETP.LT.OR P5, PT, R16, 0x21, !P5 ;  /* 0x000000211000780c */ /* 0x000fe20006fa1670 */
[----:B------:R-:W-:Y:S01]  /*f040*/  LDSM.16.M88.4 R48, [R202+0xc100] ;  /* 0x00c10000ca30783b */ /* 0x000fe20000000200 */
[----:B------:R-:W-:-:S02]  /*f050*/  IADD3 R195, R204, 0x800, RZ ;  /* 0x00000800ccc37810 */ /* 0x000fc40007ffe0ff */
[C---:B------:R-:W-:Y:S01]  /*f060*/  IADD3 R194, R204.reuse, 0x1000, RZ ;  /* 0x00001000ccc27810 */ /* 0x040fe20007ffe0ff */
[----:B------:R-:W3:Y:S01]  /*f070*/  LDSM.16.M88.4 R24, [R205+0x7100] ;  /* 0x00710000cd18783b */ /* 0x000ee20000000200 */
[----:B------:R-:W-:Y:S01]  /*f080*/  @UP0 UIADD3 UR5, UR9, -0x2, URZ ;  /* 0xfffffffe09050890 */ /* 0x000fe2000fffe03f */
[C---:B------:R-:W-:Y:S02]  /*f090*/  IADD3 R193, R204.reuse, 0x1800, RZ ;  /* 0x00001800ccc17810 */ /* 0x040fe40007ffe0ff */
[----:B------:R-:W4:Y:S01]  /*f0a0*/  LDSM.16.M88.4 R20, [R205+0x7900] ;  /* 0x00790000cd14783b */ /* 0x000f220000000200 */
[----:B------:R-:W-:Y:S01]  /*f0b0*/  @UP0 USHF.R.S32.HI UR4, URZ, 0x1f, UR5 ;  /* 0x0000001f3f040899 */ /* 0x000fe20008011405 */
[C---:B------:R-:W-:Y:S02]  /*f0c0*/  IADD3 R191, R204.reuse, 0x2000, RZ ;  /* 0x00002000ccbf7810 */ /* 0x040fe40007ffe0ff */
[----:B------:R-:W5:Y:S01]  /*f0d0*/  LDSM.16.M88.4 R8, [R204] ;  /* 0x00000000cc08783b */ /* 0x000f620000000200 */
[----:B------:R-:W-:-:S02]  /*f0e0*/  IADD3 R190, R204, 0x2800, RZ ;  /* 0x00002800ccbe7810 */ /* 0x000fc40007ffe0ff */
[C---:B------:R-:W-:Y:S01]  /*f0f0*/  IADD3 R189, R204.reuse, 0x3000, RZ ;  /* 0x00003000ccbd7810 */ /* 0x040fe20007ffe0ff */
[----:B------:R-:W3:Y:S01]  /*f100*/  LDSM.16.M88.4 R84, [R204+0x800] ;  /* 0x00080000cc54783b */ /* 0x000ee20000000200 */
[C---:B------:R-:W-:Y:S02]  /*f110*/  IADD3 R188, R204.reuse, 0x3800, RZ ;  /* 0x00003800ccbc7810 */ /* 0x040fe40007ffe0ff */
[C---:B------:R-:W-:Y:S01]  /*f120*/  IADD3 R187, R204.reuse, 0x4000, RZ ;  /* 0x00004000ccbb7810 */ /* 0x040fe20007ffe0ff */
[----:B------:R-:W3:Y:S01]  /*f130*/  LDSM.16.M88.4 R56, [R204+0x1000] ;  /* 0x00100000cc38783b */ /* 0x000ee20000000200 */
[C---:B------:R-:W-:Y:S02]  /*f140*/  IADD3 R186, R204.reuse, 0x4800, RZ ;  /* 0x00004800ccba7810 */ /* 0x040fe40007ffe0ff */
[C---:B------:R-:W-:Y:S01]  /*f150*/  IADD3 R185, R204.reuse, 0x5000, RZ ;  /* 0x00005000ccb97810 */ /* 0x040fe20007ffe0ff */
[----:B------:R-:W3:Y:S01]  /*f160*/  LDSM.16.M88.4 R52, [R204+0x1800] ;  /* 0x00180000cc34783b */ /* 0x000ee20000000200 */
[----:B------:R-:W-:-:S03]  /*f170*/  IADD3 R184, R204, 0x5800, RZ ;  /* 0x00005800ccb87810 */ /* 0x000fc60007ffe0ff */
[----:B------:R-:W-:Y:S01]  /*f180*/  @!PT LDS RZ, [RZ] ;  /* 0x00000000fffff984 */ /* 0x000fe20000000800 */
[----:B------:R-:W-:Y:S01]  /*f190*/  @!PT LDS RZ, [RZ] ;  /* 0x00000000fffff984 */ /* 0x000fe20000000800 */
[----:B------:R-:W-:Y:S01]  /*f1a0*/  @!PT LDS RZ, [RZ] ;  /* 0x00000000fffff984 */ /* 0x000fe20000000800 */
[----:B------:R3:W-:Y:S01]  /*f1b0*/  LDGSTS.E.BYPASS.LTC128B.128 [R207+0x100], [R18.64], !P6 ;  /* 0x0010000012cf7fae */ /* 0x0007e2000f101d5c */
[C---:B------:R-:W-:Y:S02]  /*f1c0*/  ISETP.LT.OR P6, PT, R16.reuse, 0x1, !P4 ;  /* 0x000000011000780c */ /* 0x040fe400067c1670 */
[----:B------:R-:W-:Y:S01]  /*f1d0*/  ISETP.LT.OR P4, PT, R16, 0x21, !P4 ;  /* 0x000000211000780c */ /* 0x000fe20006781670 */
[----:B------:R3:W-:Y:S01]  /*f1e0*/  LDGSTS.E.BYPASS.LTC128B.128 [R207+0x2100], [R18.64+0x80], !P0 ;  /* 0x0210008012cf7fae */ /* 0x0007e2000c101d5c */
[----:B------:R-:W-:Y:S01]  /*f1f0*/  IADD3 R60, P0, R18, UR20, RZ ;  /* 0x00000014123c7c10 */ /* 0x000fe2000ff1e0ff */
[----:B-1----:R-:W-:Y:S03]  /*f200*/  HMMA.16816.F32 R44, R12, R40, RZ ;  /* 0x000000280c2c723c */ /* 0x002fe600000018ff */
[----:B------:R-:W-:Y:S02]  /*f210*/  IADD3.X R61, R19, UR11, RZ, P0, !PT ;  /* 0x0000000b133d7c10 */ /* 0x000fe400087fe4ff */
[----:B------:R-:W-:-:S03]  /*f220*/  ISETP.LT.OR P0, PT, R16, 0x21, P3 ;  /* 0x000000211000780c */ /* 0x000fc60001f01670 */
[----:B------:R1:W-:Y:S01]  /*f230*/  LDGSTS.E.BYPASS.LTC128B.128 [R207+0x4100], [R18.64+0x100], !P6 ;  /* 0x0410010012cf7fae */ /* 0x0003e2000f101d5c */
[----:B------:R-:W-:Y:S01]  /*f240*/  LOP3.LUT P6, RZ, R0, 0x4, RZ, 0xc0, !PT ;  /* 0x0000000400ff7812 */ /* 0x000fe200078cc0ff */
[----:B------:R-:W-:Y:S01]  /*f250*/  IMAD.MOV.U32 R0, RZ, RZ, 0x40 ;  /* 0x00000040ff007424 */ /* 0x000fe200078e00ff */
[----:B------:R-:W-:Y:S04]  /*f260*/  HMMA.16816.F32 R40, R12, R42, RZ ;  /* 0x0000002a0c28723c */ /* 0x000fe800000018ff */
[----:B------:R-:W-:-:S03]  /*f270*/  SEL R0, R0, 0xffffffc0, !P6 ;  /* 0xffffffc000007807 */ /* 0x000fc60007000000 */
[----:B------:R4:W-:Y:S01]  /*f280*/  LDGSTS.E.BYPASS.LTC128B.128 [R207+0x1100], [R60.64], !P0 ;  /* 0x011000003ccf7fae */ /* 0x0009e2000c101d5c */
[C---:B--2---:R-:W-:Y:S01]  /*f290*/  HMMA.16816.F32 R36, R12.reuse, R32, RZ ;  /* 0x000000200c24723c */ /* 0x044fe200000018ff */
[----:B------:R-:W-:Y:S02]  /*f2a0*/  IMAD.IADD R200, R205, 0x1, R0 ;  /* 0x00000001cdc87824 */ /* 0x000fe400078e0200 */
[----:B------:R2:W-:Y:S01]  /*f2b0*/  LDGSTS.E.BYPASS.LTC128B.128 [R207+0x3100], [R60.64+0x80], !P5 ;  /* 0x031000803ccf7fae */ /* 0x0005e2000e901d5c */
[----:B------:R-:W-:Y:S01]  /*f2c0*/  IMAD.IADD R192, R0, 0x1, R204 ;  /* 0x0000000100c07824 */ /* 0x000fe200078e02cc */
[----:B------:R-:W-:Y:S02]  /*f2d0*/  PLOP3.LUT P5, PT, PT, PT, UP0, 0x80, 0x0 ;  /* 0x000000000000781c */ /* 0x000fe40003faf008 */
[----:B------:R2:W-:Y:S01]  /*f2e0*/  LDGSTS.E.BYPASS.LTC128B.128 [R207+0x5100], [R60.64+0x100], !P4 ;  /* 0x051001003ccf7fae */ /* 0x0005e2000e101d5c */
[----:B------:R-:W-:Y:S01]  /*f2f0*/  HMMA.16816.F32 R32, R12, R34, RZ ;  /* 0x000000220c20723c */ /* 0x000fe200000018ff */
[----:B------:R-:W-:-:S02]  /*f300*/  PLOP3.LUT P4, PT, PT, PT, UP3, 0x80, 0x0 ;  /* 0x000000000000781c */ /* 0x000fc40003f8f038 */
[----:B------:R-:W-:Y:S04]  /*f310*/  LDSM.16.M88.4 R68, [R201+0xc100] ;  /* 0x00c10000c944783b */ /* 0x000fe80000000200 */
[----:B------:R-:W-:Y:S01]  /*f320*/  LDSM.16.M88.4 R80, [R200+0x6900] ;  /* 0x00690000c850783b */ /* 0x000fe20000000200 */
[C---:B---3--:R-:W-:Y:S03]  /*f330*/  HMMA.16816.F32 R28, R12.reuse, R24, RZ ;  /* 0x000000180c1c723c */ /* 0x048fe600000018ff */
[----:B-1----:R-:W1:Y:S04]  /*f340*/  LDSM.16.M88.4 R16, [R200+0x6100] ;  /* 0x00610000c810783b */ /* 0x002e680000000200 */
[----:B------:R-:W3:Y:S01]  /*f350*/  LDSM.16.M88.4 R64, [R200+0x7100] ;  /* 0x00710000c840783b */ /* 0x000ee20000000200 */
[C---:B------:R-:W-:Y:S03]  /*f360*/  HMMA.16816.F32 R24, R12.reuse, R26, RZ ;  /* 0x0000001a0c18723c */ /* 0x040fe600000018ff */
[----:B------:R-:W0:Y:S05]  /*f370*/  LDGDEPBAR ;  /* 0x00000000000079af */ /* 0x000e2a0000000000 */
[C---:B----4-:R-:W-:Y:S01]  /*f380*/  HMMA.16816.F32 R72, R12.reuse, R20, RZ ;  /* 0x000000140c48723c */ /* 0x050fe200000018ff */
[----:B--2---:R-:W2:Y:S07]  /*f390*/  LDSM.16.M88.4 R60, [R200+0x7900] ;  /* 0x00790000c83c783b */ /* 0x004eae0000000200 */
[----:B------:R-:W-:Y:S01]  /*f3a0*/  HMMA.16816.F32 R12, R12, R22, RZ ;  /* 0x000000160c0c723c */ /* 0x000fe200000018ff */
[----:B------:R-:W-:Y:S07]  /*f3b0*/  LDSM.16.M88.4 R20, [R199+0xc100] ;  /* 0x00c10000c714783b */ /* 0x000fee0000000200 */
[C---:B-----5:R-:W-:Y:S08]  /*f3c0*/  HMMA.16816.F32 R44, R48.reuse, R8, R44 ;  /* 0x00000008302c723c */ /* 0x060ff0000000182c */
[C---:B------:R-:W-:Y:S01]  /*f3d0*/  HMMA.16816.F32 R40, R48.reuse, R10, R40 ;  /* 0x0000000a3028723c */ /* 0x040fe20000001828 */
[----:B------:R-:W4:Y:S07]  /*f3e0*/  LDSM.16.M88.4 R8, [R192] ;  /* 0x00000000c008783b */ /* 0x000f2e0000000200 */
[C---:B------:R-:W-:Y:S08]  /*f3f0*/  HMMA.16816.F32 R36, R48.reuse, R84, R36 ;  /* 0x000000543024723c */ /* 0x040ff00000001824 */
[C---:B------:R-:W-:Y:S01]  /*f400*/  HMMA.16816.F32 R32, R48.reuse, R86, R32 ;  /* 0x000000563020723c */ /* 0x040fe20000001820 */
[----:B------:R-:W-:Y:S07]  /*f410*/  LDSM.16.M88.4 R84, [R206+0x10100] ;  /* 0x01010000ce54783b */ /* 0x000fee0000000200 */
[C---:B------:R-:W-:Y:S08]  /*f420*/  HMMA.16816.F32 R28, R48.reuse, R56, R28 ;  /* 0x00000038301c723c */ /* 0x040ff0000000181c */
[C---:B------:R-:W-:Y:S01]  /*f430*/  HMMA.16816.F32 R24, R48.reuse, R58, R24 ;  /* 0x0000003a3018723c */ /* 0x040fe20000001818 */
[----:B------:R-:W5:Y:S07]  /*f440*/  LDSM.16.M88.4 R56, [R192+0x800] ;  /* 0x00080000c038783b */ /* 0x000f6e0000000200 */
[C---:B------:R-:W-:Y:S08]  /*f450*/  HMMA.16816.F32 R72, R48.reuse, R52, R72 ;  /* 0x000000343048723c */ /* 0x040ff00000001848 */
[----:B------:R-:W-:Y:S01]  /*f460*/  HMMA.16816.F32 R12, R48, R54, R12 ;  /* 0x00000036300c723c */ /* 0x000fe2000000180c */
[----:B------:R-:W2:Y:S04]  /*f470*/  LDSM.16.M88.4 R52, [R192+0x1000] ;  /* 0x00100000c034783b */ /* 0x000ea80000000200 */
[----:B------:R-:W2:Y:S03]  /*f480*/  LDSM.16.M88.4 R48, [R192+0x1800] ;  /* 0x00180000c030783b */ /* 0x000ea60000000200 */
[C---:B-1----:R-:W-:Y:S08]  /*f490*/  HMMA.16816.F32 R44, R68.reuse, R16, R44 ;  /* 0x00000010442c723c */ /* 0x042ff0000000182c */
[C---:B------:R-:W-:Y:S01]  /*f4a0*/  HMMA.16816.F32 R40, R68.reuse, R18, R40 ;  /* 0x000000124428723c */ /* 0x040fe20000001828 */
[----:B------:R-:W1:Y:S07]  /*f4b0*/  LDSM.16.M88.4 R16, [R205+0x8100] ;  /* 0x00810000cd10783b */ /* 0x000e6e0000000200 */
[C---:B------:R-:W-:Y:S08]  /*f4c0*/  HMMA.16816.F32 R36, R68.reuse, R80, R36 ;  /* 0x000000504424723c */ /* 0x040ff00000001824 */
[C---:B------:R-:W-:Y:S01]  /*f4d0*/  HMMA.16816.F32 R32, R68.reuse, R82, R32 ;  /* 0x000000524420723c */ /* 0x040fe20000001820 */
[----:B------:R-:W-:Y:S07]  /*f4e0*/  LDSM.16.M88.4 R80, [R205+0x9900] ;  /* 0x00990000cd50783b */ /* 0x000fee0000000200 */
[C---:B---3--:R-:W-:Y:S08]  /*f4f0*/  HMMA.16816.F32 R28, R68.reuse, R64, R28 ;  /* 0x00000040441c723c */ /* 0x048ff0000000181c */
[C---:B------:R-:W-:Y:S01]  /*f500*/  HMMA.16816.F32 R24, R68.reuse, R66, R24 ;  /* 0x000000424418723c */ /* 0x040fe20000001818 */
[----:B------:R-:W-:Y:S07]  /*f510*/  LDSM.16.M88.4 R64, [R202+0x10100] ;  /* 0x01010000ca40783b */ /* 0x000fee0000000200 */
[C---:B--2---:R-:W-:Y:S08]  /*f520*/  HMMA.16816.F32 R72, R68.reuse, R60, R72 ;  /* 0x0000003c4448723c */ /* 0x044ff00000001848 */
[----:B------:R-:W-:Y:S01]  /*f530*/  HMMA.16816.F32 R68, R68, R62, R12 ;  /* 0x0000003e4444723c */ /* 0x000fe2000000180c */
[----:B------:R-:W2:Y:S04]  /*f540*/  LDSM.16.M88.4 R12, [R205+0x8900] ;  /* 0x00890000cd0c783b */ /* 0x000ea80000000200 */
[----:B------:R-:W-:Y:S03]  /*f550*/  LDSM.16.M88.4 R60, [R204+0x2000] ;  /* 0x00200000cc3c783b */ /* 0x000fe60000000200 */
[C---:B----4-:R-:W-:Y:S08]  /*f560*/  HMMA.16816.F32 R44, R20.reuse, R8, R44 ;  /* 0x00000008142c723c */ /* 0x050ff0000000182c */
[C---:B------:R-:W-:Y:S01]  /*f570*/  HMMA.16816.F32 R40, R20.reuse, R10, R40 ;  /* 0x0000000a1428723c */ /* 0x040fe20000001828 */
[----:B------:R-:W3:Y:S07]  /*f580*/  LDSM.16.M88.4 R8, [R205+0x9100] ;  /* 0x00910000cd08783b */ /* 0x000eee0000000200 */
[C---:B-----5:R-:W-:Y:S08]  /*f590*/  HMMA.16816.F32 R36, R20.reuse, R56, R36 ;  /* 0x000000381424723c */ /* 0x060ff00000001824 */
[C---:B------:R-:W-:Y:S01]  /*f5a0*/  HMMA.16816.F32 R32, R20.reuse, R58, R32 ;  /* 0x0000003a1420723c */ /* 0x040fe20000001820 */
[----:B------:R-:W4:Y:S07]  /*f5b0*/  LDSM.16.M88.4 R56, [R204+0x2800] ;  /* 0x00280000cc38783b */ /* 0x000f2e0000000200 */
[C---:B------:R-:W-:Y:S08]  /*f5c0*/  HMMA.16816.F32 R28, R20.reuse, R52, R28 ;  /* 0x00000034141c723c */ /* 0x040ff0000000181c */
[C---:B------:R-:W-:Y:S01]  /*f5d0*/  HMMA.16816.F32 R24, R20.reuse, R54, R24 ;  /* 0x000000361418723c */ /* 0x040fe20000001818 */
[----:B------:R-:W5:Y:S07]  /*f5e0*/  LDSM.16.M88.4 R52, [R204+0x3000] ;  /* 0x00300000cc34783b */ /* 0x000f6e0000000200 */
[C---:B------:R-:W-:Y:S08]  /*f5f0*/  HMMA.16816.F32 R72, R20.reuse, R48, R72 ;  /* 0x000000301448723c */ /* 0x040ff00000001848 */
[----:B------:R-:W-:Y:S01]  /*f600*/  HMMA.16816.F32 R68, R20, R50, R68 ;  /* 0x000000321444723c */ /* 0x000fe20000001844 */
[----:B------:R-:W4:Y:S04]  /*f610*/  LDSM.16.M88.4 R48, [R204+0x3800] ;  /* 0x00380000cc30783b */ /* 0x000f280000000200 */
[----:B------:R-:W-:Y:S03]  /*f620*/  LDSM.16.M88.4 R20, [R201+0x10100] ;  /* 0x01010000c914783b */ /* 0x000fe60000000200 */
[C---:B-1----:R-:W-:Y:S08]  /*f630*/  HMMA.16816.F32 R44, R84.reuse, R16, R44 ;  /* 0x00000010542c723c */ /* 0x042ff0000000182c */
[C---:B------:R-:W-:Y:S01]  /*f640*/  HMMA.16816.F32 R40, R84.reuse, R18, R40 ;  /* 0x000000125428723c */ /* 0x040fe20000001828 */
[----:B------:R-:W1:Y:S07]  /*f650*/  LDSM.16.M88.4 R16, [R200+0x8100] ;  /* 0x00810000c810783b */ /* 0x000e6e0000000200 */
[C---:B--2---:R-:W-:Y:S08]  /*f660*/  HMMA.16816.F32 R36, R84.reuse, R12, R36 ;  /* 0x0000000c5424723c */ /* 0x044ff00000001824 */
[C---:B------:R-:W-:Y:S01]  /*f670*/  HMMA.16816.F32 R32, R84.reuse, R14, R32 ;  /* 0x0000000e5420723c */ /* 0x040fe20000001820 */
[----:B------:R-:W2:Y:S07]  /*f680*/  LDSM.16.M88.4 R12, [R200+0x8900] ;  /* 0x00890000c80c783b */ /* 0x000eae0000000200 */
[C---:B---3--:R-:W-:Y:S08]  /*f690*/  HMMA.16816.F32 R28, R84.reuse, R8, R28 ;  /* 0x00000008541c723c */ /* 0x048ff0000000181c */
[C---:B------:R-:W-:Y:S01]  /*f6a0*/  HMMA.16816.F32 R24, R84.reuse, R10, R24 ;  /* 0x0000000a5418723c */ /* 0x040fe20000001818 */
[----:B------:R-:W3:Y:S07]  /*f6b0*/  LDSM.16.M88.4 R8, [R200+0x9100] ;  /* 0x00910000c808783b */ /* 0x000eee0000000200 */
[----:B------:R-:W-:Y:S08]  /*f6c0*/  HMMA.16816.F32 R72, R84, R80, R72 ;  /* 0x000000505448723c */ /* 0x000ff00000001848 */
[C---:B------:R-:W-:Y:S08]  /*f6d0*/  HMMA.16816.F32 R44, R64.reuse, R60, R44 ;  /* 0x0000003c402c723c */ /* 0x040ff0000000182c */
[----:B------:R-:W-:Y:S01]  /*f6e0*/  HMMA.16816.F32 R40, R64, R62, R40 ;  /* 0x0000003e4028723c */ /* 0x000fe20000001828 */
[----:B------:R-:W-:Y:S07]  /*f6f0*/  LDSM.16.M88.4 R60, [R200+0x9900] ;  /* 0x00990000c83c783b */ /* 0x000fee0000000200 */
[----:B------:R-:W-:Y:S08]  /*f700*/  HMMA.16816.F32 R68, R84, R82, R68 ;  /* 0x000000525444723c */ /* 0x000ff00000001844 */
[C---:B----4-:R-:W-:Y:S08]  /*f710*/  HMMA.16816.F32 R36, R64.reuse, R56, R36 ;  /* 0x000000384024723c */ /* 0x050ff00000001824 */
[C---:B------:R-:W-:Y:S08]  /*f720*/  HMMA.16816.F32 R32, R64.reuse, R58, R32 ;  /* 0x0000003a4020723c */ /* 0x040ff00000001820 */
[C---:B-----5:R-:W-:Y:S08]  /*f730*/  HMMA.16816.F32 R28, R64.reuse, R52, R28 ;  /* 0x00000034401c723c */ /* 0x060ff0000000181c */
[C---:B------:R-:W-:Y:S01]  /*f740*/  HMMA.16816.F32 R56, R64.reuse, R54, R24 ;  /* 0x000000364038723c */ /* 0x040fe20000001818 */
[----:B------:R-:W-:Y:S04]  /*f750*/  LDSM.16.M88.4 R52, [R199+0x10100] ;  /* 0x01010000c734783b */ /* 0x000fe80000000200 */
[----:B------:R-:W4:Y:S03]  /*f760*/  LDSM.16.M88.4 R24, [R192+0x2000] ;  /* 0x00200000c018783b */ /* 0x000f260000000200 */
[----:B------:R-:W-:Y:S01]  /*f770*/  HMMA.16816.F32 R80, R64, R48, R72 ;  /* 0x000000304050723c */ /* 0x000fe20000001848 */
[----:B------:R-:W5:Y:S07]  /*f780*/  LDSM.16.M88.4 R72, [R192+0x2800] ;  /* 0x00280000c048783b */ /* 0x000f6e0000000200 */
[C---:B-1----:R-:W-:Y:S08]  /*f790*/  HMMA.16816.F32 R44, R20.reuse, R16, R44 ;  /* 0x00000010142c723c */ /* 0x042ff0000000182c */
[----:B------:R-:W-:Y:S01]  /*f7a0*/  HMMA.16816.F32 R40, R20, R18, R40 ;  /* 0x000000121428723c */ /* 0x000fe20000001828 */
[----:B------:R-:W-:Y:S07]  /*f7b0*/  LDSM.16.M88.4 R16, [R205+0xa100] ;  /* 0x00a10000cd10783b */ /* 0x000fee0000000200 */
[----:B------:R-:W-:Y:S01]  /*f7c0*/  HMMA.16816.F32 R68, R64, R50, R68 ;  /* 0x000000324044723c */ /* 0x000fe20000001844 */
[----:B------:R-:W-:Y:S07]  /*f7d0*/  LDSM.16.M88.4 R64, [R192+0x3800] ;  /* 0x00380000c040783b */ /* 0x000fee0000000200 */
[C---:B--2---:R-:W-:Y:S08]  /*f7e0*/  HMMA.16816.F32 R36, R20.reuse, R12, R36 ;  /* 0x0000000c1424723c */ /* 0x044ff00000001824 */
[C---:B---3--:R-:W-:Y:S01]  /*f7f0*/  HMMA.16816.F32 R48, R20.reuse, R8, R28 ;  /* 0x000000081430723c */ /* 0x048fe2000000181c */
[----:B------:R-:W1:Y:S07]  /*f800*/  LDSM.16.M88.4 R28, [R206+0x14100] ;  /* 0x01410000ce1c783b */ /* 0x000e6e0000000200 */
[----:B------:R-:W-:Y:S01]  /*f810*/  HMMA.16816.F32 R32, R20, R14, R32 ;  /* 0x0000000e1420723c */ /* 0x000fe20000001820 */
[----:B------:R-:W2:Y:S07]  /*f820*/  LDSM.16.M88.4 R12, [R192+0x3000] ;  /* 0x00300000c00c783b */ /* 0x000eae0000000200 */
[C---:B----4-:R-:W-:Y:S08]  /*f830*/  HMMA.16816.F32 R44, R52.reuse, R24, R44 ;  /* 0x00000018342c723c */ /* 0x050ff0000000182c */
[----:B------:R-:W-:Y:S01]  /*f840*/  HMMA.16816.F32 R40, R52, R26, R40 ;  /* 0x0000001a3428723c */ /* 0x000fe20000001828 */
[----:B------:R-:W-:Y:S07]  /*f850*/  LDSM.16.M88.4 R24, [R205+0xb100] ;  /* 0x00b10000cd18783b */ /* 0x000fee0000000200 */
[C---:B------:R-:W-:Y:S01]  /*f860*/  HMMA.16816.F32 R56, R20.reuse, R10, R56 ;  /* 0x0000000a1438723c */ /* 0x040fe20000001838 */
[----:B------:R-:W-:Y:S07]  /*f870*/  LDSM.16.M88.4 R8, [R205+0xa900] ;  /* 0x00a90000cd08783b */ /* 0x000fee0000000200 */
[C---:B------:R-:W-:Y:S08]  /*f880*/  HMMA.16816.F32 R80, R20.reuse, R60, R80 ;  /* 0x0000003c1450723c */ /* 0x040ff00000001850 */
[----:B------:R-:W-:Y:S01]  /*f890*/  HMMA.16816.F32 R68, R20, R62, R68 ;  /* 0x0000003e1444723c */ /* 0x000fe20000001844 */
[----:B------:R-:W-:Y:S04]  /*f8a0*/  LDSM.16.M88.4 R60, [R202+0x14100] ;  /* 0x01410000ca3c783b */ /* 0x000fe80000000200 */
[----:B------:R-:W-:Y:S03]  /*f8b0*/  LDSM.16.M88.4 R20, [R205+0xb900] ;  /* 0x00b90000cd14783b */ /* 0x000fe60000000200 */
[----:B-----5:R-:W-:Y:S01]  /*f8c0*/  HMMA.16816.F32 R84, R52, R72, R36 ;  /* 0x000000483454723c */ /* 0x020fe20000001824 */
[----:B------:R-:W3:Y:S07]  /*f8d0*/  LDSM.16.M88.4 R36, [R204+0x4000] ;  /* 0x00400000cc24783b */ /* 0x000eee0000000200 */
[C---:B-1----:R-:W-:Y:S08]  /*f8e0*/  HMMA.16816.F32 R44, R28.reuse, R16, R44 ;  /* 0x000000101c2c723c */ /* 0x042ff0000000182c */
[----:B------:R-:W-:Y:S01]  /*f8f0*/  HMMA.16816.F32 R40, R28, R18, R40 ;  /* 0x000000121c28723c */ /* 0x000fe20000001828 */
[----:B------:R-:W-:Y:S07]  /*f900*/  LDSM.16.M88.4 R16, [R201+0x14100] ;  /* 0x01410000c910783b */ /* 0x000fee0000000200 */
[C---:B------:R-:W-:Y:S08]  /*f910*/  HMMA.16816.F32 R32, R52.reuse, R74, R32 ;  /* 0x0000004a3420723c */ /* 0x040ff00000001820 */
[C---:B--2---:R-:W-:Y:S08]  /*f920*/  HMMA.16816.F32 R48, R52.reuse, R12, R48 ;  /* 0x0000000c3430723c */ /* 0x044ff00000001830 */
[C---:B------:R-:W-:Y:S01]  /*f930*/  HMMA.16816.F32 R56, R52.reuse, R14, R56 ;  /* 0x0000000e3438723c */ /* 0x040fe20000001838 */
[----:B------:R-:W1:Y:S07]  /*f940*/  LDSM.16.M88.4 R12, [R200+0xa100] ;  /* 0x00a10000c80c783b */ /* 0x000e6e0000000200 */
[C---:B------:R-:W-:Y:S08]  /*f950*/  HMMA.16816.F32 R80, R52.reuse, R64, R80 ;  /* 0x000000403450723c */ /* 0x040ff00000001850 */
[----:B------:R-:W-:Y:S01]  /*f960*/  HMMA.16816.F32 R68, R52, R66, R68 ;  /* 0x000000423444723c */ /* 0x000fe20000001844 */
[----:B------:R-:W2:Y:S04]  /*f970*/  LDSM.16.M88.4 R64, [R204+0x4800] ;  /* 0x00480000cc40783b */ /* 0x000ea80000000200 */
[----:B------:R-:W4:Y:S03]  /*f980*/  LDSM.16.M88.4 R52, [R204+0x5000] ;  /* 0x00500000cc34783b */ /* 0x000f260000000200 */
[C---:B---3--:R-:W-:Y:S08]  /*f990*/  HMMA.16816.F32 R44, R60.reuse, R36, R44 ;  /* 0x000000243c2c723c */ /* 0x048ff0000000182c */
[----:B------:R-:W-:Y:S01]  /*f9a0*/  HMMA.16816.F32 R40, R60, R38, R40 ;  /* 0x000000263c28723c */ /* 0x000fe20000001828 */
[----:B------:R-:W-:Y:S07]  /*f9b0*/  LDSM.16.M88.4 R36, [R200+0xb100] ;  /* 0x00b10000c824783b */ /* 0x000fee0000000200 */
[C---:B------:R-:W-:Y:S08]  /*f9c0*/  HMMA.16816.F32 R32, R28.reuse, R10, R32 ;  /* 0x0000000a1c20723c */ /* 0x040ff00000001820 */
[C---:B------:R-:W-:Y:S08]  /*f9d0*/  HMMA.16816.F32 R48, R28.reuse, R24, R48 ;  /* 0x000000181c30723c */ /* 0x040ff00000001830 */
[C---:B------:R-:W-:Y:S01]  /*f9e0*/  HMMA.16816.F32 R56, R28.reuse, R26, R56 ;  /* 0x0000001a1c38723c */ /* 0x040fe20000001838 */
[----:B------:R-:W-:Y:S07]  /*f9f0*/  LDSM.16.M88.4 R24, [R192+0x4000] ;  /* 0x00400000c018783b */ /* 0x000fee0000000200 */
[C---:B------:R-:W-:Y:S08]  /*fa00*/  HMMA.16816.F32 R80, R28.reuse, R20, R80 ;  /* 0x000000141c50723c */ /* 0x040ff00000001850 */
[C---:B------:R-:W-:Y:S01]  /*fa10*/  HMMA.16816.F32 R68, R28.reuse, R22, R68 ;  /* 0x000000161c44723c */ /* 0x040fe20000001844 */
[----:B------:R-:W3:Y:S07]  /*fa20*/  LDSM.16.M88.4 R20, [R199+0x14100] ;  /* 0x01410000c714783b */ /* 0x000eee0000000200 */
[----:B------:R-:W-:Y:S01]  /*fa30*/  HMMA.16816.F32 R84, R28, R8, R84 ;  /* 0x000000081c54723c */ /* 0x000fe20000001854 */
[----:B------:R-:W5:Y:S04]  /*fa40*/  LDSM.16.M88.4 R28, [R200+0xa900] ;  /* 0x00a90000c81c783b */ /* 0x000f680000000200 */
[----:B------:R-:W3:Y:S03]  /*fa50*/  LDSM.16.M88.4 R8, [R204+0x5800] ;  /* 0x00580000cc08783b */ /* 0x000ee60000000200 */
[C---:B-1----:R-:W-:Y:S08]  /*fa60*/  HMMA.16816.F32 R44, R16.reuse, R12, R44 ;  /* 0x0000000c102c723c */ /* 0x042ff0000000182c */
[----:B------:R-:W-:Y:S01]  /*fa70*/  HMMA.16816.F32 R40, R16, R14, R40 ;  /* 0x0000000e1028723c */ /* 0x000fe20000001828 */
[----:B------:R-:W-:Y:S07]  /*fa80*/  LDSM.16.M88.4 R12, [R192+0x5000] ;  /* 0x00500000c00c783b */ /* 0x000fee0000000200 */
[C---:B--2---:R-:W-:Y:S08]  /*fa90*/  HMMA.16816.F32 R32, R60.reuse, R66, R32 ;  /* 0x000000423c20723c */ /* 0x044ff00000001820 */
[C---:B----4-:R-:W-:Y:S08]  /*faa0*/  HMMA.16816.F32 R48, R60.reuse, R52, R48 ;  /* 0x000000343c30723c */ /* 0x050ff00000001830 */
[----:B------:R-:W-:Y:S01]  /*fab0*/  HMMA.16816.F32 R56, R60, R54, R56 ;  /* 0x000000363c38723c */ /* 0x000fe20000001838 */
[----:B------:R-:W1:Y:S07]  /*fac0*/  LDSM.16.M88.4 R52, [R192+0x4800] ;  /* 0x00480000c034783b */ /* 0x000e6e0000000200 */
[C---:B---3--:R-:W-:Y:S08]  /*fad0*/  HMMA.16816.F32 R44, R20.reuse, R24, R44 ;  /* 0x00000018142c723c */ /* 0x048ff0000000182c */
[----:B------:R-:W-:Y:S01]  /*fae0*/  HMMA.16816.F32 R40, R20, R26, R40 ;  /* 0x0000001a1428723c */ /* 0x000fe20000001828 */
[----:B------:R-:W2:Y:S07]  /*faf0*/  LDSM.16.M88.4 R24, [R200+0xb900] ;  /* 0x00b90000c818783b */ /* 0x000eae0000000200 */
[C---:B-----5:R-:W-:Y:S07]  /*fb00*/  HMMA.16816.F32 R32, R16.reuse, R30, R32 ;  /* 0x0000001e1020723c */ /* 0x060fee0000001820 */
[----:B------:R-:W-:Y:S01]  /*fb10*/  LOP3.LUT R31, R7, 0xffffffe0, RZ, 0xc0, !PT ;  /* 0xffffffe0071f7812 */ /* 0x000fe200078ec0ff */
[----:B------:R-:W-:Y:S01]  /*fb20*/  HMMA.16816.F32 R48, R16, R36, R48 ;  /* 0x000000241030723c */ /* 0x000fe20000001830 */
[----:B------:R-:W-:-:S03]  /*fb30*/  FMUL.FTZ R0, R44, c[0x0][0x320] ;  /* 0x0000c8002c007a20 */ /* 0x000fc60000410000 */
[----:B------:R-:W-:-:S03]  /*fb40*/  IMAD.IADD R31, R78, 0x1, -R31 ;  /* 0x000000014e1f7824 */ /* 0x000fc600078e0a1f */
[----:B------:R-:W-:Y:S01]  /*fb50*/  @P5 IMAD.WIDE.U32 R36, R5, UR5, R216 ;  /* 0x0000000505245c25 */ /* 0x000fe2000f8e00d8 */
[C---:B------:R-:W-:Y:S01]  /*fb60*/  HMMA.16816.F32 R80, R60.reuse, R8, R80 ;  /* 0x000000083c50723c */ /* 0x040fe20000001850 */
[----:B------:R-:W-:Y:S01]  /*fb70*/  @UP0 UIMAD UR5, UR14, UR5, URZ ;  /* 0x000000050e0502a4 */ /* 0x000fe2000f8e023f */
[----:B------:R-:W3:Y:S01]  /*fb80*/  MUFU.TANH R0, R0 ;  /* 0x0000000000007308 */ /* 0x000ee20000002400 */
[----:B------:R-:W-:Y:S02]  /*fb90*/  FMUL.FTZ R30, R41, c[0x0][0x320] ;  /* 0x0000c800291e7a20 */ /* 0x000fe40000410000 */
[----:B------:R-:W-:Y:S01]  /*fba0*/  @UP0 UIMAD UR4, UR4, UR13, UR5 ;  /* 0x0000000d040402a4 */ /* 0x000fe2000f8e0205 */
[----:B------:R-:W-:Y:S02]  /*fbb0*/  FMUL.FTZ R40, R40, c[0x0][0x320] ;  /* 0x0000c80028287a20 */ /* 0x000fe40000410000 */
[C---:B------:R-:W-:Y:S02]  /*fbc0*/  HMMA.16816.F32 R84, R60.reuse, R64, R84 ;  /* 0x000000403c54723c */ /* 0x040fe40000001854 */
[----:B------:R-:W4:Y:S06]  /*fbd0*/  MUFU.TANH R30, R30 ;  /* 0x0000001e001e7308 */ /* 0x000f2c0000002400 */
[----:B------:R-:W-:Y:S01]  /*fbe0*/  HMMA.16816.F32 R68, R60, R10, R68 ;  /* 0x0000000a3c44723c */ /* 0x000fe20000001844 */
[----:B------:R-:W5:Y:S01]  /*fbf0*/  LDSM.16.M88.4 R8, [R192+0x5800] ;  /* 0x00580000c008783b */ /* 0x000f620000000200 */
[----:B------:R-:W-:-:S04]  /*fc00*/  DEPBAR.LE SB0, 0x0 ;  /* 0x000080000000791a */ /* 0x000fc80000000000 */
[----:B------:R2:W2:Y:S02]  /*fc10*/  MUFU.TANH R5, R40 ;  /* 0x0000002800057308 */ /* 0x0004a40000002400 */
[----:B------:R-:W-:Y:S08]  /*fc20*/  HMMA.16816.F32 R56, R16, R38, R56 ;  /* 0x000000261038723c */ /* 0x000ff00000001838 */
[C---:B-1----:R-:W-:Y:S08]  /*fc30*/  HMMA.16816.F32 R32, R20.reuse, R54, R32 ;  /* 0x000000361420723c */ /* 0x042ff00000001820 */
[----:B------:R-:W-:Y:S07]  /*fc40*/  HMMA.16816.F32 R48, R20, R12, R48 ;  /* 0x0000000c1430723c */ /* 0x000fee0000001830 */
[----:B------:R-:W-:Y:S01]  /*fc50*/  LEA.HI R13, R77, R78, RZ, 0x2 ;  /* 0x0000004e4d0d7211 */ /* 0x000fe200078f10ff */
[----:B--2---:R-:W-:Y:S01]  /*fc60*/  HMMA.16816.F32 R80, R16, R24, R80 ;  /* 0x000000181050723c */ /* 0x004fe20000001850 */
[----:B------:R-:W-:-:S02]  /*fc70*/  SHF.R.S32.HI R12, RZ, 0x1f, R89 ;  /* 0x0000001fff0c7819 */ /* 0x000fc40000011459 */
[----:B------:R-:W-:Y:S02]  /*fc80*/  LOP3.LUT R13, R13, 0xfffffffc, RZ, 0xc0, !PT ;  /* 0xfffffffc0d0d7812 */ /* 0x000fe400078ec0ff */
[----:B------:R-:W-:Y:S02]  /*fc90*/  LEA.HI R12, R12, R89, RZ, 0x3 ;  /* 0x000000590c0c7211 */ /* 0x000fe400078f18ff */
[----:B------:R-:W-:Y:S01]  /*fca0*/  SHF.R.S32.HI R24, RZ, 0x1f, R31 ;  /* 0x0000001fff187819 */ /* 0x000fe2000001141f */
[C---:B------:R-:W-:Y:S01]  /*fcb0*/  HMMA.16816.F32 R84, R16.reuse, R28, R84 ;  /* 0x0000001c1054723c */ /* 0x040fe20000001854 */
[----:B------:R-:W-:Y:S01]  /*fcc0*/  LOP3.LUT R12, R12, 0xffffff8, RZ, 0xc0, !PT ;  /* 0x0ffffff80c0c7812 */ /* 0x000fe200078ec0ff */
[----:B------:R-:W-:Y:S01]  /*fcd0*/  IMAD.IADD R78, R78, 0x1, -R13 ;  /* 0x000000014e4e7824 */ /* 0x000fe200078e0a0d */
[----:B------:R-:W-:Y:S01]  /*fce0*/  LEA.HI R24, R24, R31, RZ, 0x2 ;  /* 0x0000001f18187211 */ /* 0x000fe200078f10ff */
[----:B------:R-:W-:Y:S01]  /*fcf0*/  FMUL.FTZ R13, R32, c[0x0][0x320] ;  /* 0x0000c800200d7a20 */ /* 0x000fe20000410000 */
[----:B------:R-:W-:Y:S01]  /*fd00*/  @P5 LEA R32, P0, R36, c[0x0][0x1c8], 0x1 ;  /* 0x0000720024205a11 */ /* 0x000fe200078008ff */
[----:B------:R-:W-:Y:S01]  /*fd10*/  IMAD.IADD R212, R89, 0x1, -R12 ;  /* 0x0000000159d47824 */ /* 0x000fe200078e0a0c */
[----:B------:R-:W-:Y:S01]  /*fd20*/  LEA.HI R25, R78, R78, RZ, 0x1 ;  /* 0x0000004e4e197211 */ /* 0x000fe200078f08ff */
[----:B------:R-:W-:Y:S01]  /*fd30*/  HMMA.16816.F32 R68, R16, R26, R68 ;  /* 0x0000001a1044723c */ /* 0x000fe20000001844 */
[----:B------:R-:W-:Y:S01]  /*fd40*/  FMUL.FTZ R29, R45, c[0x0][0x320] ;  /* 0x0000c8002d1d7a20 */ /* 0x000fe20000410000 */
[----:B------:R-:W1:Y:S01]  /*fd50*/  MUFU.TANH R13, R13 ;  /* 0x0000000d000d7308 */ /* 0x000e620000002400 */
[----:B------:R-:W-:Y:S01]  /*fd60*/  LOP3.LUT R25, R25, 0x1ffffffe, RZ, 0xc0, !PT ;  /* 0x1ffffffe19197812 */ /* 0x000fe200078ec0ff */
[----:B------:R-:W-:-:S02]  /*fd70*/  FMUL.FTZ R28, R46, c[0x0][0x320] ;  /* 0x0000c8002e1c7a20 */ /* 0x000fc40000410000 */
[----:B------:R-:W-:Y:S02]  /*fd80*/  FMUL.FTZ R48, R48, c[0x0][0x320] ;  /* 0x0000c80030307a20 */ /* 0x000fe40000410000 */
[C---:B------:R-:W-:Y:S01]  /*fd90*/  HMMA.16816.F32 R56, R20.reuse, R14, R56 ;  /* 0x0000000e1438723c */ /* 0x040fe20000001838 */
[----:B------:R-:W-:Y:S01]  /*fda0*/  IMAD.IADD R25, R78, 0x1, -R25 ;  /* 0x000000014e197824 */ /* 0x000fe200078e0a19 */
[----:B------:R-:W2:Y:S01]  /*fdb0*/  MUFU.TANH R29, R29 ;  /* 0x0000001d001d7308 */ /* 0x000ea20000002400 */
[----:B------:R-:W-:Y:S02]  /*fdc0*/  IMAD.U32 R17, RZ, RZ, UR6 ;  /* 0x00000006ff117e24 */ /* 0x000fe4000f8e00ff */
[----:B------:R-:W-:Y:S02]  /*fdd0*/  FMUL.FTZ R49, R49, c[0x0][0x320] ;  /* 0x0000c80031317a20 */ /* 0x000fe40000410000 */
[----:B------:R-:W-:Y:S01]  /*fde0*/  LEA.HI.SX32 R15, R24, UR18, 0x1e ;  /* 0x00000012180f7c11 */ /* 0x000fe2000f8ff2ff */
[----:B------:R-:W-:Y:S01]  /*fdf0*/  FMUL.FTZ R14, R33, c[0x0][0x320] ;  /* 0x0000c800210e7a20 */ /* 0x000fe20000410000 */
[C---:B------:R-:W-:Y:S01]  /*fe00*/  HMMA.16816.F32 R84, R20.reuse, R52, R84 ;  /* 0x000000341454723c */ /* 0x040fe20000001854 */
[----:B------:R-:W-:Y:S01]  /*fe10*/  @P5 LEA R16, P6, R17, R32, 0x1 ;  /* 0x0000002011105211 */ /* 0x000fe200078c08ff */
[----:B------:R-:W1:Y:S01]  /*fe20*/  MUFU.TANH R28, R28 ;  /* 0x0000001c001c7308 */ /* 0x000e620000002400 */
[----:B------:R-:W-:Y:S01]  /*fe30*/  IMAD R212, R212, 0x10, R15 ;  /* 0x00000010d4d47824 */ /* 0x000fe200078e020f */
[----:B------:R-:W-:Y:S01]  /*fe40*/  @P5 IADD3 R15, R37, UR4, RZ ;  /* 0x00000004250f5c10 */ /* 0x000fe2000fffe0ff */
[----:B------:R-:W-:Y:S01]  /*fe50*/  ULDC UR4, c[0x0][0x324] ;  /* 0x0000c90000047ab9 */ /* 0x000fe20000000800 */
[----:B------:R-:W-:Y:S01]  /*fe60*/  LOP3.LUT R24, R24, 0x7ffffffc, RZ, 0xc0, !PT ;  /* 0x7ffffffc18187812 */ /* 0x000fe200078ec0ff */
[----:B------:R-:W-:Y:S01]  /*fe70*/  IMAD R212, R25, 0x8, R212 ;  /* 0x0000000819d47824 */ /* 0x000fe200078e02d4 */
[----:B------:R-:W-:Y:S01]  /*fe80*/  @P5 LEA.HI.X R33, R36, c[0x0][0x1cc], R15, 0x1, P0 ;  /* 0x0000730024215a11 */ /* 0x000fe200000f0c0f */
[----:B-----5:R-:W-:Y:S01]  /*fe90*/  HMMA.16816.F32 R80, R20, R8, R80 ;  /* 0x000000081450723c */ /* 0x020fe20000001850 */
[----:B------:R-:W-:Y:S01]  /*fea0*/  PLOP3.LUT P0, PT, PT, PT, UP3, 0x80, 0x0 ;  /* 0x000000000000781c */ /* 0x000fe20003f0f038 */
[----:B------:R-:W-:Y:S01]  /*feb0*/  @P4 IMAD.HI.U32 R18, R212, c[0x0][0x2c8], RZ ;  /* 0x0000b200d4124a27 */ /* 0x000fe200078e00ff */
[----:B------:R-:W-:Y:S01]  /*fec0*/  BAR.SYNC.DEFER_BLOCKING 0x0 ;  /* 0x0000000000007b1d */ /* 0x000fe20000010000 */
[----:B------:R-:W-:-:S02]  /*fed0*/  ULOP3.LUT UR4, URZ, UR4, URZ, 0x33, !UPT ;  /* 0x000000043f047292 */ /* 0x000fc4000f8e333f */
[----:B------:R-:W-:Y:S02]  /*fee0*/  IMAD.U32 R15, RZ, RZ, UR7 ;  /* 0x00000007ff0f7e24 */ /* 0x000fe4000f8e00ff */
[----:B------:R-:W-:Y:S01]  /*fef0*/  HMMA.16816.F32 R68, R20, R10, R68 ;  /* 0x0000000a1444723c */ /* 0x000fe20000001844 */
[----:B------:R-:W-:Y:S01]  /*ff00*/  IMAD.U32 R9, RZ, RZ, UR6 ;  /* 0x00000006ff097e24 */ /* 0x000fe2000f8e00ff */
[----:B------:R-:W1:Y:S01]  /*ff10*/  MUFU.TANH R14, R14 ;  /* 0x0000000e000e7308 */ /* 0x000e620000002400 */
[----:B------:R-:W-:Y:S02]  /*ff20*/  IMAD.MOV.U32 R8, RZ, RZ, R212 ;  /* 0x000000ffff087224 */ /* 0x000fe400078e00d4 */
[----:B------:R-:W-:Y:S01]  /*ff30*/  IMAD.IADD R213, R31, 0x1, -R24 ;  /* 0x000000011fd57824 */ /* 0x000fe200078e0a18 */
[----:B------:R-:W-:Y:S01]  /*ff40*/  @P0 SHF.R.U32.HI R8, RZ, c[0x0][0x2cc], R18 ;  /* 0x0000b300ff080a19 */ /* 0x000fe20000011612 */
[----:B------:R-:W-:Y:S01]  /*ff50*/  IMAD.U32 R10, RZ, RZ, UR17 ;  /* 0x00000011ff0a7e24 */ /* 0x000fe2000f8e00ff */
[----:B------:R-:W-:Y:S01]  /*ff60*/  @P5 LEA.HI.X R17, R9, R33, R15, 0x1, P6 ;  /* 0x0000002109115211 */ /* 0x000fe200030f0c0f */
[----:B------:R-:W-:Y:S01]  /*ff70*/  IMAD.SHL.U32 R213, R213, 0x2, RZ ;  /* 0x00000002d5d57824 */ /* 0x000fe200078e00ff */
[----:B------:R-:W-:Y:S01]  /*ff80*/  PLOP3.LUT P0, PT, PT, PT, UP2, 0x40, 0x0 ;  /* 0x000000000000781c */ /* 0x000fe20003f0e828 */
[----:B------:R-:W5:Y:S01]  /*ff90*/  SHFL.IDX PT, R9, R8, RZ, 0x1c1f ;  /* 0x001c1fff08097589 */ /* 0x000f6200000e0000 */
[----:B------:R-:W-:Y:S01]  /*ffa0*/  FMUL.FTZ R84, R84, c[0x0][0x320] ;  /* 0x0000c80054547a20 */ /* 0x000fe20000410000 */
[----:B------:R1:W1:Y:S01]  /*ffb0*/  MUFU.TANH R155, R48 ;  /* 0x00000030009b7308 */ /* 0x0002620000002400 */
[----:B------:R-:W-:Y:S01]  /*ffc0*/  FMUL.FTZ R85, R85, c[0x0][0x320] ;  /* 0x0000c80055557a20 */ /* 0x000fe20000410000 */
[----:B------:R-:W-:Y:S01]  /*ffd0*/  IADD3 R21, R10, -UR23, -R213 ;  /* 0x800000170a157c10 */ /* 0x000fe2000fffe8d5 */
[----:B------:R-:W-:-:S02]  /*ffe0*/  FMUL.FTZ R56, R56, c[0x0][0x320] ;  /* 0x0000c80038387a20 */ /* 0x000fc40000410000 */
[----:B------:R-:W-:Y:S01]  /*fff0*/  FMUL.FTZ R57, R57, c[0x0][0x320] ;  /* 0x0000c80039397a20 */ /* 0x000fe20000410000 */
[----:B------:R-:W-:Y:S01]  /*10000*/  @!PT LDS RZ, [RZ] ;  /* 0x00000000fffff984 */ /* 0x000fe20000000800 */
[----:B------:R-:W-:Y:S01]  /*10010*/  @!PT LDS RZ, [RZ] ;  /* 0x00000000fffff984 */ /* 0x000fe20000000800 */
[----:B------:R1:W-:Y:S01]  /*10020*/  @P5 LDGSTS.E.BYPASS.LTC128B.128 [R207+0x6100], [R32.64], !P3 ;  /* 0x0610000020cf5fae */ /* 0x0003e2000d901d5c */
[----:B------:R-:W-:Y:S01]  /*10030*/  FMUL.FTZ R80, R80, c[0x0][0x320] ;  /* 0x0000c80050507a20 */ /* 0x000fe20000410000 */
[----:B------:R1:W1:Y:S01]  /*10040*/  MUFU.TANH R7, R84 ;  /* 0x0000005400077308 */ /* 0x0002620000002400 */
[----:B------:R-:W-:Y:S01]  /*10050*/  FMUL.FTZ R81, R81, c[0x0][0x320] ;  /* 0x0000c80051517a20 */ /* 0x000fe20000410000 */
[----:B------:R-:W-:Y:S01]  /*10060*/  IADD3 R22, R21, c[0x0][0x328], RZ ;  /* 0x0000ca0015167a10 */ /* 0x000fe20007ffe0ff */
[----:B------:R-:W-:Y:S01]  /*10070*/  FMUL.FTZ R68, R68, c[0x0][0x320] ;  /* 0x0000c80044447a20 */ /* 0x000fe20000410000 */
[----:B------:R1:W-:Y:S01]  /*10080*/  @P5 LDGSTS.E.BYPASS.LTC128B.128 [R207+0x8100], [R32.64+0x80], !P2 ;  /* 0x0810008020cf5fae */ /* 0x0003e2000d101d5c */
[----:B------:R-:W-:Y:S01]  /*10090*/  FMUL.FTZ R69, R69, c[0x0][0x320] ;  /* 0x0000c80045457a20 */ /* 0x000fe20000410000 */
[----:B------:R-:W-:Y:S02]  /*100a0*/  IADD3 R21, R21, UR4, RZ ;  /* 0x0000000415157c10 */ /* 0x000fe4000fffe0ff */
[----:B------:R1:W1:Y:S01]  /*100b0*/  MUFU.TANH R12, R85 ;  /* 0x00000055000c7308 */ /* 0x0002620000002400 */
[----:B------:R1:W-:Y:S04]  /*100c0*/  @P5 LDGSTS.E.BYPASS.LTC128B.128 [R207+0xa100], [R32.64+0x100], !P1 ;  /* 0x0a10010020cf5fae */ /* 0x0003e8000c901d5c */
[----:B------:R1:W-:Y:S01]  /*100d0*/  @P5 LDGSTS.E.BYPASS.LTC128B.128 [R207+0x7100], [R16.64], !P3 ;  /* 0x0710000010cf5fae */ /* 0x0003e2000d901d5c */
[----:B-----5:R-:W-:-:S02]  /*100e0*/  IMAD.IADD R11, R22, 0x1, R9 ;  /* 0x00000001160b7824 */ /* 0x020fc400078e0209 */
[----:B------:R1:W1:Y:S01]  /*100f0*/  MUFU.TANH R163, R49 ;  /* 0x0000003100a37308 */ /* 0x0002620000002400 */
[----:B------:R1:W-:Y:S01]  /*10100*/  @P5 LDGSTS.E.BYPASS.LTC128B.128 [R207+0x9100], [R16.64+0x80], !P2 ;  /* 0x0910008010cf5fae */ /* 0x0003e2000d101d5c */
[----:B------:R-:W-:-:S03]  /*10110*/  IMAD.IADD R23, R21, 0x1, R9 ;  /* 0x0000000115177824 */ /* 0x000fc600078e0209 */
[----:B------:R1:W-:Y:S03]  /*10120*/  @P5 LDGSTS.E.BYPASS.LTC128B.128 [R207+0xb100], [R16.64+0x100], !P1 ;  /* 0x0b10010010cf5fae */ /* 0x0003e6000c901d5c */
[----:B------:R1:W1:Y:S01]  /*10130*/  MUFU.TANH R161, R56 ;  /* 0x0000003800a17308 */ /* 0x0002620000002400 */
[----:B------:R-:W0:Y:S07]  /*10140*/  LDGDEPBAR ;  /* 0x00000000000079af */ /* 0x000e2e0000000000 */
[----:B------:R1:W1:Y:S08]  /*10150*/  MUFU.TANH R157, R57 ;  /* 0x00000039009d7308 */ /* 0x0002700000002400 */
[----:B------:R2:W2:Y:S08]  /*10160*/  MUFU.TANH R167, R80 ;  /* 0x0000005000a77308 */ /* 0x0004b00000002400 */
[----:B------:R2:W2:Y:S01]  /*10170*/  MUFU.TANH R165, R81 ;  /* 0x0000005100a57308 */ /* 0x0004a20000002400 */
[----:B-1----:R-:W-:-:S04]  /*10180*/  IADD3 R16, -R213, UR12, -R6 ;  /* 0x0000000cd5107c10 */ /* 0x002fc8000fffe906 */
[----:B------:R-:W-:-:S03]  /*10190*/  IMNMX R24, R11, R16, PT ;  /* 0x000000100b187217 */ /* 0x000fc60003800200 */
[----:B------:R1:W1:Y:S08]  /*101a0*/  MUFU.TANH R143, R68 ;  /* 0x00000044008f7308 */ /* 0x0002700000002400 */
[----:B------:R1:W1:Y:S01]  /*101b0*/  MUFU.TANH R141, R69 ;  /* 0x00000045008d7308 */ /* 0x0002620000002400 */
[----:B------:R-:W-:Y:S05]  /*101c0*/  @P0 BRA `(.L_x_385) ;  /* 0x0000016000000947 */ /* 0x000fea0003800000 */
[----:B--234-:R-:W-:Y:S01]  /*101d0*/  IMAD.U32 R10, RZ, RZ, UR23 ;  /* 0x00000017ff0a7e24 */ /* 0x01cfe2000f8e00ff */
        /* <DEDUP_REMOVED lines=11> */
.L_x_387:
[----:B------:R-:W-:-:S04]  /*10290*/  MOV R9, c[0x0][0x32c] ;  /* 0x0000cb0000097a02 */ /* 0x000fc80000000f00 */
[----:B------:R-:W-:-:S13]  /*102a0*/  ISETP.NE.AND P0, PT, R9, 0x1, PT ;  /* 0x000000010900780c */ /* 0x000fda0003f05270 */
[----:B------:R-:W-:-:S05]  /*102b0*/  @P0 IMAD.HI.U32 R9, R11, c[0x0][0x330], RZ ;  /* 0x0000cc000b090a27 */ /* 0x000fca00078e00ff */
[----:B------:R-:W-:Y:S02]  /*102c0*/  @P0 SHF.R.U32.HI R11, RZ, c[0x0][0x334], R9 ;  /* 0x0000cd00ff0b0a19 */ /* 0x000fe40000011609 */
.L_x_388:
[----:B------:R-:W-:Y:S05]  /*102d0*/  BSYNC B0 ;  /* 0x0000000000007941 */ /* 0x000fea0003800000 */
.L_x_386:
[----:B------:R-:W-:-:S04]  /*102e0*/  IMAD R10, R11, c[0x0][0x32c], -R6 ;  /* 0x0000cb000b0a7a24 */ /* 0x000fc800078e0a06 */
[----:B------:R-:W-:-:S05]  /*102f0*/  IMAD.IADD R10, R10, 0x1, -R213 ;  /* 0x000000010a0a7824 */ /* 0x000fca00078e0ad5 */
[----:B------:R-:W-:Y:S02]  /*10300*/  IADD3 R9, R10, c[0x0][0x32c], RZ ;  /* 0x0000cb000a097a10 */ /* 0x000fe40007ffe0ff */
[----:B------:R-:W-:Y:S02]  /*10310*/  IMNMX R23, R23, R10, !PT ;  /* 0x0000000a17177217 */ /* 0x000fe40007800200 */
[----:B------:R-:W-:Y:S02]  /*10320*/  IMNMX R24, R24, R9, PT ;  /* 0x0000000918187217 */ /* 0x000fe40003800200 */
.L_x_385:
        /* <DEDUP_REMOVED lines=19> */
[----:B------:R-:W-:Y:S01]  /*10460*/  ISETP.GT.AND P6, PT, R23, 0x8, P0 ;  /* 0x000000081700780c */ /* 0x000fe200007c4270 */
        /* <DEDUP_REMOVED lines=12> */
[----:B------:R-:W3:Y:S01]  /*10530*/  MUFU.TANH R19, R19 ;  /* 0x0000001300137308 */ /* 0x000ee20000002400 */
[----:B------:R-:W-:Y:S01]  /*10540*/  FSEL R17, R5, -INF , !P6 ;  /* 0xff80000005117808 */ /* 0x000fe20007000000 */
[----:B--2---:R-:W-:Y:S01]  /*10550*/  IMAD.IADD R21, R21, 0x1, R8 ;  /* 0x0000000115157824 */ /* 0x004fe200078e0208 */
[----:B------:R-:W-:-:S02]  /*10560*/  FSEL R15, R30, -INF , !P5 ;  /* 0xff8000001e0f7808 */ /* 0x000fc40006800000 */
[C---:B------:R-:W-:Y:S02]  /*10570*/  ISETP.GT.AND P6, PT, R23.reuse, 0x11, P0 ;  /* 0x000000111700780c */ /* 0x040fe400007c4270 */
[C---:B------:R-:W-:Y:S01]  /*10580*/  ISETP.GT.AND P5, PT, R23.reuse, 0x18, P0 ;  /* 0x000000181700780c */ /* 0x040fe200007a4270 */
[----:B------:R2:W4:Y:S01]  /*10590*/  MUFU.TANH R170, R58 ;  /* 0x0000003a00aa7308 */ /* 0x0005220000002400 */
[----:B------:R-:W-:Y:S02]  /*105a0*/  FSEL R5, R14, -INF , !P4 ;  /* 0xff8000000e057808 */ /* 0x000fe40006000000 */
[----:B------:R-:W-:Y:S02]  /*105b0*/  ISETP.GT.AND P4, PT, R23, 0x28, P0 ;  /* 0x000000281700780c */ /* 0x000fe40000784270 */
[C---:B------:R-:W-:Y:S02]  /*105c0*/  ISETP.LT.OR P6, PT, R24.reuse, 0x12, P6 ;  /* 0x000000121800780c */ /* 0x040fe400037c1670 */
[C---:B------:R-:W-:Y:S01]  /*105d0*/  ISETP.LT.OR P5, PT, R24.reuse, 0x19, P5 ;  /* 0x000000191800780c */ /* 0x040fe20002fa1670 */
[----:B------:R2:W1:Y:S01]  /*105e0*/  MUFU.TANH R166, R59 ;  /* 0x0000003b00a67308 */ /* 0x0004620000002400 */
[----:B------:R-:W-:-:S02]  /*105f0*/  ISETP.LT.OR P4, PT, R24, 0x29, P4 ;  /* 0x000000291800780c */ /* 0x000fc40002781670 */
[----:B------:R-:W-:Y:S02]  /*10600*/  FSEL R9, R12, -INF , !P6 ;  /* 0xff8000000c097808 */ /* 0x000fe40007000000 */
[----:B------:R-:W-:Y:S01]  /*10610*/  FSEL R7, R13, -INF , !P5 ;  /* 0xff8000000d077808 */ /* 0x000fe20006800000 */
[----:B------:R-:W-:Y:S01]  /*10620*/  IMAD.IADD R13, R22, 0x1, R8 ;  /* 0x00000001160d7824 */ /* 0x000fe200078e0208 */
[C---:B------:R-:W-:Y:S01]  /*10630*/  ISETP.GT.AND P6, PT, R23.reuse, 0x20, P0 ;  /* 0x000000201700780c */ /* 0x040fe200007c4270 */
[----:B------:R-:W1:Y:S01]  /*10640*/  MUFU.TANH R10, R10 ;  /* 0x0000000a000a7308 */ /* 0x000e620000002400 */
[----:B------:R-:W-:Y:S02]  /*10650*/  ISETP.GT.AND P5, PT, R23, 0x21, P0 ;  /* 0x000000211700780c */ /* 0x000fe400007a4270 */
[----:B------:R-:W-:Y:S02]  /*10660*/  FSEL R161, R161, -INF , !P4 ;  /* 0xff800000a1a17808 */ /* 0x000fe40006000000 */
[----:B------:R-:W-:-:S02]  /*10670*/  ISETP.GT.AND P4, PT, R23, 0x31, P0 ;  /* 0x000000311700780c */ /* 0x000fc40000784270 */
[C---:B------:R-:W-:Y:S01]  /*10680*/  ISETP.LT.OR P6, PT, R24.reuse, 0x21, P6 ;  /* 0x000000211800780c */ /* 0x040fe200037c1670 */
[----:B------:R-:W1:Y:S01]  /*10690*/  MUFU.TANH R18, R18 ;  /* 0x0000001200127308 */ /* 0x000e620000002400 */
[C---:B------:R-:W-:Y:S02]  /*106a0*/  ISETP.LT.OR P5, PT, R24.reuse, 0x22, P5 ;  /* 0x000000221800780c */ /* 0x040fe40002fa1670 */
[----:B------:R-:W-:Y:S02]  /*106b0*/  ISETP.LT.OR P4, PT, R24, 0x32, P4 ;  /* 0x000000321800780c */ /* 0x000fe40002781670 */
[----:B------:R-:W-:Y:S02]  /*106c0*/  FSEL R155, R155, -INF , !P6 ;  /* 0xff8000009b9b7808 */ /* 0x000fe40007000000 */
[----:B------:R-:W-:Y:S01]  /*106d0*/  FSEL R163, R163, -INF , !P5 ;  /* 0xff800000a3a37808 */ /* 0x000fe20006800000 */
[----:B------:R2:W1:Y:S01]  /*106e0*/  MUFU.TANH R164, R82 ;  /* 0x0000005200a47308 */ /* 0x0004620000002400 */
[----:B------:R-:W-:-:S02]  /*106f0*/  ISETP.GT.AND P6, PT, R23, 0x29, P0 ;  /* 0x000000291700780c */ /* 0x000fc400007c4270 */
[----:B------:R-:W-:Y:S02]  /*10700*/  ISETP.GT.AND P5, PT, R23, 0x30, P0 ;  /* 0x000000301700780c */ /* 0x000fe400007a4270 */
[----:B------:R-:W-:Y:S02]  /*10710*/  FSEL R165, R165, -INF , !P4 ;  /* 0xff800000a5a57808 */ /* 0x000fe40006000000 */
[----:B------:R-:W-:Y:S01]  /*10720*/  PLOP3.LUT P4, PT, PT, PT, UP2, 0x40, 0x0 ;  /* 0x000000000000781c */ /* 0x000fe20003f8e828 */
[----:B------:R2:W1:Y:S01]  /*10730*/  MUFU.TANH R142, R83 ;  /* 0x00000053008e7308 */ /* 0x0004620000002400 */
[C---:B------:R-:W-:Y:S02]  /*10740*/  ISETP.LT.OR P6, PT, R24.reuse, 0x2a, P6 ;  /* 0x0000002a1800780c */ /* 0x040fe400037c1670 */
[----:B------:R-:W-:Y:S02]  /*10750*/  ISETP.LT.OR P5, PT, R24, 0x31, P5 ;  /* 0x000000311800780c */ /* 0x000fe40002fa1670 */
[----:B------:R-:W-:-:S02]  /*10760*/  FSEL R157, R157, -INF , !P6 ;  /* 0xff8000009d9d7808 */ /* 0x000fc40007000000 */
[----:B------:R-:W-:Y:S01]  /*10770*/  FSEL R167, R167, -INF , !P5 ;  /* 0xff800000a7a77808 */ /* 0x000fe20006800000 */
[----:B------:R-:W1:Y:S01]  /*10780*/  MUFU.TANH R26, R26 ;  /* 0x0000001a001a7308 */ /* 0x000e620000002400 */
[C---:B------:R-:W-:Y:S02]  /*10790*/  ISETP.GT.AND P6, PT, R23.reuse, 0x38, P0 ;  /* 0x000000381700780c */ /* 0x040fe400007c4270 */
[----:B------:R-:W-:Y:S02]  /*107a0*/  ISETP.GT.AND P5, PT, R23, 0x39, P0 ;  /* 0x000000391700780c */ /* 0x000fe400007a4270 */
[C---:B------:R-:W-:Y:S02]  /*107b0*/  ISETP.LT.OR P6, PT, R24.reuse, 0x39, P6 ;  /* 0x000000391800780c */ /* 0x040fe400037c1670 */
[----:B------:R-:W-:Y:S01]  /*107c0*/  ISETP.LT.OR P5, PT, R24, 0x3a, P5 ;  /* 0x0000003a1800780c */ /* 0x000fe20002fa1670 */
[----:B------:R-:W1:Y:S01]  /*107d0*/  MUFU.TANH R25, R25 ;  /* 0x0000001900197308 */ /* 0x000e620000002400 */
[----:B------:R-:W-:-:S02]  /*107e0*/  IMNMX R0, R13, R16, PT ;  /* 0x000000100d007217 */ /* 0x000fc40003800200 */
[----:B-1----:R-:W-:Y:S02]  /*107f0*/  FSEL R143, R143, -INF , !P6 ;  /* 0xff8000008f8f7808 */ /* 0x002fe40007000000 */
[----:B------:R-:W-:-:S03]  /*10800*/  FSEL R141, R141, -INF , !P5 ;  /* 0xff8000008d8d7808 */ /* 0x000fc60006800000 */
[----:B------:R2:W1:Y:S08]  /*10810*/  MUFU.TANH R140, R70 ;  /* 0x00000046008c7308 */ /* 0x0004700000002400 */
[----:B------:R2:W1:Y:S08]  /*10820*/  MUFU.TANH R160, R71 ;  /* 0x0000004700a07308 */ /* 0x0004700000002400 */
[----:B------:R2:W1:Y:S08]  /*10830*/  MUFU.TANH R172, R50 ;  /* 0x0000003200ac7308 */ /* 0x0004700000002400 */
[----:B------:R2:W1:Y:S08]  /*10840*/  MUFU.TANH R12, R47 ;  /* 0x0000002f000c7308 */ /* 0x0004700000002400 */
[----:B------:R-:W1:Y:S08]  /*10850*/  MUFU.TANH R42, R42 ;  /* 0x0000002a002a7308 */ /* 0x000e700000002400 */
        /* <DEDUP_REMOVED lines=14> */
.L_x_391:
[----:B------:R-:W-:-:S04]  /*10940*/  MOV R8, c[0x0][0x32c] ;  /* 0x0000cb0000087a02 */ /* 0x000fc80000000f00 */
[----:B------:R-:W-:-:S13]  /*10950*/  ISETP.NE.AND P4, PT, R8, 0x1, PT ;  /* 0x000000010800780c */ /* 0x000fda0003f85270 */
[----:B------:R-:W-:-:S05]  /*10960*/  @P4 IMAD.HI.U32 R8, R13, c[0x0][0x330], RZ ;  /* 0x0000cc000d084a27 */ /* 0x000fca00078e00ff */
[----:B------:R-:W-:Y:S02]  /*10970*/  @P4 SHF.R.U32.HI R13, RZ, c[0x0][0x334], R8 ;  /* 0x0000cd00ff0d4a19 */ /* 0x000fe40000011608 */
.L_x_392:
[----:B------:R-:W-:Y:S05]  /*10980*/  BSYNC B0 ;  /* 0x0000000000007941 */ /* 0x000fea0003800000 */
.L_x_390:
[----:B------:R-:W-:-:S04]  /*10990*/  IMAD R6, R13, c[0x0][0x32c], -R6 ;  /* 0x0000cb000d067a24 */ /* 0x000fc800078e0a06 */
[----:B------:R-:W-:-:S05]  /*109a0*/  IMAD.IADD R6, R6, 0x1, -R213 ;  /* 0x0000000106067824 */ /* 0x000fca00078e0ad5 */
[----:B------:R-:W-:Y:S02]  /*109b0*/  IADD3 R13, R6, c[0x0][0x32c], RZ ;  /* 0x0000cb00060d7a10 */ /* 0x000fe40007ffe0ff */
[----:B------:R-:W-:Y:S02]  /*109c0*/  IMNMX R21, R21, R6, !PT ;  /* 0x0000000615157217 */ /* 0x000fe40007800200 */
[----:B------:R-:W-:Y:S02]  /*109d0*/  IMNMX R0, R0, R13, PT ;  /* 0x0000000d00007217 */ /* 0x000fe40003800200 */
.L_x_389:
[----:B---34-:R-:W-:Y:S01]  /*109e0*/  FMNMX.FTZ R8, R20, R29, !PT ;  /* 0x0000001d14087209 */ /* 0x018fe20007810000 */
[----:B------:R-:W-:Y:S01]  /*109f0*/  IMAD.SHL.U32 R203, R4, 0x2, RZ ;  /* 0x0000000204cb7824 */ /* 0x000fe200078e00ff */
[----:B------:R-:W-:Y:S01]  /*10a00*/  ISETP.GT.AND P5, PT, R21, 0x9, P0 ;  /* 0x000000091500780c */ /* 0x000fe200007a4270 */
[----:B------:R-:W-:Y:S01]  /*10a10*/  @UP3 USHF.L.U32 UR16, UR16, 0x7, URZ ;  /* 0x0000000710103899 */ /* 0x000fe2000800063f */
[----:B------:R-:W-:Y:S01]  /*10a20*/  FMNMX.FTZ R8, R17, R8, !PT ;  /* 0x0000000811087209 */ /* 0x000fe20007810000 */
[--C-:B------:R-:W-:Y:S01]  /*10a30*/  IMAD R197, R3, 0x2, R203.reuse ;  /* 0x0000000203c57824 */ /* 0x100fe200078e02cb */
[----:B------:R-:W-:Y:S01]  /*10a40*/  ISETP.LT.OR P5, PT, R0, 0xa, P5 ;  /* 0x0000000a0000780c */ /* 0x000fe20002fa1670 */
[----:B------:R-:W-:Y:S01]  /*10a50*/  IMAD R198, R2, 0x2, R203 ;  /* 0x0000000202c67824 */ /* 0x000fe200078e02cb */
[----:B------:R-:W-:Y:S01]  /*10a60*/  FMNMX.FTZ R8, R15, R8, !PT ;  /* 0x000000080f087209 */ /* 0x000fe20007810000 */
[----:B------:R-:W-:Y:S01]  /*10a70*/  LDSM.16.MT88.4 R124, [R203+0x100] ;  /* 0x00010000cb7c783b */ /* 0x000fe20000004200 */
[----:B------:R-:W-:Y:S01]  /*10a80*/  FSEL R6, R19, -INF , !P5 ;  /* 0xff80000013067808 */ /* 0x000fe20006800000 */
[----:B------:R-:W-:Y:S01]  /*10a90*/  IMAD R196, R3, 0x2, R198 ;  /* 0x0000000203c47824 */ /* 0x000fe200078e02c6 */
[----:B------:R-:W-:Y:S01]  /*10aa0*/  FMNMX.FTZ R8, R11, R8, !PT ;  /* 0x000000080b087209 */ /* 0x000fe20007810000 */
[----:B--2---:R-:W-:Y:S01]  /*10ab0*/  LDSM.16.MT88.4 R56, [R197+0x2100] ;  /* 0x00210000c538783b */ /* 0x004fe20000004200 */
[C---:B------:R-:W-:Y:S01]  /*10ac0*/  ISETP.GT.AND P6, PT, R21.reuse, 0x1, P0 ;  /* 0x000000011500780c */ /* 0x040fe200007c4270 */
[----:B------:R-:W-:Y:S01]  /*10ad0*/  ULDC.64 UR4, c[0x0][0x2c8] ;  /* 0x0000b20000047ab9 */ /* 0x000fe20000000a00 */
[----:B------:R-:W-:Y:S01]  /*10ae0*/  ISETP.GT.AND P5, PT, R21, RZ, P0 ;  /* 0x000000ff1500720c */ /* 0x000fe200007a4270 */
[----:B------:R-:W-:Y:S01]  /*10af0*/  LDSM.16.MT88.4 R64, [R196+0x2100] ;  /* 0x00210000c440783b */ /* 0x000fe20000004200 */
[----:B------:R-:W-:Y:S01]  /*10b00*/  FMNMX.FTZ R8, R9, R8, !PT ;  /* 0x0000000809087209 */ /* 0x000fe20007810000 */
[----:B------:R-:W-:Y:S01]  /*10b10*/  UIMAD.WIDE.U32 UR16, UR16, UR4, URZ ;  /* 0x00000004101072a5 */ /* 0x000fe2000f8e003f */
[----:B------:R-:W-:Y:S01]  /*10b20*/  ISETP.GT.AND P4, PT, R21, 0x8, P0 ;  /* 0x000000081500780c */ /* 0x000fe20000784270 */
[----:B------:R-:W-:Y:S01]  /*10b30*/  LDSM.16.MT88.4 R116, [R198+0x100] ;  /* 0x00010000c674783b */ /* 0x000fe20000004200 */
[C---:B------:R-:W-:Y:S01]  /*10b40*/  ISETP.LT.OR P6, PT, R0.reuse, 0x2, P6 ;  /* 0x000000020000780c */ /* 0x040fe200037c1670 */
[----:B------:R-:W-:Y:S01]  /*10b50*/  UIADD3 UR9, UR9, -0x2, URZ ;  /* 0xfffffffe09097890 */ /* 0x000fe2000fffe03f */
[C---:B------:R-:W-:Y:S01]  /*10b60*/  ISETP.LT.OR P5, PT, R0.reuse, 0x1, P5 ;  /* 0x000000010000780c */ /* 0x040fe20002fa1670 */
[----:B------:R-:W-:Y:S01]  /*10b70*/  LDSM.16.MT88.4 R108, [R197+0x100] ;  /* 0x00010000c56c783b */ /* 0x000fe20000004200 */
[----:B------:R-:W-:Y:S01]  /*10b80*/  FMNMX.FTZ R8, R7, R8, !PT ;  /* 0x0000000807087209 */ /* 0x000fe20007810000 */
[----:B------:R-:W-:Y:S01]  /*10b90*/  @UP3 UMOV UR13, UR17 ;  /* 0x00000011000d3c82 */ /* 0x000fe20008000000 */
[----:B------:R-:W-:Y:S01]  /*10ba0*/  ISETP.LT.OR P4, PT, R0, 0x9, P4 ;  /* 0x000000090000780c */ /* 0x000fe20002781670 */
[----:B------:R-:W-:Y:S01]  /*10bb0*/  LDSM.16.MT88.4 R100, [R196+0x100] ;  /* 0x00010000c464783b */ /* 0x000fe20000004200 */
[----:B-1----:R-:W-:Y:S01]  /*10bc0*/  FSEL R22, R12, -INF , !P6 ;  /* 0xff8000000c167808 */ /* 0x002fe20007000000 */
[----:B------:R-:W-:Y:S01]  /*10bd0*/  @UP3 USHF.R.U32.HI UR18, URZ, UR5, UR13 ;  /* 0x000000053f123299 */ /* 0x000fe2000801160d */
[----:B------:R-:W-:Y:S01]  /*10be0*/  FSEL R28, R28, -INF , !P5 ;  /* 0xff8000001c1c7808 */ /* 0x000fe20006800000 */
[----:B------:R-:W-:Y:S01]  /*10bf0*/  LDSM.16.MT88.4 R48, [R198+0x2100] ;  /* 0x00210000c630783b */ /* 0x000fe20000004200 */
[----:B------:R-:W-:Y:S01]  /*10c00*/  ISETP.GT.AND P6, PT, R21, 0x10, P0 ;  /* 0x000000101500780c */ /* 0x000fe200007c4270 */
[----:B------:R-:W-:Y:S01]  /*10c10*/  UIADD3 UR18, UR10, UR18, URZ ;  /* 0x000000120a127290 */ /* 0x000fe2000fffe03f */
[----:B------:R-:W-:Y:S01]  /*10c20*/  FMNMX.FTZ R24, R5, R8, !PT ;  /* 0x0000000805187209 */ /* 0x000fe20007810000 */
[----:B------:R-:W-:Y:S01]  /*10c30*/  LDSM.16.MT88.4 R72, [R203+0x4100] ;  /* 0x00410000cb48783b */ /* 0x000fe20000004200 */
[----:B------:R-:W-:Y:S01]  /*10c40*/  FSEL R16, R42, -INF , !P4 ;  /* 0xff8000002a107808 */ /* 0x000fe20006000000 */
[----:B------:R-:W-:Y:S01]  /*10c50*/  ULDC UR10, c[0x0][0x328] ;  /* 0x0000ca00000a7ab9 */ /* 0x000fe20000000800 */
[----:B------:R-:W-:Y:S01]  /*10c60*/  FMNMX.FTZ R13, R28, R22, !PT ;  /* 0x000000161c0d7209 */ /* 0x000fe20007810000 */
[----:B------:R-:W-:Y:S01]  /*10c70*/  LDSM.16.MT88.4 R40, [R203+0x2100] ;  /* 0x00210000cb28783b */ /* 0x000fe20000004200 */
[----:B------:R-:W-:Y:S01]  /*10c80*/  ISETP.GT.AND P5, PT, R21, 0x19, P0 ;  /* 0x000000191500780c */ /* 0x000fe200007a4270 */
[----:B------:R-:W-:Y:S01]  /*10c90*/  UIADD3 UR10, UR18, UR10, URZ ;  /* 0x0000000a120a7290 */ /* 0x000fe2000fffe03f */
[----:B------:R-:W-:Y:S01]  /*10ca0*/  ISETP.LT.OR P6, PT, R0, 0x11, P6 ;  /* 0x000000110000780c */ /* 0x000fe200037c1670 */
[----:B------:R-:W-:Y:S01]  /*10cb0*/  LDSM.16.MT88.4 R80, [R198+0x4100] ;  /* 0x00410000c650783b */ /* 0x000fe20000004200 */
[----:B------:R-:W-:Y:S01]  /*10cc0*/  FMNMX.FTZ R24, R155, R24, !PT ;  /* 0x000000189b187209 */ /* 0x000fe20007810000 */
[----:B------:R-:W-:Y:S01]  /*10cd0*/  IMAD.U32 R181, RZ, RZ, UR9 ;  /* 0x00000009ffb57e24 */ /* 0x000fe2000f8e00ff */
[----:B------:R-:W-:Y:S01]  /*10ce0*/  ISETP.GT.AND P4, PT, R21, 0x11, P0 ;  /* 0x000000111500780c */ /* 0x000fe20000784270 */
[----:B------:R-:W-:Y:S01]  /*10cf0*/  LDSM.16.MT88.4 R88, [R197+0x4100] ;  /* 0x00410000c558783b */ /* 0x000fe20000004200 */
[----:B------:R-:W-:-:S02]  /*10d00*/  FMNMX.FTZ R13, R16, R13, !PT ;  /* 0x0000000d100d7209 */ /* 0x000fc40007810000 */
[----:B------:R-:W-:Y:S01]  /*10d10*/  ISETP.LT.OR P5, PT, R0, 0x1a, P5 ;  /* 0x0000001a0000780c */ /* 0x000fe20002fa1670 */
[----:B------:R-:W-:Y:S01]  /*10d20*/  LDSM.16.MT88.4 R136, [R198+0x900] ;  /* 0x00090000c688783b */ /* 0x000fe20000004200 */
[----:B------:R-:W-:Y:S02]  /*10d30*/  FSEL R14, R26, -INF , !P6 ;  /* 0xff8000001a0e7808 */ /* 0x000fe40007000000 */
[----:B------:R-:W-:Y:S01]  /*10d40*/  FMNMX.FTZ R24, R163, R24, !PT ;  /* 0x00000018a3187209 */ /* 0x000fe20007810000 */
[----:B------:R-:W-:Y:S01]  /*10d50*/  LDSM.16.MT88.4 R32, [R197+0x900] ;  /* 0x00090000c520783b */ /* 0x000fe20000004200 */
[----:B------:R-:W-:Y:S02]  /*10d60*/  ISETP.LT.OR P4, PT, R0, 0x12, P4 ;  /* 0x000000120000780c */ /* 0x000fe40002781670 */
[----:B------:R-:W-:Y:S02]  /*10d70*/  ISETP.GT.AND P6, PT, R21, 0x18, P0 ;  /* 0x000000181500780c */ /* 0x000fe400007c4270 */
[----:B------:R-:W-:-:S02]  /*10d80*/  FMNMX.FTZ R13, R6, R13, !PT ;  /* 0x0000000d060d7209 */ /* 0x000fc40007810000 */
[----:B------:R-:W-:Y:S02]  /*10d90*/  FSEL R8, R18, -INF , !P5 ;  /* 0xff80000012087808 */ /* 0x000fe40006800000 */
[----:B------:R-:W-:Y:S02]  /*10da0*/  FMNMX.FTZ R18, R161, R24, !PT ;  /* 0x00000018a1127209 */ /* 0x000fe40007810000 */
[----:B------:R-:W-:Y:S02]  /*10db0*/  FSEL R12, R25, -INF , !P4 ;  /* 0xff800000190c7808 */ /* 0x000fe40006000000 */
[----:B------:R-:W-:Y:S01]  /*10dc0*/  ISETP.LT.OR P6, PT, R0, 0x19, P6 ;  /* 0x000000190000780c */ /* 0x000fe200037c1670 */
[----:B------:R-:W-:Y:S01]  /*10dd0*/  LDSM.16.MT88.4 R24, [R198+0x2900] ;  /* 0x00290000c618783b */ /* 0x000fe20000004200 */
[----:B------:R-:W-:Y:S02]  /*10de0*/  FMNMX.FTZ R13, R14, R13, !PT ;  /* 0x0000000d0e0d7209 */ /* 0x000fe40007810000 */
[----:B------:R-:W-:-:S02]  /*10df0*/  FMNMX.FTZ R18, R157, R18, !PT ;  /* 0x000000129d127209 */ /* 0x000fc40007810000 */
[----:B------:R-:W-:Y:S02]  /*10e00*/  ISETP.GT.AND P4, PT, R21, 0x20, P0 ;  /* 0x000000201500780c */ /* 0x000fe40000784270 */
[----:B------:R-:W-:Y:S02]  /*10e10*/  FSEL R10, R10, -INF , !P6 ;  /* 0xff8000000a0a7808 */ /* 0x000fe40007000000 */
[----:B------:R-:W-:Y:S02]  /*10e20*/  FMNMX.FTZ R13, R12, R13, !PT ;  /* 0x0000000d0c0d7209 */ /* 0x000fe40007810000 */
[----:B------:R-:W-:Y:S02]  /*10e30*/  FMNMX.FTZ R18, R167, R18, !PT ;  /* 0x00000012a7127209 */ /* 0x000fe40007810000 */
[----:B------:R-:W-:Y:S02]  /*10e40*/  ISETP.GT.AND P6, PT, R21, 0x21, P0 ;  /* 0x000000211500780c */ /* 0x000fe400007c4270 */
        /* <DEDUP_REMOVED lines=13> */
[C---:B------:R-:W-:Y:S02]  /*10f20*/  ISETP.GT.AND P6, PT, R21.reuse, 0x30, P0 ;  /* 0x000000301500780c */ /* 0x040fe400007c4270 */
[----:B------:R-:W-:Y:S01]  /*10f30*/  ISETP.LT.OR P4, PT, R0, 0x2a, P4 ;  /* 0x0000002a0000780c */ /* 0x000fe20002781670 */
[----:B------:R-:W1:Y:S01]  /*10f40*/  SHFL.BFLY PT, R18, R13, 0x2, 0x1f ;  /* 0x0c401f000d127f89 */ /* 0x000e6200000e0000 */
[----:B------:R-:W-:Y:S02]  /*10f50*/  FSEL R170, R170, -INF , !P5 ;  /* 0xff800000aaaa7808 */ /* 0x000fe40006800000 */
[----:B------:R-:W-:Y:S02]  /*10f60*/  FMNMX.FTZ R19, R162, R19, !PT ;  /* 0x00000013a2137209 */ /* 0x000fe40007810000 */
[----:B------:R-:W-:Y:S02]  /*10f70*/  ISETP.GT.AND P5, PT, R21, 0x31, P0 ;  /* 0x000000311500780c */ /* 0x000fe400007a4270 */
[----:B------:R-:W-:-:S02]  /*10f80*/  ISETP.LT.OR P6, PT, R0, 0x31, P6 ;  /* 0x000000310000780c */ /* 0x000fc400037c1670 */
[----:B------:R-:W-:Y:S02]  /*10f90*/  FSEL R166, R166, -INF , !P4 ;  /* 0xff800000a6a67808 */ /* 0x000fe40006000000 */
[----:B------:R-:W-:Y:S02]  /*10fa0*/  FMNMX.FTZ R19, R170, R19, !PT ;  /* 0x00000013aa137209 */ /* 0x000fe40007810000 */
[----:B------:R-:W-:Y:S02]  /*10fb0*/  ISETP.GT.AND P4, PT, R21, 0x38, P0 ;  /* 0x000000381500780c */ /* 0x000fe40000784270 */
[----:B------:R-:W-:Y:S02]  /*10fc0*/  ISETP.LT.OR P5, PT, R0, 0x32, P5 ;  /* 0x000000320000780c */ /* 0x000fe40002fa1670 */
[----:B------:R-:W-:Y:S02]  /*10fd0*/  FSEL R164, R164, -INF , !P6 ;  /* 0xff800000a4a47808 */ /* 0x000fe40007000000 */
[----:B------:R-:W-:-:S02]  /*10fe0*/  FMNMX.FTZ R19, R166, R19, !PT ;  /* 0x00000013a6137209 */ /* 0x000fc40007810000 */
[----:B------:R-:W-:Y:S02]  /*10ff0*/  ISETP.GT.AND P0, PT, R21, 0x39, P0 ;  /* 0x000000391500780c */ /* 0x000fe40000704270 */
[----:B------:R-:W-:Y:S02]  /*11000*/  ISETP.LT.OR P4, PT, R0, 0x39, P4 ;  /* 0x000000390000780c */ /* 0x000fe40002781670 */
[----:B------:R-:W-:Y:S02]  /*11010*/  FSEL R142, R142, -INF , !P5 ;  /* 0xff8000008e8e7808 */ /* 0x000fe40006800000 */
[----:B------:R-:W-:Y:S02]  /*11020*/  FMNMX.FTZ R19, R164, R19, !PT ;  /* 0x00000013a4137209 */ /* 0x000fe40007810000 */
[----:B------:R-:W-:Y:S02]  /*11030*/  ISETP.LT.OR P0, PT, R0, 0x3a, P0 ;  /* 0x0000003a0000780c */ /* 0x000fe40000701670 */
[----:B------:R-:W-:-:S02]  /*11040*/  FSEL R140, R140, -INF , !P4 ;  /* 0xff8000008c8c7808 */ /* 0x000fc40006000000 */
[----:B------:R-:W-:Y:S02]  /*11050*/  FMNMX.FTZ R19, R142, R19, !PT ;  /* 0x000000138e137209 */ /* 0x000fe40007810000 */
[----:B------:R-:W-:Y:S02]  /*11060*/  FSEL R160, R160, -INF , !P0 ;  /* 0xff800000a0a07808 */ /* 0x000fe40004000000 */
[----:B------:R-:W-:Y:S02]  /*11070*/  FMNMX.FTZ R19, R140, R19, !PT ;  /* 0x000000138c137209 */ /* 0x000fe40007810000 */
[----:B-1----:R-:W-:Y:S02]  /*11080*/  FMNMX.FTZ R21, R13, R18, !PT ;  /* 0x000000120d157209 */ /* 0x002fe40007810000 */
[----:B------:R-:W-:-:S03]  /*11090*/  FMNMX.FTZ R19, R160, R19, !PT ;  /* 0x00000013a0137209 */ /* 0x000fc60007810000 */
[----:B------:R-:W1:Y:S04]  /*110a0*/  SHFL.BFLY PT, R0, R21, 0x1, 0x1f ;  /* 0x0c201f0015007f89 */ /* 0x000e6800000e0000 */
[----:B------:R-:W2:Y:S01]  /*110b0*/  SHFL.BFLY PT, R18, R19, 0x2, 0x1f ;  /* 0x0c401f0013127f89 */ /* 0x000ea200000e0000 */
[----:B-1----:R-:W-:Y:S02]  /*110c0*/  FMNMX.FTZ R0, R21, R0, !PT ;  /* 0x0000000015007209 */ /* 0x002fe40007810000 */
[----:B--2---:R-:W-:-:S03]  /*110d0*/  FMNMX.FTZ R13, R19, R18, !PT ;  /* 0x00000012130d7209 */ /* 0x004fc60007810000 */
[C---:B------:R-:W-:Y:S01]  /*110e0*/  FMUL.FTZ R168, R0.reuse, c[0x0][0x2d0] ;  /* 0x0000b40000a87a20 */ /* 0x040fe20000410000 */
[----:B------:R-:W-:Y:S01]  /*110f0*/  FSETP.NEU.FTZ.AND P0, PT, R0, -INF , PT ;  /* 0xff8000000000780b */ /* 0x000fe20003f1d000 */
[----:B------:R-:W1:Y:S03]  /*11100*/  SHFL.BFLY PT, R132, R13, 0x1, 0x1f ;  /* 0x0c201f000d847f89 */ /* 0x000e6600000e0000 */
[----:B------:R-:W-:-:S05]  /*11110*/  FSEL R168, R168, RZ, P0 ;  /* 0x000000ffa8a87208 */ /* 0x000fca0000000000 */
[--C-:B------:R-:W-:Y:S02]  /*11120*/  FFMA.FTZ R152, R20, c[0x0][0x2d0], -R168.reuse ;  /* 0x0000b40014987a23 */ /* 0x100fe400000108a8 */
[--C-:B------:R-:W-:Y:S02]  /*11130*/  FFMA.FTZ R151, R29, c[0x0][0x2d0], -R168.reuse ;  /* 0x0000b4001d977a23 */ /* 0x100fe400000108a8 */
[--C-:B------:R-:W-:Y:S02]  /*11140*/  FFMA.FTZ R149, R17, c[0x0][0x2d0], -R168.reuse ;  /* 0x0000b40011957a23 */ /* 0x100fe400000108a8 */
[--C-:B------:R-:W-:Y:S01]  /*11150*/  FFMA.FTZ R146, R15, c[0x0][0x2d0], -R168.reuse ;  /* 0x0000b4000f927a23 */ /* 0x100fe200000108a8 */
[----:B------:R-:W-:Y:S01]  /*11160*/  MUFU.EX2 R152, R152 ;  /* 0x0000009800987308 */ /* 0x000fe20000000800 */
[--C-:B------:R-:W-:Y:S02]  /*11170*/  FFMA.FTZ R144, R7, c[0x0][0x2d0], -R168.reuse ;  /* 0x0000b40007907a23 */ /* 0x100fe400000108a8 */
[----:B------:R-:W-:-:S02]  /*11180*/  FFMA.FTZ R133, R5, c[0x0][0x2d0], -R168 ;  /* 0x0000b40005857a23 */ /* 0x000fc400000108a8 */
[--C-:B------:R-:W-:Y:S02]  /*11190*/  FFMA.FTZ R150, R11, c[0x0][0x2d0], -R168.reuse ;  /* 0x0000b4000b967a23 */ /* 0x100fe400000108a8 */
[--C-:B------:R-:W-:Y:S01]  /*111a0*/  FFMA.FTZ R145, R9, c[0x0][0x2d0], -R168.reuse ;  /* 0x0000b40009917a23 */ /* 0x100fe200000108a8 */
[----:B------:R-:W2:Y:S01]  /*111b0*/  MUFU.EX2 R151, R151 ;  /* 0x0000009700977308 */ /* 0x000ea20000000800 */
[--C-:B------:R-:W-:Y:S01]  /*111c0*/  FFMA.FTZ R158, R163, c[0x0][0x2d0], -R168.reuse ;  /* 0x0000b400a39e7a23 */ /* 0x100fe200000108a8 */
[----:B-1----:R-:W-:Y:S01]  /*111d0*/  FMNMX.FTZ R132, R13, R132, !PT ;  /* 0x000000840d847209 */ /* 0x002fe20007810000 */
[--C-:B------:R-:W-:Y:S02]  /*111e0*/  FFMA.FTZ R156, R161, c[0x0][0x2d0], -R168.reuse ;  /* 0x0000b400a19c7a23 */ /* 0x100fe400000108a8 */
[--C-:B------:R-:W-:Y:S01]  /*111f0*/  FFMA.FTZ R155, R155, c[0x0][0x2d0], -R168.reuse ;  /* 0x0000b4009b9b7a23 */ /* 0x100fe200000108a8 */
[C---:B------:R-:W-:Y:S01]  /*11200*/  FSETP.NEU.FTZ.AND P0, PT, R132.reuse, -INF , PT ;  /* 0xff8000008400780b */ /* 0x040fe20003f1d000 */
[----:B------:R-:W-:Y:S01]  /*11210*/  FMUL.FTZ R159, R132, c[0x0][0x2d0] ;  /* 0x0000b400849f7a20 */ /* 0x000fe20000410000 */
[----:B------:R-:W-:Y:S01]  /*11220*/  MUFU.EX2 R149, R149 ;  /* 0x0000009500957308 */ /* 0x000fe20000000800 */
[----:B------:R-:W-:-:S02]  /*11230*/  FFMA.FTZ R157, R157, c[0x0][0x2d0], -R168 ;  /* 0x0000b4009d9d7a23 */ /* 0x000fc400000108a8 */
[--C-:B------:R-:W-:Y:S01]  /*11240*/  FFMA.FTZ R167, R167, c[0x0][0x2d0], -R168.reuse ;  /* 0x0000b400a7a77a23 */ /* 0x100fe200000108a8 */
[----:B------:R-:W-:Y:S01]  /*11250*/  FSEL R159, R159, RZ, P0 ;  /* 0x000000ff9f9f7208 */ /* 0x000fe20000000000 */
[----:B------:R-:W-:Y:S01]  /*11260*/  FFMA.FTZ R218, R141, c[0x0][0x2d0], -R168 ;  /* 0x0000b4008dda7a23 */ /* 0x000fe200000108a8 */
[----:B------:R-:W-:Y:S02]  /*11270*/  PLOP3.LUT P0, PT, PT, PT, UP2, 0x40, 0x0 ;  /* 0x000000000000781c */ /* 0x000fe40003f0e828 */
[----:B------:R-:W1:Y:S01]  /*11280*/  MUFU.EX2 R146, R146 ;  /* 0x0000009200927308 */ /* 0x000e620000000800 */
[--C-:B------:R-:W-:Y:S01]  /*11290*/  FFMA.FTZ R153, R28, c[0x0][0x2d0], -R159.reuse ;  /* 0x0000b4001c997a23 */ /* 0x100fe2000001089f */
[----:B--2---:R-:W-:Y:S01]  /*112a0*/  F2FP.PACK_AB R96, R151, R152 ;  /* 0x000000989760723e */ /* 0x004fe200000000ff */
[--C-:B------:R-:W-:Y:S01]  /*112b0*/  FFMA.FTZ R154, R22, c[0x0][0x2d0], -R159.reuse ;  /* 0x0000b400169a7a23 */ /* 0x100fe2000001089f */
[----:B------:R-:W-:Y:S01]  /*112c0*/  LDSM.16.MT88.4 R28, [R196+0x900] ;  /* 0x00090000c41c783b */ /* 0x000fe20000004200 */
[----:B------:R-:W-:-:S02]  /*112d0*/  FFMA.FTZ R148, R16, c[0x0][0x2d0], -R159 ;  /* 0x0000b40010947a23 */ /* 0x000fc4000001089f */
[--C-:B------:R-:W-:Y:S01]  /*112e0*/  FFMA.FTZ R147, R6, c[0x0][0x2d0], -R159.reuse ;  /* 0x0000b40006937a23 */ /* 0x100fe2000001089f */
[----:B------:R-:W-:Y:S01]  /*112f0*/  MUFU.EX2 R153, R153 ;  /* 0x0000009900997308 */ /* 0x000fe20000000800 */
[----:B------:R-:W2:Y:S01]  /*11300*/  LDSM.16.MT88.4 R4, [R196+0x4100] ;  /* 0x00410000c404783b */ /* 0x000ea20000004200 */
[--C-:B------:R-:W-:Y:S02]  /*11310*/  FFMA.FTZ R3, R10, c[0x0][0x2d0], -R159.reuse ;  /* 0x0000b4000a037a23 */ /* 0x100fe4000001089f */
[--C-:B------:R-:W-:Y:S01]  /*11320*/  FFMA.FTZ R2, R8, c[0x0][0x2d0], -R159.reuse ;  /* 0x0000b40008027a23 */ /* 0x100fe2000001089f */
[----:B------:R-:W-:Y:S01]  /*11330*/  LDSM.16.MT88.4 R16, [R197+0x2900] ;  /* 0x00290000c510783b */ /* 0x000fe20000004200 */
[--C-:B------:R-:W-:Y:S02]  /*11340*/  FFMA.FTZ R135, R14, c[0x0][0x2d0], -R159.reuse ;  /* 0x0000b4000e877a23 */ /* 0x100fe4000001089f */
[----:B------:R-:W3:Y:S01]  /*11350*/  MUFU.EX2 R154, R154 ;  /* 0x0000009a009a7308 */ /* 0x000ee20000000800 */
[----:B------:R-:W4:Y:S01]  /*11360*/  LDSM.16.MT88.4 R8, [R203+0x2900] ;  /* 0x00290000cb08783b */ /* 0x000f220000004200 */
[--C-:B------:R-:W-:Y:S01]  /*11370*/  FFMA.FTZ R134, R12, c[0x0][0x2d0], -R159.reuse ;  /* 0x0000b4000c867a23 */ /* 0x100fe2000001089f */
[----:B-1----:R-:W-:Y:S01]  /*11380*/  F2FP.PACK_AB R98, R146, R149 ;  /* 0x000000959262723e */ /* 0x002fe200000000ff */
[--C-:B------:R-:W-:Y:S01]  /*11390*/  FFMA.FTZ R161, R172, c[0x0][0x2d0], -R159.reuse ;  /* 0x0000b400aca17a23 */ /* 0x100fe2000001089f */
[----:B------:R-:W1:Y:S01]  /*113a0*/  LDSM.16.MT88.4 R12, [R196+0x2900] ;  /* 0x00290000c40c783b */ /* 0x000e620000004200 */
[----:B------:R-:W-:-:S02]  /*113b0*/  FFMA.FTZ R162, R162, c[0x0][0x2d0], -R159 ;  /* 0x0000b400a2a27a23 */ /* 0x000fc4000001089f */
[----:B------:R-:W-:Y:S01]  /*113c0*/  MUFU.EX2 R148, R148 ;  /* 0x0000009400947308 */ /* 0x000fe20000000800 */
[----:B------:R-:W5:Y:S01]  /*113d0*/  LDSM.16.MT88.4 R20, [R203+0x900] ;  /* 0x00090000cb14783b */ /* 0x000f620000004200 */
[--C-:B------:R-:W-:Y:S02]  /*113e0*/  FFMA.FTZ R163, R170, c[0x0][0x2d0], -R159.reuse ;  /* 0x0000b400aaa37a23 */ /* 0x100fe4000001089f */
[----:B------:R-:W-:Y:S02]  /*113f0*/  FFMA.FTZ R166, R166, c[0x0][0x2d0], -R159 ;  /* 0x0000b400a6a67a23 */ /* 0x000fe4000001089f */
[--C-:B------:R-:W-:Y:S02]  /*11400*/  FFMA.FTZ R170, R165, c[0x0][0x2d0], -R168.reuse ;  /* 0x0000b400a5aa7a23 */ /* 0x100fe400000108a8 */
[----:B------:R-:W2:Y:S01]  /*11410*/  MUFU.EX2 R147, R147 ;  /* 0x0000009300937308 */ /* 0x000ea20000000800 */
[----:B---3--:R-:W-:Y:S01]  /*11420*/  F2FP.PACK_AB R97, R154, R153 ;  /* 0x000000999a61723e */ /* 0x008fe200000000ff */
[----:B------:R-:W-:-:S02]  /*11430*/  FFMA.FTZ R165, R143, c[0x0][0x2d0], -R168 ;  /* 0x0000b4008fa57a23 */ /* 0x000fc400000108a8 */
[--C-:B------:R-:W-:Y:S02]  /*11440*/  FFMA.FTZ R164, R164, c[0x0][0x2d0], -R159.reuse ;  /* 0x0000b400a4a47a23 */ /* 0x100fe4000001089f */
[--C-:B------:R-:W-:Y:S02]  /*11450*/  FFMA.FTZ R169, R142, c[0x0][0x2d0], -R159.reuse ;  /* 0x0000b4008ea97a23 */ /* 0x100fe4000001089f */
[----:B------:R-:W-:Y:S01]  /*11460*/  MUFU.EX2 R150, R150 ;  /* 0x0000009600967308 */ /* 0x000fe20000000800 */
[--C-:B------:R-:W-:Y:S02]  /*11470*/  FFMA.FTZ R168, R140, c[0x0][0x2d0], -R159.reuse ;  /* 0x0000b4008ca87a23 */ /* 0x100fe4000001089f */
[----:B------:R-:W-:Y:S01]  /*11480*/  FFMA.FTZ R219, R160, c[0x0][0x2d0], -R159 ;  /* 0x0000b400a0db7a23 */ /* 0x000fe2000001089f */
[----:B------:R-:W-:Y:S01]  /*11490*/  LDSM.16.MT88.4 R140, [R198+0x1900] ;  /* 0x00190000c68c783b */ /* 0x000fe20000004200 */
[----:B------:R-:W-:Y:S02]  /*114a0*/  FADD.FTZ R152, R152, R151 ;  /* 0x0000009798987221 */ /* 0x000fe40000010000 */
[----:B------:R-:W-:Y:S01]  /*114b0*/  FADD.FTZ R153, R153, R154 ;  /* 0x0000009a99997221 */ /* 0x000fe20000010000 */
[----:B--2---:R-:W-:Y:S01]  /*114c0*/  F2FP.PACK_AB R99, R147, R148 ;  /* 0x000000949363723e */ /* 0x004fe200000000ff */
[----:B------:R-:W2:Y:S01]  /*114d0*/  MUFU.EX2 R145, R145 ;  /* 0x0000009100917308 */ /* 0x000ea20000000800 */
        /* <DEDUP_REMOVED lines=9> */
[----:B------:R-:W3:Y:S06]  /*11570*/  MUFU.EX2 R134, R134 ;  /* 0x0000008600867308 */ /* 0x000eec0000000800 */
        /* <DEDUP_REMOVED lines=39> */
[----:B---3--:R-:W-:Y:S01]  /*117f0*/  F2FP.PACK_AB R5, R134, R135 ;  /* 0x000000878605723e */ /* 0x008fe200000000ff */
[----:B------:R-:W-:-:S04]  /*11800*/  FADD.FTZ R150, R150, R149 ;  /* 0x0000009596967221 */ /* 0x000fc80000010000 */
[----:B------:R-:W-:Y:S01]  /*11810*/  FADD.FTZ R145, R145, R150 ;  /* 0x0000009691917221 */ /* 0x000fe20000010000 */
[----:B------:R-:W-:Y:S02]  /*11820*/  F2FP.PACK_AB R6, R133, R144 ;  /* 0x000000908506723e */ /* 0x000fe400000000ff */
[----:B-1----:R-:W-:Y:S01]  /*11830*/  F2FP.PACK_AB R7, R2, R3 ;  /* 0x000000030207723e */ /* 0x002fe200000000ff */
[----:B------:R-:W-:-:S04]  /*11840*/  FADD.FTZ R144, R144, R145 ;  /* 0x0000009190907221 */ /* 0x000fc80000010000 */
[----:B------:R-:W-:Y:S02]  /*11850*/  FADD.FTZ R144, R133, R144 ;  /* 0x0000009085907221 */ /* 0x000fe40000010000 */
[C---:B----4-:R-:W-:Y:S08]  /*11860*/  HMMA.16816.F32 R36, R4.reuse, R8, R36 ;  /* 0x000000080424723c */ /* 0x050ff00000001824 */
        /* <DEDUP_REMOVED lines=8> */
[C---:B-----5:R-:W-:Y:S08]  /*118f0*/  HMMA.16816.F32 R128, R4.reuse, R20, R128 ;  /* 0x000000140480723c */ /* 0x060ff00000001880 */
        /* <DEDUP_REMOVED lines=12> */
[C---:B------:R-:W-:Y:S01]  /*119c0*/  HMMA.16816.F32 R116, R4.reuse, R138, R116 ;  /* 0x0000008a0474723c */ /* 0x040fe20000001874 */
[----:B------:R-:W-:Y:S07]  /*119d0*/  LDSM.16.MT88.4 R136, [R197+0x1900] ;  /* 0x00190000c588783b */ /* 0x000fee0000004200 */
[C---:B------:R-:W-:Y:S08]  /*119e0*/  HMMA.16816.F32 R112, R4.reuse, R32, R112 ;  /* 0x000000200470723c */ /* 0x040ff00000001870 */
[C---:B------:R-:W-:Y:S01]  /*119f0*/  HMMA.16816.F32 R108, R4.reuse, R34, R108 ;  /* 0x00000022046c723c */ /* 0x040fe2000000186c */
[----:B------:R-:W5:Y:S07]  /*11a00*/  LDSM.16.MT88.4 R32, [R197+0x1100] ;  /* 0x00110000c520783b */ /* 0x000f6e0000004200 */
[C---:B------:R-:W-:Y:S08]  /*11a10*/  HMMA.16816.F32 R104, R4.reuse, R28, R104 ;  /* 0x0000001c0468723c */ /* 0x040ff00000001868 */
[C---:B------:R-:W-:Y:S01]  /*11a20*/  HMMA.16816.F32 R100, R4.reuse, R30, R100 ;  /* 0x0000001e0464723c */ /* 0x040fe20000001864 */
[----:B------:R-:W-:Y:S07]  /*11a30*/  LDSM.16.MT88.4 R28, [R196+0x1100] ;  /* 0x00110000c41c783b */ /* 0x000fee0000004200 */
[C---:B------:R-:W-:Y:S08]  /*11a40*/  HMMA.16816.F32 R44, R4.reuse, R24, R44 ;  /* 0x00000018042c723c */ /* 0x040ff0000000182c */
[C---:B------:R-:W-:Y:S01]  /*11a50*/  HMMA.16816.F32 R48, R4.reuse, R26, R48 ;  /* 0x0000001a0430723c */ /* 0x040fe20000001830 */
[----:B------:R-:W-:Y:S07]  /*11a60*/  LDSM.16.MT88.4 R24, [R198+0x3100] ;  /* 0x00310000c618783b */ /* 0x000fee0000004200 */
[C---:B----4-:R-:W-:Y:S08]  /*11a70*/  HMMA.16816.F32 R68, R4.reuse, R20, R68 ;  /* 0x000000140444723c */ /* 0x050ff00000001844 */
[----:B------:R-:W-:Y:S01]  /*11a80*/  HMMA.16816.F32 R72, R4, R22, R72 ;  /* 0x000000160448723c */ /* 0x000fe20000001848 */
[----:B------:R-:W-:Y:S06]  /*11a90*/  LDSM.16.MT88.4 R20, [R203+0x5100] ;  /* 0x00510000cb14783b */ /* 0x000fec0000004200 */
[----:B------:R-:W-:Y:S01]  /*11aa0*/  F2FP.PACK_AB R4, R158, R155 ;  /* 0x0000009b9e04723e */ /* 0x000fe200000000ff */
[----:B------:R-:W-:Y:S01]  /*11ab0*/  FADD.FTZ R155, R155, R144 ;  /* 0x000000909b9b7221 */ /* 0x000fe20000010000 */
[----:B------:R-:W-:-:S02]  /*11ac0*/  F2FP.PACK_AB R6, R157, R156 ;  /* 0x0000009c9d06723e */ /* 0x000fc400000000ff */
[----:B------:R-:W-:Y:S01]  /*11ad0*/  F2FP.PACK_AB R5, R162, R161 ;  /* 0x000000a1a205723e */ /* 0x000fe200000000ff */
[----:B------:R-:W-:Y:S01]  /*11ae0*/  FADD.FTZ R155, R158, R155 ;  /* 0x0000009b9e9b7221 */ /* 0x000fe20000010000 */
[----:B------:R-:W-:-:S03]  /*11af0*/  F2FP.PACK_AB R7, R166, R163 ;  /* 0x000000a3a607723e */ /* 0x000fc600000000ff */
[----:B------:R-:W-:-:S04]  /*11b00*/  FADD.FTZ R156, R156, R155 ;  /* 0x0000009b9c9c7221 */ /* 0x000fc80000010000 */
[----:B-1----:R-:W-:Y:S01]  /*11b10*/  HMMA.16816.F32 R128, R4, R8, R128 ;  /* 0x000000080480723c */ /* 0x002fe20000001880 */
[----:B------:R-:W-:-:S07]  /*11b20*/  FADD.FTZ R156, R157, R156 ;  /* 0x0000009c9d9c7221 */ /* 0x000fce0000010000 */
        /* <DEDUP_REMOVED lines=8> */
[C---:B-----5:R-:W-:Y:S08]  /*11bb0*/  HMMA.16816.F32 R112, R4.reuse, R32, R112 ;  /* 0x000000200470723c */ /* 0x060ff00000001870 */
        /* <DEDUP_REMOVED lines=20> */
[C---:B-1----:R-:W-:Y:S08]  /*11d00*/  HMMA.16816.F32 R84, R4.reuse, R8, R84 ;  /* 0x000000080454723c */ /* 0x042ff00000001854 */
[C---:B------:R-:W-:Y:S01]  /*11d10*/  HMMA.16816.F32 R88, R4.reuse, R10, R88 ;  /* 0x0000000a0458723c */ /* 0x040fe20000001858 */
[----:B------:R-:W1:Y:S07]  /*11d20*/  LDSM.16.MT88.4 R8, [R203+0x3900] ;  /* 0x00390000cb08783b */ /* 0x000e6e0000004200 */
[C---:B--2---:R-:W-:Y:S08]  /*11d30*/  HMMA.16816.F32 R92, R4.reuse, R16, R92 ;  /* 0x00000010045c723c */ /* 0x044ff0000000185c */
[----:B------:R-:W-:Y:S01]  /*11d40*/  HMMA.16816.F32 R96, R4, R18, R96 ;  /* 0x000000120460723c */ /* 0x000fe20000001860 */
[----:B------:R-:W2:Y:S06]  /*11d50*/  LDSM.16.MT88.4 R16, [R203+0x5900] ;  /* 0x00590000cb10783b */ /* 0x000eac0000004200 */
[----:B------:R-:W-:Y:S01]  /*11d60*/  F2FP.PACK_AB R4, R170, R167 ;  /* 0x000000a7aa04723e */ /* 0x000fe200000000ff */
[----:B------:R-:W-:Y:S01]  /*11d70*/  FADD.FTZ R167, R167, R156 ;  /* 0x0000009ca7a77221 */ /* 0x000fe20000010000 */
[----:B------:R-:W-:-:S02]  /*11d80*/  F2FP.PACK_AB R6, R218, R165 ;  /* 0x000000a5da06723e */ /* 0x000fc400000000ff */
[----:B------:R-:W-:Y:S01]  /*11d90*/  F2FP.PACK_AB R5, R169, R164 ;  /* 0x000000a4a905723e */ /* 0x000fe200000000ff */
[----:B------:R-:W-:Y:S01]  /*11da0*/  FADD.FTZ R170, R170, R167 ;  /* 0x000000a7aaaa7221 */ /* 0x000fe20000010000 */
[----:B------:R-:W-:-:S03]  /*11db0*/  F2FP.PACK_AB R7, R219, R168 ;  /* 0x000000a8db07723e */ /* 0x000fc600000000ff */
[----:B------:R-:W-:-:S04]  /*11dc0*/  FADD.FTZ R165, R165, R170 ;  /* 0x000000aaa5a57221 */ /* 0x000fc80000010000 */
[----:B---3--:R-:W-:Y:S01]  /*11dd0*/  HMMA.16816.F32 R128, R4, R12, R128 ;  /* 0x0000000c0480723c */ /* 0x008fe20000001880 */
[----:B------:R-:W-:-:S07]  /*11de0*/  FADD.FTZ R218, R218, R165 ;  /* 0x000000a5dada7221 */ /* 0x000fce0000010000 */
        /* <DEDUP_REMOVED lines=9> */
[C---:B---3--:R-:W-:Y:S07]  /*11e80*/  HMMA.16816.F32 R76, R4.reuse, R12, R76 ;  /* 0x0000000c044c723c */ /* 0x048fee000000184c */
[----:B------:R-:W-:Y:S01]  /*11e90*/  FADD.FTZ R12, R148, R153 ;  /* 0x00000099940c7221 */ /* 0x000fe20000010000 */
[----:B------:R-:W-:Y:S03]  /*11ea0*/  HMMA.16816.F32 R116, R4, R142, R116 ;  /* 0x0000008e0474723c */ /* 0x000fe60000001874 */
[----:B------:R-:W-:-:S04]  /*11eb0*/  FADD.FTZ R12, R147, R12 ;  /* 0x0000000c930c7221 */ /* 0x000fc80000010000 */
        /* <DEDUP_REMOVED lines=17> */
[----:B------:R-:W-:-:S05]  /*11fd0*/  FADD.FTZ R219, R219, R168 ;  /* 0x000000a8dbdb7221 */ /* 0x000fca0000010000 */
[C---:B------:R-:W-:Y:S08]  /*11fe0*/  HMMA.16816.F32 R52, R4.reuse, R24, R52 ;  /* 0x000000180434723c */ /* 0x040ff00000001834 */
[C---:B------:R-:W-:Y:S08]  /*11ff0*/  HMMA.16816.F32 R56, R4.reuse, R26, R56 ;  /* 0x0000001a0438723c */ /* 0x040ff00000001838 */
[C---:B------:R-:W-:Y:S08]  /*12000*/  HMMA.16816.F32 R60, R4.reuse, R20, R60 ;  /* 0x00000014043c723c */ /* 0x040ff0000000183c */
[C---:B------:R-:W-:Y:S08]  /*12010*/  HMMA.16816.F32 R64, R4.reuse, R22, R64 ;  /* 0x000000160440723c */ /* 0x040ff00000001840 */
        /* <DEDUP_REMOVED lines=17> */
.L_x_394:
[----:B------:R-:W-:Y:S02]  /*12130*/  UISETP.NE.AND UP0, UPT, UR9, 0x1, UPT ;  /* 0x000000010900788c */ /* 0x000fe4000bf05270 */
[----:B------:R-:W-:Y:S02]  /*12140*/  ULDC.64 UR4, c[0x0][0x330] ;  /* 0x0000cc0000047ab9 */ /* 0x000fe40000000a00 */
[----:B------:R-:W-:-:S07]  /*12150*/  UIMAD.WIDE.U32 UR16, UR13, UR4, URZ ;  /* 0x000000040d1072a5 */ /* 0x000fce000f8e003f */
[----:B------:R-:W-:Y:S02]  /*12160*/  @UP0 USHF.R.U32.HI UR13, URZ, UR5, UR17 ;  /* 0x000000053f0d0299 */ /* 0x000fe40008011611 */
.L_x_395:
[----:B------:R-:W-:Y:S02]  /*12170*/  ULDC UR4, c[0x0][0x32c] ;  /* 0x0000cb0000047ab9 */ /* 0x000fe40000000800 */
[----:B------:R-:W-:-:S04]  /*12180*/  UIMAD UR4, UR13, UR9, UR4 ;  /* 0x000000090d0472a4 */ /* 0x000fc8000f8e0204 */
[----:B------:R-:W-:-:S04]  /*12190*/  UISETP.LT.AND UP0, UPT, UR10, UR4, UPT ;  /* 0x000000040a00728c */ /* 0x000fc8000bf01270 */
[----:B------:R-:W-:-:S04]  /*121a0*/  USEL UR10, UR10, UR4, UP0 ;  /* 0x000000040a0a7287 */ /* 0x000fc80008000000 */
.L_x_393:
[----:B------:R-:W-:-:S04]  /*121b0*/  USHF.R.S32.HI UR4, URZ, 0x1f, UR10 ;  /* 0x0000001f3f047899 */ /* 0x000fc8000801140a */
[----:B------:R-:W-:-:S04]  /*121c0*/  ULEA.HI UR4, UR4, UR10, URZ, 0x6 ;  /* 0x0000000a04047291 */ /* 0x000fc8000f8f303f */
[----:B------:R-:W-:-:S04]  /*121d0*/  USHF.R.S32.HI UR5, URZ, 0x6, UR4 ;  /* 0x000000063f057899 */ /* 0x000fc80008011404 */
[----:B------:R-:W-:-:S04]  /*121e0*/  UISETP.LT.AND UP0, UPT, UR8, UR5, UPT ;  /* 0x000000050800728c */ /* 0x000fc8000bf01270 */
[----:B------:R-:W-:-:S06]  /*121f0*/  USEL UR5, UR8, UR5, !UP0 ;  /* 0x0000000508057287 */ /* 0x000fcc000c000000 */
[----:B------:R-:W-:-:S13]  /*12200*/  ISETP.GE.AND P0, PT, R181, UR5, PT ;  /* 0x00000005b5007c0c */ /* 0x000fda000bf06270 */
[----:B------:R-:W-:Y:S05]  /*12210*/  @!P0 BRA `(.L_x_396) ;  /* 0x0000393000008947 */ /* 0x000fea0003800000 */
[----:B------:R-:W-:Y:S01]  /*12220*/  PLOP3.LUT P4, PT, PT, PT, UP3, 0x80, 0x0 ;  /* 0x000000000000781c */ /* 0x000fe20003f8f038 */
[----:B------:R-:W-:Y:S01]  /*12230*/  IMAD.MOV.U32 R2, RZ, RZ, R132 ;  /* 0x000000ffff027224 */ /* 0x000fe200078e0084 */
[----:B------:R-:W-:Y:S01]  /*12240*/  PLOP3.LUT P0, PT, PT, PT, UP3, 0x80, 0x0 ;  /* 0x000000000000781c */ /* 0x000fe20003f0f038 */
[----:B------:R-:W-:Y:S01]  /*12250*/  IMAD.MOV.U32 R3, RZ, RZ, R0 ;  /* 0x000000ffff037224 */ /* 0x000fe200078e0000 */
[C---:B------:R-:W-:Y:S01]  /*12260*/  IADD3 RZ, P6, R208.reuse, 0x40, RZ ;  /* 0x00000040d0ff7810 */ /* 0x040fe20007fde0ff */
[----:B------:R-:W-:Y:S01]  /*12270*/  IMAD.MOV.U32 R228, RZ, RZ, R181 ;  /* 0x000000ffffe47224 */ /* 0x000fe200078e00b5 */
[C---:B------:R-:W-:Y:S01]  /*12280*/  IADD3 RZ, P5, R208.reuse, 0x80, RZ ;  /* 0x00000080d0ff7810 */ /* 0x040fe20007fbe0ff */
[----:B------:R-:W-:Y:S01]  /*12290*/  IMAD.MOV.U32 R222, RZ, RZ, c[0x0][0x208] ;  /* 0x00008200ffde7624 */ /* 0x000fe200078e00ff */
[----:B------:R-:W-:Y:S01]  /*122a0*/  IADD3 R220, R208, 0x40, RZ ;  /* 0x00000040d0dc7810 */ /* 0x000fe20007ffe0ff */
[--C-:B------:R-:W-:Y:S01]  /*122b0*/  IMAD.X R226, RZ, RZ, R215.reuse, P6 ;  /* 0x000000ffffe27224 */ /* 0x100fe200030e06d7 */
[----:B------:R-:W-:Y:S01]  /*122c0*/  IADD3 RZ, P6, R210, 0x80, RZ ;  /* 0x00000080d2ff7810 */ /* 0x000fe20007fde0ff */
[----:B------:R-:W-:Y:S01]  /*122d0*/  IMAD.X R225, RZ, RZ, R215, P5 ;  /* 0x000000ffffe17224 */ /* 0x000fe200028e06d7 */
[----:B------:R-:W-:Y:S01]  /*122e0*/  IADD3 R183, R208, 0x80, RZ ;  /* 0x00000080d0b77810 */ /* 0x000fe20007ffe0ff */
[----:B------:R-:W-:Y:S01]  /*122f0*/  @P4 IMAD.HI.U32 R221, R212, c[0x0][0x2c8], RZ ;  /* 0x0000b200d4dd4a27 */ /* 0x000fe200078e00ff */
[C---:B------:R-:W-:Y:S01]  /*12300*/  IADD3 RZ, P4, R210.reuse, 0x40, RZ ;  /* 0x00000040d2ff7810 */ /* 0x040fe20007f9e0ff */
[----:B------:R-:W-:Y:S01]  /*12310*/  ULDC UR4, c[0x0][0x324] ;  /* 0x0000c90000047ab9 */ /* 0x000fe20000000800 */
[C---:B------:R-:W-:Y:S01]  /*12320*/  IADD3 R182, R210.reuse, 0x40, RZ ;  /* 0x00000040d2b67810 */ /* 0x040fe20007ffe0ff */
[----:B------:R-:W-:Y:S01]  /*12330*/  IMAD.X R223, RZ, RZ, R217, P6 ;  /* 0x000000ffffdf7224 */ /* 0x000fe200030e06d9 */
[----:B------:R-:W-:Y:S01]  /*12340*/  @P0 SHF.R.U32.HI R221, RZ, c[0x0][0x2cc], R221 ;  /* 0x0000b300ffdd0a19 */ /* 0x000fe200000116dd */
[----:B------:R-:W-:Y:S01]  /*12350*/  IMAD.X R224, RZ, RZ, R217, P4 ;  /* 0x000000ffffe07224 */ /* 0x000fe200020e06d9 */
[----:B------:R-:W-:Y:S01]  /*12360*/  IADD3 R180, R210, 0x80, RZ ;  /* 0x00000080d2b47810 */ /* 0x000fe20007ffe0ff */
[----:B------:R-:W-:Y:S01]  /*12370*/  IMAD.MOV.U32 R227, RZ, RZ, c[0x0][0x20c] ;  /* 0x00008300ffe37624 */ /* 0x000fe200078e00ff */
[----:B------:R-:W-:-:S02]  /*12380*/  ULOP3.LUT UR4, URZ, UR4, URZ, 0x33, !UPT ;  /* 0x000000043f047292 */ /* 0x000fc4000f8e333f */
.L_x_405:
[----:B------:R-:W-:Y:S04]  /*12390*/  DEPBAR.LE SB0, 0x0 ;  /* 0x000080000000791a */ /* 0x000fe80000000000 */
[----:B------:R-:W-:Y:S01]  /*123a0*/  BAR.SYNC.DEFER_BLOCKING 0x0 ;  /* 0x0000000000007b1d */ /* 0x000fe20000010000 */
[C---:B------:R-:W-:Y:S11]  /*123b0*/  ISETP.LT.AND P6, PT, R228.reuse, UR8, PT ;  /* 0x00000008e4007c0c */ /* 0x040ff6000bfc1270 */
[----:B------:R-:W-:Y:S02]  /*123c0*/  @!UPT UIADD3 URZ, URZ, URZ, URZ ;  /* 0x0000003f3f3ff290 */ /* 0x000fe4000fffe03f */
[----:B------:R-:W-:Y:S01]  /*123d0*/  @!P6 SHF.R.S32.HI R15, RZ, 0x1f, R228 ;  /* 0x0000001fff0fe819 */ /* 0x000fe200000114e4 */
[----:B------:R-:W-:Y:S04]  /*123e0*/  @!P6 IMAD.WIDE.U32 R8, R228, c[0x0][0x208], RZ ;  /* 0x00008200e408ea25 */ /* 0x000fe800078e00ff */
[----:B------:R-:W-:Y:S02]  /*123f0*/  @!P6 IMAD R15, R15, c[0x0][0x208], RZ ;  /* 0x000082000f0fea24 */ /* 0x000fe400078e02ff */
[----:B------:R-:W-:Y:S02]  /*12400*/  @!P6 IMAD.SHL.U32 R13, R8, 0x40, RZ ;  /* 0x00000040080de824 */ /* 0x000fe400078e00ff */
[----:B------:R-:W-:Y:S01]  /*12410*/  @!P6 IMAD R15, R228, c[0x0][0x20c], R15 ;  /* 0x00008300e40fea24 */ /* 0x000fe200078e020f */
[----:B------:R-:W-:Y:S02]  /*12420*/  LDSM.16.M88.4 R132, [R206+0xc100] ;  /* 0x00c10000ce84783b */ /* 0x000fe40000000200 */
[----:B------:R-:W-:Y:S01]  /*12430*/  @!P6 IADD3 R19, P0, R13, R183, RZ ;  /* 0x000000b70d13e210 */ /* 0x000fe20007f1e0ff */
[----:B------:R-:W-:Y:S01]  /*12440*/  @!P6 IMAD.IADD R15, R9, 0x1, R15 ;  /* 0x00000001090fe824 */ /* 0x000fe200078e020f */
[C---:B------:R-:W-:Y:S02]  /*12450*/  @!P6 IADD3 R9, P5, R13.reuse, R208, RZ ;  /* 0x000000d00d09e210 */ /* 0x040fe40007fbe0ff */
[----:B------:R-:W-:Y:S01]  /*12460*/  @!P6 IADD3 R11, P4, R13, R220, RZ ;  /* 0x000000dc0d0be210 */ /* 0x000fe20007f9e0ff */
[----:B------:R-:W1:Y:S01]  /*12470*/  LDSM.16.M88.4 R136, [R205+0x6100] ;  /* 0x00610000cd88783b */ /* 0x000e620000000200 */
[----:B------:R-:W-:Y:S04]  /*12480*/  @!P6 SHF.L.U64.HI R15, R8, 0x6, R15 ;  /* 0x00000006080fe819 */ /* 0x000fe8000001020f */
[C---:B------:R-:W-:Y:S01]  /*12490*/  @!P6 IADD3.X R10, R15.reuse, R225, RZ, P0, !PT ;  /* 0x000000e10f0ae210 */ /* 0x040fe200007fe4ff */
[----:B------:R-:W-:Y:S01]  /*124a0*/  @!P6 IMAD.X R0, R15, 0x1, R215, P5 ;  /* 0x000000010f00e824 */ /* 0x000fe200028e06d7 */
[----:B------:R-:W2:Y:S01]  /*124b0*/  LDSM.16.M88.4 R140, [R205+0x6900] ;  /* 0x00690000cd8c783b */ /* 0x000ea20000000200 */
[----:B------:R-:W-:Y:S01]  /*124c0*/  @!P6 LEA R16, P5, R9, c[0x0][0x1f8], 0x1 ;  /* 0x00007e000910ea11 */ /* 0x000fe200078a08ff */
[----:B------:R-:W-:Y:S01]  /*124d0*/  @!P6 IMAD.X R8, R15, 0x1, R226, P4 ;  /* 0x000000010f08e824 */ /* 0x000fe200020e06e2 */
[----:B------:R-:W-:Y:S02]  /*124e0*/  @!P6 LEA R24, P0, R19, c[0x0][0x1f8], 0x1 ;  /* 0x00007e001318ea11 */ /* 0x000fe400078008ff */
[----:B------:R-:W-:Y:S02]  /*124f0*/  @!P6 LEA R20, P4, R11, c[0x0][0x1f8], 0x1 ;  /* 0x00007e000b14ea11 */ /* 0x000fe400078808ff */
[----:B------:R-:W3:Y:S01]  /*12500*/  LDSM.16.M88.4 R144, [R205+0x7100] ;  /* 0x00710000cd90783b */ /* 0x000ee20000000200 */
[----:B------:R-:W-:Y:S02]  /*12510*/  @!P6 LEA.HI.X R17, R9, c[0x0][0x1fc], R0, 0x1, P5 ;  /* 0x00007f000911ea11 */ /* 0x000fe400028f0c00 */
[----:B------:R-:W-:Y:S02]  /*12520*/  @!P6 LEA.HI.X R25, R19, c[0x0][0x1fc], R10, 0x1, P0 ;  /* 0x00007f001319ea11 */ /* 0x000fe400000f0c0a */
[C---:B------:R-:W-:Y:S02]  /*12530*/  @!P6 LEA R13, P0, R222.reuse, R13, 0x5 ;  /* 0x0000000dde0de211 */ /* 0x040fe400078028ff */
[----:B------:R-:W4:Y:S01]  /*12540*/  LDSM.16.M88.4 R148, [R205+0x7900] ;  /* 0x00790000cd94783b */ /* 0x000f220000000200 */
[----:B------:R-:W-:Y:S02]  /*12550*/  @!P6 LEA.HI.X R21, R11, c[0x0][0x1fc], R8, 0x1, P4 ;  /* 0x00007f000b15ea11 */ /* 0x000fe400020f0c08 */
[C---:B------:R-:W-:Y:S02]  /*12560*/  @!P6 IADD3 R9, P5, R13.reuse, R208, RZ ;  /* 0x000000d00d09e210 */ /* 0x040fe40007fbe0ff */
[----:B------:R-:W-:Y:S02]  /*12570*/  @!P6 LEA.HI.X R15, R222, R15, R227, 0x5, P0 ;  /* 0x0000000fde0fe211 */ /* 0x000fe400000f2ce3 */
[----:B------:R-:W-:Y:S01]  /*12580*/  LDSM.16.M88.4 R152, [R202+0xc100] ;  /* 0x00c10000ca98783b */ /* 0x000fe20000000200 */
[C---:B------:R-:W-:Y:S02]  /*12590*/  @!P6 IADD3 R11, P4, R13.reuse, R220, RZ ;  /* 0x000000dc0d0be210 */ /* 0x040fe40007f9e0ff */
[----:B------:R-:W-:Y:S01]  /*125a0*/  @!P6 IADD3 R13, P0, R13, R183, RZ ;  /* 0x000000b70d0de210 */ /* 0x000fe20007f1e0ff */
[----:B------:R-:W-:Y:S01]  /*125b0*/  @!P6 IMAD.X R0, R15, 0x1, R215, P5 ;  /* 0x000000010f00e824 */ /* 0x000fe200028e06d7 */
[----:B------:R-:W-:Y:S01]  /*125c0*/  @!P6 LEA R32, P5, R9, c[0x0][0x1f8], 0x1 ;  /* 0x00007e000920ea11 */ /* 0x000fe200078a08ff */
[----:B------:R-:W-:Y:S01]  /*125d0*/  @!P6 IMAD.X R8, R15, 0x1, R226, P4 ;  /* 0x000000010f08e824 */ /* 0x000fe200020e06e2 */
[----:B------:R-:W5:Y:S01]  /*125e0*/  LDSM.16.M88.4 R156, [R204] ;  /* 0x00000000cc9c783b */ /* 0x000f620000000200 */
[----:B------:R-:W-:Y:S01]  /*125f0*/  @!P6 LEA R232, P4, R11, c[0x0][0x1f8], 0x1 ;  /* 0x00007e000be8ea11 */ /* 0x000fe200078808ff */
[----:B------:R-:W-:Y:S01]  /*12600*/  @!P6 IMAD.X R10, R15, 0x1, R225, P0 ;  /* 0x000000010f0ae824 */ /* 0x000fe200000e06e1 */
[----:B------:R-:W-:Y:S01]  /*12610*/  @!P6 LEA R230, P0, R13, c[0x0][0x1f8], 0x1 ;  /* 0x00007e000de6ea11 */ /* 0x000fe200078008ff */
[C---:B-1----:R-:W-:Y:S03]  /*12620*/  HMMA.16816.F32 R4, R132.reuse, R136, RZ ;  /* 0x000000888404723c */ /* 0x042fe600000018ff */
[----:B------:R-:W1:Y:S01]  /*12630*/  LDSM.16.M88.4 R160, [R195] ;  /* 0x00000000c3a0783b */ /* 0x000e620000000200 */
[----:B------:R-:W-:Y:S02]  /*12640*/  @!P6 LEA.HI.X R33, R9, c[0x0][0x1fc], R0, 0x1, P5 ;  /* 0x00007f000921ea11 */ /* 0x000fe400028f0c00 */
[----:B------:R-:W-:Y:S02]  /*12650*/  @!P6 LEA.HI.X R233, R11, c[0x0][0x1fc], R8, 0x1, P4 ;  /* 0x00007f000be9ea11 */ /* 0x000fe400020f0c08 */
[----:B------:R-:W-:Y:S02]  /*12660*/  @!P6 LEA.HI.X R231, R13, c[0x0][0x1fc], R10, 0x1, P0 ;  /* 0x00007f000de7ea11 */ /* 0x000fe400000f0c0a */
[C---:B------:R-:W-:Y:S01]  /*12670*/  HMMA.16816.F32 R8, R132.reuse, R138, RZ ;  /* 0x0000008a8408723c */ /* 0x040fe200000018ff */
[----:B------:R-:W1:Y:S07]  /*12680*/  LDSM.16.M88.4 R164, [R194] ;  /* 0x00000000c2a4783b */ /* 0x000e6e0000000200 */
[C---:B--2---:R-:W-:Y:S01]  /*12690*/  HMMA.16816.F32 R12, R132.reuse, R140, RZ ;  /* 0x0000008c840c723c */ /* 0x044fe200000018ff */
[----:B------:R-:W2:Y:S07]  /*126a0*/  LDSM.16.M88.4 R168, [R193] ;  /* 0x00000000c1a8783b */ /* 0x000eae0000000200 */
[----:B------:R-:W-:Y:S01]  /*126b0*/  @!PT LDS RZ, [RZ] ;  /* 0x00000000fffff984 */ /* 0x000fe20000000800 */
[----:B------:R-:W-:Y:S01]  /*126c0*/  @!PT LDS RZ, [RZ] ;  /* 0x00000000fffff984 */ /* 0x000fe20000000800 */
[----:B------:R-:W-:Y:S01]  /*126d0*/  @!PT LDS RZ, [RZ] ;  /* 0x00000000fffff984 */ /* 0x000fe20000000800 */
[----:B------:R1:W-:Y:S07]  /*126e0*/  @!P6 LDGSTS.E.BYPASS.LTC128B.128 [R207+0x100], [R16.64], !P3 ;  /* 0x0010000010cfefae */ /* 0x0003ee000d901d5c */
[----:B------:R3:W-:Y:S07]  /*126f0*/  @!P6 LDGSTS.E.BYPASS.LTC128B.128 [R207+0x2100], [R20.64], !P2 ;  /* 0x0210000014cfefae */ /* 0x0007ee000d101d5c */
[----:B------:R2:W-:Y:S07]  /*12700*/  @!P6 LDGSTS.E.BYPASS.LTC128B.128 [R207+0x4100], [R24.64], !P1 ;  /* 0x0410000018cfefae */ /* 0x0005ee000c901d5c */
[----:B------:R4:W-:Y:S01]  /*12710*/  @!P6 LDGSTS.E.BYPASS.LTC128B.128 [R207+0x1100], [R32.64], !P3 ;  /* 0x0110000020cfefae */ /* 0x0009e2000d901d5c */
[C---:B-1----:R-:W-:Y:S06]  /*12720*/  HMMA.16816.F32 R16, R132.reuse, R142, RZ ;  /* 0x0000008e8410723c */ /* 0x042fec00000018ff */
[----:B------:R1:W-:Y:S02]  /*12730*/  @!P6 LDGSTS.E.BYPASS.LTC128B.128 [R207+0x3100], [R232.64], !P2 ;  /* 0x03100000e8cfefae */ /* 0x0003e4000d101d5c */
[C---:B---3--:R-:W-:Y:S05]  /*12740*/  HMMA.16816.F32 R20, R132.reuse, R144, RZ ;  /* 0x000000908414723c */ /* 0x048fea00000018ff */
[----:B------:R3:W-:Y:S01]  /*12750*/  @!P6 LDGSTS.E.BYPASS.LTC128B.128 [R207+0x5100], [R230.64], !P1 ;  /* 0x05100000e6cfefae */ /* 0x0007e2000c901d5c */
[----:B------:R-:W-:Y:S02]  /*12760*/  ISETP.GT.AND P6, PT, R228, UR8, PT ;  /* 0x00000008e4007c0c */ /* 0x000fe4000bfc4270 */
[C---:B--2---:R-:W-:Y:S04]  /*12770*/  HMMA.16816.F32 R24, R132.reuse, R146, RZ ;  /* 0x000000928418723c */ /* 0x044fe800000018ff */
[----:B------:R-:W-:Y:S04]  /*12780*/  LDSM.16.M88.4 R172, [R201+0xc100] ;  /* 0x00c10000c9ac783b */ /* 0x000fe80000000200 */
[C---:B----4-:R-:W-:Y:S03]  /*12790*/  HMMA.16816.F32 R28, R132.reuse, R148, RZ ;  /* 0x00000094841c723c */ /* 0x050fe600000018ff */
[----:B------:R-:W0:Y:S05]  /*127a0*/  LDGDEPBAR ;  /* 0x00000000000079af */ /* 0x000e2a0000000000 */
[----:B------:R-:W-:Y:S02]  /*127b0*/  HMMA.16816.F32 R32, R132, R150, RZ ;  /* 0x000000968420723c */ /* 0x000fe400000018ff */
[----:B------:R-:W2:Y:S06]  /*127c0*/  LDSM.16.M88.4 R176, [R200+0x6100] ;  /* 0x00610000c8b0783b */ /* 0x000eac0000000200 */
[C---:B-----5:R-:W-:Y:S01]  /*127d0*/  HMMA.16816.F32 R4, R152.reuse, R156, R4 ;  /* 0x0000009c9804723c */ /* 0x060fe20000001804 */
[----:B------:R-:W4:Y:S07]  /*127e0*/  LDSM.16.M88.4 R132, [R200+0x6900] ;  /* 0x00690000c884783b */ /* 0x000f2e0000000200 */
[C---:B------:R-:W-:Y:S01]  /*127f0*/  HMMA.16816.F32 R8, R152.reuse, R158, R8 ;  /* 0x0000009e9808723c */ /* 0x040fe20000001808 */
[----:B------:R-:W5:Y:S07]  /*12800*/  LDSM.16.M88.4 R136, [R200+0x7100] ;  /* 0x00710000c888783b */ /* 0x000f6e0000000200 */
[C---:B------:R-:W-:Y:S01]  /*12810*/  HMMA.16816.F32 R12, R152.reuse, R160, R12 ;  /* 0x000000a0980c723c */ /* 0x040fe2000000180c */
[----:B------:R-:W1:Y:S07]  /*12820*/  LDSM.16.M88.4 R140, [R200+0x7900] ;  /* 0x00790000c88c783b */ /* 0x000e6e0000000200 */
[C---:B------:R-:W-:Y:S01]  /*12830*/  HMMA.16816.F32 R16, R152.reuse, R162, R16 ;  /* 0x000000a29810723c */ /* 0x040fe20000001810 */
[----:B------:R-:W-:Y:S07]  /*12840*/  LDSM.16.M88.4 R144, [R199+0xc100] ;  /* 0x00c10000c790783b */ /* 0x000fee0000000200 */
[C---:B------:R-:W-:Y:S01]  /*12850*/  HMMA.16816.F32 R20, R152.reuse, R164, R20 ;  /* 0x000000a49814723c */ /* 0x040fe20000001814 */
[----:B------:R-:W1:Y:S07]  /*12860*/  LDSM.16.M88.4 R148, [R192] ;  /* 0x00000000c094783b */ /* 0x000e6e0000000200 */
[C---:B------:R-:W-:Y:S01]  /*12870*/  HMMA.16816.F32 R24, R152.reuse, R166, R24 ;  /* 0x000000a69818723c */ /* 0x040fe20000001818 */
[----:B------:R-:W-:Y:S07]  /*12880*/  LDSM.16.M88.4 R156, [R192+0x1000] ;  /* 0x00100000c09c783b */ /* 0x000fee0000000200 */
[C---:B------:R-:W-:Y:S01]  /*12890*/  HMMA.16816.F32 R28, R152.reuse, R168, R28 ;  /* 0x000000a8981c723c */ /* 0x040fe2000000181c */
[----:B------:R-:W-:Y:S07]  /*128a0*/  LDSM.16.M88.4 R160, [R192+0x1800] ;  /* 0x00180000c0a0783b */ /* 0x000fee0000000200 */
[----:B------:R-:W-:Y:S01]  /*128b0*/  HMMA.16816.F32 R32, R152, R170, R32 ;  /* 0x000000aa9820723c */ /* 0x000fe20000001820 */
[----:B------:R-:W1:Y:S07]  /*128c0*/  LDSM.16.M88.4 R152, [R192+0x800] ;  /* 0x00080000c098783b */ /* 0x000e6e0000000200 */
[C---:B--2---:R-:W-:Y:S01]  /*128d0*/  HMMA.16816.F32 R4, R172.reuse, R176, R4 ;  /* 0x000000b0ac04723c */ /* 0x044fe20000001804 */
[----:B------:R-:W-:Y:S07]  /*128e0*/  LDSM.16.M88.4 R164, [R206+0x10100] ;  /* 0x01010000cea4783b */ /* 0x000fee0000000200 */
[C---:B------:R-:W-:Y:S01]  /*128f0*/  HMMA.16816.F32 R8, R172.reuse, R178, R8 ;  /* 0x000000b2ac08723c */ /* 0x040fe20000001808 */
[----:B------:R-:W2:Y:S07]  /*12900*/  LDSM.16.M88.4 R168, [R205+0x8100] ;  /* 0x00810000cda8783b */ /* 0x000eae0000000200 */
[C---:B----4-:R-:W-:Y:S01]  /*12910*/  HMMA.16816.F32 R12, R172.reuse, R132, R12 ;  /* 0x00000084ac0c723c */ /* 0x050fe2000000180c */
[----:B------:R-:W-:Y:S07]  /*12920*/  LDSM.16.M88.4 R176, [R191] ;  /* 0x00000000bfb0783b */ /* 0x000fee0000000200 */
[C---:B------:R-:W-:Y:S01]  /*12930*/  HMMA.16816.F32 R16, R172.reuse, R134, R16 ;  /* 0x00000086ac10723c */ /* 0x040fe20000001810 */
[----:B------:R-:W4:Y:S07]  /*12940*/  LDSM.16.M88.4 R132, [R205+0x8900] ;  /* 0x00890000cd84783b */ /* 0x000f2e0000000200 */
[C---:B-----5:R-:W-:Y:S08]  /*12950*/  HMMA.16816.F32 R20, R172.reuse, R136, R20 ;  /* 0x00000088ac14723c */ /* 0x060ff00000001814 */
[C---:B------:R-:W-:Y:S01]  /*12960*/  HMMA.16816.F32 R24, R172.reuse, R138, R24 ;  /* 0x0000008aac18723c */ /* 0x040fe20000001818 */
[----:B------:R-:W5:Y:S07]  /*12970*/  LDSM.16.M88.4 R136, [R205+0x9100] ;  /* 0x00910000cd88783b */ /* 0x000f6e0000000200 */
[C---:B-1----:R-:W-:Y:S08]  /*12980*/  HMMA.16816.F32 R28, R172.reuse, R140, R28 ;  /* 0x0000008cac1c723c */ /* 0x042ff0000000181c */
[----:B------:R-:W-:Y:S01]  /*12990*/  HMMA.16816.F32 R32, R172, R142, R32 ;  /* 0x0000008eac20723c */ /* 0x000fe20000001820 */
[----:B------:R-:W1:Y:S07]  /*129a0*/  LDSM.16.M88.4 R140, [R205+0x9900] ;  /* 0x00990000cd8c783b */ /* 0x000e6e0000000200 */
[C---:B------:R-:W-:Y:S01]  /*129b0*/  HMMA.16816.F32 R4, R144.reuse, R148, R4 ;  /* 0x000000949004723c */ /* 0x040fe20000001804 */
[----:B------:R-:W1:Y:S07]  /*129c0*/  LDSM.16.M88.4 R172, [R202+0x10100] ;  /* 0x01010000caac783b */ /* 0x000e6e0000000200 */
        /* <DEDUP_REMOVED lines=10> */
[----:B------:R-:W1:Y:S07]  /*12a70*/  LDSM.16.M88.4 R144, [R190] ;  /* 0x00000000be90783b */ /* 0x000e6e0000000200 */
[C---:B--2---:R-:W-:Y:S01]  /*12a80*/  HMMA.16816.F32 R4, R164.reuse, R168, R4 ;  /* 0x000000a8a404723c */ /* 0x044fe20000001804 */
[----:B------:R-:W2:Y:S07]  /*12a90*/  LDSM.16.M88.4 R160, [R200+0x8100] ;  /* 0x00810000c8a0783b */ /* 0x000eae0000000200 */
[C---:B------:R-:W-:Y:S01]  /*12aa0*/  HMMA.16816.F32 R8, R164.reuse, R170, R8 ;  /* 0x000000aaa408723c */ /* 0x040fe20000001808 */
[----:B------:R-:W-:Y:S07]  /*12ab0*/  LDSM.16.M88.4 R168, [R192+0x2000] ;  /* 0x00200000c0a8783b */ /* 0x000fee0000000200 */
[C---:B----4-:R-:W-:Y:S08]  /*12ac0*/  HMMA.16816.F32 R12, R164.reuse, R132, R12 ;  /* 0x00000084a40c723c */ /* 0x050ff0000000180c */
        /* <DEDUP_REMOVED lines=11> */
[----:B------:R-:W-:Y:S07]  /*12b80*/  LDSM.16.M88.4 R176, [R205+0xa100] ;  /* 0x00a10000cdb0783b */ /* 0x000fee0000000200 */
[C---:B------:R-:W-:Y:S08]  /*12b90*/  HMMA.16816.F32 R12, R172.reuse, R144, R12 ;  /* 0x00000090ac0c723c */ /* 0x040ff0000000180c */
        /* <DEDUP_REMOVED lines=8> */
[C---:B--2---:R-:W-:Y:S01]  /*12c20*/  HMMA.16816.F32 R4, R156.reuse, R160, R4 ;  /* 0x000000a09c04723c */ /* 0x044fe20000001804 */
[----:B------:R-:W2:Y:S07]  /*12c30*/  LDSM.16.M88.4 R172, [R206+0x14100] ;  /* 0x01410000ceac783b */ /* 0x000eae0000000200 */
[C---:B------:R-:W-:Y:S01]  /*12c40*/  HMMA.16816.F32 R8, R156.reuse, R162, R8 ;  /* 0x000000a29c08723c */ /* 0x040fe20000001808 */
[----:B------:R-:W-:Y:S07]  /*12c50*/  LDSM.16.M88.4 R160, [R187] ;  /* 0x00000000bba0783b */ /* 0x000fee0000000200 */
        /* <DEDUP_REMOVED lines=37> */
[C---:B------:R-:W-:Y:S08]  /*12eb0*/  HMMA.16816.F32 R8, R156.reuse, R162, R8 ;  /* 0x000000a29c08723c */ /* 0x040ff00000001808 */
[C---:B------:R-:W-:Y:S08]  /*12ec0*/  HMMA.16816.F32 R12, R156.reuse, R144, R12 ;  /* 0x000000909c0c723c */ /* 0x040ff0000000180c */
[C---:B------:R-:W-:Y:S08]  /*12ed0*/  HMMA.16816.F32 R16, R156.reuse, R146, R16 ;  /* 0x000000929c10723c */ /* 0x040ff00000001810 */
[C---:B------:R-:W-:Y:S08]  /*12ee0*/  HMMA.16816.F32 R20, R156.reuse, R148, R20 ;  /* 0x000000949c14723c */ /* 0x040ff00000001814 */
[C---:B------:R-:W-:Y:S08]  /*12ef0*/  HMMA.16816.F32 R24, R156.reuse, R150, R24 ;  /* 0x000000969c18723c */ /* 0x040ff00000001818 */
[C---:B------:R-:W-:Y:S08]  /*12f00*/  HMMA.16816.F32 R28, R156.reuse, R152, R28 ;  /* 0x000000989c1c723c */ /* 0x040ff0000000181c */
[----:B------:R-:W-:Y:S08]  /*12f10*/  HMMA.16816.F32 R32, R156, R154, R32 ;  /* 0x0000009a9c20723c */ /* 0x000ff00000001820 */
[C---:B--2---:R-:W-:Y:S08]  /*12f20*/  HMMA.16816.F32 R4, R164.reuse, R168, R4 ;  /* 0x000000a8a404723c */ /* 0x044ff00000001804 */
[C---:B------:R-:W-:Y:S08]  /*12f30*/  HMMA.16816.F32 R8, R164.reuse, R170, R8 ;  /* 0x000000aaa408723c */ /* 0x040ff00000001808 */
[C---:B----4-:R-:W-:Y:S08]  /*12f40*/  HMMA.16816.F32 R12, R164.reuse, R132, R12 ;  /* 0x00000084a40c723c */ /* 0x050ff0000000180c */
[C---:B------:R-:W-:Y:S01]  /*12f50*/  HMMA.16816.F32 R16, R164.reuse, R134, R16 ;  /* 0x00000086a410723c */ /* 0x040fe20000001810 */
[----:B------:R-:W2:Y:S07]  /*12f60*/  LDSM.16.M88.4 R132, [R192+0x4800] ;  /* 0x00480000c084783b */ /* 0x000eae0000000200 */
[C---:B-----5:R-:W-:Y:S08]  /*12f70*/  HMMA.16816.F32 R20, R164.reuse, R136, R20 ;  /* 0x00000088a414723c */ /* 0x060ff00000001814 */
[C---:B------:R-:W-:Y:S01]  /*12f80*/  HMMA.16816.F32 R24, R164.reuse, R138, R24 ;  /* 0x0000008aa418723c */ /* 0x040fe20000001818 */
[----:B------:R-:W4:Y:S07]  /*12f90*/  LDSM.16.M88.4 R136, [R192+0x5000] ;  /* 0x00500000c088783b */ /* 0x000f2e0000000200 */
[C---:B-1----:R-:W-:Y:S08]  /*12fa0*/  HMMA.16816.F32 R28, R164.reuse, R140, R28 ;  /* 0x0000008ca41c723c */ /* 0x042ff0000000181c */
[----:B------:R-:W-:Y:S08]  /*12fb0*/  HMMA.16816.F32 R32, R164, R142, R32 ;  /* 0x0000008ea420723c */ /* 0x000ff00000001820 */
[C---:B------:R-:W-:Y:S08]  /*12fc0*/  HMMA.16816.F32 R4, R172.reuse, R176, R4 ;  /* 0x000000b0ac04723c */ /* 0x040ff00000001804 */
[C---:B------:R-:W-:Y:S08]  /*12fd0*/  HMMA.16816.F32 R8, R172.reuse, R178, R8 ;  /* 0x000000b2ac08723c */ /* 0x040ff00000001808 */
[C---:B--2---:R-:W-:Y:S08]  /*12fe0*/  HMMA.16816.F32 R12, R172.reuse, R132, R12 ;  /* 0x00000084ac0c723c */ /* 0x044ff0000000180c */
[C---:B------:R-:W-:Y:S04]  /*12ff0*/  HMMA.16816.F32 R16, R172.reuse, R134, R16 ;  /* 0x00000086ac10723c */ /* 0x040fe80000001810 */
[----:B------:R-:W-:Y:S02]  /*13000*/  FMUL.FTZ R178, R4, c[0x0][0x320] ;  /* 0x0000c80004b27a20 */ /* 0x000fe40000410000 */
[----:B------:R-:W-:Y:S02]  /*13010*/  FMUL.FTZ R181, R5, c[0x0][0x320] ;  /* 0x0000c80005b57a20 */ /* 0x000fe40000410000 */
[----:B------:R-:W-:Y:S01]  /*13020*/  FMUL.FTZ R9, R9, c[0x0][0x320] ;  /* 0x0000c80009097a20 */ /* 0x000fe20000410000 */
[C---:B----4-:R-:W-:Y:S01]  /*13030*/  HMMA.16816.F32 R20, R172.reuse, R136, R20 ;  /* 0x00000088ac14723c */ /* 0x050fe20000001814 */
[----:B------:R-:W1:Y:S02]  /*13040*/  MUFU.TANH R178, R178 ;  /* 0x000000b200b27308 */ /* 0x000e640000002400 */
[----:B------:R-:W-:Y:S02]  /*13050*/  FMUL.FTZ R10, R10, c[0x0][0x320] ;  /* 0x0000c8000a0a7a20 */ /* 0x000fe40000410000 */
[----:B------:R-:W-:Y:S02]  /*13060*/  FMUL.FTZ R11, R11, c[0x0][0x320] ;  /* 0x0000c8000b0b7a20 */ /* 0x000fe40000410000 */
[----:B------:R-:W-:Y:S01]  /*13070*/  FMUL.FTZ R229, R8, c[0x0][0x320] ;  /* 0x0000c80008e57a20 */ /* 0x000fe20000410000 */
[C---:B------:R-:W-:Y:S03]  /*13080*/  HMMA.16816.F32 R24, R172.reuse, R138, R24 ;  /* 0x0000008aac18723c */ /* 0x040fe60000001818 */
[----:B---3--:R-:W2:Y:S01]  /*13090*/  MUFU.TANH R230, R9 ;  /* 0x0000000900e67308 */ /* 0x008ea20000002400 */
[----:B------:R-:W-:Y:S02]  /*130a0*/  FMUL.FTZ R232, R12, c[0x0][0x320] ;  /* 0x0000c8000ce87a20 */ /* 0x000fe40000410000 */
[----:B------:R-:W-:Y:S02]  /*130b0*/  FMUL.FTZ R12, R15, c[0x0][0x320] ;  /* 0x0000c8000f0c7a20 */ /* 0x000fe40000410000 */
[----:B------:R-:W-:Y:S04]  /*130c0*/  FMUL.FTZ R17, R17, c[0x0][0x320] ;  /* 0x0000c80011117a20 */ /* 0x000fe80000410000 */
[----:B------:R-:W-:Y:S01]  /*130d0*/  FMUL.FTZ R15, R18, c[0x0][0x320] ;  /* 0x0000c800120f7a20 */ /* 0x000fe20000410000 */
[----:B------:R-:W3:Y:S01]  /*130e0*/  MUFU.TANH R177, R10 ;  /* 0x0000000a00b17308 */ /* 0x000ee20000002400 */
[----:B------:R-:W-:Y:S02]  /*130f0*/  FMUL.FTZ R231, R13, c[0x0][0x320] ;  /* 0x0000c8000de77a20 */ /* 0x000fe40000410000 */
[----:B------:R-:W-:Y:S02]  /*13100*/  FMUL.FTZ R18, R22, c[0x0][0x320] ;  /* 0x0000c80016127a20 */ /* 0x000fe40000410000 */
[----:B------:R-:W-:Y:S02]  /*13110*/  FMUL.FTZ R13, R14, c[0x0][0x320] ;  /* 0x0000c8000e0d7a20 */ /* 0x000fe40000410000 */
[----:B------:R-:W-:Y:S02]  /*13120*/  FMUL.FTZ R14, R19, c[0x0][0x320] ;  /* 0x0000c800130e7a20 */ /* 0x000fe40000410000 */
[----:B------:R-:W-:Y:S01]  /*13130*/  FMUL.FTZ R19, R21, c[0x0][0x320] ;  /* 0x0000c80015137a20 */ /* 0x000fe20000410000 */
[----:B------:R4:W1:Y:S01]  /*13140*/  MUFU.TANH R179, R11 ;  /* 0x0000000b00b37308 */ /* 0x0008620000002400 */
[----:B------:R-:W-:Y:S01]  /*13150*/  FMUL.FTZ R22, R24, c[0x0][0x320] ;  /* 0x0000c80018167a20 */ /* 0x000fe20000410000 */
[----:B------:R-:W-:Y:S01]  /*13160*/  @P6 IADD3 R24, R228, -0x1, RZ ;  /* 0xffffffffe4186810 */ /* 0x000fe20007ffe0ff */
[----:B------:R-:W-:Y:S02]  /*13170*/  FMUL.FTZ R21, R25, c[0x0][0x320] ;  /* 0x0000c80019157a20 */ /* 0x000fe40000410000 */
[----:B------:R-:W-:Y:S02]  /*13180*/  FMUL.FTZ R234, R20, c[0x0][0x320] ;  /* 0x0000c80014ea7a20 */ /* 0x000fe40000410000 */
[----:B------:R-:W-:Y:S02]  /*13190*/  FMUL.FTZ R0, R6, c[0x0][0x320] ;  /* 0x0000c80006007a20 */ /* 0x000fe40000410000 */
[----:B------:R-:W-:Y:S01]  /*131a0*/  FMUL.FTZ R176, R7, c[0x0][0x320] ;  /* 0x0000c80007b07a20 */ /* 0x000fe20000410000 */
[----:B------:R5:W1:Y:S01]  /*131b0*/  MUFU.TANH R233, R17 ;  /* 0x0000001100e97308 */ /* 0x000a620000002400 */
[----:B------:R-:W-:Y:S09]  /*131c0*/  FMUL.FTZ R235, R16, c[0x0][0x320] ;  /* 0x0000c80010eb7a20 */ /* 0x000ff20000410000 */
[----:B------:R1:W1:Y:S01]  /*131d0*/  MUFU.TANH R20, R234 ;  /* 0x000000ea00147308 */ /* 0x0002620000002400 */
[----:B----4-:R-:W4:Y:S01]  /*131e0*/  LDSM.16.M88.4 R8, [R192+0x5800] ;  /* 0x00580000c008783b */ /* 0x010f220000000200 */
[----:B------:R-:W-:Y:S08]  /*131f0*/  DEPBAR.LE SB0, 0x0 ;  /* 0x000080000000791a */ /* 0x000ff00000000000 */
[----:B------:R-:W2:Y:S01]  /*13200*/  MUFU.TANH R181, R181 ;  /* 0x000000b500b57308 */ /* 0x000ea20000002400 */
[----:B------:R-:W-:Y:S01]  /*13210*/  BAR.SYNC.DEFER_BLOCKING 0x0 ;  /* 0x0000000000007b1d */ /* 0x000fe20000010000 */
[----:B-----5:R-:W-:Y:S01]  /*13220*/  FMUL.FTZ R17, R23, c[0x0][0x320] ;  /* 0x0000c80017117a20 */ /* 0x020fe20000410000 */
[----:B------:R-:W-:Y:S07]  /*13230*/  @P6 SHF.R.S32.HI R23, RZ, 0x1f, R24 ;  /* 0x0000001fff176819 */ /* 0x000fee0000011418 */
[----:B------:R-:W2:Y:S01]  /*13240*/  MUFU.TANH R0, R0 ;  /* 0x0000000000007308 */ /* 0x000ea20000002400 */
[----:B------:R-:W-:Y:S01]  /*13250*/  @P6 IMAD R23, R23, c[0x0][0x1e0], RZ ;  /* 0x0000780017176a24 */ /* 0x000fe200078e02ff */
[----:B-1----:R-:W-:Y:S03]  /*13260*/  MOV R234, R212 ;  /* 0x000000d400ea7202 */ /* 0x002fe60000000f00 */
[----:B------:R-:W-:Y:S05]  /*13270*/  @P6 IMAD R23, R24, c[0x0][0x1e4], R23 ;  /* 0x0000790018176a24 */ /* 0x000fea00078e0217 */
[----:B------:R-:W1:Y:S10]  /*13280*/  MUFU.TANH R176, R176 ;  /* 0x000000b000b07308 */ /* 0x000e740000002400 */
[----:B------:R-:W1:Y:S01]  /*13290*/  MUFU.TANH R229, R229 ;  /* 0x000000e500e57308 */ /* 0x000e620000002400 */
[C---:B----4-:R-:W-:Y:S09]  /*132a0*/  HMMA.16816.F32 R28, R172.reuse, R8, R28 ;  /* 0x00000008ac1c723c */ /* 0x050ff2000000181c */
[----:B------:R-:W4:Y:S03]  /*132b0*/  MUFU.TANH R232, R232 ;  /* 0x000000e800e87308 */ /* 0x000f260000002400 */
[----:B------:R-:W-:Y:S01]  /*132c0*/  FMUL.FTZ R9, R26, c[0x0][0x320] ;  /* 0x0000c8001a097a20 */ /* 0x000fe20000410000 */
[----:B------:R-:W-:Y:S03]  /*132d0*/  HMMA.16816.F32 R32, R172, R10, R32 ;  /* 0x0000000aac20723c */ /* 0x000fe60000001820 */
[----:B------:R-:W-:Y:S02]  /*132e0*/  FMUL.FTZ R8, R27, c[0x0][0x320] ;  /* 0x0000c8001b087a20 */ /* 0x000fe40000410000 */
[----:B------:R-:W-:Y:S01]  /*132f0*/  @P6 IMAD.WIDE.U32 R26, R24, c[0x0][0x1e0], RZ ;  /* 0x00007800181a6a25 */ /* 0x000fe200078e00ff */
[----:B------:R-:W1:Y:S06]  /*13300*/  MUFU.TANH R231, R231 ;  /* 0x000000e700e77308 */ /* 0x000e6c0000002400 */
[C---:B------:R-:W-:Y:S01]  /*13310*/  @P6 SHF.L.U32 R25, R26.reuse, 0x6, RZ ;  /* 0x000000061a196819 */ /* 0x040fe200000006ff */
[----:B------:R-:W-:Y:S03]  /*13320*/  @P6 IMAD.IADD R23, R27, 0x1, R23 ;  /* 0x000000011b176824 */ /* 0x000fe600078e0217 */
[----:B------:R-:W-:Y:S01]  /*13330*/  @P6 IADD3 R24, P4, R25, R210, RZ ;  /* 0x000000d219186210 */ /* 0x000fe20007f9e0ff */
[----:B------:R-:W-:Y:S01]  /*13340*/  FMUL.FTZ R27, R29, c[0x0][0x320] ;  /* 0x0000c8001d1b7a20 */ /* 0x000fe20000410000 */
[----:B------:R-:W1:Y:S01]  /*13350*/  MUFU.TANH R13, R13 ;  /* 0x0000000d000d7308 */ /* 0x000e620000002400 */
[----:B------:R-:W-:Y:S01]  /*13360*/  @P6 SHF.L.U64.HI R23, R26, 0x6, R23 ;  /* 0x000000061a176819 */ /* 0x000fe20000010217 */
[----:B------:R-:W-:Y:S01]  /*13370*/  FMUL.FTZ R31, R31, c[0x0][0x320] ;  /* 0x0000c8001f1f7a20 */ /* 0x000fe20000410000 */
[----:B------:R-:W-:Y:S01]  /*13380*/  @P6 LEA R236, P0, R24, c[0x0][0x1c8], 0x1 ;  /* 0x0000720018ec6a11 */ /* 0x000fe200078008ff */
[----:B------:R-:W-:Y:S02]  /*13390*/  FMUL.FTZ R28, R28, c[0x0][0x320] ;  /* 0x0000c8001c1c7a20 */ /* 0x000fe40000410000 */
[----:B------:R-:W-:Y:S01]  /*133a0*/  @P6 IMAD.X R29, R23, 0x1, R217, P4 ;  /* 0x00000001171d6824 */ /* 0x000fe200020e06d9 */
[----:B------:R-:W-:Y:S01]  /*133b0*/  @P6 IADD3 R26, P4, R25, R182, RZ ;  /* 0x000000b6191a6210 */ /* 0x000fe20007f9e0ff */
[----:B------:R-:W-:Y:S02]  /*133c0*/  FMUL.FTZ R32, R32, c[0x0][0x320] ;  /* 0x0000c80020207a20 */ /* 0x000fe40000410000 */
[----:B------:R-:W1:Y:S01]  /*133d0*/  MUFU.TANH R12, R12 ;  /* 0x0000000c000c7308 */ /* 0x000e620000002400 */
[----:B------:R-:W-:Y:S01]  /*133e0*/  @P6 LEA.HI.X R237, R24, c[0x0][0x1cc], R29, 0x1, P0 ;  /* 0x0000730018ed6a11 */ /* 0x000fe200000f0c1d */
[--C-:B------:R-:W-:Y:S01]  /*133f0*/  @P6 IMAD.X R29, R23, 0x1, R224.reuse, P4 ;  /* 0x00000001171d6824 */ /* 0x100fe200020e06e0 */
[----:B------:R-:W-:Y:S01]  /*13400*/  @P6 LEA R238, P5, R26, c[0x0][0x1c8], 0x1 ;  /* 0x000072001aee6a11 */ /* 0x000fe200078a08ff */
[----:B------:R-:W-:Y:S01]  /*13410*/  FMUL.FTZ R24, R30, c[0x0][0x320] ;  /* 0x0000c8001e187a20 */ /* 0x000fe20000410000 */
[----:B------:R-:W-:Y:S01]  /*13420*/  @P6 IADD3 R10, P0, R25, R180, RZ ;  /* 0x000000b4190a6210 */ /* 0x000fe20007f1e0ff */
[----:B------:R-:W-:Y:S01]  /*13430*/  @!PT LDS RZ, [RZ] ;  /* 0x00000000fffff984 */ /* 0x000fe20000000800 */
[----:B------:R-:W-:Y:S01]  /*13440*/  @!PT LDS RZ, [RZ] ;  /* 0x00000000fffff984 */ /* 0x000fe20000000800 */
[----:B------:R-:W-:Y:S01]  /*13450*/  @!PT LDS RZ, [RZ] ;  /* 0x00000000fffff984 */ /* 0x000fe20000000800 */
[----:B------:R1:W-:Y:S01]  /*13460*/  @P6 LDGSTS.E.BYPASS.LTC128B.128 [R207+0x6100], [R236.64], !P3 ;  /* 0x06100000eccf6fae */ /* 0x0003e2000d901d5c */
[----:B------:R-:W-:Y:S02]  /*13470*/  @P6 LEA.HI.X R239, R26, c[0x0][0x1cc], R29, 0x1, P5 ;  /* 0x000073001aef6a11 */ /* 0x000fe400028f0c1d */
[C---:B------:R-:W-:Y:S01]  /*13480*/  @P6 LEA R240, P4, R10.reuse, c[0x0][0x1c8], 0x1 ;  /* 0x000072000af06a11 */ /* 0x040fe200078808ff */
[----:B------:R-:W1:Y:S01]  /*13490*/  MUFU.TANH R16, R235 ;  /* 0x000000eb00107308 */ /* 0x000e620000002400 */
[----:B------:R-:W-:Y:S02]  /*134a0*/  @P6 IADD3.X R11, R23, R223, RZ, P0, !PT ;  /* 0x000000df170b6210 */ /* 0x000fe400007fe4ff */
[----:B------:R1:W-:Y:S01]  /*134b0*/  @P6 LDGSTS.E.BYPASS.LTC128B.128 [R207+0x8100], [R238.64], !P2 ;  /* 0x08100000eecf6fae */ /* 0x0003e2000d101d5c */
[----:B------:R-:W-:Y:S02]  /*134c0*/  @P6 IADD3 R25, P0, R25, UR6, RZ ;  /* 0x0000000619196c10 */ /* 0x000fe4000ff1e0ff */
[----:B------:R-:W-:Y:S02]  /*134d0*/  @P6 LEA.HI.X R241, R10, c[0x0][0x1cc], R11, 0x1, P4 ;  /* 0x000073000af16a11 */ /* 0x000fe400020f0c0b */
[C---:B------:R-:W-:Y:S02]  /*134e0*/  @P6 IADD3 R10, P5, R25.reuse, R210, RZ ;  /* 0x000000d2190a6210 */ /* 0x040fe40007fbe0ff */
[----:B------:R-:W1:Y:S01]  /*134f0*/  MUFU.TANH R15, R15 ;  /* 0x0000000f000f7308 */ /* 0x000e620000002400 */
[----:B------:R1:W-:Y:S01]  /*13500*/  @P6 LDGSTS.E.BYPASS.LTC128B.128 [R207+0xa100], [R240.64], !P1 ;  /* 0x0a100000f0cf6fae */ /* 0x0003e2000c901d5c */
[----:B------:R-:W-:Y:S02]  /*13510*/  @P6 IADD3 R30, P4, R25, R182, RZ ;  /* 0x000000b6191e6210 */ /* 0x000fe40007f9e0ff */
[----:B------:R-:W-:Y:S02]  /*13520*/  @P6 IADD3.X R11, R23, UR7, RZ, P0, !PT ;  /* 0x00000007170b6c10 */ /* 0x000fe400087fe4ff */
[----:B------:R-:W-:Y:S03]  /*13530*/  @P6 IADD3 R26, P0, R25, R180, RZ ;  /* 0x000000b4191a6210 */ /* 0x000fe60007f1e0ff */
[C---:B------:R-:W-:Y:S01]  /*13540*/  @P6 IMAD.X R25, R11.reuse, 0x1, R217, P5 ;  /* 0x000000010b196824 */ /* 0x040fe200028e06d9 */
[----:B------:R5:W1:Y:S01]  /*13550*/  MUFU.TANH R23, R31 ;  /* 0x0000001f00177308 */ /* 0x000a620000002400 */
[----:B------:R-:W-:Y:S01]  /*13560*/  @P6 LEA R244, P5, R10, c[0x0][0x1c8], 0x1 ;  /* 0x000072000af46a11 */ /* 0x000fe200078a08ff */
[C---:B------:R-:W-:Y:S01]  /*13570*/  @P6 IMAD.X R29, R11.reuse, 0x1, R224, P4 ;  /* 0x000000010b1d6824 */ /* 0x040fe200020e06e0 */
[----:B------:R-:W-:Y:S01]  /*13580*/  @P6 LEA R242, P4, R30, c[0x0][0x1c8], 0x1 ;  /* 0x000072001ef26a11 */ /* 0x000fe200078808ff */
[----:B------:R-:W-:Y:S01]  /*13590*/  @P6 IMAD.X R11, R11, 0x1, R223, P0 ;  /* 0x000000010b0b6824 */ /* 0x000fe200000e06df */
[----:B------:R-:W-:Y:S02]  /*135a0*/  @P6 LEA R246, P0, R26, c[0x0][0x1c8], 0x1 ;  /* 0x000072001af66a11 */ /* 0x000fe400078008ff */
[----:B------:R-:W-:Y:S01]  /*135b0*/  @P6 LEA.HI.X R245, R10, c[0x0][0x1cc], R25, 0x1, P5 ;  /* 0x000073000af56a11 */ /* 0x000fe200028f0c19 */
[----:B------:R-:W-:Y:S01]  /*135c0*/  FMUL.FTZ R25, R35, c[0x0][0x320] ;  /* 0x0000c80023197a20 */ /* 0x000fe20000410000 */
[----:B------:R-:W-:Y:S01]  /*135d0*/  @P6 LEA.HI.X R247, R26, c[0x0][0x1cc], R11, 0x1, P0 ;  /* 0x000073001af76a11 */ /* 0x000fe200000f0c0b */
[----:B------:R-:W1:Y:S01]  /*135e0*/  MUFU.TANH R14, R14 ;  /* 0x0000000e000e7308 */ /* 0x000e620000002400 */
[----:B------:R-:W-:Y:S01]  /*135f0*/  @P6 LEA.HI.X R243, R30, c[0x0][0x1cc], R29, 0x1, P4 ;  /* 0x000073001ef36a11 */ /* 0x000fe200020f0c1d */
[----:B------:R1:W-:Y:S01]  /*13600*/  @P6 LDGSTS.E.BYPASS.LTC128B.128 [R207+0x7100], [R244.64], !P3 ;  /* 0x07100000f4cf6fae */ /* 0x0003e2000d901d5c */
[----:B------:R-:W-:Y:S01]  /*13610*/  PLOP3.LUT P0, PT, PT, PT, UP3, 0x80, 0x0 ;  /* 0x000000000000781c */ /* 0x000fe20003f0f038 */
[----:B------:R-:W-:Y:S02]  /*13620*/  FMUL.FTZ R11, R33, c[0x0][0x320] ;  /* 0x0000c800210b7a20 */ /* 0x000fe40000410000 */
[----:B------:R-:W-:Y:S02]  /*13630*/  FMUL.FTZ R26, R34, c[0x0][0x320] ;  /* 0x0000c800221a7a20 */ /* 0x000fe40000410000 */
[----:B------:R-:W-:Y:S01]  /*13640*/  IMAD.SHL.U32 R30, R228, 0x40, RZ ;  /* 0x00000040e41e7824 */ /* 0x000fe200078e00ff */
[----:B------:R1:W-:Y:S01]  /*13650*/  @P6 LDGSTS.E.BYPASS.LTC128B.128 [R207+0x9100], [R242.64], !P2 ;  /* 0x09100000f2cf6fae */ /* 0x0003e2000d101d5c */
[----:B------:R2:W1:Y:S01]  /*13660*/  MUFU.TANH R29, R32 ;  /* 0x00000020001d7308 */ /* 0x0004620000002400 */
[----:B-----5:R-:W-:Y:S05]  /*13670*/  IMAD.U32 R31, RZ, RZ, UR23 ;  /* 0x00000017ff1f7e24 */ /* 0x020fea000f8e00ff */
[----:B------:R1:W-:Y:S01]  /*13680*/  @P6 LDGSTS.E.BYPASS.LTC128B.128 [R207+0xb100], [R246.64], !P1 ;  /* 0x0b100000f6cf6fae */ /* 0x0003e2000c901d5c */
[----:B------:R-:W-:Y:S01]  /*13690*/  @P0 IMAD.MOV.U32 R234, RZ, RZ, R221 ;  /* 0x000000ffffea0224 */ /* 0x000fe200078e00dd */
[----:B------:R-:W-:Y:S02]  /*136a0*/  PLOP3.LUT P0, PT, PT, PT, UP2, 0x40, 0x0 ;  /* 0x000000000000781c */ /* 0x000fe40003f0e828 */
[----:B------:R-:W1:Y:S03]  /*136b0*/  MUFU.TANH R19, R19 ;  /* 0x0000001300137308 */ /* 0x000e660000002400 */
[----:B------:R-:W0:Y:S07]  /*136c0*/  LDGDEPBAR ;  /* 0x00000000000079af */ /* 0x000e2e0000000000 */
[----:B------:R-:W1:Y:S01]  /*136d0*/  MUFU.TANH R18, R18 ;  /* 0x0000001200127308 */ /* 0x000e620000002400 */
[----:B------:R-:W5:Y:S01]  /*136e0*/  SHFL.IDX PT, R10, R234, RZ, 0x1c1f ;  /* 0x001c1fffea0a7589 */ /* 0x000f6200000e0000 */
[----:B--2---:R-:W-:Y:S04]  /*136f0*/  IADD3 R32, -R213, 0x1, -R30 ;  /* 0x00000001d5207810 */ /* 0x004fe80007ffe91e */
[----:B------:R-:W-:Y:S04]  /*13700*/  IADD3 R31, -R31, UR12, R32 ;  /* 0x0000000c1f1f7c10 */ /* 0x000fe8000fffe120 */
[----:B------:R-:W2:Y:S01]  /*13710*/  MUFU.TANH R17, R17 ;  /* 0x0000001100117308 */ /* 0x000ea20000002400 */
[C---:B------:R-:W-:Y:S02]  /*13720*/  IADD3 R32, R31.reuse, c[0x0][0x328], RZ ;  /* 0x0000ca001f207a10 */ /* 0x040fe40007ffe0ff */
[----:B------:R-:W-:Y:S07]  /*13730*/  IADD3 R31, R31, UR4, RZ ;  /* 0x000000041f1f7c10 */ /* 0x000fee000fffe0ff */
[----:B------:R-:W1:Y:S01]  /*13740*/  MUFU.TANH R22, R22 ;  /* 0x0000001600167308 */ /* 0x000e620000002400 */
[----:B-----5:R-:W-:Y:S01]  /*13750*/  IADD3 R34, R32, R10, RZ ;  /* 0x0000000a20227210 */ /* 0x020fe20007ffe0ff */
[----:B------:R-:W-:Y:S08]  /*13760*/  IMAD.IADD R33, R31, 0x1, R10 ;  /* 0x000000011f217824 */ /* 0x000ff000078e020a */
        /* <DEDUP_REMOVED lines=24> */
.L_x_399:
[----:B------:R-:W-:Y:S04]  /*138f0*/  MOV R4, c[0x0][0x32c] ;  /* 0x0000cb0000047a02 */ /* 0x000fe80000000f00 */
[----:B------:R-:W-:Y:S11]  /*13900*/  ISETP.NE.AND P0, PT, R4, 0x1, PT ;  /* 0x000000010400780c */ /* 0x000ff60003f05270 */
[----:B------:R-:W-:Y:S02]  /*13910*/  @!UPT UIADD3 URZ, URZ, URZ, URZ ;  /* 0x0000003f3f3ff290 */ /* 0x000fe4000fffe03f */
[----:B------:R-:W-:Y:S05]  /*13920*/  @P0 IMAD.HI.U32 R4, R5, c[0x0][0x330], RZ ;  /* 0x0000cc0005040a27 */ /* 0x000fea00078e00ff */
[----:B------:R-:W-:Y:S02]  /*13930*/  @P0 SHF.R.U32.HI R5, RZ, c[0x0][0x334], R4 ;  /* 0x0000cd00ff050a19 */ /* 0x000fe40000011604 */
.L_x_400:
[----:B------:R-:W-:Y:S05]  /*13940*/  BSYNC B0 ;  /* 0x0000000000007941 */ /* 0x000fea0003800000 */
.L_x_398:
[----:B------:R-:W-:Y:S04]  /*13950*/  IMAD R4, R5, c[0x0][0x32c], -R30 ;  /* 0x0000cb0005047a24 */ /* 0x000fe800078e0a1e */
[----:B------:R-:W-:Y:S05]  /*13960*/  IMAD.IADD R4, R4, 0x1, -R213 ;  /* 0x0000000104047824 */ /* 0x000fea00078e0ad5 */
[----:B------:R-:W-:Y:S02]  /*13970*/  IADD3 R5, R4, c[0x0][0x32c], RZ ;  /* 0x0000cb0004057a10 */ /* 0x000fe40007ffe0ff */
[----:B------:R-:W-:Y:S02]  /*13980*/  IMNMX R33, R33, R4, !PT ;  /* 0x0000000421217217 */ /* 0x000fe40007800200 */
[----:B------:R-:W-:Y:S02]  /*13990*/  IMNMX R34, R34, R5, PT ;  /* 0x0000000522227217 */ /* 0x000fe40003800200 */
.L_x_397:
[----:B--234-:R-:W-:Y:S01]  /*139a0*/  ISETP.GT.AND P0, PT, R228, -0x1, PT ;  /* 0xffffffffe400780c */ /* 0x01cfe20003f04270 */
[----:B------:R-:W2:Y:S03]  /*139b0*/  SHFL.IDX PT, R7, R234, 0x1, 0x1c1f ;  /* 0x003c1f00ea077f89 */ /* 0x000ea600000e0000 */
[C---:B------:R-:W-:Y:S02]  /*139c0*/  ISETP.GT.AND P4, PT, R33.reuse, 0x1, P0 ;  /* 0x000000012100780c */ /* 0x040fe40000784270 */
[----:B------:R-:W-:Y:S02]  /*139d0*/  ISETP.GT.AND P5, PT, R33, RZ, P0 ;  /* 0x000000ff2100720c */ /* 0x000fe400007a4270 */
[C---:B------:R-:W-:Y:S02]  /*139e0*/  ISETP.LT.OR P4, PT, R34.reuse, 0x2, P4 ;  /* 0x000000022200780c */ /* 0x040fe40002781670 */
[C---:B------:R-:W-:Y:S02]  /*139f0*/  ISETP.LT.OR P5, PT, R34.reuse, 0x1, P5 ;  /* 0x000000012200780c */ /* 0x040fe40002fa1670 */
[----:B------:R-:W-:Y:S02]  /*13a00*/  FSEL R10, R181, -INF , !P4 ;  /* 0xff800000b50a7808 */ /* 0x000fe40006000000 */
[C---:B------:R-:W-:Y:S02]  /*13a10*/  ISETP.GT.AND P4, PT, R33.reuse, 0x10, P0 ;  /* 0x000000102100780c */ /* 0x040fe40000784270 */
[C---:B------:R-:W-:Y:S02]  /*13a20*/  ISETP.GT.AND P6, PT, R33.reuse, 0x8, P0 ;  /* 0x000000082100780c */ /* 0x040fe400007c4270 */
[----:B------:R-:W-:Y:S02]  /*13a30*/  ISETP.LT.OR P4, PT, R34, 0x11, P4 ;  /* 0x000000112200780c */ /* 0x000fe40002781670 */
[----:B------:R-:W-:Y:S02]  /*13a40*/  FSEL R178, R178, -INF , !P5 ;  /* 0xff800000b2b27808 */ /* 0x000fe40006800000 */
[C---:B------:R-:W-:Y:S02]  /*13a50*/  ISETP.GT.AND P5, PT, R33.reuse, 0x9, P0 ;  /* 0x000000092100780c */ /* 0x040fe400007a4270 */
[----:B------:R-:W-:Y:S01]  /*13a60*/  FSEL R164, R232, -INF , !P4 ;  /* 0xff800000e8a47808 */ /* 0x000fe20006000000 */
[--C-:B--2---:R-:W-:Y:S01]  /*13a70*/  IMAD.IADD R4, R32, 0x1, R7.reuse ;  /* 0x0000000120047824 */ /* 0x104fe200078e0207 */
[----:B------:R-:W-:Y:S01]  /*13a80*/  ISETP.GT.AND P4, PT, R33, 0x19, P0 ;  /* 0x000000192100780c */ /* 0x000fe20000784270 */
[----:B------:R-:W-:Y:S01]  /*13a90*/  IMAD.IADD R5, R31, 0x1, R7 ;  /* 0x000000011f057824 */ /* 0x000fe200078e0207 */
        /* <DEDUP_REMOVED lines=52> */
.L_x_403:
[----:B------:R-:W-:Y:S04]  /*13de0*/  MOV R7, c[0x0][0x32c] ;  /* 0x0000cb0000077a02 */ /* 0x000fe80000000f00 */
[----:B------:R-:W-:Y:S11]  /*13df0*/  ISETP.NE.AND P4, PT, R7, 0x1, PT ;  /* 0x000000010700780c */ /* 0x000ff60003f85270 */
[----:B------:R-:W-:Y:S02]  /*13e00*/  @!UPT UIADD3 URZ, URZ, URZ, URZ ;  /* 0x0000003f3f3ff290 */ /* 0x000fe4000fffe03f */
[----:B------:R-:W-:Y:S05]  /*13e10*/  @P4 IMAD.HI.U32 R7, R11, c[0x0][0x330], RZ ;  /* 0x0000cc000b074a27 */ /* 0x000fea00078e00ff */
[----:B------:R-:W-:Y:S02]  /*13e20*/  @P4 SHF.R.U32.HI R11, RZ, c[0x0][0x334], R7 ;  /* 0x0000cd00ff0b4a19 */ /* 0x000fe40000011607 */
.L_x_404:
[----:B------:R-:W-:Y:S05]  /*13e30*/  BSYNC B0 ;  /* 0x0000000000007941 */ /* 0x000fea0003800000 */
.L_x_402:
[----:B------:R-:W-:Y:S04]  /*13e40*/  IMAD R30, R11, c[0x0][0x32c], -R30 ;  /* 0x0000cb000b1e7a24 */ /* 0x000fe800078e0a1e */
[----:B------:R-:W-:Y:S05]  /*13e50*/  IMAD.IADD R30, R30, 0x1, -R213 ;  /* 0x000000011e1e7824 */ /* 0x000fea00078e0ad5 */
[----:B------:R-:W-:Y:S02]  /*13e60*/  IADD3 R7, R30, c[0x0][0x32c], RZ ;  /* 0x0000cb001e077a10 */ /* 0x000fe40007ffe0ff */
[----:B------:R-:W-:Y:S02]  /*13e70*/  IMNMX R5, R5, R30, !PT ;  /* 0x0000001e05057217 */ /* 0x000fe40007800200 */
[----:B------:R-:W-:Y:S02]  /*13e80*/  IMNMX R4, R4, R7, PT ;  /* 0x0000000704047217 */ /* 0x000fe40003800200 */
.L_x_401:
[----:B------:R-:W-:Y:S01]  /*13e90*/  FMNMX.FTZ R7, R178, R3, !PT ;  /* 0x00000003b2077209 */ /* 0x000fe20007810000 */
[----:B------:R-:W-:Y:S01]  /*13ea0*/  LDSM.16.MT88.4 R28, [R197+0x100] ;  /* 0x00010000c51c783b */ /* 0x000fe20000004200 */
[C---:B------:R-:W-:Y:S02]  /*13eb0*/  ISETP.GT.AND P6, PT, R5.reuse, RZ, P0 ;  /* 0x000000ff0500720c */ /* 0x040fe400007c4270 */
[----:B------:R-:W-:Y:S02]  /*13ec0*/  FMNMX.FTZ R7, R10, R7, !PT ;  /* 0x000000070a077209 */ /* 0x000fe40007810000 */
[C---:B------:R-:W-:Y:S02]  /*13ed0*/  ISETP.GT.AND P5, PT, R5.reuse, 0x1, P0 ;  /* 0x000000010500780c */ /* 0x040fe400007a4270 */
[----:B------:R-:W-:Y:S02]  /*13ee0*/  FMNMX.FTZ R7, R6, R7, !PT ;  /* 0x0000000706077209 */ /* 0x000fe40007810000 */
        /* <DEDUP_REMOVED lines=67> */
[----:B------:R-:W-:Y:S01]  /*14320*/  FMNMX.FTZ R12, R149, R12, !PT ;  /* 0x0000000c950c7209 */ /* 0x000fe20007810000 */
[----:B------:R-:W-:Y:S01]  /*14330*/  LDSM.16.MT88.4 R20, [R198+0x100] ;  /* 0x00010000c614783b */ /* 0x000fe20000004200 */
[----:B------:R-:W-:Y:S02]  /*14340*/  ISETP.LT.OR P4, PT, R4, 0x39, P4 ;  /* 0x000000390400780c */ /* 0x000fe40002781670 */
[----:B------:R-:W-:Y:S02]  /*14350*/  ISETP.GT.AND P0, PT, R5, 0x39, P0 ;  /* 0x000000390500780c */ /* 0x000fe40000704270 */
[----:B------:R-:W-:Y:S02]  /*14360*/  FSEL R145, R26, -INF , !P4 ;  /* 0xff8000001a917808 */ /* 0x000fe40006000000 */
[----:B------:R-:W-:Y:S04]  /*14370*/  ISETP.LT.OR P0, PT, R4, 0x3a, P0 ;  /* 0x0000003a0400780c */ /* 0x000fe80000701670 */
[----:B------:R-:W-:Y:S02]  /*14380*/  FSEL R133, R25, -INF , !P0 ;  /* 0xff80000019857808 */ /* 0x000fe40004000000 */
[----:B-1----:R-:W-:Y:S02]  /*14390*/  FMNMX.FTZ R8, R7, R0, !PT ;  /* 0x0000000007087209 */ /* 0x002fe40007810000 */
[----:B------:R-:W-:Y:S02]  /*143a0*/  FMNMX.FTZ R0, R147, R12, !PT ;  /* 0x0000000c93007209 */ /* 0x000fe40007810000 */
[----:B------:R-:W-:Y:S02]  /*143b0*/  LDSM.16.MT88.4 R12, [R203+0x100] ;  /* 0x00010000cb0c783b */ /* 0x000fe40000004200 */
[----:B------:R-:W-:Y:S04]  /*143c0*/  FMNMX.FTZ R0, R145, R0, !PT ;  /* 0x0000000091007209 */ /* 0x000fe80007810000 */
[----:B------:R-:W-:Y:S02]  /*143d0*/  FMNMX.FTZ R7, R133, R0, !PT ;  /* 0x0000000085077209 */ /* 0x000fe40007810000 */
[----:B------:R-:W1:Y:S08]  /*143e0*/  SHFL.BFLY PT, R9, R8, 0x1, 0x1f ;  /* 0x0c201f0008097f89 */ /* 0x000e7000000e0000 */
[----:B------:R-:W2:Y:S01]  /*143f0*/  SHFL.BFLY PT, R4, R7, 0x2, 0x1f ;  /* 0x0c401f0007047f89 */ /* 0x000ea200000e0000 */
[----:B-1----:R-:W-:Y:S04]  /*14400*/  FMNMX.FTZ R0, R8, R9, !PT ;  /* 0x0000000908007209 */ /* 0x002fe80007810000 */
[C---:B------:R-:W-:Y:S01]  /*14410*/  FSETP.NEU.FTZ.AND P0, PT, R0.reuse, -INF , PT ;  /* 0xff8000000000780b */ /* 0x040fe20003f1d000 */
[C---:B------:R-:W-:Y:S01]  /*14420*/  FMUL.FTZ R151, R0.reuse, c[0x0][0x2d0] ;  /* 0x0000b40000977a20 */ /* 0x040fe20000410000 */
[----:B--2---:R-:W-:Y:S04]  /*14430*/  FMNMX.FTZ R5, R7, R4, !PT ;  /* 0x0000000407057209 */ /* 0x004fe80007810000 */
[----:B------:R-:W-:Y:S02]  /*14440*/  FSEL R151, R151, RZ, P0 ;  /* 0x000000ff97977208 */ /* 0x000fe40000000000 */
[----:B------:R-:W-:Y:S01]  /*14450*/  FSEL R4, R0, RZ, P0 ;  /* 0x000000ff00047208 */ /* 0x000fe20000000000 */
[----:B------:R-:W1:Y:S02]  /*14460*/  SHFL.BFLY PT, R132, R5, 0x1, 0x1f ;  /* 0x0c201f0005847f89 */ /* 0x000e6400000e0000 */
[----:B------:R-:W-:Y:S02]  /*14470*/  FFMA.FTZ R168, R178, c[0x0][0x2d0], -R151 ;  /* 0x0000b400b2a87a23 */ /* 0x000fe40000010897 */
[----:B------:R-:W-:Y:S02]  /*14480*/  FADD.FTZ R3, -R4, R3 ;  /* 0x0000000304037221 */ /* 0x000fe40000010100 */
[--C-:B------:R-:W-:Y:S02]  /*14490*/  FFMA.FTZ R135, R10, c[0x0][0x2d0], -R151.reuse ;  /* 0x0000b4000a877a23 */ /* 0x100fe40000010897 */
[--C-:B------:R-:W-:Y:S01]  /*144a0*/  FFMA.FTZ R134, R6, c[0x0][0x2d0], -R151.reuse ;  /* 0x0000b40006867a23 */ /* 0x100fe20000010897 */
[----:B------:R-:W-:Y:S01]  /*144b0*/  MUFU.EX2 R168, R168 ;  /* 0x000000a800a87308 */ /* 0x000fe20000000800 */
[--C-:B------:R-:W-:Y:S02]  /*144c0*/  FFMA.FTZ R169, R230, c[0x0][0x2d0], -R151.reuse ;  /* 0x0000b400e6a97a23 */ /* 0x100fe40000010897 */
[----:B------:R-:W-:Y:S02]  /*144d0*/  FMUL.FTZ R6, R3, c[0x0][0x2d0] ;  /* 0x0000b40003067a20 */ /* 0x000fe40000410000 */
[--C-:B------:R-:W-:Y:S02]  /*144e0*/  FFMA.FTZ R174, R164, c[0x0][0x2d0], -R151.reuse ;  /* 0x0000b400a4ae7a23 */ /* 0x100fe40000010897 */
[----:B------:R-:W-:Y:S01]  /*144f0*/  LDSM.16.MT88.4 R164, [R203+0x5900] ;  /* 0x00590000cba4783b */ /* 0x000fe20000004200 */
[--C-:B------:R-:W-:Y:S02]  /*14500*/  FFMA.FTZ R175, R162, c[0x0][0x2d0], -R151.reuse ;  /* 0x0000b400a2af7a23 */ /* 0x100fe40000010897 */
[----:B------:R-:W2:Y:S01]  /*14510*/  MUFU.EX2 R135, R135 ;  /* 0x0000008700877308 */ /* 0x000ea20000000800 */
[--C-:B------:R-:W-:Y:S02]  /*14520*/  FFMA.FTZ R176, R142, c[0x0][0x2d0], -R151.reuse ;  /* 0x0000b4008eb07a23 */ /* 0x100fe40000010897 */
[--C-:B------:R-:W-:Y:S01]  /*14530*/  FFMA.FTZ R229, R160, c[0x0][0x2d0], -R151.reuse ;  /* 0x0000b400a0e57a23 */ /* 0x100fe20000010897 */
[----:B-1----:R-:W-:Y:S01]  /*14540*/  FMNMX.FTZ R132, R5, R132, !PT ;  /* 0x0000008405847209 */ /* 0x002fe20007810000 */
[--C-:B------:R-:W-:Y:S02]  /*14550*/  FFMA.FTZ R232, R158, c[0x0][0x2d0], -R151.reuse ;  /* 0x0000b4009ee87a23 */ /* 0x100fe40000010897 */
[--C-:B------:R-:W-:Y:S01]  /*14560*/  FFMA.FTZ R231, R156, c[0x0][0x2d0], -R151.reuse ;  /* 0x0000b4009ce77a23 */ /* 0x100fe20000010897 */
[C---:B------:R-:W-:Y:S01]  /*14570*/  FSETP.NEU.FTZ.AND P0, PT, R132.reuse, -INF , PT ;  /* 0xff8000008400780b */ /* 0x040fe20003f1d000 */
[----:B------:R-:W-:Y:S01]  /*14580*/  FMUL.FTZ R144, R132, c[0x0][0x2d0] ;  /* 0x0000b40084907a20 */ /* 0x000fe20000410000 */
[----:B------:R-:W-:Y:S01]  /*14590*/  MUFU.EX2 R134, R134 ;  /* 0x0000008600867308 */ /* 0x000fe20000000800 */
[--C-:B------:R-:W-:Y:S01]  /*145a0*/  FFMA.FTZ R234, R154, c[0x0][0x2d0], -R151.reuse ;  /* 0x0000b4009aea7a23 */ /* 0x100fe20000010897 */
[----:B------:R-:W-:Y:S01]  /*145b0*/  FSEL R5, R132, RZ, P0 ;  /* 0x000000ff84057208 */ /* 0x000fe20000000000 */
[--C-:B------:R-:W-:Y:S01]  /*145c0*/  FFMA.FTZ R237, R152, c[0x0][0x2d0], -R151.reuse ;  /* 0x0000b40098ed7a23 */ /* 0x100fe20000010897 */
[----:B------:R-:W-:Y:S01]  /*145d0*/  FSEL R144, R144, RZ, P0 ;  /* 0x000000ff90907208 */ /* 0x000fe20000000000 */
[--C-:B------:R-:W-:Y:S01]  /*145e0*/  FFMA.FTZ R240, R150, c[0x0][0x2d0], -R151.reuse ;  /* 0x0000b40096f07a23 */ /* 0x100fe20000010897 */
[----:B------:R-:W-:Y:S01]  /*145f0*/  ISETP.GT.AND P0, PT, R228, UR5, PT ;  /* 0x00000005e4007c0c */ /* 0x000fe2000bf04270 */
[----:B------:R-:W-:Y:S02]  /*14600*/  FADD.FTZ R5, -R5, R2 ;  /* 0x0000000205057221 */ /* 0x000fe40000010100 */
[--C-:B------:R-:W-:Y:S01]  /*14610*/  FFMA.FTZ R173, R19, c[0x0][0x2d0], -R144.reuse ;  /* 0x0000b40013ad7a23 */ /* 0x100fe20000010890 */
[----:B------:R-:W1:Y:S01]  /*14620*/  MUFU.EX2 R169, R169 ;  /* 0x000000a900a97308 */ /* 0x000e620000000800 */
[--C-:B------:R-:W-:Y:S02]  /*14630*/  FFMA.FTZ R172, R11, c[0x0][0x2d0], -R144.reuse ;  /* 0x0000b4000bac7a23 */ /* 0x100fe40000010890 */
[--C-:B------:R-:W-:Y:S01]  /*14640*/  FFMA.FTZ R171, R177, c[0x0][0x2d0], -R144.reuse ;  /* 0x0000b400b1ab7a23 */ /* 0x100fe20000010890 */
[----:B--2---:R-:W-:Y:S01]  /*14650*/  F2FP.PACK_AB R136, R135, R168 ;  /* 0x000000a88788723e */ /* 0x004fe200000000ff */
[--C-:B------:R-:W-:Y:S02]  /*14660*/  FFMA.FTZ R170, R179, c[0x0][0x2d0], -R144.reuse ;  /* 0x0000b400b3aa7a23 */ /* 0x100fe40000010890 */
[----:B------:R-:W-:Y:S02]  /*14670*/  FMUL.FTZ R2, R5, c[0x0][0x2d0] ;  /* 0x0000b40005027a20 */ /* 0x000fe40000410000 */
[--C-:B------:R-:W-:Y:S01]  /*14680*/  FFMA.FTZ R177, R140, c[0x0][0x2d0], -R151.reuse ;  /* 0x0000b4008cb17a23 */ /* 0x100fe20000010897 */
[----:B------:R-:W2:Y:S01]  /*14690*/  MUFU.EX2 R3, R6 ;  /* 0x0000000600037308 */ /* 0x000ea20000000800 */
[--C-:B------:R-:W-:Y:S02]  /*146a0*/  FFMA.FTZ R178, R163, c[0x0][0x2d0], -R144.reuse ;  /* 0x0000b400a3b27a23 */ /* 0x100fe40000010890 */
[--C-:B------:R-:W-:Y:S02]  /*146b0*/  FFMA.FTZ R179, R161, c[0x0][0x2d0], -R144.reuse ;  /* 0x0000b400a1b37a23 */ /* 0x100fe40000010890 */
[----:B------:R-:W-:Y:S01]  /*146c0*/  LDSM.16.MT88.4 R160, [R196+0x3900] ;  /* 0x00390000c4a0783b */ /* 0x000fe20000004200 */
[--C-:B------:R-:W-:Y:S02]  /*146d0*/  FFMA.FTZ R181, R143, c[0x0][0x2d0], -R144.reuse ;  /* 0x0000b4008fb57a23 */ /* 0x100fe40000010890 */
[--C-:B------:R-:W-:Y:S02]  /*146e0*/  FFMA.FTZ R230, R141, c[0x0][0x2d0], -R144.reuse ;  /* 0x0000b4008de67a23 */ /* 0x100fe40000010890 */
[----:B------:R-:W-:Y:S01]  /*146f0*/  MUFU.EX2 R173, R173 ;  /* 0x000000ad00ad7308 */ /* 0x000fe20000000800 */
[--C-:B------:R-:W-:Y:S02]  /*14700*/  FFMA.FTZ R233, R159, c[0x0][0x2d0], -R144.reuse ;  /* 0x0000b4009fe97a23 */ /* 0x100fe40000010890 */
[----:B------:R-:W-:Y:S01]  /*14710*/  LDSM.16.MT88.4 R140, [R197+0x2900] ;  /* 0x00290000c58c783b */ /* 0x000fe20000004200 */
[----:B-1----:R-:W-:Y:S01]  /*14720*/  F2FP.PACK_AB R138, R169, R134 ;  /* 0x00000086a98a723e */ /* 0x002fe200000000ff */
[--C-:B------:R-:W-:Y:S02]  /*14730*/  FFMA.FTZ R236, R157, c[0x0][0x2d0], -R144.reuse ;  /* 0x0000b4009dec7a23 */ /* 0x100fe40000010890 */
[--C-:B------:R-:W-:Y:S02]  /*14740*/  FFMA.FTZ R235, R155, c[0x0][0x2d0], -R144.reuse ;  /* 0x0000b4009beb7a23 */ /* 0x100fe40000010890 */
[--C-:B------:R-:W-:Y:S01]  /*14750*/  FFMA.FTZ R238, R153, c[0x0][0x2d0], -R144.reuse ;  /* 0x0000b40099ee7a23 */ /* 0x100fe20000010890 */
[----:B------:R-:W1:Y:S01]  /*14760*/  MUFU.EX2 R172, R172 ;  /* 0x000000ac00ac7308 */ /* 0x000e620000000800 */
[----:B------:R-:W-:Y:S01]  /*14770*/  LDSM.16.MT88.4 R152, [R198+0x3900] ;  /* 0x00390000c698783b */ /* 0x000fe20000004200 */
[--C-:B------:R-:W-:Y:S02]  /*14780*/  FFMA.FTZ R239, R148, c[0x0][0x2d0], -R151.reuse ;  /* 0x0000b40094ef7a23 */ /* 0x100fe40000010897 */
[C---:B--2---:R-:W-:Y:S02]  /*14790*/  FMUL.FTZ R4, R3.reuse, R128 ;  /* 0x0000008003047220 */ /* 0x044fe40000410000 */
[C---:B------:R-:W-:Y:S02]  /*147a0*/  FMUL.FTZ R5, R3.reuse, R129 ;  /* 0x0000008103057220 */ /* 0x040fe40000410000 */
[C---:B------:R-:W-:Y:S01]  /*147b0*/  FMUL.FTZ R8, R3.reuse, R124 ;  /* 0x0000007c03087220 */ /* 0x040fe20000410000 */
[----:B------:R-:W-:Y:S01]  /*147c0*/  LDSM.16.MT88.4 R156, [R197+0x3900] ;  /* 0x00390000c59c783b */ /* 0x000fe20000004200 */
        /* <DEDUP_REMOVED lines=11> */
[--C-:B------:R-:W-:Y:S02]  /*14880*/  FFMA.FTZ R244, R147, c[0x0][0x2d0], -R144.reuse ;  /* 0x0000b40093f47a23 */ /* 0x100fe40000010890 */
[--C-:B------:R-:W-:Y:S01]  /*14890*/  FFMA.FTZ R243, R145, c[0x0][0x2d0], -R144.reuse ;  /* 0x0000b40091f37a23 */ /* 0x100fe20000010890 */
[----:B------:R-:W1:Y:S01]  /*148a0*/  MUFU.EX2 R2, R2 ;  /* 0x0000000200027308 */ /* 0x000e620000000800 */
[----:B------:R-:W-:Y:S02]  /*148b0*/  FFMA.FTZ R151, R146, c[0x0][0x2d0], -R151 ;  /* 0x0000b40092977a23 */ /* 0x000fe40000010897 */
[----:B------:R-:W-:Y:S02]  /*148c0*/  FFMA.FTZ R144, R133, c[0x0][0x2d0], -R144 ;  /* 0x0000b40085907a23 */ /* 0x000fe40000010890 */
[C---:B------:R-:W-:Y:S02]  /*148d0*/  FMUL.FTZ R36, R3.reuse, R36 ;  /* 0x0000002403247220 */ /* 0x040fe40000410000 */
[C---:B------:R-:W-:Y:S02]  /*148e0*/  FMUL.FTZ R37, R3.reuse, R37 ;  /* 0x0000002503257220 */ /* 0x040fe40000410000 */
        /* <DEDUP_REMOVED lines=125> */
[----:B------:R-:W-:Y:S02]  /*150c0*/  FMUL.FTZ R85, R3, R85 ;  /* 0x0000005503557220 */ /* 0x000fe40000410000 */
[C---:B------:R-:W-:Y:S01]  /*150d0*/  FMUL.FTZ R86, R2.reuse, R86 ;  /* 0x0000005602567220 */ /* 0x040fe20000410000 */
[----:B------:R-:W-:Y:S01]  /*150e0*/  F2FP.PACK_AB R100, R175, R174 ;  /* 0x000000aeaf64723e */ /* 0x000fe200000000ff */
[C---:B------:R-:W-:Y:S01]  /*150f0*/  HMMA.16816.F32 R80, R136.reuse, R102, R80 ;  /* 0x000000668850723c */ /* 0x040fe20000001850 */
[----:B------:R-:W-:Y:S03]  /*15100*/  MUFU.EX2 R239, R239 ;  /* 0x000000ef00ef7308 */ /* 0x000fe60000000800 */
[----:B------:R-:W-:Y:S01]  /*15110*/  FMUL.FTZ R87, R2, R87 ;  /* 0x0000005702577220 */ /* 0x000fe20000410000 */
[----:B----4-:R-:W-:Y:S01]  /*15120*/  F2FP.PACK_AB R101, R179, R178 ;  /* 0x000000b2b365723e */ /* 0x010fe200000000ff */
[----:B------:R-:W-:Y:S01]  /*15130*/  FMUL.FTZ R88, R3, R88 ;  /* 0x0000005803587220 */ /* 0x000fe20000410000 */
[----:B------:R-:W-:Y:S01]  /*15140*/  F2FP.PACK_AB R102, R177, R176 ;  /* 0x000000b0b166723e */ /* 0x000fe200000000ff */
[C---:B------:R-:W-:Y:S01]  /*15150*/  FMUL.FTZ R89, R3.reuse, R89 ;  /* 0x0000005903597220 */ /* 0x040fe20000410000 */
[----:B-----5:R-:W-:Y:S02]  /*15160*/  F2FP.PACK_AB R103, R230, R181 ;  /* 0x000000b5e667723e */ /* 0x020fe400000000ff */
[C---:B--2---:R-:W-:Y:S01]  /*15170*/  HMMA.16816.F32 R84, R136.reuse, R108, R84 ;  /* 0x0000006c8854723c */ /* 0x044fe20000001854 */
[----:B------:R-:W-:Y:S02]  /*15180*/  MUFU.EX2 R241, R241 ;  /* 0x000000f100f17308 */ /* 0x000fe40000000800 */
[C---:B------:R-:W-:Y:S02]  /*15190*/  FMUL.FTZ R90, R2.reuse, R90 ;  /* 0x0000005a025a7220 */ /* 0x040fe40000410000 */
[C---:B------:R-:W-:Y:S02]  /*151a0*/  FMUL.FTZ R91, R2.reuse, R91 ;  /* 0x0000005b025b7220 */ /* 0x040fe40000410000 */
[C---:B------:R-:W-:Y:S02]  /*151b0*/  FMUL.FTZ R92, R3.reuse, R92 ;  /* 0x0000005c035c7220 */ /* 0x040fe40000410000 */
[C---:B------:R-:W-:Y:S02]  /*151c0*/  FMUL.FTZ R93, R3.reuse, R93 ;  /* 0x0000005d035d7220 */ /* 0x040fe40000410000 */
[----:B------:R-:W1:Y:S01]  /*151d0*/  MUFU.EX2 R244, R244 ;  /* 0x000000f400f47308 */ /* 0x000e620000000800 */
[C---:B------:R-:W-:Y:S01]  /*151e0*/  HMMA.16816.F32 R88, R136.reuse, R110, R88 ;  /* 0x0000006e8858723c */ /* 0x040fe20000001858 */
[----:B------:R-:W2:Y:S02]  /*151f0*/  LDSM.16.MT88.4 R108, [R197+0x900] ;  /* 0x00090000c56c783b */ /* 0x000ea40000004200 */
[C---:B------:R-:W-:Y:S02]  /*15200*/  FMUL.FTZ R94, R2.reuse, R94 ;  /* 0x0000005e025e7220 */ /* 0x040fe40000410000 */
[C---:B------:R-:W-:Y:S02]  /*15210*/  FMUL.FTZ R95, R2.reuse, R95 ;  /* 0x0000005f025f7220 */ /* 0x040fe40000410000 */
[C---:B------:R-:W-:Y:S02]  /*15220*/  FMUL.FTZ R96, R3.reuse, R96 ;  /* 0x0000006003607220 */ /* 0x040fe40000410000 */
[C---:B------:R-:W-:Y:S01]  /*15230*/  FMUL.FTZ R97, R3.reuse, R97 ;  /* 0x0000006103617220 */ /* 0x040fe20000410000 */
[----:B------:R-:W4:Y:S02]  /*15240*/  MUFU.EX2 R243, R243 ;  /* 0x000000f300f37308 */ /* 0x000f240000000800 */
        /* <DEDUP_REMOVED lines=131> */
[----:B------:R-:W-:Y:S01]  /*15a80*/  FADD.FTZ R230, R230, R181 ;  /* 0x000000b5e6e67221 */ /* 0x000fe20000010000 */
[----:B------:R-:W-:Y:S03]  /*15a90*/  IADD3 R181, R228, -0x1, RZ ;  /* 0xffffffffe4b57810 */ /* 0x000fe60007ffe0ff */
[----:B------:R-:W-:Y:S01]  /*15aa0*/  FADD.FTZ R233, R233, R230 ;  /* 0x000000e6e9e97221 */ /* 0x000fe20000010000 */
[----:B------:R-:W-:Y:S04]  /*15ab0*/  HMMA.16816.F32 R96, R136, R14, R96 ;  /* 0x0000000e8860723c */ /* 0x000fe80000001860 */
[----:B------:R-:W-:Y:S01]  /*15ac0*/  FADD.FTZ R236, R236, R233 ;  /* 0x000000e9ecec7221 */ /* 0x000fe20000010000 */
[----:B------:R-:W-:Y:S03]  /*15ad0*/  MOV R228, R181 ;  /* 0x000000b500e47202 */ /* 0x000fe60000000f00 */
[----:B------:R-:W-:Y:S04]  /*15ae0*/  FADD.FTZ R235, R235, R236 ;  /* 0x000000ecebeb7221 */ /* 0x000fe80000010000 */
[----:B------:R-:W-:Y:S04]  /*15af0*/  FADD.FTZ R238, R238, R235 ;  /* 0x000000ebeeee7221 */ /* 0x000fe80000010000 */
[----:B------:R-:W-:Y:S04]  /*15b00*/  FADD.FTZ R241, R241, R238 ;  /* 0x000000eef1f17221 */ /* 0x000fe80000010000 */
[----:B------:R-:W-:Y:S04]  /*15b10*/  FADD.FTZ R244, R244, R241 ;  /* 0x000000f1f4f47221 */ /* 0x000fe80000010000 */
[----:B------:R-:W-:Y:S04]  /*15b20*/  FADD.FTZ R219, R243, R244 ;  /* 0x000000f4f3db7221 */ /* 0x000fe80000010000 */
[----:B------:R-:W-:Y:S01]  /*15b30*/  FADD.FTZ R219, R246, R219 ;  /* 0x000000dbf6db7221 */ /* 0x000fe20000010000 */
[----:B------:R-:W-:-:S05]  /*15b40*/  @P0 BRA `(.L_x_405) ;  /* 0xffffc84000000947 */ /* 0x000fca000383ffff */
.L_x_396:
        /* <DEDUP_REMOVED lines=23> */
.L_x_407:
[----:B------:R-:W-:Y:S02]  /*15cc0*/  ULDC UR4, c[0x0][0x32c] ;  /* 0x0000cb0000047ab9 */ /* 0x000fe40000000800 */
[----:B------:R-:W-:-:S03]  /*15cd0*/  UISETP.NE.AND UP0, UPT, UR4, 0x1, UPT ;  /* 0x000000010400788c */ /* 0x000fc6000bf05270 */
[----:B------:R-:W-:Y:S02]  /*15ce0*/  ULDC.64 UR4, c[0x0][0x330] ;  /* 0x0000cc0000047ab9 */ /* 0x000fe40000000a00 */
[----:B------:R-:W-:-:S07]  /*15cf0*/  UIMAD.WIDE.U32 UR16, UR10, UR4, URZ ;  /* 0x000000040a1072a5 */ /* 0x000fce000f8e003f */
[----:B------:R-:W-:Y:S02]  /*15d00*/  @UP0 UMOV UR13, UR17 ;  /* 0x00000011000d0c82 */ /* 0x000fe40008000000 */
[----:B------:R-:W-:Y:S02]  /*15d10*/  @UP0 USHF.R.U32.HI UR10, URZ, UR5, UR13 ;  /* 0x000000053f0a0299 */ /* 0x000fe4000801160d */
.L_x_408:
[----:B------:R-:W-:Y:S02]  /*15d20*/  ULDC UR4, c[0x0][0x32c] ;  /* 0x0000cb0000047ab9 */ /* 0x000fe40000000800 */
[----:B------:R-:W-:-:S04]  /*15d30*/  UIMAD UR4, UR10, UR4, URZ ;  /* 0x000000040a0472a4 */ /* 0x000fc8000f8e023f */
[----:B------:R-:W-:-:S04]  /*15d40*/  UISETP.LT.AND UP0, UPT, UR9, UR4, UPT ;  /* 0x000000040900728c */ /* 0x000fc8000bf01270 */
[----:B------:R-:W-:-:S04]  /*15d50*/  USEL UR9, UR9, UR4, !UP0 ;  /* 0x0000000409097287 */ /* 0x000fc8000c000000 */
.L_x_406:
[----:B------:R-:W-:-:S04]  /*15d60*/  UIADD3 UR9, UR9, 0x3f, URZ ;  /* 0x0000003f09097890 */ /* 0x000fc8000fffe03f */
[----:B------:R-:W-:-:S04]  /*15d70*/  USHF.R.S32.HI UR4, URZ, 0x1f, UR9 ;  /* 0x0000001f3f047899 */ /* 0x000fc80008011409 */
[----:B------:R-:W-:-:S04]  /*15d80*/  ULEA.HI UR4, UR4, UR9, URZ, 0x6 ;  /* 0x0000000904047291 */ /* 0x000fc8000f8f303f */
[----:B------:R-:W-:-:S04]  /*15d90*/  USHF.R.S32.HI UR4, URZ, 0x6, UR4 ;  /* 0x000000063f047899 */ /* 0x000fc80008011404 */
[----:B------:R-:W-:-:S04]  /*15da0*/  UISETP.LT.AND UP0, UPT, UR8, UR4, UPT ;  /* 0x000000040800728c */ /* 0x000fc8000bf01270 */
[----:B------:R-:W-:-:S06]  /*15db0*/  USEL UR4, UR8, UR4, !UP0 ;  /* 0x0000000408047287 */ /* 0x000fcc000c000000 */
[----:B------:R-:W-:-:S13]  /*15dc0*/  ISETP.GE.AND P0, PT, R181, UR4, PT ;  /* 0x00000004b5007c0c */ /* 0x000fda000bf06270 */
[----:B------:R-:W-:Y:S05]  /*15dd0*/  @!P0 BRA `(.L_x_409) ;  /* 0x00002dd000008947 */ /* 0x000fea0003800000 */
[----:B------:R-:W-:Y:S01]  /*15de0*/  IADD3 RZ, P6, R208, 0x40, RZ ;  /* 0x00000040d0ff7810 */ /* 0x000fe20007fde0ff */
[----:B------:R-:W-:Y:S01]  /*15df0*/  IMAD.MOV.U32 R135, RZ, RZ, R132 ;  /* 0x000000ffff877224 */ /* 0x000fe200078e0084 */
[C---:B------:R-:W-:Y:S01]  /*15e00*/  IADD3 RZ, P4, R210.reuse, 0x40, RZ ;  /* 0x00000040d2ff7810 */ /* 0x040fe20007f9e0ff */
[----:B------:R-:W-:Y:S01]  /*15e10*/  IMAD.MOV.U32 R3, RZ, RZ, R0 ;  /* 0x000000ffff037224 */ /* 0x000fe200078e0000 */
[----:B------:R-:W-:Y:S01]  /*15e20*/  IADD3 RZ, P0, R210, 0x80, RZ ;  /* 0x00000080d2ff7810 */ /* 0x000fe20007f1e0ff */
[----:B------:R-:W-:Y:S01]  /*15e30*/  IMAD.MOV.U32 R230, RZ, RZ, R181 ;  /* 0x000000ffffe67224 */ /* 0x000fe200078e00b5 */
[C---:B------:R-:W-:Y:S01]  /*15e40*/  IADD3 RZ, P5, R208.reuse, 0x80, RZ ;  /* 0x00000080d0ff7810 */ /* 0x040fe20007fbe0ff */
[----:B------:R-:W-:Y:S01]  /*15e50*/  IMAD.X R229, RZ, RZ, R215, P6 ;  /* 0x000000ffffe57224 */ /* 0x000fe200030e06d7 */
[C---:B------:R-:W-:Y:S01]  /*15e60*/  IADD3 R223, R208.reuse, 0x40, RZ ;  /* 0x00000040d0df7810 */ /* 0x040fe20007ffe0ff */
[--C-:B------:R-:W-:Y:S01]  /*15e70*/  IMAD.X R227, RZ, RZ, R217.reuse, P4 ;  /* 0x000000ffffe37224 */ /* 0x100fe200020e06d9 */
[----:B------:R-:W-:Y:S01]  /*15e80*/  IADD3.X R228, RZ, R215, RZ, P5, !PT ;  /* 0x000000d7ffe47210 */ /* 0x000fe20002ffe4ff */
[----:B------:R-:W-:Y:S01]  /*15e90*/  IMAD.X R226, RZ, RZ, R217, P0 ;  /* 0x000000ffffe27224 */ /* 0x000fe200000e06d9 */
[----:B------:R-:W-:Y:S01]  /*15ea0*/  IADD3 R222, R208, 0x80, RZ ;  /* 0x00000080d0de7810 */ /* 0x000fe20007ffe0ff */
[----:B------:R-:W-:Y:S01]  /*15eb0*/  IMAD.MOV.U32 R224, RZ, RZ, c[0x0][0x20c] ;  /* 0x00008300ffe07624 */ /* 0x000fe200078e00ff */
[----:B------:R-:W-:-:S02]  /*15ec0*/  IADD3 R221, R210, 0x40, RZ ;  /* 0x00000040d2dd7810 */ /* 0x000fc40007ffe0ff */
[----:B------:R-:W-:Y:S02]  /*15ed0*/  IADD3 R220, R210, 0x80, RZ ;  /* 0x00000080d2dc7810 */ /* 0x000fe40007ffe0ff */
[----:B------:R-:W-:Y:S02]  /*15ee0*/  MOV R225, c[0x0][0x208] ;  /* 0x0000820000e17a02 */ /* 0x000fe40000000f00 */
.L_x_410:
[C---:B------:R-:W-:Y:S01]  /*15ef0*/  ISETP.LT.AND P6, PT, R230.reuse, UR8, PT ;  /* 0x00000008e6007c0c */ /* 0x040fe2000bfc1270 */
[----:B------:R-:W-:Y:S04]  /*15f00*/  DEPBAR.LE SB0, 0x0 ;  /* 0x000080000000791a */ /* 0x000fe80000000000 */
[----:B------:R-:W-:Y:S08]  /*15f10*/  BAR.SYNC.DEFER_BLOCKING 0x0 ;  /* 0x0000000000007b1d */ /* 0x000ff00000010000 */
[----:B------:R-:W-:Y:S01]  /*15f20*/  @!P6 SHF.R.S32.HI R15, RZ, 0x1f, R230 ;  /* 0x0000001fff0fe819 */ /* 0x000fe200000114e6 */
[----:B------:R-:W-:Y:S04]  /*15f30*/  @!P6 IMAD.WIDE.U32 R4, R230, c[0x0][0x208], RZ ;  /* 0x00008200e604ea25 */ /* 0x000fe800078e00ff */
[----:B------:R-:W-:Y:S01]  /*15f40*/  @!P6 IMAD R15, R15, c[0x0][0x208], RZ ;  /* 0x000082000f0fea24 */ /* 0x000fe200078e02ff */
[----:B------:R-:W-:Y:S03]  /*15f50*/  @!P6 SHF.L.U32 R13, R4, 0x6, RZ ;  /* 0x00000006040de819 */ /* 0x000fe600000006ff */
[----:B------:R-:W-:Y:S01]  /*15f60*/  @!P6 IMAD R15, R230, c[0x0][0x20c], R15 ;  /* 0x00008300e60fea24 */ /* 0x000fe200078e020f */
[C---:B------:R-:W-:Y:S02]  /*15f70*/  @!P6 IADD3 R17, P0, R13.reuse, R222, RZ ;  /* 0x000000de0d11e210 */ /* 0x040fe40007f1e0ff */
[----:B------:R-:W-:Y:S02]  /*15f80*/  @!P6 IADD3 R7, P4, R13, R223, RZ ;  /* 0x000000df0d07e210 */ /* 0x000fe40007f9e0ff */
[----:B------:R-:W-:Y:S01]  /*15f90*/  @!P6 IADD3 R15, R5, R15, RZ ;  /* 0x0000000f050fe210 */ /* 0x000fe20007ffe0ff */
[----:B------:R-:W-:Y:S01]  /*15fa0*/  LDSM.16.M88.4 R32, [R206+0xc100] ;  /* 0x00c10000ce20783b */ /* 0x000fe20000000200 */
[----:B------:R-:W-:Y:S02]  /*15fb0*/  @!P6 IADD3 R5, P5, R13, R208, RZ ;  /* 0x000000d00d05e210 */ /* 0x000fe40007fbe0ff */
[----:B------:R-:W-:Y:S04]  /*15fc0*/  @!P6 SHF.L.U64.HI R15, R4, 0x6, R15 ;  /* 0x00000006040fe819 */ /* 0x000fe8000001020f */
[----:B------:R-:W-:Y:S01]  /*15fd0*/  @!P6 IADD3.X R4, R15, R228, RZ, P0, !PT ;  /* 0x000000e40f04e210 */ /* 0x000fe200007fe4ff */
[----:B------:R-:W1:Y:S01]  /*15fe0*/  LDSM.16.M88.4 R8, [R205+0x6100] ;  /* 0x00610000cd08783b */ /* 0x000e620000000200 */
[----:B------:R-:W-:Y:S02]  /*15ff0*/  @!P6 LEA R28, P0, R17, c[0x0][0x1f8], 0x1 ;  /* 0x00007e00111cea11 */ /* 0x000fe400078008ff */
[----:B------:R-:W-:Y:S02]  /*16000*/  @!P6 IADD3.X R0, R15, R215, RZ, P5, !PT ;  /* 0x000000d70f00e210 */ /* 0x000fe40002ffe4ff */
[----:B------:R-:W-:Y:S02]  /*16010*/  @!P6 LEA.HI.X R29, R17, c[0x0][0x1fc], R4, 0x1, P0 ;  /* 0x00007f00111dea11 */ /* 0x000fe400000f0c04 */
[----:B------:R-:W-:Y:S01]  /*16020*/  @!P6 LEA R22, P5, R5, c[0x0][0x1f8], 0x1 ;  /* 0x00007e000516ea11 */ /* 0x000fe200078a08ff */
[----:B------:R-:W2:Y:S01]  /*16030*/  LDSM.16.M88.4 R16, [R205+0x6900] ;  /* 0x00690000cd10783b */ /* 0x000ea20000000200 */
[----:B------:R-:W-:Y:S02]  /*16040*/  @!P6 IADD3.X R2, R15, R229, RZ, P4, !PT ;  /* 0x000000e50f02e210 */ /* 0x000fe400027fe4ff */
[----:B------:R-:W-:Y:S02]  /*16050*/  @!P6 LEA R20, P4, R7, c[0x0][0x1f8], 0x1 ;  /* 0x00007e000714ea11 */ /* 0x000fe400078808ff */
[----:B------:R-:W-:Y:S02]  /*16060*/  @!P6 LEA R13, P0, R225, R13, 0x5 ;  /* 0x0000000de10de211 */ /* 0x000fe400078028ff */
[----:B------:R-:W-:Y:S01]  /*16070*/  @!P6 LEA.HI.X R23, R5, c[0x0][0x1fc], R0, 0x1, P5 ;  /* 0x00007f000517ea11 */ /* 0x000fe200028f0c00 */
[----:B------:R-:W3:Y:S01]  /*16080*/  LDSM.16.M88.4 R24, [R205+0x7100] ;  /* 0x00710000cd18783b */ /* 0x000ee20000000200 */
[----:B------:R-:W-:Y:S02]  /*16090*/  @!P6 LEA.HI.X R21, R7, c[0x0][0x1fc], R2, 0x1, P4 ;  /* 0x00007f000715ea11 */ /* 0x000fe400020f0c02 */
[----:B------:R-:W-:Y:S02]  /*160a0*/  @!P6 IADD3 R5, P5, R13, R208, RZ ;  /* 0x000000d00d05e210 */ /* 0x000fe40007fbe0ff */
[----:B------:R-:W-:Y:S02]  /*160b0*/  @!P6 LEA.HI.X R15, R225, R15, R224, 0x5, P0 ;  /* 0x0000000fe10fe211 */ /* 0x000fe400000f2ce0 */
[C---:B------:R-:W-:Y:S01]  /*160c0*/  @!P6 IADD3 R7, P4, R13.reuse, R223, RZ ;  /* 0x000000df0d07e210 */ /* 0x040fe20007f9e0ff */
[----:B------:R-:W4:Y:S01]  /*160d0*/  LDSM.16.M88.4 R136, [R205+0x7900] ;  /* 0x00790000cd88783b */ /* 0x000f220000000200 */
[----:B------:R-:W-:Y:S02]  /*160e0*/  @!P6 IADD3 R13, P0, R13, R222, RZ ;  /* 0x000000de0d0de210 */ /* 0x000fe40007f1e0ff */
[----:B------:R-:W-:Y:S02]  /*160f0*/  @!P6 IADD3.X R0, R15, R215, RZ, P5, !PT ;  /* 0x000000d70f00e210 */ /* 0x000fe40002ffe4ff */
[----:B------:R-:W-:Y:S02]  /*16100*/  @!P6 LEA R170, P5, R5, c[0x0][0x1f8], 0x1 ;  /* 0x00007e0005aaea11 */ /* 0x000fe400078a08ff */
[----:B------:R-:W-:Y:S01]  /*16110*/  @!P6 IADD3.X R2, R15, R229, RZ, P4, !PT ;  /* 0x000000e50f02e210 */ /* 0x000fe200027fe4ff */
[----:B------:R-:W-:Y:S01]  /*16120*/  LDSM.16.M88.4 R140, [R202+0xc100] ;  /* 0x00c10000ca8c783b */ /* 0x000fe20000000200 */
[----:B------:R-:W-:Y:S02]  /*16130*/  @!P6 LEA R168, P4, R7, c[0x0][0x1f8], 0x1 ;  /* 0x00007e0007a8ea11 */ /* 0x000fe400078808ff */
[----:B------:R-:W-:Y:S02]  /*16140*/  @!P6 IADD3.X R4, R15, R228, RZ, P0, !PT ;  /* 0x000000e40f04e210 */ /* 0x000fe400007fe4ff */
[----:B------:R-:W-:Y:S02]  /*16150*/  @!P6 LEA R132, P0, R13, c[0x0][0x1f8], 0x1 ;  /* 0x00007e000d84ea11 */ /* 0x000fe400078008ff */
[----:B------:R-:W-:Y:S01]  /*16160*/  @!P6 LEA.HI.X R171, R5, c[0x0][0x1fc], R0, 0x1, P5 ;  /* 0x00007f0005abea11 */ /* 0x000fe200028f0c00 */
[----:B------:R-:W5:Y:S01]  /*16170*/  LDSM.16.M88.4 R144, [R204] ;  /* 0x00000000cc90783b */ /* 0x000f620000000200 */
[----:B------:R-:W-:Y:S02]  /*16180*/  @!P6 LEA.HI.X R169, R7, c[0x0][0x1fc], R2, 0x1, P4 ;  /* 0x00007f0007a9ea11 */ /* 0x000fe400020f0c02 */
[----:B------:R-:W-:Y:S02]  /*16190*/  @!P6 LEA.HI.X R133, R13, c[0x0][0x1fc], R4, 0x1, P0 ;  /* 0x00007f000d85ea11 */ /* 0x000fe400000f0c04 */
[C---:B-1----:R-:W-:Y:S03]  /*161a0*/  HMMA.16816.F32 R4, R32.reuse, R8, RZ ;  /* 0x000000082004723c */ /* 0x042fe600000018ff */
[----:B------:R-:W1:Y:S05]  /*161b0*/  LDSM.16.M88.4 R148, [R195] ;  /* 0x00000000c394783b */ /* 0x000e6a0000000200 */
[C---:B------:R-:W-:Y:S03]  /*161c0*/  HMMA.16816.F32 R8, R32.reuse, R10, RZ ;  /* 0x0000000a2008723c */ /* 0x040fe600000018ff */
[----:B------:R-:W1:Y:S05]  /*161d0*/  LDSM.16.M88.4 R152, [R194] ;  /* 0x00000000c298783b */ /* 0x000e6a0000000200 */
[C---:B--2---:R-:W-:Y:S03]  /*161e0*/  HMMA.16816.F32 R12, R32.reuse, R16, RZ ;  /* 0x00000010200c723c */ /* 0x044fe600000018ff */
        /* <DEDUP_REMOVED lines=12> */
[C---:B------:R-:W-:Y:S01]  /*162b0*/  ISETP.GT.AND P6, PT, R230.reuse, UR8, PT ;  /* 0x00000008e6007c0c */ /* 0x040fe2000bfc4270 */
        /* <DEDUP_REMOVED lines=115> */
[----:B------:R-:W1:Y:S06]  /*169f0*/  LDSM.16.M88.4 R168, [R199+0x14100] ;  /* 0x01410000c7a8783b */ /* 0x000e6c0000000200 */
[----:B------:R-:W-:Y:S01]  /*16a00*/  IADD3 R181, R230, -0x1, RZ ;  /* 0xffffffffe6b57810 */ /* 0x000fe20007ffe0ff */
        /* <DEDUP_REMOVED lines=49> */
[----:B-1----:R-:W-:Y:S02]  /*16d20*/  FMNMX.FTZ R5, R174, R3, !PT ;  /* 0x00000003ae057209 */ /* 0x002fe40007810000 */
[----:B------:R-:W-:Y:S09]  /*16d30*/  @P6 SHF.R.S32.HI R6, RZ, 0x1f, R181 ;  /* 0x0000001fff066819 */ /* 0x000ff200000114b5 */
[----:B------:R-:W-:Y:S02]  /*16d40*/  FMUL.FTZ R22, R22, c[0x0][0x320] ;  /* 0x0000c80016167a20 */ /* 0x000fe40000410000 */
[----:B------:R-:W-:Y:S02]  /*16d50*/  FMUL.FTZ R23, R23, c[0x0][0x320] ;  /* 0x0000c80017177a20 */ /* 0x000fe40000410000 */
[----:B------:R-:W-:Y:S02]  /*16d60*/  FMUL.FTZ R20, R20, c[0x0][0x320] ;  /* 0x0000c80014147a20 */ /* 0x000fe40000410000 */
[----:B------:R-:W-:Y:S02]  /*16d70*/  FMUL.FTZ R21, R21, c[0x0][0x320] ;  /* 0x0000c80015157a20 */ /* 0x000fe40000410000 */
[----:B------:R-:W-:Y:S02]  /*16d80*/  FMUL.FTZ R24, R24, c[0x0][0x320] ;  /* 0x0000c80018187a20 */ /* 0x000fe40000410000 */
[----:B------:R-:W-:Y:S01]  /*16d90*/  FMUL.FTZ R25, R25, c[0x0][0x320] ;  /* 0x0000c80019197a20 */ /* 0x000fe20000410000 */
[----:B------:R-:W1:Y:S01]  /*16da0*/  MUFU.TANH R172, R172 ;  /* 0x000000ac00ac7308 */ /* 0x000e620000002400 */
[----:B------:R-:W-:Y:S02]  /*16db0*/  FMUL.FTZ R26, R26, c[0x0][0x320] ;  /* 0x0000c8001a1a7a20 */ /* 0x000fe40000410000 */
[----:B------:R-:W-:Y:S01]  /*16dc0*/  FMUL.FTZ R27, R27, c[0x0][0x320] ;  /* 0x0000c8001b1b7a20 */ /* 0x000fe20000410000 */
[C---:B--2---:R-:W-:Y:S06]  /*16dd0*/  HMMA.16816.F32 R28, R168.reuse, R8, R28 ;  /* 0x00000008a81c723c */ /* 0x044fec000000181c */
[----:B------:R-:W2:Y:S01]  /*16de0*/  MUFU.TANH R232, R232 ;  /* 0x000000e800e87308 */ /* 0x000ea20000002400 */
[----:B----4-:R-:W-:Y:S01]  /*16df0*/  FMNMX.FTZ R9, R234, R135, !PT ;  /* 0x00000087ea097209 */ /* 0x010fe20007810000 */
        /* <DEDUP_REMOVED lines=64> */
[----:B--2---:R-:W-:Y:S01]  /*17200*/  FMNMX.FTZ R11, R4, R9, !PT ;  /* 0x00000009040b7209 */ /* 0x004fe20007810000 */
[----:B------:R-:W-:Y:S06]  /*17210*/  @P6 IMAD.WIDE.U32 R8, R181, c[0x0][0x1e0], RZ ;  /* 0x00007800b5086a25 */ /* 0x000fec00078e00ff */
[----:B------:R-:W2:Y:S01]  /*17220*/  SHFL.BFLY PT, R2, R11, 0x1, 0x1f ;  /* 0x0c201f000b027f89 */ /* 0x000ea200000e0000 */
[----:B-1----:R-:W-:Y:S02]  /*17230*/  FMNMX.FTZ R5, R7, R0, !PT ;  /* 0x0000000007057209 */ /* 0x002fe40007810000 */
[----:B------:R-:W-:Y:S05]  /*17240*/  @P6 SHF.L.U32 R7, R8, 0x6, RZ ;  /* 0x0000000608076819 */ /* 0x000fea00000006ff */
[----:B------:R-:W1:Y:S01]  /*17250*/  SHFL.BFLY PT, R132, R5, 0x1, 0x1f ;  /* 0x0c201f0005847f89 */ /* 0x000e6200000e0000 */
[----:B--2---:R-:W-:Y:S05]  /*17260*/  FMNMX.FTZ R0, R11, R2, !PT ;  /* 0x000000020b007209 */ /* 0x004fea0007810000 */
[C---:B------:R-:W-:Y:S02]  /*17270*/  FADD.FTZ R2, -R0.reuse, R3 ;  /* 0x0000000300027221 */ /* 0x040fe40000010100 */
[----:B------:R-:W-:Y:S02]  /*17280*/  FMUL.FTZ R151, R0, c[0x0][0x2d0] ;  /* 0x0000b40000977a20 */ /* 0x000fe40000410000 */
[----:B------:R-:W-:Y:S02]  /*17290*/  FMUL.FTZ R3, R2, c[0x0][0x2d0] ;  /* 0x0000b40002037a20 */ /* 0x000fe40000410000 */
[--C-:B------:R-:W-:Y:S01]  /*172a0*/  FFMA.FTZ R174, R174, c[0x0][0x2d0], -R151.reuse ;  /* 0x0000b400aeae7a23 */ /* 0x100fe20000010897 */
[----:B-1----:R-:W-:Y:S01]  /*172b0*/  FMNMX.FTZ R132, R5, R132, !PT ;  /* 0x0000008405847209 */ /* 0x002fe20007810000 */
[----:B------:R-:W-:Y:S01]  /*172c0*/  @P6 IMAD R5, R6, c[0x0][0x1e0], RZ ;  /* 0x0000780006056a24 */ /* 0x000fe200078e02ff */
[----:B------:R-:W-:Y:S01]  /*172d0*/  @P6 IADD3 R6, P4, R7, R210, RZ ;  /* 0x000000d207066210 */ /* 0x000fe20007f9e0ff */
[----:B------:R-:W-:Y:S01]  /*172e0*/  FFMA.FTZ R173, R172, c[0x0][0x2d0], -R151 ;  /* 0x0000b400acad7a23 */ /* 0x000fe20000010897 */
[----:B------:R-:W1:Y:S01]  /*172f0*/  MUFU.EX2 R3, R3 ;  /* 0x0000000300037308 */ /* 0x000e620000000800 */
[----:B------:R-:W-:Y:S01]  /*17300*/  FADD.FTZ R2, -R132, R135 ;  /* 0x0000008784027221 */ /* 0x000fe20000010100 */
[----:B------:R-:W-:Y:S01]  /*17310*/  @P6 LEA R18, P5, R6, c[0x0][0x1c8], 0x1 ;  /* 0x0000720006126a11 */ /* 0x000fe200078a08ff */
[----:B------:R-:W-:Y:S02]  /*17320*/  @P6 IMAD R5, R181, c[0x0][0x1e4], R5 ;  /* 0x00007900b5056a24 */ /* 0x000fe400078e0205 */
[----:B------:R-:W-:Y:S02]  /*17330*/  FMUL.FTZ R4, R2, c[0x0][0x2d0] ;  /* 0x0000b40002047a20 */ /* 0x000fe40000410000 */
[----:B------:R-:W-:Y:S01]  /*17340*/  FMUL.FTZ R145, R132, c[0x0][0x2d0] ;  /* 0x0000b40084917a20 */ /* 0x000fe20000410000 */
[----:B------:R-:W-:Y:S01]  /*17350*/  @P6 IADD3 R5, R9, R5, RZ ;  /* 0x0000000509056210 */ /* 0x000fe20007ffe0ff */
[--C-:B------:R-:W-:Y:S01]  /*17360*/  FFMA.FTZ R172, R238, c[0x0][0x2d0], -R151.reuse ;  /* 0x0000b400eeac7a23 */ /* 0x100fe20000010897 */
[----:B------:R2:W3:Y:S01]  /*17370*/  MUFU.EX2 R2, R4 ;  /* 0x0000000400027308 */ /* 0x0004e20000000800 */
[----:B------:R-:W-:Y:S01]  /*17380*/  FFMA.FTZ R171, R242, c[0x0][0x2d0], -R151 ;  /* 0x0000b400f2ab7a23 */ /* 0x000fe20000010897 */
[----:B------:R-:W-:Y:S01]  /*17390*/  @P6 SHF.L.U64.HI R5, R8, 0x6, R5 ;  /* 0x0000000608056819 */ /* 0x000fe20000010205 */
[--C-:B------:R-:W-:Y:S01]  /*173a0*/  FFMA.FTZ R170, R234, c[0x0][0x2d0], -R145.reuse ;  /* 0x0000b400eaaa7a23 */ /* 0x100fe20000010891 */
[----:B------:R-:W-:Y:S01]  /*173b0*/  @P6 IADD3 R8, P0, R7, R221, RZ ;  /* 0x000000dd07086210 */ /* 0x000fe20007f1e0ff */
[--C-:B------:R-:W-:Y:S01]  /*173c0*/  FFMA.FTZ R169, R232, c[0x0][0x2d0], -R145.reuse ;  /* 0x0000b400e8a97a23 */ /* 0x100fe20000010891 */
[C---:B------:R-:W-:Y:S01]  /*173d0*/  @P6 IADD3.X R9, R5.reuse, R217, RZ, P4, !PT ;  /* 0x000000d905096210 */ /* 0x040fe200027fe4ff */
[--C-:B------:R-:W-:Y:S01]  /*173e0*/  FFMA.FTZ R168, R240, c[0x0][0x2d0], -R145.reuse ;  /* 0x0000b400f0a87a23 */ /* 0x100fe20000010891 */
[----:B------:R-:W-:Y:S01]  /*173f0*/  @P6 LEA R20, P4, R8, c[0x0][0x1c8], 0x1 ;  /* 0x0000720008146a11 */ /* 0x000fe200078808ff */
[----:B------:R-:W-:Y:S01]  /*17400*/  FFMA.FTZ R135, R236, c[0x0][0x2d0], -R145 ;  /* 0x0000b400ec877a23 */ /* 0x000fe20000010891 */
[----:B------:R-:W-:Y:S01]  /*17410*/  @P6 LEA.HI.X R19, R6, c[0x0][0x1cc], R9, 0x1, P5 ;  /* 0x0000730006136a11 */ /* 0x000fe200028f0c09 */
[----:B------:R-:W-:Y:S01]  /*17420*/  MUFU.EX2 R174, R174 ;  /* 0x000000ae00ae7308 */ /* 0x000fe20000000800 */
[----:B------:R-:W-:Y:S01]  /*17430*/  @P6 IADD3.X R11, R5, R227, RZ, P0, !PT ;  /* 0x000000e3050b6210 */ /* 0x000fe200007fe4ff */
[----:B------:R-:W-:Y:S02]  /*17440*/  FFMA.FTZ R179, R142, c[0x0][0x2d0], -R145 ;  /* 0x0000b4008eb37a23 */ /* 0x000fe40000010891 */
[----:B------:R4:W-:Y:S01]  /*17450*/  @P6 LDGSTS.E.BYPASS.LTC128B.128 [R207+0x6100], [R18.64], !P3 ;  /* 0x0610000012cf6fae */ /* 0x0009e2000d901d5c */
[----:B------:R-:W-:Y:S01]  /*17460*/  @P6 LEA.HI.X R21, R8, c[0x0][0x1cc], R11, 0x1, P4 ;  /* 0x0000730008156a11 */ /* 0x000fe200020f0c0b */
[C---:B-1----:R-:W-:Y:S02]  /*17470*/  FMUL.FTZ R32, R3.reuse, R100 ;  /* 0x0000006403207220 */ /* 0x042fe40000410000 */
[----:B------:R-:W-:Y:S02]  /*17480*/  FMUL.FTZ R33, R3, R101 ;  /* 0x0000006503217220 */ /* 0x000fe40000410000 */
[----:B------:R-:W1:Y:S01]  /*17490*/  MUFU.EX2 R173, R173 ;  /* 0x000000ad00ad7308 */ /* 0x000e620000000800 */
[----:B------:R-:W-:Y:S01]  /*174a0*/  FFMA.FTZ R183, R136, c[0x0][0x2d0], -R145 ;  /* 0x0000b40088b77a23 */ /* 0x000fe20000010891 */
[----:B------:R5:W-:Y:S01]  /*174b0*/  @P6 LDGSTS.E.BYPASS.LTC128B.128 [R207+0x8100], [R20.64], !P2 ;  /* 0x0810000014cf6fae */ /* 0x000be2000d101d5c */
[----:B--2---:R-:W-:Y:S01]  /*174c0*/  @P6 IADD3 R4, P0, R7, R220, RZ ;  /* 0x000000dc07046210 */ /* 0x004fe20007f1e0ff */
[C---:B---3--:R-:W-:Y:S02]  /*174d0*/  FMUL.FTZ R34, R2.reuse, R102 ;  /* 0x0000006602227220 */ /* 0x048fe40000410000 */
[----:B------:R-:W-:Y:S01]  /*174e0*/  FMUL.FTZ R35, R2, R103 ;  /* 0x0000006702237220 */ /* 0x000fe20000410000 */
[----:B------:R-:W-:Y:S01]  /*174f0*/  @P6 LEA R16, P4, R4, c[0x0][0x1c8], 0x1 ;  /* 0x0000720004106a11 */ /* 0x000fe200078808ff */
[--C-:B------:R-:W-:Y:S01]  /*17500*/  FFMA.FTZ R231, R166, c[0x0][0x2d0], -R151.reuse ;  /* 0x0000b400a6e77a23 */ /* 0x100fe20000010897 */
[----:B------:R-:W-:Y:S01]  /*17510*/  @P6 IADD3.X R9, R5, R226, RZ, P0, !PT ;  /* 0x000000e205096210 */ /* 0x000fe200007fe4ff */
[----:B------:R-:W-:Y:S01]  /*17520*/  MUFU.EX2 R172, R172 ;  /* 0x000000ac00ac7308 */ /* 0x000fe20000000800 */
[----:B------:R-:W-:Y:S01]  /*17530*/  @P6 IADD3 R7, P0, R7, UR6, RZ ;  /* 0x0000000607076c10 */ /* 0x000fe2000ff1e0ff */
[----:B------:R-:W-:Y:S01]  /*17540*/  FFMA.FTZ R232, R162, c[0x0][0x2d0], -R151 ;  /* 0x0000b400a2e87a23 */ /* 0x000fe20000010897 */
[----:B------:R-:W-:Y:S01]  /*17550*/  @P6 LEA.HI.X R17, R4, c[0x0][0x1cc], R9, 0x1, P4 ;  /* 0x0000730004116a11 */ /* 0x000fe200020f0c09 */
[--C-:B------:R-:W-:Y:S01]  /*17560*/  FFMA.FTZ R233, R164, c[0x0][0x2d0], -R151.reuse ;  /* 0x0000b400a4e97a23 */ /* 0x100fe20000010897 */
[----:B------:R-:W-:Y:S01]  /*17570*/  @P6 IADD3 R4, P5, R7, R210, RZ ;  /* 0x000000d207046210 */ /* 0x000fe20007fbe0ff */
[----:B------:R-:W-:Y:S01]  /*17580*/  FFMA.FTZ R234, R160, c[0x0][0x2d0], -R151 ;  /* 0x0000b400a0ea7a23 */ /* 0x000fe20000010897 */
[----:B------:R-:W-:Y:S01]  /*17590*/  @P6 IADD3.X R5, R5, UR7, RZ, P0, !PT ;  /* 0x0000000705056c10 */ /* 0x000fe200087fe4ff */
[----:B------:R2:W-:Y:S01]  /*175a0*/  @P6 LDGSTS.E.BYPASS.LTC128B.128 [R207+0xa100], [R16.64], !P1 ;  /* 0x0a10000010cf6fae */ /* 0x0005e2000c901d5c */
[----:B------:R-:W-:Y:S01]  /*175b0*/  @P6 IADD3 R6, P4, R7, R221, RZ ;  /* 0x000000dd07066210 */ /* 0x000fe20007f9e0ff */
[----:B------:R-:W3:Y:S01]  /*175c0*/  MUFU.EX2 R171, R171 ;  /* 0x000000ab00ab7308 */ /* 0x000ee20000000800 */
[C---:B------:R-:W-:Y:S01]  /*175d0*/  @P6 IADD3.X R9, R5.reuse, R217, RZ, P5, !PT ;  /* 0x000000d905096210 */ /* 0x040fe20002ffe4ff */
[----:B----4-:R-:W-:Y:S01]  /*175e0*/  FMUL.FTZ R18, R2, R118 ;  /* 0x0000007602127220 */ /* 0x010fe20000410000 */
[----:B------:R-:W-:Y:S01]  /*175f0*/  @P6 LEA R24, P5, R4, c[0x0][0x1c8], 0x1 ;  /* 0x0000720004186a11 */ /* 0x000fe200078a08ff */
[----:B------:R-:W-:Y:S01]  /*17600*/  FMUL.FTZ R19, R2, R119 ;  /* 0x0000007702137220 */ /* 0x000fe20000410000 */
[----:B------:R-:W-:Y:S01]  /*17610*/  @P6 IADD3.X R11, R5, R227, RZ, P4, !PT ;  /* 0x000000e3050b6210 */ /* 0x000fe200027fe4ff */
[----:B------:R-:W-:Y:S01]  /*17620*/  FFMA.FTZ R235, R156, c[0x0][0x2d0], -R145 ;  /* 0x0000b4009ceb7a23 */ /* 0x000fe20000010891 */
[----:B------:R-:W-:Y:S01]  /*17630*/  @P6 LEA.HI.X R25, R4, c[0x0][0x1cc], R9, 0x1, P5 ;  /* 0x0000730004196a11 */ /* 0x000fe200028f0c09 */
[----:B------:R-:W-:Y:S01]  /*17640*/  FMUL.FTZ R4, R3, R128 ;  /* 0x0000008003047220 */ /* 0x000fe20000410000 */
[C---:B------:R-:W-:Y:S01]  /*17650*/  @P6 LEA R10, P4, R6.reuse, c[0x0][0x1c8], 0x1 ;  /* 0x00007200060a6a11 */ /* 0x040fe200078808ff */
[----:B------:R-:W-:Y:S01]  /*17660*/  MUFU.EX2 R170, R170 ;  /* 0x000000aa00aa7308 */ /* 0x000fe20000000800 */
[----:B------:R-:W-:Y:S01]  /*17670*/  @P6 IADD3 R7, P0, R7, R220, RZ ;  /* 0x000000dc07076210 */ /* 0x000fe20007f1e0ff */
[----:B------:R4:W-:Y:S01]  /*17680*/  @P6 LDGSTS.E.BYPASS.LTC128B.128 [R207+0x7100], [R24.64], !P3 ;  /* 0x0710000018cf6fae */ /* 0x0009e2000d901d5c */
[----:B------:R-:W-:Y:S01]  /*17690*/  @P6 LEA.HI.X R11, R6, c[0x0][0x1cc], R11, 0x1, P4 ;  /* 0x00007300060b6a11 */ /* 0x000fe200020f0c0b */
[C---:B------:R-:W-:Y:S01]  /*176a0*/  FMUL.FTZ R6, R2.reuse, R130 ;  /* 0x0000008202067220 */ /* 0x040fe20000410000 */
[----:B------:R-:W-:Y:S01]  /*176b0*/  @P6 IADD3.X R8, R5, R226, RZ, P0, !PT ;  /* 0x000000e205086210 */ /* 0x000fe200007fe4ff */
[----:B------:R-:W-:Y:S01]  /*176c0*/  FMUL.FTZ R5, R3, R129 ;  /* 0x0000008103057220 */ /* 0x000fe20000410000 */
[----:B------:R-:W-:Y:S01]  /*176d0*/  @P6 LEA R26, P0, R7, c[0x0][0x1c8], 0x1 ;  /* 0x00007200071a6a11 */ /* 0x000fe200078008ff */
[----:B------:R-:W-:Y:S01]  /*176e0*/  FMUL.FTZ R9, R3, R125 ;  /* 0x0000007d03097220 */ /* 0x000fe20000410000 */
[----:B-1----:R-:W-:Y:S01]  /*176f0*/  F2FP.PACK_AB R128, R173, R174 ;  /* 0x000000aead80723e */ /* 0x002fe200000000ff */
[----:B------:R1:W-:Y:S01]  /*17700*/  @P6 LDGSTS.E.BYPASS.LTC128B.128 [R207+0x9100], [R10.64], !P2 ;  /* 0x091000000acf6fae */ /* 0x0003e2000d101d5c */
[----:B------:R-:W-:Y:S01]  /*17710*/  @P6 LEA.HI.X R27, R7, c[0x0][0x1cc], R8, 0x1, P0 ;  /* 0x00007300071b6a11 */ /* 0x000fe200000f0c08 */
[----:B------:R-:W1:Y:S01]  /*17720*/  MUFU.EX2 R169, R169 ;  /* 0x000000a900a97308 */ /* 0x000e620000000800 */
[----:B------:R-:W-:Y:S01]  /*17730*/  FMUL.FTZ R7, R2, R131 ;  /* 0x0000008302077220 */ /* 0x000fe20000410000 */
[----:B---3--:R-:W-:Y:S01]  /*17740*/  F2FP.PACK_AB R130, R171, R172 ;  /* 0x000000acab82723e */ /* 0x008fe200000000ff */
[C---:B------:R-:W-:Y:S01]  /*17750*/  FMUL.FTZ R8, R3.reuse, R124 ;  /* 0x0000007c03087220 */ /* 0x040fe20000410000 */
[----:B------:R-:W-:Y:S01]  /*17760*/  ISETP.GT.AND P0, PT, R230, UR4, PT ;  /* 0x00000004e6007c0c */ /* 0x000fe2000bf04270 */
[C---:B--2---:R-:W-:Y:S01]  /*17770*/  FMUL.FTZ R16, R3.reuse, R116 ;  /* 0x0000007403107220 */ /* 0x044fe20000410000 */
[----:B------:R2:W-:Y:S01]  /*17780*/  @P6 LDGSTS.E.BYPASS.LTC128B.128 [R207+0xb100], [R26.64], !P1 ;  /* 0x0b1000001acf6fae */ /* 0x0005e2000c901d5c */
[C---:B------:R-:W-:Y:S02]  /*17790*/  FMUL.FTZ R17, R3.reuse, R117 ;  /* 0x0000007503117220 */ /* 0x040fe40000410000 */
[--C-:B------:R-:W-:Y:S01]  /*177a0*/  FFMA.FTZ R236, R154, c[0x0][0x2d0], -R145.reuse ;  /* 0x0000b4009aec7a23 */ /* 0x100fe20000010891 */
[----:B------:R-:W-:Y:S01]  /*177b0*/  MUFU.EX2 R168, R168 ;  /* 0x000000a800a87308 */ /* 0x000fe20000000800 */
[--C-:B------:R-:W-:Y:S02]  /*177c0*/  FFMA.FTZ R237, R158, c[0x0][0x2d0], -R145.reuse ;  /* 0x0000b4009eed7a23 */ /* 0x100fe40000010891 */
[----:B------:R-:W-:Y:S01]  /*177d0*/  FFMA.FTZ R238, R152, c[0x0][0x2d0], -R145 ;  /* 0x0000b40098ee7a23 */ /* 0x000fe20000010891 */
[----:B------:R-:W3:Y:S01]  /*177e0*/  LDSM.16.MT88.4 R12, [R203+0x100] ;  /* 0x00010000cb0c783b */ /* 0x000ee20000004200 */
[--C-:B------:R-:W-:Y:S02]  /*177f0*/  FFMA.FTZ R239, R150, c[0x0][0x2d0], -R151.reuse ;  /* 0x0000b40096ef7a23 */ /* 0x100fe40000010897 */
[C---:B----4-:R-:W-:Y:S02]  /*17800*/  FMUL.FTZ R24, R3.reuse, R108 ;  /* 0x0000006c03187220 */ /* 0x050fe40000410000 */
[----:B------:R-:W-:Y:S01]  /*17810*/  FMUL.FTZ R25, R3, R109 ;  /* 0x0000006d03197220 */ /* 0x000fe20000410000 */
[----:B------:R-:W4:Y:S01]  /*17820*/  MUFU.EX2 R135, R135 ;  /* 0x0000008700877308 */ /* 0x000f220000000800 */
[--C-:B------:R-:W-:Y:S01]  /*17830*/  FFMA.FTZ R240, R149, c[0x0][0x2d0], -R151.reuse ;  /* 0x0000b40095f07a23 */ /* 0x100fe20000010897 */
[----:B-----5:R-:W5:Y:S01]  /*17840*/  LDSM.16.MT88.4 R20, [R198+0x100] ;  /* 0x00010000c614783b */ /* 0x020f620000004200 */
[----:B------:R-:W-:Y:S01]  /*17850*/  FFMA.FTZ R241, R148, c[0x0][0x2d0], -R151 ;  /* 0x0000b40094f17a23 */ /* 0x000fe20000010897 */
[----:B-1----:R-:W-:Y:S01]  /*17860*/  F2FP.PACK_AB R129, R169, R170 ;  /* 0x000000aaa981723e */ /* 0x002fe200000000ff */
[C---:B------:R-:W-:Y:S02]  /*17870*/  FMUL.FTZ R10, R2.reuse, R126 ;  /* 0x0000007e020a7220 */ /* 0x040fe40000410000 */
[----:B------:R-:W-:Y:S02]  /*17880*/  FMUL.FTZ R11, R2, R127 ;  /* 0x0000007f020b7220 */ /* 0x000fe40000410000 */
[--C-:B------:R-:W-:Y:S01]  /*17890*/  FFMA.FTZ R243, R146, c[0x0][0x2d0], -R145.reuse ;  /* 0x0000b40092f37a23 */ /* 0x100fe20000010891 */
[----:B------:R-:W1:Y:S01]  /*178a0*/  LDSM.16.MT88.4 R28, [R197+0x100] ;  /* 0x00010000c51c783b */ /* 0x000e620000004200 */
[----:B------:R-:W-:Y:S01]  /*178b0*/  FFMA.FTZ R244, R144, c[0x0][0x2d0], -R145 ;  /* 0x0000b40090f47a23 */ /* 0x000fe20000010891 */
[----:B------:R-:W-:Y:S01]  /*178c0*/  MUFU.EX2 R179, R179 ;  /* 0x000000b300b37308 */ /* 0x000fe20000000800 */
[C---:B--2---:R-:W-:Y:S02]  /*178d0*/  FMUL.FTZ R26, R2.reuse, R110 ;  /* 0x0000006e021a7220 */ /* 0x044fe40000410000 */
[C---:B------:R-:W-:Y:S02]  /*178e0*/  FMUL.FTZ R27, R2.reuse, R111 ;  /* 0x0000006f021b7220 */ /* 0x040fe40000410000 */
[C---:B------:R-:W-:Y:S01]  /*178f0*/  FMUL.FTZ R36, R3.reuse, R36 ;  /* 0x0000002403247220 */ /* 0x040fe20000410000 */
[----:B------:R-:W-:Y:S01]  /*17900*/  LDSM.16.MT88.4 R100, [R197+0x2100] ;  /* 0x00210000c564783b */ /* 0x000fe20000004200 */
[----:B------:R-:W-:Y:S02]  /*17910*/  FMUL.FTZ R37, R3, R37 ;  /* 0x0000002503257220 */ /* 0x000fe40000410000 */
[C---:B------:R-:W-:Y:S01]  /*17920*/  FMUL.FTZ R38, R2.reuse, R38 ;  /* 0x0000002602267220 */ /* 0x040fe20000410000 */
[----:B------:R-:W-:Y:S01]  /*17930*/  MUFU.EX2 R183, R183 ;  /* 0x000000b700b77308 */ /* 0x000fe20000000800 */
[C---:B------:R-:W-:Y:S01]  /*17940*/  FMUL.FTZ R39, R2.reuse, R39 ;  /* 0x0000002702277220 */ /* 0x040fe20000410000 */
[----:B----4-:R-:W-:Y:S01]  /*17950*/  F2FP.PACK_AB R131, R135, R168 ;  /* 0x000000a88783723e */ /* 0x010fe200000000ff */
[C---:B------:R-:W-:Y:S01]  /*17960*/  FMUL.FTZ R40, R3.reuse, R40 ;  /* 0x0000002803287220 */ /* 0x040fe20000410000 */
[----:B------:R-:W-:Y:S01]  /*17970*/  LDSM.16.MT88.4 R108, [R196+0x2100] ;  /* 0x00210000c46c783b */ /* 0x000fe20000004200 */
[C---:B------:R-:W-:Y:S02]  /*17980*/  FMUL.FTZ R41, R3.reuse, R41 ;  /* 0x0000002903297220 */ /* 0x040fe40000410000 */
[C---:B------:R-:W-:Y:S02]  /*17990*/  FMUL.FTZ R42, R2.reuse, R42 ;  /* 0x0000002a022a7220 */ /* 0x040fe40000410000 */
[C---:B------:R-:W-:Y:S01]  /*179a0*/  FMUL.FTZ R43, R2.reuse, R43 ;  /* 0x0000002b022b7220 */ /* 0x040fe20000410000 */
[----:B------:R-:W-:Y:S01]  /*179b0*/  MUFU.EX2 R231, R231 ;  /* 0x000000e700e77308 */ /* 0x000fe20000000800 */
[C---:B------:R-:W-:Y:S01]  /*179c0*/  FMUL.FTZ R44, R3.reuse, R44 ;  /* 0x0000002c032c7220 */ /* 0x040fe20000410000 */
[C---:B---3--:R-:W-:Y:S01]  /*179d0*/  HMMA.16816.F32 R4, R128.reuse, R12, R4 ;  /* 0x0000000c8004723c */ /* 0x048fe20000001804 */
[----:B------:R-:W-:Y:S04]  /*179e0*/  LDSM.16.MT88.4 R116, [R198+0x900] ;  /* 0x00090000c674783b */ /* 0x000fe80000004200 */
[C---:B------:R-:W-:Y:S02]  /*179f0*/  FMUL.FTZ R45, R3.reuse, R45 ;  /* 0x0000002d032d7220 */ /* 0x040fe40000410000 */
[C---:B------:R-:W-:Y:S01]  /*17a00*/  FMUL.FTZ R12, R3.reuse, R120 ;  /* 0x00000078030c7220 */ /* 0x040fe20000410000 */
[C---:B------:R-:W-:Y:S01]  /*17a10*/  HMMA.16816.F32 R8, R128.reuse, R14, R8 ;  /* 0x0000000e8008723c */ /* 0x040fe20000001808 */
[----:B------:R-:W-:Y:S01]  /*17a20*/  LDSM.16.MT88.4 R124, [R203+0x2900] ;  /* 0x00290000cb7c783b */ /* 0x000fe20000004200 */
[----:B------:R-:W-:Y:S02]  /*17a30*/  MUFU.EX2 R232, R232 ;  /* 0x000000e800e87308 */ /* 0x000fe40000000800 */
[C---:B------:R-:W-:Y:S02]  /*17a40*/  FMUL.FTZ R13, R3.reuse, R121 ;  /* 0x00000079030d7220 */ /* 0x040fe40000410000 */
[C---:B------:R-:W-:Y:S02]  /*17a50*/  FMUL.FTZ R46, R2.reuse, R46 ;  /* 0x0000002e022e7220 */ /* 0x040fe40000410000 */
[C---:B------:R-:W-:Y:S01]  /*17a60*/  FMUL.FTZ R14, R2.reuse, R122 ;  /* 0x0000007a020e7220 */ /* 0x040fe20000410000 */
[----:B------:R-:W-:Y:S03]  /*17a70*/  LDSM.16.MT88.4 R152, [R198+0x3900] ;  /* 0x00390000c698783b */ /* 0x000fe60000004200 */
[C---:B------:R-:W-:Y:S01]  /*17a80*/  FMUL.FTZ R15, R2.reuse, R123 ;  /* 0x0000007b020f7220 */ /* 0x040fe20000410000 */
[----:B------:R-:W-:Y:S01]  /*17a90*/  MUFU.EX2 R233, R233 ;  /* 0x000000e900e97308 */ /* 0x000fe20000000800 */
[C---:B------:R-:W-:Y:S02]  /*17aa0*/  FMUL.FTZ R47, R2.reuse, R47 ;  /* 0x0000002f022f7220 */ /* 0x040fe40000410000 */
[C---:B------:R-:W-:Y:S01]  /*17ab0*/  FMUL.FTZ R48, R3.reuse, R48 ;  /* 0x0000003003307220 */ /* 0x040fe20000410000 */
[----:B------:R-:W2:Y:S01]  /*17ac0*/  LDSM.16.MT88.4 R120, [R196+0x100] ;  /* 0x00010000c478783b */ /* 0x000ea20000004200 */
[C---:B------:R-:W-:Y:S01]  /*17ad0*/  FMUL.FTZ R49, R3.reuse, R49 ;  /* 0x0000003103317220 */ /* 0x040fe20000410000 */
[C---:B-----5:R-:W-:Y:S03]  /*17ae0*/  HMMA.16816.F32 R12, R128.reuse, R20, R12 ;  /* 0x00000014800c723c */ /* 0x060fe6000000180c */
[C---:B------:R-:W-:Y:S01]  /*17af0*/  FMUL.FTZ R50, R2.reuse, R50 ;  /* 0x0000003202327220 */ /* 0x040fe20000410000 */
[----:B------:R-:W-:Y:S01]  /*17b00*/  MUFU.EX2 R234, R234 ;  /* 0x000000ea00ea7308 */ /* 0x000fe20000000800 */
[C---:B------:R-:W-:Y:S01]  /*17b10*/  FMUL.FTZ R51, R2.reuse, R51 ;  /* 0x0000003302337220 */ /* 0x040fe20000410000 */
[----:B------:R-:W-:Y:S01]  /*17b20*/  LDSM.16.MT88.4 R156, [R197+0x3900] ;  /* 0x00390000c59c783b */ /* 0x000fe20000004200 */
[C---:B------:R-:W-:Y:S01]  /*17b30*/  FMUL.FTZ R20, R3.reuse, R112 ;  /* 0x0000007003147220 */ /* 0x040fe20000410000 */
[C---:B------:R-:W-:Y:S04]  /*17b40*/  HMMA.16816.F32 R16, R128.reuse, R22, R16 ;  /* 0x000000168010723c */ /* 0x040fe80000001810 */
[C---:B------:R-:W-:Y:S02]  /*17b50*/  FMUL.FTZ R21, R3.reuse, R113 ;  /* 0x0000007103157220 */ /* 0x040fe40000410000 */
[----:B------:R-:W-:Y:S01]  /*17b60*/  LDSM.16.MT88.4 R160, [R196+0x3900] ;  /* 0x00390000c4a0783b */ /* 0x000fe20000004200 */
[C---:B------:R-:W-:Y:S01]  /*17b70*/  FMUL.FTZ R22, R2.reuse, R114 ;  /* 0x0000007202167220 */ /* 0x040fe20000410000 */
[----:B------:R-:W-:Y:S01]  /*17b80*/  MUFU.EX2 R235, R235 ;  /* 0x000000eb00eb7308 */ /* 0x000fe20000000800 */
[C---:B------:R-:W-:Y:S03]  /*17b90*/  FMUL.FTZ R23, R2.reuse, R115 ;  /* 0x0000007302177220 */ /* 0x040fe60000410000 */
[C---:B------:R-:W-:Y:S02]  /*17ba0*/  FMUL.FTZ R52, R3.reuse, R52 ;  /* 0x0000003403347220 */ /* 0x040fe40000410000 */
[----:B------:R-:W3:Y:S01]  /*17bb0*/  LDSM.16.MT88.4 R112, [R203+0x2100] ;  /* 0x00210000cb70783b */ /* 0x000ee20000004200 */
[C---:B------:R-:W-:Y:S01]  /*17bc0*/  FMUL.FTZ R53, R3.reuse, R53 ;  /* 0x0000003503357220 */ /* 0x040fe20000410000 */
[C---:B-1----:R-:W-:Y:S02]  /*17bd0*/  HMMA.16816.F32 R20, R128.reuse, R28, R20 ;  /* 0x0000001c8014723c */ /* 0x042fe40000001814 */
[----:B------:R-:W-:Y:S01]  /*17be0*/  MUFU.EX2 R236, R236 ;  /* 0x000000ec00ec7308 */ /* 0x000fe20000000800 */
[C---:B------:R-:W-:Y:S02]  /*17bf0*/  FMUL.FTZ R54, R2.reuse, R54 ;  /* 0x0000003602367220 */ /* 0x040fe40000410000 */
[C---:B------:R-:W-:Y:S01]  /*17c00*/  FMUL.FTZ R55, R2.reuse, R55 ;  /* 0x0000003702377220 */ /* 0x040fe20000410000 */
[----:B------:R-:W-:Y:S01]  /*17c10*/  LDSM.16.MT88.4 R164, [R203+0x5900] ;  /* 0x00590000cba4783b */ /* 0x000fe20000004200 */
[C---:B------:R-:W-:Y:S01]  /*17c20*/  FMUL.FTZ R28, R3.reuse, R104 ;  /* 0x00000068031c7220 */ /* 0x040fe20000410000 */
[C---:B------:R-:W-:Y:S04]  /*17c30*/  HMMA.16816.F32 R24, R128.reuse, R30, R24 ;  /* 0x0000001e8018723c */ /* 0x040fe80000001818 */
[C---:B------:R-:W-:Y:S01]  /*17c40*/  FMUL.FTZ R29, R3.reuse, R105 ;  /* 0x00000069031d7220 */ /* 0x040fe20000410000 */
[----:B------:R-:W-:Y:S01]  /*17c50*/  MUFU.EX2 R237, R237 ;  /* 0x000000ed00ed7308 */ /* 0x000fe20000000800 */
[----:B------:R-:W0:Y:S01]  /*17c60*/  LDGDEPBAR ;  /* 0x00000000000079af */ /* 0x000e220000000000 */
[C---:B------:R-:W-:Y:S02]  /*17c70*/  FMUL.FTZ R30, R2.reuse, R106 ;  /* 0x0000006a021e7220 */ /* 0x040fe40000410000 */
[C---:B------:R-:W-:Y:S03]  /*17c80*/  FMUL.FTZ R31, R2.reuse, R107 ;  /* 0x0000006b021f7220 */ /* 0x040fe60000410000 */
[C---:B------:R-:W-:Y:S02]  /*17c90*/  FMUL.FTZ R56, R3.reuse, R56 ;  /* 0x0000003803387220 */ /* 0x040fe40000410000 */
[----:B------:R-:W1:Y:S01]  /*17ca0*/  LDSM.16.MT88.4 R104, [R198+0x2100] ;  /* 0x00210000c668783b */ /* 0x000e620000004200 */
[C---:B------:R-:W-:Y:S01]  /*17cb0*/  FMUL.FTZ R57, R3.reuse, R57 ;  /* 0x0000003903397220 */ /* 0x040fe20000410000 */
[C---:B--2---:R-:W-:Y:S01]  /*17cc0*/  HMMA.16816.F32 R28, R128.reuse, R120, R28 ;  /* 0x00000078801c723c */ /* 0x044fe2000000181c */
[----:B------:R-:W-:Y:S02]  /*17cd0*/  MUFU.EX2 R238, R238 ;  /* 0x000000ee00ee7308 */ /* 0x000fe40000000800 */
[C---:B------:R-:W-:Y:S02]  /*17ce0*/  FMUL.FTZ R58, R2.reuse, R58 ;  /* 0x0000003a023a7220 */ /* 0x040fe40000410000 */
[C---:B------:R-:W-:Y:S02]  /*17cf0*/  FMUL.FTZ R59, R2.reuse, R59 ;  /* 0x0000003b023b7220 */ /* 0x040fe40000410000 */
[C---:B------:R-:W-:Y:S01]  /*17d00*/  FMUL.FTZ R60, R3.reuse, R60 ;  /* 0x0000003c033c7220 */ /* 0x040fe20000410000 */
[C---:B------:R-:W-:Y:S01]  /*17d10*/  HMMA.16816.F32 R32, R128.reuse, R122, R32 ;  /* 0x0000007a8020723c */ /* 0x040fe20000001820 */
[----:B------:R-:W-:Y:S02]  /*17d20*/  LDSM.16.MT88.4 R120, [R196+0x900] ;  /* 0x00090000c478783b */ /* 0x000fe40000004200 */
[----:B------:R-:W-:Y:S01]  /*17d30*/  MUFU.EX2 R239, R239 ;  /* 0x000000ef00ef7308 */ /* 0x000fe20000000800 */
[C---:B------:R-:W-:Y:S02]  /*17d40*/  FMUL.FTZ R61, R3.reuse, R61 ;  /* 0x0000003d033d7220 */ /* 0x040fe40000410000 */
[C---:B------:R-:W-:Y:S02]  /*17d50*/  FMUL.FTZ R62, R2.reuse, R62 ;  /* 0x0000003e023e7220 */ /* 0x040fe40000410000 */
[C---:B---3--:R-:W-:Y:S04]  /*17d60*/  HMMA.16816.F32 R36, R128.reuse, R112, R36 ;  /* 0x000000708024723c */ /* 0x048fe80000001824 */
[C---:B------:R-:W-:Y:S01]  /*17d70*/  FMUL.FTZ R63, R2.reuse, R63 ;  /* 0x0000003f023f7220 */ /* 0x040fe20000410000 */
[----:B------:R-:W-:Y:S01]  /*17d80*/  MUFU.EX2 R240, R240 ;  /* 0x000000f000f07308 */ /* 0x000fe20000000800 */
[C---:B------:R-:W-:Y:S02]  /*17d90*/  FMUL.FTZ R64, R3.reuse, R64 ;  /* 0x0000004003407220 */ /* 0x040fe40000410000 */
[C---:B------:R-:W-:Y:S01]  /*17da0*/  HMMA.16816.F32 R40, R128.reuse, R114, R40 ;  /* 0x000000728028723c */ /* 0x040fe20000001828 */
[----:B------:R-:W-:Y:S03]  /*17db0*/  LDSM.16.MT88.4 R112, [R203+0x900] ;  /* 0x00090000cb70783b */ /* 0x000fe60000004200 */
[C---:B------:R-:W-:Y:S02]  /*17dc0*/  FMUL.FTZ R65, R3.reuse, R65 ;  /* 0x0000004103417220 */ /* 0x040fe40000410000 */
[C---:B------:R-:W-:Y:S01]  /*17dd0*/  FMUL.FTZ R66, R2.reuse, R66 ;  /* 0x0000004202427220 */ /* 0x040fe20000410000 */
[----:B------:R-:W-:Y:S01]  /*17de0*/  MUFU.EX2 R241, R241 ;  /* 0x000000f100f17308 */ /* 0x000fe20000000800 */
[C---:B------:R-:W-:Y:S04]  /*17df0*/  FMUL.FTZ R67, R2.reuse, R67 ;  /* 0x0000004302437220 */ /* 0x040fe80000410000 */
[C---:B------:R-:W-:Y:S01]  /*17e00*/  FMUL.FTZ R68, R3.reuse, R68 ;  /* 0x0000004403447220 */ /* 0x040fe20000410000 */
[C---:B-1----:R-:W-:Y:S03]  /*17e10*/  HMMA.16816.F32 R44, R128.reuse, R104, R44 ;  /* 0x00000068802c723c */ /* 0x042fe6000000182c */
[C---:B------:R-:W-:Y:S01]  /*17e20*/  FMUL.FTZ R69, R3.reuse, R69 ;  /* 0x0000004503457220 */ /* 0x040fe20000410000 */
[----:B------:R-:W-:Y:S01]  /*17e30*/  MUFU.EX2 R243, R243 ;  /* 0x000000f300f37308 */ /* 0x000fe20000000800 */
[C---:B------:R-:W-:Y:S02]  /*17e40*/  FMUL.FTZ R70, R2.reuse, R70 ;  /* 0x0000004602467220 */ /* 0x040fe40000410000 */
[C---:B------:R-:W-:Y:S01]  /*17e50*/  FMUL.FTZ R71, R2.reuse, R71 ;  /* 0x0000004702477220 */ /* 0x040fe20000410000 */
[C---:B------:R-:W-:Y:S01]  /*17e60*/  HMMA.16816.F32 R48, R128.reuse, R106, R48 ;  /* 0x0000006a8030723c */ /* 0x040fe20000001830 */
[----:B------:R-:W1:Y:S03]  /*17e70*/  LDSM.16.MT88.4 R104, [R203+0x4100] ;  /* 0x00410000cb68783b */ /* 0x000e660000004200 */
[C---:B------:R-:W-:Y:S02]  /*17e80*/  FMUL.FTZ R72, R3.reuse, R72 ;  /* 0x0000004803487220 */ /* 0x040fe40000410000 */
[C---:B------:R-:W-:Y:S01]  /*17e90*/  FMUL.FTZ R73, R3.reuse, R73 ;  /* 0x0000004903497220 */ /* 0x040fe20000410000 */
[----:B------:R-:W-:Y:S01]  /*17ea0*/  MUFU.EX2 R244, R244 ;  /* 0x000000f400f47308 */ /* 0x000fe20000000800 */
[C---:B------:R-:W-:Y:S04]  /*17eb0*/  HMMA.16816.F32 R52, R128.reuse, R100, R52 ;  /* 0x000000648034723c */ /* 0x040fe80000001834 */
[C---:B------:R-:W-:Y:S02]  /*17ec0*/  FMUL.FTZ R74, R2.reuse, R74 ;  /* 0x0000004a024a7220 */ /* 0x040fe40000410000 */
        /* <DEDUP_REMOVED lines=20> */
[----:B------:R-:W-:Y:S02]  /*18010*/  FMUL.FTZ R87, R2, R87 ;  /* 0x0000005702577220 */ /* 0x000fe40000410000 */
[C---:B--2---:R-:W-:Y:S04]  /*18020*/  HMMA.16816.F32 R76, R128.reuse, R100, R76 ;  /* 0x00000064804c723c */ /* 0x044fe8000000184c */
[----:B------:R-:W-:Y:S02]  /*18030*/  FFMA.FTZ R175, R182, c[0x0][0x2d0], -R151 ;  /* 0x0000b400b6af7a23 */ /* 0x000fe40000010897 */
[----:B------:R-:W-:Y:S02]  /*18040*/  FFMA.FTZ R182, R138, c[0x0][0x2d0], -R145 ;  /* 0x0000b4008ab67a23 */ /* 0x000fe40000010891 */
[C---:B------:R-:W-:Y:S01]  /*18050*/  HMMA.16816.F32 R80, R128.reuse, R102, R80 ;  /* 0x000000668050723c */ /* 0x040fe20000001850 */
[----:B------:R-:W-:Y:S01]  /*18060*/  LDSM.16.MT88.4 R136, [R198+0x2900] ;  /* 0x00290000c688783b */ /* 0x000fe20000004200 */
[----:B------:R-:W-:Y:S02]  /*18070*/  MUFU.EX2 R175, R175 ;  /* 0x000000af00af7308 */ /* 0x000fe40000000800 */
[--C-:B------:R-:W-:Y:S02]  /*18080*/  FFMA.FTZ R176, R176, c[0x0][0x2d0], -R151.reuse ;  /* 0x0000b400b0b07a23 */ /* 0x100fe40000010897 */
[----:B------:R-:W-:Y:S02]  /*18090*/  FFMA.FTZ R177, R180, c[0x0][0x2d0], -R151 ;  /* 0x0000b400b4b17a23 */ /* 0x000fe40000010897 */
[C---:B---3--:R-:W-:Y:S04]  /*180a0*/  HMMA.16816.F32 R84, R128.reuse, R108, R84 ;  /* 0x0000006c8054723c */ /* 0x048fe80000001854 */
[----:B------:R-:W-:Y:S01]  /*180b0*/  FFMA.FTZ R180, R140, c[0x0][0x2d0], -R145 ;  /* 0x0000b4008cb47a23 */ /* 0x000fe20000010891 */
[----:B------:R-:W2:Y:S01]  /*180c0*/  MUFU.EX2 R176, R176 ;  /* 0x000000b000b07308 */ /* 0x000ea20000000800 */
[--C-:B------:R-:W-:Y:S01]  /*180d0*/  FFMA.FTZ R178, R178, c[0x0][0x2d0], -R151.reuse ;  /* 0x0000b400b2b27a23 */ /* 0x100fe20000010897 */
[----:B------:R-:W-:Y:S01]  /*180e0*/  LDSM.16.MT88.4 R140, [R197+0x2900] ;  /* 0x00290000c58c783b */ /* 0x000fe20000004200 */
[C---:B------:R-:W-:Y:S04]  /*180f0*/  FMUL.FTZ R88, R3.reuse, R88 ;  /* 0x0000005803587220 */ /* 0x040fe80000410000 */
[----:B------:R-:W-:Y:S02]  /*18100*/  FMUL.FTZ R89, R3, R89 ;  /* 0x0000005903597220 */ /* 0x000fe40000410000 */
[C---:B------:R-:W-:Y:S01]  /*18110*/  FMUL.FTZ R90, R2.reuse, R90 ;  /* 0x0000005a025a7220 */ /* 0x040fe20000410000 */
[----:B------:R-:W-:Y:S01]  /*18120*/  MUFU.EX2 R177, R177 ;  /* 0x000000b100b17308 */ /* 0x000fe20000000800 */
[C---:B------:R-:W-:Y:S02]  /*18130*/  FMUL.FTZ R91, R2.reuse, R91 ;  /* 0x0000005b025b7220 */ /* 0x040fe40000410000 */
[----:B------:R-:W-:Y:S02]  /*18140*/  FFMA.FTZ R151, R147, c[0x0][0x2d0], -R151 ;  /* 0x0000b40093977a23 */ /* 0x000fe40000010897 */
[C---:B------:R-:W-:Y:S02]  /*18150*/  FMUL.FTZ R92, R3.reuse, R92 ;  /* 0x0000005c035c7220 */ /* 0x040fe40000410000 */
[C---:B------:R-:W-:Y:S01]  /*18160*/  FMUL.FTZ R93, R3.reuse, R93 ;  /* 0x0000005d035d7220 */ /* 0x040fe20000410000 */
[C---:B------:R-:W-:Y:S01]  /*18170*/  HMMA.16816.F32 R88, R128.reuse, R110, R88 ;  /* 0x0000006e8058723c */ /* 0x040fe20000001858 */
[----:B------:R-:W3:Y:S01]  /*18180*/  LDSM.16.MT88.4 R108, [R197+0x900] ;  /* 0x00090000c56c783b */ /* 0x000ee20000004200 */
[----:B------:R-:W4:Y:S01]  /*18190*/  MUFU.EX2 R178, R178 ;  /* 0x000000b200b27308 */ /* 0x000f220000000800 */
[C---:B------:R-:W-:Y:S02]  /*181a0*/  FMUL.FTZ R94, R2.reuse, R94 ;  /* 0x0000005e025e7220 */ /* 0x040fe40000410000 */
[----:B------:R-:W-:Y:S01]  /*181b0*/  FMUL.FTZ R95, R2, R95 ;  /* 0x0000005f025f7220 */ /* 0x000fe20000410000 */
[----:B--2---:R-:W-:Y:S01]  /*181c0*/  F2FP.PACK_AB R100, R176, R175 ;  /* 0x000000afb064723e */ /* 0x004fe200000000ff */
[C---:B------:R-:W-:Y:S02]  /*181d0*/  FMUL.FTZ R96, R3.reuse, R96 ;  /* 0x0000006003607220 */ /* 0x040fe40000410000 */
[----:B------:R-:W-:Y:S03]  /*181e0*/  FMUL.FTZ R97, R3, R97 ;  /* 0x0000006103617220 */ /* 0x000fe60000410000 */
[C---:B-1----:R-:W-:Y:S01]  /*181f0*/  HMMA.16816.F32 R92, R128.reuse, R104, R92 ;  /* 0x00000068805c723c */ /* 0x042fe2000000185c */
[----:B------:R-:W1:Y:S02]  /*18200*/  MUFU.EX2 R180, R180 ;  /* 0x000000b400b47308 */ /* 0x000e640000000800 */
[C---:B------:R-:W-:Y:S02]  /*18210*/  FMUL.FTZ R98, R2.reuse, R98 ;  /* 0x0000006202627220 */ /* 0x040fe40000410000 */
[----:B------:R-:W-:Y:S02]  /*18220*/  FMUL.FTZ R99, R2, R99 ;  /* 0x0000006302637220 */ /* 0x000fe40000410000 */
[--C-:B------:R-:W-:Y:S02]  /*18230*/  FFMA.FTZ R134, R134, c[0x0][0x2d0], -R145.reuse ;  /* 0x0000b40086867a23 */ /* 0x100fe40000010891 */
[----:B------:R-:W-:Y:S02]  /*18240*/  FFMA.FTZ R145, R133, c[0x0][0x2d0], -R145 ;  /* 0x0000b40085917a23 */ /* 0x000fe40000010891 */
[----:B------:R-:W2:Y:S01]  /*18250*/  MUFU.EX2 R182, R182 ;  /* 0x000000b600b67308 */ /* 0x000ea20000000800 */
[----:B------:R-:W-:Y:S01]  /*18260*/  HMMA.16816.F32 R96, R128, R106, R96 ;  /* 0x0000006a8060723c */ /* 0x000fe20000001860 */
[----:B------:R-:W5:Y:S02]  /*18270*/  LDSM.16.MT88.4 R104, [R196+0x2900] ;  /* 0x00290000c468783b */ /* 0x000f640000004200 */
[----:B----4-:R-:W-:Y:S01]  /*18280*/  F2FP.PACK_AB R102, R178, R177 ;  /* 0x000000b1b266723e */ /* 0x010fe200000000ff */
[----:B------:R-:W-:Y:S02]  /*18290*/  FFMA.FTZ R174, R3, R218, R174 ;  /* 0x000000da03ae7223 */ /* 0x000fe400000100ae */
[----:B------:R-:W-:Y:S02]  /*182a0*/  FFMA.FTZ R170, R2, R219, R170 ;  /* 0x000000db02aa7223 */ /* 0x000fe400000100aa */
[----:B------:R-:W-:Y:S01]  /*182b0*/  FADD.FTZ R173, R173, R174 ;  /* 0x000000aeadad7221 */ /* 0x000fe20000010000 */
[----:B------:R-:W-:Y:S01]  /*182c0*/  LDSM.16.MT88.4 R128, [R198+0x3100] ;  /* 0x00310000c680783b */ /* 0x000fe20000004200 */
[----:B------:R4:W3:Y:S02]  /*182d0*/  MUFU.EX2 R242, R151 ;  /* 0x0000009700f27308 */ /* 0x0008e40000000800 */
[----:B------:R-:W-:Y:S01]  /*182e0*/  FADD.FTZ R169, R169, R170 ;  /* 0x000000aaa9a97221 */ /* 0x000fe20000010000 */
[----:B-1----:R-:W-:Y:S01]  /*182f0*/  F2FP.PACK_AB R101, R180, R179 ;  /* 0x000000b3b465723e */ /* 0x002fe200000000ff */
[----:B------:R-:W-:Y:S02]  /*18300*/  FADD.FTZ R172, R172, R173 ;  /* 0x000000adacac7221 */ /* 0x000fe40000010000 */
[----:B------:R-:W-:Y:S02]  /*18310*/  FADD.FTZ R2, R168, R169 ;  /* 0x000000a9a8027221 */ /* 0x000fe40000010000 */
[----:B------:R-:W-:Y:S02]  /*18320*/  FADD.FTZ R172, R171, R172 ;  /* 0x000000acabac7221 */ /* 0x000fe40000010000 */
[----:B------:R1:W-:Y:S01]  /*18330*/  MUFU.EX2 R133, R145 ;  /* 0x0000009100857308 */ /* 0x0003e20000000800 */
[----:B------:R-:W-:Y:S01]  /*18340*/  FADD.FTZ R2, R135, R2 ;  /* 0x0000000287027221 */ /* 0x000fe20000010000 */
[----:B------:R-:W-:Y:S01]  /*18350*/  MOV R135, R132 ;  /* 0x0000008400877202 */ /* 0x000fe20000000f00 */
[----:B------:R-:W-:Y:S01]  /*18360*/  FADD.FTZ R175, R175, R172 ;  /* 0x000000acafaf7221 */ /* 0x000fe20000010000 */
[----:B--2---:R-:W-:Y:S01]  /*18370*/  F2FP.PACK_AB R103, R183, R182 ;  /* 0x000000b6b767723e */ /* 0x004fe200000000ff */
[----:B------:R-:W-:Y:S02]  /*18380*/  FADD.FTZ R3, R179, R2 ;  /* 0x00000002b3037221 */ /* 0x000fe40000010000 */
[----:B------:R-:W-:Y:S02]  /*18390*/  FADD.FTZ R176, R176, R175 ;  /* 0x000000afb0b07221 */ /* 0x000fe40000010000 */
[----:B------:R-:W-:Y:S01]  /*183a0*/  FADD.FTZ R3, R180, R3 ;  /* 0x00000003b4037221 */ /* 0x000fe20000010000 */
[----:B------:R-:W2:Y:S01]  /*183b0*/  MUFU.EX2 R134, R134 ;  /* 0x0000008600867308 */ /* 0x000ea20000000800 */
[C---:B------:R-:W-:Y:S01]  /*183c0*/  HMMA.16816.F32 R4, R100.reuse, R112, R4 ;  /* 0x000000706404723c */ /* 0x040fe20000001804 */
[----:B----4-:R-:W-:Y:S04]  /*183d0*/  LDSM.16.MT88.4 R148, [R203+0x3900] ;  /* 0x00390000cb94783b */ /* 0x010fe80000004200 */
[----:B------:R-:W-:Y:S02]  /*183e0*/  FADD.FTZ R177, R177, R176 ;  /* 0x000000b0b1b17221 */ /* 0x000fe40000010000 */
[----:B------:R-:W-:Y:S01]  /*183f0*/  FADD.FTZ R2, R182, R3 ;  /* 0x00000003b6027221 */ /* 0x000fe20000010000 */
[C---:B------:R-:W-:Y:S01]  /*18400*/  HMMA.16816.F32 R8, R100.reuse, R114, R8 ;  /* 0x000000726408723c */ /* 0x040fe20000001808 */
[----:B------:R-:W-:Y:S03]  /*18410*/  LDSM.16.MT88.4 R112, [R198+0x4900] ;  /* 0x00490000c670783b */ /* 0x000fe60000004200 */
[----:B------:R-:W-:Y:S01]  /*18420*/  MOV R3, R0 ;  /* 0x0000000000037202 */ /* 0x000fe20000000f00 */
[----:B------:R-:W-:Y:S02]  /*18430*/  FADD.FTZ R178, R178, R177 ;  /* 0x000000b1b2b27221 */ /* 0x000fe40000010000 */
[----:B------:R-:W-:Y:S01]  /*18440*/  FADD.FTZ R2, R183, R2 ;  /* 0x00000002b7027221 */ /* 0x000fe20000010000 */
        /* <DEDUP_REMOVED lines=19> */
[C---:B-----5:R-:W-:Y:S08]  /*18580*/  HMMA.16816.F32 R60, R100.reuse, R104, R60 ;  /* 0x00000068643c723c */ /* 0x060ff0000000183c */
[C---:B------:R-:W-:Y:S01]  /*18590*/  HMMA.16816.F32 R64, R100.reuse, R106, R64 ;  /* 0x0000006a6440723c */ /* 0x040fe20000001840 */
[----:B------:R-:W3:Y:S07]  /*185a0*/  LDSM.16.MT88.4 R104, [R196+0x4900] ;  /* 0x00490000c468783b */ /* 0x000eee0000004200 */
[C---:B-1----:R-:W-:Y:S08]  /*185b0*/  HMMA.16816.F32 R68, R100.reuse, R108, R68 ;  /* 0x0000006c6444723c */ /* 0x042ff00000001844 */
[C---:B------:R-:W-:Y:S01]  /*185c0*/  HMMA.16816.F32 R72, R100.reuse, R110, R72 ;  /* 0x0000006e6448723c */ /* 0x040fe20000001848 */
[----:B------:R-:W1:Y:S07]  /*185d0*/  LDSM.16.MT88.4 R108, [R203+0x1100] ;  /* 0x00110000cb6c783b */ /* 0x000e6e0000004200 */
[C---:B------:R-:W-:Y:S08]  /*185e0*/  HMMA.16816.F32 R76, R100.reuse, R112, R76 ;  /* 0x00000070644c723c */ /* 0x040ff0000000184c */
[C---:B------:R-:W-:Y:S01]  /*185f0*/  HMMA.16816.F32 R80, R100.reuse, R114, R80 ;  /* 0x000000726450723c */ /* 0x040fe20000001850 */
[----:B------:R-:W4:Y:S07]  /*18600*/  LDSM.16.MT88.4 R112, [R197+0x1100] ;  /* 0x00110000c570783b */ /* 0x000f2e0000004200 */
[C---:B------:R-:W-:Y:S08]  /*18610*/  HMMA.16816.F32 R84, R100.reuse, R116, R84 ;  /* 0x000000746454723c */ /* 0x040ff00000001854 */
[C---:B------:R-:W-:Y:S01]  /*18620*/  HMMA.16816.F32 R88, R100.reuse, R118, R88 ;  /* 0x000000766458723c */ /* 0x040fe20000001858 */
[----:B------:R-:W5:Y:S07]  /*18630*/  LDSM.16.MT88.4 R116, [R203+0x3100] ;  /* 0x00310000cb74783b */ /* 0x000f6e0000004200 */
        /* <DEDUP_REMOVED lines=8> */
[----:B------:R-:W-:Y:S01]  /*186c0*/  F2FP.PACK_AB R103, R238, R237 ;  /* 0x000000edee67723e */ /* 0x000fe200000000ff */
[----:B------:R-:W-:Y:S01]  /*186d0*/  FADD.FTZ R232, R232, R231 ;  /* 0x000000e7e8e87221 */ /* 0x000fe20000010000 */
[----:B------:R-:W-:Y:S01]  /*186e0*/  IADD3 R2, R230, -0x1, RZ ;  /* 0xffffffffe6027810 */ /* 0x000fe20007ffe0ff */
[----:B------:R-:W-:Y:S02]  /*186f0*/  FADD.FTZ R236, R236, R235 ;  /* 0x000000ebecec7221 */ /* 0x000fe40000010000 */
[----:B------:R-:W-:Y:S01]  /*18700*/  FADD.FTZ R233, R233, R232 ;  /* 0x000000e8e9e97221 */ /* 0x000fe20000010000 */
[----:B------:R-:W-:Y:S01]  /*18710*/  MOV R230, R2 ;  /* 0x0000000200e67202 */ /* 0x000fe20000000f00 */
        /* <DEDUP_REMOVED lines=8> */
[C---:B----4-:R-:W-:Y:S08]  /*187a0*/  HMMA.16816.F32 R20, R100.reuse, R112, R20 ;  /* 0x000000706414723c */ /* 0x050ff00000001814 */
[C---:B------:R-:W-:Y:S01]  /*187b0*/  HMMA.16816.F32 R24, R100.reuse, R114, R24 ;  /* 0x000000726418723c */ /* 0x040fe20000001818 */
[----:B------:R-:W4:Y:S07]  /*187c0*/  LDSM.16.MT88.4 R112, [R198+0x5100] ;  /* 0x00510000c670783b */ /* 0x000f2e0000004200 */
[C---:B------:R-:W-:Y:S08]  /*187d0*/  HMMA.16816.F32 R28, R100.reuse, R124, R28 ;  /* 0x0000007c641c723c */ /* 0x040ff0000000181c */
[C---:B------:R-:W-:Y:S01]  /*187e0*/  HMMA.16816.F32 R32, R100.reuse, R126, R32 ;  /* 0x0000007e6420723c */ /* 0x040fe20000001820 */
[----:B------:R-:W-:Y:S07]  /*187f0*/  LDSM.16.MT88.4 R124, [R203+0x1900] ;  /* 0x00190000cb7c783b */ /* 0x000fee0000004200 */
[C---:B-----5:R-:W-:Y:S08]  /*18800*/  HMMA.16816.F32 R36, R100.reuse, R116, R36 ;  /* 0x000000746424723c */ /* 0x060ff00000001824 */
[C---:B------:R-:W-:Y:S01]  /*18810*/  HMMA.16816.F32 R40, R100.reuse, R118, R40 ;  /* 0x000000766428723c */ /* 0x040fe20000001828 */
[----:B------:R-:W5:Y:S07]  /*18820*/  LDSM.16.MT88.4 R116, [R197+0x5100] ;  /* 0x00510000c574783b */ /* 0x000f6e0000004200 */
        /* <DEDUP_REMOVED lines=9> */
[----:B--2---:R-:W-:Y:S01]  /*188c0*/  F2FP.PACK_AB R139, R133, R134 ;  /* 0x00000086858b723e */ /* 0x004fe200000000ff */
        /* <DEDUP_REMOVED lines=12> */
[C---:B----4-:R-:W-:Y:S08]  /*18990*/  HMMA.16816.F32 R76, R100.reuse, R112, R76 ;  /* 0x00000070644c723c */ /* 0x050ff0000000184c */
[C---:B------:R-:W-:Y:S08]  /*189a0*/  HMMA.16816.F32 R80, R100.reuse, R114, R80 ;  /* 0x000000726450723c */ /* 0x040ff00000001850 */
[C---:B-----5:R-:W-:Y:S08]  /*189b0*/  HMMA.16816.F32 R84, R100.reuse, R116, R84 ;  /* 0x000000746454723c */ /* 0x060ff00000001854 */
        /* <DEDUP_REMOVED lines=31> */
.L_x_409:
[----:B------:R-:W-:-:S13]  /*18bb0*/  ISETP.GE.AND P0, PT, R181, UR8, PT ;  /* 0x00000008b5007c0c */ /* 0x000fda000bf06270 */
[----:B------:R-:W-:Y:S05]  /*18bc0*/  @!P0 BRA `(.L_x_411) ;  /* 0x0000390000008947 */ /* 0x000fea0003800000 */
[C---:B------:R-:W-:Y:S01]  /*18bd0*/  IADD3 RZ, P6, R208.reuse, 0x40, RZ ;  /* 0x00000040d0ff7810 */ /* 0x040fe20007fde0ff */
[----:B------:R-:W-:Y:S01]  /*18be0*/  ULDC.64 UR4, c[0x0][0x208] ;  /* 0x0000820000047ab9 */ /* 0x000fe20000000a00 */
[----:B------:R-:W-:Y:S01]  /*18bf0*/  IADD3 RZ, P5, R208, 0x80, RZ ;  /* 0x00000080d0ff7810 */ /* 0x000fe20007fbe0ff */
[----:B------:R-:W-:Y:S01]  /*18c00*/  USHF.L.U64.HI UR5, UR4, 0x5, UR5 ;  /* 0x0000000504057899 */ /* 0x000fe20008010205 */
[C---:B------:R-:W-:Y:S01]  /*18c10*/  IADD3 RZ, P4, R210.reuse, 0x40, RZ ;  /* 0x00000040d2ff7810 */ /* 0x040fe20007f9e0ff */
[----:B------:R-:W-:Y:S01]  /*18c20*/  USHF.L.U32 UR10, UR4, 0x5, URZ ;  /* 0x00000005040a7899 */ /* 0x000fe2000800063f */
[C---:B------:R-:W-:Y:S01]  /*18c30*/  IADD3 RZ, P0, R210.reuse, 0x80, RZ ;  /* 0x00000080d2ff7810 */ /* 0x040fe20007f1e0ff */
[----:B------:R-:W-:Y:S01]  /*18c40*/  IMAD.MOV.U32 R2, RZ, RZ, R132 ;  /* 0x000000ffff027224 */ /* 0x000fe200078e0084 */
[C---:B------:R-:W-:Y:S01]  /*18c50*/  IADD3 R182, R210.reuse, 0x40, RZ ;  /* 0x00000040d2b67810 */ /* 0x040fe20007ffe0ff */
[----:B------:R-:W-:Y:S01]  /*18c60*/  IMAD.MOV.U32 R3, RZ, RZ, R0 ;  /* 0x000000ffff037224 */ /* 0x000fe200078e0000 */
[----:B------:R-:W-:Y:S01]  /*18c70*/  IADD3 R180, R210, 0x80, RZ ;  /* 0x00000080d2b47810 */ /* 0x000fe20007ffe0ff */
[--C-:B------:R-:W-:Y:S01]  /*18c80*/  IMAD.X R225, RZ, RZ, R215.reuse, P6 ;  /* 0x000000ffffe17224 */ /* 0x100fe200030e06d7 */
[C---:B------:R-:W-:Y:S01]  /*18c90*/  IADD3 R222, R208.reuse, 0x80, RZ ;  /* 0x00000080d0de7810 */ /* 0x040fe20007ffe0ff */
[----:B------:R-:W-:Y:S01]  /*18ca0*/  IMAD.X R223, RZ, RZ, R215, P5 ;  /* 0x000000ffffdf7224 */ /* 0x000fe200028e06d7 */
[----:B------:R-:W-:Y:S01]  /*18cb0*/  IADD3 R224, R208, 0x40, RZ ;  /* 0x00000040d0e07810 */ /* 0x000fe20007ffe0ff */
[--C-:B------:R-:W-:Y:S01]  /*18cc0*/  IMAD.X R220, RZ, RZ, R217.reuse, P4 ;  /* 0x000000ffffdc7224 */ /* 0x100fe200020e06d9 */
[----:B------:R-:W-:Y:S01]  /*18cd0*/  ULDC UR9, c[0x0][0x208] ;  /* 0x0000820000097ab9 */ /* 0x000fe20000000800 */
[----:B------:R-:W-:Y:S01]  /*18ce0*/  IMAD.X R183, RZ, RZ, R217, P0 ;  /* 0x000000ffffb77224 */ /* 0x000fe200000e06d9 */
[----:B------:R-:W-:Y:S01]  /*18cf0*/  ULDC UR4, c[0x0][0x324] ;  /* 0x0000c90000047ab9 */ /* 0x000fe20000000800 */
[----:B------:R-:W-:Y:S01]  /*18d00*/  IMAD.MOV.U32 R214, RZ, RZ, R208 ;  /* 0x000000ffffd67224 */ /* 0x000fe200078e00d0 */
[----:B------:R-:W-:-:S02]  /*18d10*/  USHF.L.U32 UR9, UR9, 0x6, URZ ;  /* 0x0000000609097899 */ /* 0x000fc4000800063f */
[----:B------:R-:W-:Y:S02]  /*18d20*/  ULOP3.LUT UR4, URZ, UR4, URZ, 0x33, !UPT ;  /* 0x000000043f047292 */ /* 0x000fe4000f8e333f */
.L_x_420:
[----:B------:R-:W-:Y:S04]  /*18d30*/  DEPBAR.LE SB0, 0x0 ;  /* 0x000080000000791a */ /* 0x000fe80000000000 */
[----:B------:R-:W-:Y:S01]  /*18d40*/  BAR.SYNC.DEFER_BLOCKING 0x0 ;  /* 0x0000000000007b1d */ /* 0x000fe20000010000 */
[----:B------:R-:W-:Y:S01]  /*18d50*/  SHF.R.S32.HI R0, RZ, 0x1f, R181 ;  /* 0x0000001fff007819 */ /* 0x000fe200000114b5 */
[C---:B------:R-:W-:Y:S01]  /*18d60*/  IMAD R15, R181.reuse, UR11, RZ ;  /* 0x0000000bb50f7c24 */ /* 0x040fe2000f8e02ff */
[C---:B------:R-:W-:Y:S01]  /*18d70*/  ISETP.GT.AND P6, PT, R181.reuse, UR8, PT ;  /* 0x00000008b5007c0c */ /* 0x040fe2000bfc4270 */
[C---:B------:R-:W-:Y:S04]  /*18d80*/  IMAD.WIDE.U32 R18, R181.reuse, UR9, R214 ;  /* 0x00000009b5127c25 */ /* 0x040fe8000f8e00d6 */
[C---:B------:R-:W-:Y:S01]  /*18d90*/  IMAD.WIDE.U32 R16, R181.reuse, UR9, R224 ;  /* 0x00000009b5107c25 */ /* 0x040fe2000f8e00e0 */
[----:B------:R-:W-:Y:S03]  /*18da0*/  LEA R22, P5, R18, c[0x0][0x1f8], 0x1 ;  /* 0x00007e0012167a11 */ /* 0x000fe600078a08ff */
[----:B------:R-:W-:Y:S01]  /*18db0*/  IMAD R15, R0, UR9, R15 ;  /* 0x00000009000f7c24 */ /* 0x000fe2000f8e020f */
[----:B------:R-:W-:Y:S01]  /*18dc0*/  LEA R20, P4, R16, c[0x0][0x1f8], 0x1 ;  /* 0x00007e0010147a11 */ /* 0x000fe200078808ff */
[----:B------:R-:W-:Y:S03]  /*18dd0*/  IMAD.WIDE.U32 R12, R181, UR9, R222 ;  /* 0x00000009b50c7c25 */ /* 0x000fe6000f8e00de */
[----:B------:R-:W-:Y:S01]  /*18de0*/  IADD3 R0, R19, R15, RZ ;  /* 0x0000000f13007210 */ /* 0x000fe20007ffe0ff */
[C---:B------:R-:W-:Y:S01]  /*18df0*/  IMAD.IADD R4, R15.reuse, 0x1, R17 ;  /* 0x000000010f047824 */ /* 0x040fe200078e0211 */
[----:B------:R-:W-:Y:S01]  /*18e00*/  LEA R28, P0, R12, c[0x0][0x1f8], 0x1 ;  /* 0x00007e000c1c7a11 */ /* 0x000fe200078008ff */
[----:B------:R-:W-:Y:S01]  /*18e10*/  IMAD.U32 R6, RZ, RZ, UR10 ;  /* 0x0000000aff067e24 */ /* 0x000fe2000f8e00ff */
[----:B------:R-:W-:Y:S01]  /*18e20*/  LEA.HI.X R23, R18, c[0x0][0x1fc], R0, 0x1, P5 ;  /* 0x00007f0012177a11 */ /* 0x000fe200028f0c00 */
[----:B------:R-:W-:Y:S01]  /*18e30*/  IMAD.U32 R7, RZ, RZ, UR5 ;  /* 0x00000005ff077e24 */ /* 0x000fe2000f8e00ff */
[----:B------:R-:W-:Y:S01]  /*18e40*/  LEA.HI.X R21, R16, c[0x0][0x1fc], R4, 0x1, P4 ;  /* 0x00007f0010157a11 */ /* 0x000fe200020f0c04 */
[----:B------:R-:W-:Y:S01]  /*18e50*/  LDSM.16.M88.4 R32, [R206+0xc100] ;  /* 0x00c10000ce20783b */ /* 0x000fe20000000200 */
[----:B------:R-:W-:Y:S02]  /*18e60*/  IMAD.IADD R5, R15, 0x1, R13 ;  /* 0x000000010f057824 */ /* 0x000fe400078e020d */
[----:B------:R-:W-:Y:S03]  /*18e70*/  IMAD.WIDE.U32 R6, R181, UR9, R6 ;  /* 0x00000009b5067c25 */ /* 0x000fe6000f8e0006 */
[----:B------:R-:W-:Y:S01]  /*18e80*/  LEA.HI.X R29, R12, c[0x0][0x1fc], R5, 0x1, P0 ;  /* 0x00007f000c1d7a11 */ /* 0x000fe200000f0c05 */
[----:B------:R-:W1:Y:S01]  /*18e90*/  LDSM.16.M88.4 R8, [R205+0x6100] ;  /* 0x00610000cd08783b */ /* 0x000e620000000200 */
[-C--:B------:R-:W-:Y:S02]  /*18ea0*/  IADD3 R5, P5, R208, R6.reuse, RZ ;  /* 0x00000006d0057210 */ /* 0x080fe40007fbe0ff */
[----:B------:R-:W-:Y:S02]  /*18eb0*/  IADD3 R15, R15, R7, RZ ;  /* 0x000000070f0f7210 */ /* 0x000fe40007ffe0ff */
[-C--:B------:R-:W-:Y:S02]  /*18ec0*/  IADD3 R7, P4, R224, R6.reuse, RZ ;  /* 0x00000006e0077210 */ /* 0x080fe40007f9e0ff */
[----:B------:R-:W2:Y:S01]  /*18ed0*/  LDSM.16.M88.4 R16, [R205+0x6900] ;  /* 0x00690000cd10783b */ /* 0x000ea20000000200 */
[----:B------:R-:W-:Y:S01]  /*18ee0*/  IADD3 R13, P0, R222, R6, RZ ;  /* 0x00000006de0d7210 */ /* 0x000fe20007f1e0ff */
[----:B------:R-:W-:Y:S01]  /*18ef0*/  IMAD.X R0, R15, 0x1, R215, P5 ;  /* 0x000000010f007824 */ /* 0x000fe200028e06d7 */
[----:B------:R-:W-:Y:S01]  /*18f00*/  LEA R168, P5, R5, c[0x0][0x1f8], 0x1 ;  /* 0x00007e0005a87a11 */ /* 0x000fe200078a08ff */
[----:B------:R-:W-:Y:S01]  /*18f10*/  IMAD.X R4, R15, 0x1, R225, P4 ;  /* 0x000000010f047824 */ /* 0x000fe200020e06e1 */
[----:B------:R-:W-:Y:S02]  /*18f20*/  LEA R166, P4, R7, c[0x0][0x1f8], 0x1 ;  /* 0x00007e0007a67a11 */ /* 0x000fe400078808ff */
[----:B------:R-:W3:Y:S01]  /*18f30*/  LDSM.16.M88.4 R24, [R205+0x7100] ;  /* 0x00710000cd18783b */ /* 0x000ee20000000200 */
[----:B------:R-:W-:Y:S02]  /*18f40*/  IADD3.X R6, R15, R223, RZ, P0, !PT ;  /* 0x000000df0f067210 */ /* 0x000fe400007fe4ff */
[----:B------:R-:W-:Y:S02]  /*18f50*/  LEA R164, P0, R13, c[0x0][0x1f8], 0x1 ;  /* 0x00007e000da47a11 */ /* 0x000fe400078008ff */
[----:B------:R-:W-:Y:S02]  /*18f60*/  LEA.HI.X R169, R5, c[0x0][0x1fc], R0, 0x1, P5 ;  /* 0x00007f0005a97a11 */ /* 0x000fe400028f0c00 */
[----:B------:R-:W4:Y:S01]  /*18f70*/  LDSM.16.M88.4 R132, [R205+0x7900] ;  /* 0x00790000cd84783b */ /* 0x000f220000000200 */
[----:B------:R-:W-:Y:S02]  /*18f80*/  LEA.HI.X R167, R7, c[0x0][0x1fc], R4, 0x1, P4 ;  /* 0x00007f0007a77a11 */ /* 0x000fe400020f0c04 */
[----:B------:R-:W-:Y:S02]  /*18f90*/  LEA.HI.X R165, R13, c[0x0][0x1fc], R6, 0x1, P0 ;  /* 0x00007f000da57a11 */ /* 0x000fe400000f0c06 */
[----:B------:R-:W-:Y:S02]  /*18fa0*/  PLOP3.LUT P4, PT, PT, PT, UP3, 0x80, 0x0 ;  /* 0x000000000000781c */ /* 0x000fe40003f8f038 */
[----:B------:R-:W-:Y:S01]  /*18fb0*/  LDSM.16.M88.4 R136, [R202+0xc100] ;  /* 0x00c10000ca88783b */ /* 0x000fe20000000200 */
[----:B------:R-:W-:Y:S06]  /*18fc0*/  PLOP3.LUT P0, PT, PT, PT, UP3, 0x80, 0x0 ;  /* 0x000000000000781c */ /* 0x000fec0003f0f038 */
[----:B------:R-:W5:Y:S01]  /*18fd0*/  LDSM.16.M88.4 R140, [R204] ;  /* 0x00000000cc8c783b */ /* 0x000f620000000200 */
[C---:B-1----:R-:W-:Y:S06]  /*18fe0*/  HMMA.16816.F32 R4, R32.reuse, R8, RZ ;  /* 0x000000082004723c */ /* 0x042fec00000018ff */
[----:B------:R-:W1:Y:S02]  /*18ff0*/  LDSM.16.M88.4 R144, [R195] ;  /* 0x00000000c390783b */ /* 0x000e640000000200 */
[C---:B------:R-:W-:Y:S05]  /*19000*/  HMMA.16816.F32 R8, R32.reuse, R10, RZ ;  /* 0x0000000a2008723c */ /* 0x040fea00000018ff */
[----:B------:R-:W1:Y:S03]  /*19010*/  LDSM.16.M88.4 R148, [R194] ;  /* 0x00000000c294783b */ /* 0x000e660000000200 */
[C---:B--2---:R-:W-:Y:S04]  /*19020*/  HMMA.16816.F32 R12, R32.reuse, R16, RZ ;  /* 0x00000010200c723c */ /* 0x044fe800000018ff */
[----:B------:R-:W2:Y:S04]  /*19030*/  LDSM.16.M88.4 R152, [R193] ;  /* 0x00000000c198783b */ /* 0x000ea80000000200 */
[C---:B------:R-:W-:Y:S03]  /*19040*/  HMMA.16816.F32 R16, R32.reuse, R18, RZ ;  /* 0x000000122010723c */ /* 0x040fe600000018ff */
        /* <DEDUP_REMOVED lines=164> */
[----:B------:R-:W-:Y:S03]  /*19a90*/  FMUL.FTZ R13, R13, c[0x0][0x320] ;  /* 0x0000c8000d0d7a20 */ /* 0x000fe60000410000 */
[----:B------:R-:W1:Y:S10]  /*19aa0*/  MUFU.TANH R132, R10 ;  /* 0x0000000a00847308 */ /* 0x000e740000002400 */
[----:B------:R-:W1:Y:S01]  /*19ab0*/  MUFU.TANH R133, R11 ;  /* 0x0000000b00857308 */ /* 0x000e620000002400 */
[C---:B--2---:R-:W-:Y:S09]  /*19ac0*/  HMMA.16816.F32 R20, R164.reuse, R4, R20 ;  /* 0x00000004a414723c */ /* 0x044ff20000001814 */
[----:B------:R2:W1:Y:S03]  /*19ad0*/  MUFU.TANH R12, R8 ;  /* 0x00000008000c7308 */ /* 0x0004660000002400 */
[----:B------:R-:W-:Y:S01]  /*19ae0*/  FMUL.FTZ R4, R17, c[0x0][0x320] ;  /* 0x0000c80011047a20 */ /* 0x000fe20000410000 */
[C---:B------:R-:W-:Y:S06]  /*19af0*/  HMMA.16816.F32 R24, R164.reuse, R6, R24 ;  /* 0x00000006a418723c */ /* 0x040fec0000001818 */
[----:B------:R5:W1:Y:S01]  /*19b00*/  MUFU.TANH R161, R15 ;  /* 0x0000000f00a17308 */ /* 0x000a620000002400 */
[----:B------:R-:W-:Y:S05]  /*19b10*/  @P6 IADD3 R6, R181, -0x1, RZ ;  /* 0xffffffffb5066810 */ /* 0x000fea0007ffe0ff */
[----:B------:R-:W-:Y:S01]  /*19b20*/  @P6 SHF.R.S32.HI R5, RZ, 0x1f, R6 ;  /* 0x0000001fff056819 */ /* 0x000fe20000011406 */
[----:B------:R-:W-:Y:S03]  /*19b30*/  FMUL.FTZ R21, R21, c[0x0][0x320] ;  /* 0x0000c80015157a20 */ /* 0x000fe60000410000 */
[----:B------:R1:W1:Y:S01]  /*19b40*/  MUFU.TANH R143, R18 ;  /* 0x00000012008f7308 */ /* 0x0002620000002400 */
[----:B------:R-:W-:Y:S02]  /*19b50*/  FMUL.FTZ R22, R22, c[0x0][0x320] ;  /* 0x0000c80016167a20 */ /* 0x000fe40000410000 */
[----:B------:R-:W-:Y:S01]  /*19b60*/  FMUL.FTZ R23, R23, c[0x0][0x320] ;  /* 0x0000c80017177a20 */ /* 0x000fe20000410000 */
[----:B--2---:R-:W2:Y:S01]  /*19b70*/  LDSM.16.M88.4 R8, [R192+0x5800] ;  /* 0x00580000c008783b */ /* 0x004ea20000000200 */
[----:B------:R-:W-:Y:S04]  /*19b80*/  DEPBAR.LE SB0, 0x0 ;  /* 0x000080000000791a */ /* 0x000fe80000000000 */
[----:B------:R-:W-:Y:S01]  /*19b90*/  FMUL.FTZ R25, R25, c[0x0][0x320] ;  /* 0x0000c80019197a20 */ /* 0x000fe20000410000 */
[----:B------:R1:W1:Y:S01]  /*19ba0*/  MUFU.TANH R158, R21 ;  /* 0x00000015009e7308 */ /* 0x0002620000002400 */
[----:B------:R-:W-:Y:S01]  /*19bb0*/  BAR.SYNC.DEFER_BLOCKING 0x0 ;  /* 0x0000000000007b1d */ /* 0x000fe20000010000 */
[----:B------:R-:W-:Y:S02]  /*19bc0*/  FMUL.FTZ R160, R20, c[0x0][0x320] ;  /* 0x0000c80014a07a20 */ /* 0x000fe40000410000 */
[----:B------:R-:W-:Y:S01]  /*19bd0*/  FMUL.FTZ R26, R26, c[0x0][0x320] ;  /* 0x0000c8001a1a7a20 */ /* 0x000fe20000410000 */
[----:B-----5:R-:W-:Y:S01]  /*19be0*/  MOV R15, R212 ;  /* 0x000000d4000f7202 */ /* 0x020fe20000000f00 */
[----:B------:R-:W-:Y:S02]  /*19bf0*/  FMUL.FTZ R27, R27, c[0x0][0x320] ;  /* 0x0000c8001b1b7a20 */ /* 0x000fe40000410000 */
[----:B------:R-:W-:Y:S02]  /*19c00*/  FMUL.FTZ R156, R24, c[0x0][0x320] ;  /* 0x0000c800189c7a20 */ /* 0x000fe40000410000 */
[----:B------:R5:W1:Y:S01]  /*19c10*/  MUFU.TANH R141, R19 ;  /* 0x00000013008d7308 */ /* 0x000a620000002400 */
[----:B------:R-:W-:Y:S04]  /*19c20*/  @P6 IMAD R5, R5, c[0x0][0x1e0], RZ ;  /* 0x0000780005056a24 */ /* 0x000fe800078e02ff */
[C---:B------:R-:W-:Y:S02]  /*19c30*/  @P6 IMAD R5, R6.reuse, c[0x0][0x1e4], R5 ;  /* 0x0000790006056a24 */ /* 0x040fe400078e0205 */
[----:B------:R-:W-:Y:S03]  /*19c40*/  @P6 IMAD.WIDE.U32 R6, R6, c[0x0][0x1e0], RZ ;  /* 0x0000780006066a25 */ /* 0x000fe600078e00ff */
[----:B------:R1:W1:Y:S01]  /*19c50*/  MUFU.TANH R159, R22 ;  /* 0x00000016009f7308 */ /* 0x0002620000002400 */
[----:B------:R-:W-:Y:S02]  /*19c60*/  @P6 IMAD.IADD R5, R7, 0x1, R5 ;  /* 0x0000000107056824 */ /* 0x000fe400078e0205 */
[C---:B------:R-:W-:Y:S03]  /*19c70*/  @P6 IMAD.SHL.U32 R7, R6.reuse, 0x40, RZ ;  /* 0x0000004006076824 */ /* 0x040fe600078e00ff */
[----:B------:R-:W-:Y:S02]  /*19c80*/  @P6 SHF.L.U64.HI R5, R6, 0x6, R5 ;  /* 0x0000000606056819 */ /* 0x000fe40000010205 */
[----:B------:R-:W-:Y:S02]  /*19c90*/  @P6 IADD3 R6, P5, R7, R210, RZ ;  /* 0x000000d207066210 */ /* 0x000fe40007fbe0ff */
[----:B------:R1:W1:Y:S01]  /*19ca0*/  MUFU.TANH R157, R23 ;  /* 0x00000017009d7308 */ /* 0x0002620000002400 */
[C---:B--2---:R-:W-:Y:S09]  /*19cb0*/  HMMA.16816.F32 R28, R164.reuse, R8, R28 ;  /* 0x00000008a41c723c */ /* 0x044ff2000000181c */
[----:B------:R2:W1:Y:S03]  /*19cc0*/  MUFU.TANH R154, R25 ;  /* 0x00000019009a7308 */ /* 0x0004660000002400 */
[----:B------:R-:W-:Y:S01]  /*19cd0*/  @P6 IMAD.X R9, R5, 0x1, R217, P5 ;  /* 0x0000000105096824 */ /* 0x000fe200028e06d9 */
[----:B------:R-:W-:Y:S03]  /*19ce0*/  HMMA.16816.F32 R32, R164, R10, R32 ;  /* 0x0000000aa420723c */ /* 0x000fe60000001820 */
[----:B------:R-:W-:Y:S01]  /*19cf0*/  @P4 IMAD.HI.U32 R8, R212, c[0x0][0x2c8], RZ ;  /* 0x0000b200d4084a27 */ /* 0x000fe200078e00ff */
[C---:B------:R-:W-:Y:S02]  /*19d00*/  @P6 LEA R16, P4, R6.reuse, c[0x0][0x1c8], 0x1 ;  /* 0x0000720006106a11 */ /* 0x040fe400078808ff */
[----:B------:R2:W2:Y:S02]  /*19d10*/  MUFU.TANH R155, R26 ;  /* 0x0000001a009b7308 */ /* 0x0004a40000002400 */
[----:B------:R-:W-:Y:S04]  /*19d20*/  @P6 LEA.HI.X R17, R6, c[0x0][0x1cc], R9, 0x1, P4 ;  /* 0x0000730006116a11 */ /* 0x000fe800020f0c09 */
[C---:B------:R-:W-:Y:S01]  /*19d30*/  @P6 IADD3 R6, P5, R7.reuse, R182, RZ ;  /* 0x000000b607066210 */ /* 0x040fe20007fbe0ff */
[----:B------:R-:W-:Y:S01]  /*19d40*/  @!PT LDS RZ, [RZ] ;  /* 0x00000000fffff984 */ /* 0x000fe20000000800 */
[----:B------:R-:W-:Y:S01]  /*19d50*/  @!PT LDS RZ, [RZ] ;  /* 0x00000000fffff984 */ /* 0x000fe20000000800 */
[----:B------:R-:W-:Y:S01]  /*19d60*/  @!PT LDS RZ, [RZ] ;  /* 0x00000000fffff984 */ /* 0x000fe20000000800 */
[----:B------:R2:W-:Y:S01]  /*19d70*/  @P6 LDGSTS.E.BYPASS.LTC128B.128 [R207+0x6100], [R16.64], !P3 ;  /* 0x0610000010cf6fae */ /* 0x0005e2000d901d5c */
[----:B------:R-:W-:Y:S01]  /*19d80*/  @P0 SHF.R.U32.HI R15, RZ, c[0x0][0x2cc], R8 ;  /* 0x0000b300ff0f0a19 */ /* 0x000fe20000011608 */
[----:B------:R-:W-:Y:S01]  /*19d90*/  FMUL.FTZ R28, R28, c[0x0][0x320] ;  /* 0x0000c8001c1c7a20 */ /* 0x000fe20000410000 */
[C---:B------:R-:W-:Y:S01]  /*19da0*/  @P6 IADD3 R8, P4, R7.reuse, R180, RZ ;  /* 0x000000b407086210 */ /* 0x040fe20007f9e0ff */
[----:B------:R-:W2:Y:S01]  /*19db0*/  MUFU.TANH R153, R27 ;  /* 0x0000001b00997308 */ /* 0x000ea20000002400 */
[----:B------:R-:W-:Y:S01]  /*19dc0*/  @P6 IADD3 R11, P0, R7, UR6, RZ ;  /* 0x00000006070b6c10 */ /* 0x000fe2000ff1e0ff */
[----:B------:R-:W-:Y:S01]  /*19dd0*/  FMUL.FTZ R29, R29, c[0x0][0x320] ;  /* 0x0000c8001d1d7a20 */ /* 0x000fe20000410000 */
[C---:B------:R-:W-:Y:S01]  /*19de0*/  @P6 IADD3.X R7, R5.reuse, R220, RZ, P5, !PT ;  /* 0x000000dc05076210 */ /* 0x040fe20002ffe4ff */
[----:B------:R-:W-:Y:S01]  /*19df0*/  @P6 IMAD.X R9, R5, 0x1, R183, P4 ;  /* 0x0000000105096824 */ /* 0x000fe200020e06b7 */
[----:B------:R-:W-:Y:S01]  /*19e00*/  @P6 LEA R20, P5, R6, c[0x0][0x1c8], 0x1 ;  /* 0x0000720006146a11 */ /* 0x000fe200078a08ff */
[----:B------:R-:W-:Y:S01]  /*19e10*/  FMUL.FTZ R30, R30, c[0x0][0x320] ;  /* 0x0000c8001e1e7a20 */ /* 0x000fe20000410000 */
[----:B-1----:R-:W-:Y:S01]  /*19e20*/  @P6 LEA R18, P4, R8, c[0x0][0x1c8], 0x1 ;  /* 0x0000720008126a11 */ /* 0x002fe200078808ff */
[----:B------:R-:W-:Y:S01]  /*19e30*/  FMUL.FTZ R31, R31, c[0x0][0x320] ;  /* 0x0000c8001f1f7a20 */ /* 0x000fe20000410000 */
[----:B------:R-:W-:Y:S01]  /*19e40*/  @P6 LEA.HI.X R21, R6, c[0x0][0x1cc], R7, 0x1, P5 ;  /* 0x0000730006156a11 */ /* 0x000fe200028f0c07 */
[----:B------:R1:W1:Y:S01]  /*19e50*/  MUFU.TANH R163, R14 ;  /* 0x0000000e00a37308 */ /* 0x0002620000002400 */
[----:B-----5:R-:W-:Y:S01]  /*19e60*/  @P6 LEA.HI.X R19, R8, c[0x0][0x1cc], R9, 0x1, P4 ;  /* 0x0000730008136a11 */ /* 0x020fe200020f0c09 */
[----:B------:R-:W-:Y:S01]  /*19e70*/  FMUL.FTZ R32, R32, c[0x0][0x320] ;  /* 0x0000c80020207a20 */ /* 0x000fe20000410000 */
[C---:B------:R-:W-:Y:S01]  /*19e80*/  @P6 IADD3 R6, P5, R11.reuse, R210, RZ ;  /* 0x000000d20b066210 */ /* 0x040fe20007fbe0ff */
[----:B------:R3:W-:Y:S01]  /*19e90*/  @P6 LDGSTS.E.BYPASS.LTC128B.128 [R207+0x8100], [R20.64], !P2 ;  /* 0x0810000014cf6fae */ /* 0x0007e2000d101d5c */
[----:B------:R-:W-:Y:S01]  /*19ea0*/  @P6 IADD3 R7, P4, R11, R182, RZ ;  /* 0x000000b60b076210 */ /* 0x000fe20007f9e0ff */
[----:B------:R-:W-:Y:S01]  /*19eb0*/  FMUL.FTZ R33, R33, c[0x0][0x320] ;  /* 0x0000c80021217a20 */ /* 0x000fe20000410000 */
[----:B------:R-:W-:Y:S01]  /*19ec0*/  @P6 IADD3.X R5, R5, UR7, RZ, P0, !PT ;  /* 0x0000000705056c10 */ /* 0x000fe200087fe4ff */
[----:B------:R-:W-:Y:S01]  /*19ed0*/  FMUL.FTZ R34, R34, c[0x0][0x320] ;  /* 0x0000c80022227a20 */ /* 0x000fe20000410000 */
[----:B------:R-:W-:Y:S01]  /*19ee0*/  @P6 IADD3 R11, P0, R11, R180, RZ ;  /* 0x000000b40b0b6210 */ /* 0x000fe20007f1e0ff */
[----:B------:R5:W3:Y:S01]  /*19ef0*/  MUFU.TANH R162, R13 ;  /* 0x0000000d00a27308 */ /* 0x000ae20000002400 */
[----:B------:R3:W-:Y:S01]  /*19f00*/  @P6 LDGSTS.E.BYPASS.LTC128B.128 [R207+0xa100], [R18.64], !P1 ;  /* 0x0a10000012cf6fae */ /* 0x0007e2000c901d5c */
[C---:B------:R-:W-:Y:S01]  /*19f10*/  @P6 IADD3.X R9, R5.reuse, R217, RZ, P5, !PT ;  /* 0x000000d905096210 */ /* 0x040fe20002ffe4ff */
[----:B------:R-:W-:Y:S01]  /*19f20*/  @P6 IMAD.X R8, R5, 0x1, R220, P4 ;  /* 0x0000000105086824 */ /* 0x000fe200020e06dc */
[C---:B------:R-:W-:Y:S02]  /*19f30*/  @P6 LEA R22, P5, R6.reuse, c[0x0][0x1c8], 0x1 ;  /* 0x0000720006166a11 */ /* 0x040fe400078a08ff */
[C---:B------:R-:W-:Y:S02]  /*19f40*/  @P6 LEA R24, P4, R7.reuse, c[0x0][0x1c8], 0x1 ;  /* 0x0000720007186a11 */ /* 0x040fe400078808ff */
[----:B------:R-:W-:Y:S02]  /*19f50*/  @P6 LEA.HI.X R23, R6, c[0x0][0x1cc], R9, 0x1, P5 ;  /* 0x0000730006176a11 */ /* 0x000fe400028f0c09 */
[----:B------:R-:W3:Y:S01]  /*19f60*/  MUFU.TANH R0, R0 ;  /* 0x0000000000007308 */ /* 0x000ee20000002400 */
[----:B--2---:R-:W-:Y:S01]  /*19f70*/  @P6 LEA.HI.X R25, R7, c[0x0][0x1cc], R8, 0x1, P4 ;  /* 0x0000730007196a11 */ /* 0x004fe200020f0c08 */
[----:B------:R-:W5:Y:S01]  /*19f80*/  SHFL.IDX PT, R6, R15, RZ, 0x1c1f ;  /* 0x001c1fff0f067589 */ /* 0x000f6200000e0000 */
[----:B------:R-:W-:Y:S01]  /*19f90*/  @P6 IADD3.X R10, R5, R183, RZ, P0, !PT ;  /* 0x000000b7050a6210 */ /* 0x000fe200007fe4ff */
[----:B------:R-:W-:Y:S01]  /*19fa0*/  FMUL.FTZ R5, R35, c[0x0][0x320] ;  /* 0x0000c80023057a20 */ /* 0x000fe20000410000 */
[----:B------:R-:W-:Y:S01]  /*19fb0*/  @P6 LEA R26, P0, R11, c[0x0][0x1c8], 0x1 ;  /* 0x000072000b1a6a11 */ /* 0x000fe200078008ff */
[----:B-1----:R-:W-:Y:S01]  /*19fc0*/  IMAD.SHL.U32 R14, R181, 0x40, RZ ;  /* 0x00000040b50e7824 */ /* 0x002fe200078e00ff */
[----:B------:R-:W-:Y:S02]  /*19fd0*/  MOV R7, UR23 ;  /* 0x0000001700077c02 */ /* 0x000fe40008000f00 */
[----:B------:R1:W-:Y:S01]  /*19fe0*/  @P6 LDGSTS.E.BYPASS.LTC128B.128 [R207+0x7100], [R22.64], !P3 ;  /* 0x0710000016cf6fae */ /* 0x0003e2000d901d5c */
[----:B------:R-:W2:Y:S01]  /*19ff0*/  MUFU.TANH R136, R136 ;  /* 0x0000008800887308 */ /* 0x000ea20000002400 */
[----:B------:R-:W-:Y:S02]  /*1a000*/  @P6 LEA.HI.X R27, R11, c[0x0][0x1cc], R10, 0x1, P0 ;  /* 0x000073000b1b6a11 */ /* 0x000fe400000f0c0a */
[----:B------:R-:W-:Y:S02]  /*1a010*/  PLOP3.LUT P0, PT, PT, PT, UP2, 0x40, 0x0 ;  /* 0x000000000000781c */ /* 0x000fe40003f0e828 */
[----:B------:R-:W-:Y:S01]  /*1a020*/  IADD3 R8, -R213, 0x1, -R14 ;  /* 0x00000001d5087810 */ /* 0x000fe20007ffe90e */
[----:B------:R1:W-:Y:S03]  /*1a030*/  @P6 LDGSTS.E.BYPASS.LTC128B.128 [R207+0x9100], [R24.64], !P2 ;  /* 0x0910000018cf6fae */ /* 0x0003e6000d101d5c */
[----:B------:R-:W-:Y:S01]  /*1a040*/  IADD3 R7, -R7, UR12, R8 ;  /* 0x0000000c07077c10 */ /* 0x000fe2000fffe108 */
[----:B------:R-:W1:Y:S03]  /*1a050*/  MUFU.TANH R139, R139 ;  /* 0x0000008b008b7308 */ /* 0x000e660000002400 */
[----:B------:R1:W-:Y:S01]  /*1a060*/  @P6 LDGSTS.E.BYPASS.LTC128B.128 [R207+0xb100], [R26.64], !P1 ;  /* 0x0b1000001acf6fae */ /* 0x0003e2000c901d5c */
[C---:B------:R-:W-:Y:S02]  /*1a070*/  IADD3 R9, R7.reuse, c[0x0][0x328], RZ ;  /* 0x0000ca0007097a10 */ /* 0x040fe40007ffe0ff */
[----:B------:R-:W-:Y:S03]  /*1a080*/  IADD3 R7, R7, UR4, RZ ;  /* 0x0000000407077c10 */ /* 0x000fe6000fffe0ff */
[----:B-----5:R-:W-:Y:S01]  /*1a090*/  IMAD.IADD R13, R9, 0x1, R6 ;  /* 0x00000001090d7824 */ /* 0x020fe200078e0206 */
[----:B------:R-:W1:Y:S01]  /*1a0a0*/  MUFU.TANH R142, R142 ;  /* 0x0000008e008e7308 */ /* 0x000e620000002400 */
[----:B------:R-:W0:Y:S01]  /*1a0b0*/  LDGDEPBAR ;  /* 0x00000000000079af */ /* 0x000e220000000000 */
[----:B------:R-:W-:Y:S08]  /*1a0c0*/  IADD3 R11, R7, R6, RZ ;  /* 0x00000006070b7210 */ /* 0x000ff00007ffe0ff */
[----:B------:R-:W1:Y:S10]  /*1a0d0*/  MUFU.TANH R4, R4 ;  /* 0x0000000400047308 */ /* 0x000e740000002400 */
[----:B------:R-:W1:Y:S10]  /*1a0e0*/  MUFU.TANH R160, R160 ;  /* 0x000000a000a07308 */ /* 0x000e740000002400 */
[----:B------:R-:W1:Y:S10]  /*1a0f0*/  MUFU.TANH R156, R156 ;  /* 0x0000009c009c7308 */ /* 0x000e740000002400 */
        /* <DEDUP_REMOVED lines=23> */
.L_x_414:
[----:B------:R-:W-:Y:S04]  /*1a270*/  MOV R6, c[0x0][0x32c] ;  /* 0x0000cb0000067a02 */ /* 0x000fe80000000f00 */
[----:B------:R-:W-:Y:S11]  /*1a280*/  ISETP.NE.AND P0, PT, R6, 0x1, PT ;  /* 0x000000010600780c */ /* 0x000ff60003f05270 */
[----:B------:R-:W-:Y:S02]  /*1a290*/  @!UPT UIADD3 URZ, URZ, URZ, URZ ;  /* 0x0000003f3f3ff290 */ /* 0x000fe4000fffe03f */
[----:B------:R-:W-:Y:S05]  /*1a2a0*/  @P0 IMAD.HI.U32 R6, R17, c[0x0][0x330], RZ ;  /* 0x0000cc0011060a27 */ /* 0x000fea00078e00ff */
[----:B------:R-:W-:Y:S02]  /*1a2b0*/  @P0 SHF.R.U32.HI R17, RZ, c[0x0][0x334], R6 ;  /* 0x0000cd00ff110a19 */ /* 0x000fe40000011606 */
.L_x_415:
[----:B------:R-:W-:Y:S05]  /*1a2c0*/  BSYNC B0 ;  /* 0x0000000000007941 */ /* 0x000fea0003800000 */
.L_x_413:
[----:B------:R-:W-:Y:S04]  /*1a2d0*/  IMAD R8, R17, c[0x0][0x32c], -R14 ;  /* 0x0000cb0011087a24 */ /* 0x000fe800078e0a0e */
[----:B------:R-:W-:Y:S05]  /*1a2e0*/  IMAD.IADD R8, R8, 0x1, -R213 ;  /* 0x0000000108087824 */ /* 0x000fea00078e0ad5 */
[----:B------:R-:W-:Y:S02]  /*1a2f0*/  IADD3 R6, R8, c[0x0][0x32c], RZ ;  /* 0x0000cb0008067a10 */ /* 0x000fe40007ffe0ff */
[----:B------:R-:W-:Y:S02]  /*1a300*/  IMNMX R11, R11, R8, !PT ;  /* 0x000000080b0b7217 */ /* 0x000fe40007800200 */
[----:B------:R-:W-:Y:S02]  /*1a310*/  IMNMX R13, R13, R6, PT ;  /* 0x000000060d0d7217 */ /* 0x000fe40003800200 */
.L_x_412:
[----:B--234-:R-:W-:Y:S04]  /*1a320*/  ISETP.GT.AND P0, PT, R181, -0x1, PT ;  /* 0xffffffffb500780c */ /* 0x01cfe80003f04270 */
[C---:B------:R-:W-:Y:S02]  /*1a330*/  ISETP.GT.AND P4, PT, R11.reuse, 0x1, P0 ;  /* 0x000000010b00780c */ /* 0x040fe40000784270 */
[----:B------:R-:W-:Y:S02]  /*1a340*/  ISETP.GT.AND P5, PT, R11, RZ, P0 ;  /* 0x000000ff0b00720c */ /* 0x000fe400007a4270 */
        /* <DEDUP_REMOVED lines=17> */
[C---:B------:R-:W-:Y:S02]  /*1a460*/  ISETP.GT.AND P5, PT, R11.reuse, 0x18, P0 ;  /* 0x000000180b00780c */ /* 0x040fe400007a4270 */
        /* <DEDUP_REMOVED lines=47> */
.L_x_418:
[----:B------:R-:W-:Y:S04]  /*1a760*/  MOV R9, c[0x0][0x32c] ;  /* 0x0000cb0000097a02 */ /* 0x000fe80000000f00 */
[----:B------:R-:W-:Y:S11]  /*1a770*/  ISETP.NE.AND P4, PT, R9, 0x1, PT ;  /* 0x000000010900780c */ /* 0x000ff60003f85270 */
[----:B------:R-:W-:Y:S02]  /*1a780*/  @!UPT UIADD3 URZ, URZ, URZ, URZ ;  /* 0x0000003f3f3ff290 */ /* 0x000fe4000fffe03f */
[----:B------:R-:W-:Y:S05]  /*1a790*/  @P4 IMAD.HI.U32 R9, R11, c[0x0][0x330], RZ ;  /* 0x0000cc000b094a27 */ /* 0x000fea00078e00ff */
[----:B------:R-:W-:Y:S02]  /*1a7a0*/  @P4 SHF.R.U32.HI R11, RZ, c[0x0][0x334], R9 ;  /* 0x0000cd00ff0b4a19 */ /* 0x000fe40000011609 */
.L_x_419:
[----:B------:R-:W-:Y:S05]  /*1a7b0*/  BSYNC B0 ;  /* 0x0000000000007941 */ /* 0x000fea0003800000 */
.L_x_417:
[----:B------:R-:W-:Y:S04]  /*1a7c0*/  IMAD R14, R11, c[0x0][0x32c], -R14 ;  /* 0x0000cb000b0e7a24 */ /* 0x000fe800078e0a0e */
[----:B------:R-:W-:Y:S05]  /*1a7d0*/  IMAD.IADD R14, R14, 0x1, -R213 ;  /* 0x000000010e0e7824 */ /* 0x000fea00078e0ad5 */
[----:B------:R-:W-:Y:S02]  /*1a7e0*/  IADD3 R9, R14, c[0x0][0x32c], RZ ;  /* 0x0000cb000e097a10 */ /* 0x000fe40007ffe0ff */
[----:B------:R-:W-:Y:S02]  /*1a7f0*/  IMNMX R7, R7, R14, !PT ;  /* 0x0000000e07077217 */ /* 0x000fe40007800200 */
[----:B------:R-:W-:Y:S02]  /*1a800*/  IMNMX R4, R4, R9, PT ;  /* 0x0000000904047217 */ /* 0x000fe40003800200 */
.L_x_416:
[----:B------:R-:W-:Y:S01]  /*1a810*/  FMNMX.FTZ R17, R10, R3, !PT ;  /* 0x000000030a117209 */ /* 0x000fe20007810000 */
[----:B------:R-:W-:Y:S01]  /*1a820*/  LDSM.16.MT88.4 R20, [R198+0x100] ;  /* 0x00010000c614783b */ /* 0x000fe20000004200 */
[C---:B------:R-:W-:Y:S02]  /*1a830*/  ISETP.GT.AND P6, PT, R7.reuse, RZ, P0 ;  /* 0x000000ff0700720c */ /* 0x040fe400007c4270 */
[----:B------:R-:W-:Y:S02]  /*1a840*/  FMNMX.FTZ R17, R138, R17, !PT ;  /* 0x000000118a117209 */ /* 0x000fe40007810000 */
[----:B------:R-:W-:Y:S02]  /*1a850*/  ISETP.LT.OR P6, PT, R4, 0x1, P6 ;  /* 0x000000010400780c */ /* 0x000fe400037c1670 */
[----:B------:R-:W-:Y:S01]  /*1a860*/  FMNMX.FTZ R17, R8, R17, !PT ;  /* 0x0000001108117209 */ /* 0x000fe20007810000 */
[----:B------:R-:W-:Y:S01]  /*1a870*/  LDSM.16.MT88.4 R28, [R197+0x100] ;  /* 0x00010000c51c783b */ /* 0x000fe20000004200 */
[C---:B------:R-:W-:Y:S02]  /*1a880*/  ISETP.GT.AND P5, PT, R7.reuse, 0x1, P0 ;  /* 0x000000010700780c */ /* 0x040fe400007a4270 */
        /* <DEDUP_REMOVED lines=111> */
[----:B------:R-:W-:Y:S01]  /*1af80*/  ISETP.GT.AND P0, PT, R181, UR8, PT ;  /* 0x00000008b5007c0c */ /* 0x000fe2000bf04270 */
        /* <DEDUP_REMOVED lines=325> */
[----:B------:R-:W-:Y:S01]  /*1c3e0*/  IADD3 R2, R181, -0x1, RZ ;  /* 0xffffffffb5027810 */ /* 0x000fe20007ffe0ff */
[C---:B--2---:R-:W-:Y:S03]  /*1c3f0*/  HMMA.16816.F32 R92, R136.reuse, R12, R92 ;  /* 0x0000000c885c723c */ /* 0x044fe6000000185c */
[----:B------:R-:W-:Y:S01]  /*1c400*/  FADD.FTZ R226, R226, R221 ;  /* 0x000000dde2e27221 */ /* 0x000fe20000010000 */
[----:B------:R-:W-:Y:S02]  /*1c410*/  MOV R181, R2 ;  /* 0x0000000200b57202 */ /* 0x000fe40000000f00 */
[----:B------:R-:W-:Y:S01]  /*1c420*/  MOV R2, R132 ;  /* 0x0000008400027202 */ /* 0x000fe20000000f00 */
        /* <DEDUP_REMOVED lines=10> */
.L_x_411:
[----:B------:R-:W1:Y:S01]  /*1c4d0*/  SHFL.BFLY PT, R3, R218, 0x2, 0x1f ;  /* 0x0c401f00da037f89 */ /* 0x000e6200000e0000 */
[----:B------:R-:W-:-:S02]  /*1c4e0*/  MOV R4, RZ ;  /* 0x000000ff00047202 */ /* 0x000fc40000000f00 */
[----:B------:R-:W-:Y:S01]  /*1c4f0*/  MOV R8, 0xff800000 ;  /* 0xff80000000087802 */ /* 0x000fe20000000f00 */
[----:B------:R-:W2:Y:S01]  /*1c500*/  SHFL.BFLY PT, R2, R219, 0x2, 0x1f ;  /* 0x0c401f00db027f89 */ /* 0x000ea200000e0000 */
[----:B------:R-:W-:Y:S01]  /*1c510*/  PLOP3.LUT P2, PT, PT, PT, PT, 0x8, 0x0 ;  /* 0x000000000000781c */ /* 0x000fe20003f4e170 */
[----:B-1----:R-:W-:Y:S01]  /*1c520*/  FADD.FTZ R6, R3, R218 ;  /* 0x000000da03067221 */ /* 0x002fe20000010000 */
[----:B------:R-:W-:Y:S01]  /*1c530*/  MOV R3, RZ ;  /* 0x000000ff00037202 */ /* 0x000fe20000000f00 */
[----:B--2---:R-:W-:-:S03]  /*1c540*/  FADD.FTZ R7, R2, R219 ;  /* 0x000000db02077221 */ /* 0x004fc60000010000 */
[----:B------:R-:W1:Y:S04]  /*1c550*/  SHFL.BFLY PT, R5, R6, 0x1, 0x1f ;  /* 0x0c201f0006057f89 */ /* 0x000e6800000e0000 */
[----:B------:R-:W2:Y:S01]  /*1c560*/  SHFL.BFLY PT, R2, R7, 0x1, 0x1f ;  /* 0x0c201f0007027f89 */ /* 0x000ea200000e0000 */
[----:B-1----:R-:W-:Y:S01]  /*1c570*/  FADD.FTZ R5, R6, R5 ;  /* 0x0000000506057221 */ /* 0x002fe20000010000 */
[----:B------:R-:W-:Y:S01]  /*1c580*/  MOV R6, 0xff800000 ;  /* 0xff80000000067802 */ /* 0x000fe20000000f00 */
[----:B--2---:R-:W-:-:S03]  /*1c590*/  FADD.FTZ R2, R2, R7 ;  /* 0x0000000702027221 */ /* 0x004fc60000010000 */
[----:B------:R-:W-:Y:S02]  /*1c5a0*/  FSETP.NE.FTZ.AND P1, PT, R5, RZ, PT ;  /* 0x000000ff0500720b */ /* 0x000fe40003f35000 */
[----:B------:R-:W-:-:S11]  /*1c5b0*/  FSETP.NE.FTZ.AND P0, PT, R2, RZ, PT ;  /* 0x000000ff0200720b */ /* 0x000fd60003f15000 */
[----:B------:R-:W1:Y:S01]  /*1c5c0*/  @P1 MUFU.RCP R4, R5 ;  /* 0x0000000500041308 */ /* 0x000e620000001000 */
[----:B------:R-:W-:Y:S02]  /*1c5d0*/  @P1 MOV R10, 0x3f317218 ;  /* 0x3f317218000a1802 */ /* 0x000fe40000000f00 */
[----:B------:R-:W-:-:S03]  /*1c5e0*/  @P0 MOV R9, 0x3f317218 ;  /* 0x3f31721800090802 */ /* 0x000fc60000000f00 */
        /* <DEDUP_REMOVED lines=105> */
.L_x_334:
[----:B------:R-:W-:Y:S01]  /*1cc80*/  USHF.R.S32.HI UR8, URZ, 0x1f, UR15 ;  /* 0x0000001f3f087899 */ /* 0x000fe2000801140f */
[----:B------:R-:W-:Y:S05]  /*1cc90*/  @P2 BRA `(.L_x_421) ;  /* 0x000017e000002947 */ /* 0x000fea0003800000 */
[----:B------:R-:W1:Y:S01]  /*1cca0*/  S2R R0, SR_TID.X ;  /* 0x0000000000007919 */ /* 0x000e620000002100 */
[----:B------:R-:W-:Y:S01]  /*1ccb0*/  F2FP.PACK_AB R4, R7, R4 ;  /* 0x000000040704723e */ /* 0x000fe200000000ff */
[----:B------:R-:W-:Y:S01]  /*1ccc0*/  ULDC.64 UR4, c[0x0][0x500] ;  /* 0x0001400000047ab9 */ /* 0x000fe20000000a00 */
[----:B------:R-:W-:Y:S01]  /*1ccd0*/  F2FP.PACK_AB R128, R129, R128 ;  /* 0x000000808180723e */ /* 0x000fe200000000ff */
[----:B------:R-:W-:Y:S01]  /*1cce0*/  UISETP.NE.U32.AND UP1, UPT, URZ, UR4, UPT ;  /* 0x000000043f00728c */ /* 0x000fe2000bf25070 */
[----:B------:R-:W-:Y:S01]  /*1ccf0*/  F2FP.PACK_AB R130, R131, R130 ;  /* 0x000000828382723e */ /* 0x000fe200000000ff */
[----:B------:R-:W-:Y:S01]  /*1cd00*/  UMOV UR6, 0x4 ;  /* 0x0000000400067882 */ /* 0x000fe20000000000 */
[----:B------:R-:W-:Y:S01]  /*1cd10*/  F2FP.PACK_AB R124, R125, R124 ;  /* 0x0000007c7d7c723e */ /* 0x000fe200000000ff */
[----:B------:R-:W-:Y:S01]  /*1cd20*/  UISETP.NE.AND.EX UP1, UPT, URZ, UR5, UPT, UP1 ;  /* 0x000000053f00728c */ /* 0x000fe2000bf25310 */
[----:B------:R-:W-:-:S02]  /*1cd30*/  F2FP.PACK_AB R126, R127, R126 ;  /* 0x0000007e7f7e723e */ /* 0x000fc400000000ff */
[----:B------:R-:W-:Y:S01]  /*1cd40*/  F2FP.PACK_AB R120, R121, R120 ;  /* 0x000000787978723e */ /* 0x000fe200000000ff */
[----:B------:R-:W-:Y:S01]  /*1cd50*/  ULDC.64 UR4, c[0x0][0x500] ;  /* 0x0001400000047ab9 */ /* 0x000fe20000000a00 */
[----:B------:R-:W-:Y:S01]  /*1cd60*/  F2FP.PACK_AB R122, R123, R122 ;  /* 0x0000007a7b7a723e */ /* 0x000fe200000000ff */
[----:B------:R-:W-:Y:S01]  /*1cd70*/  UIMAD.WIDE UR4, UR24, UR6, UR4 ;  /* 0x00000006180472a5 */ /* 0x000fe2000f8e0204 */
[----:B------:R-:W-:Y:S02]  /*1cd80*/  F2FP.PACK_AB R116, R117, R116 ;  /* 0x000000747574723e */ /* 0x000fe400000000ff */
[----:B------:R-:W-:Y:S02]  /*1cd90*/  F2FP.PACK_AB R118, R119, R118 ;  /* 0x000000767776723e */ /* 0x000fe400000000ff */
[----:B------:R-:W-:Y:S02]  /*1cda0*/  F2FP.PACK_AB R112, R113, R112 ;  /* 0x000000707170723e */ /* 0x000fe400000000ff */
[----:B------:R-:W-:-:S02]  /*1cdb0*/  F2FP.PACK_AB R114, R115, R114 ;  /* 0x000000727372723e */ /* 0x000fc400000000ff */
[----:B------:R-:W-:Y:S02]  /*1cdc0*/  F2FP.PACK_AB R108, R109, R108 ;  /* 0x0000006c6d6c723e */ /* 0x000fe400000000ff */
[----:B-1----:R-:W-:Y:S02]  /*1cdd0*/  SHF.R.S32.HI R5, RZ, 0x1f, R0 ;  /* 0x0000001fff057819 */ /* 0x002fe40000011400 */
[----:B------:R-:W-:Y:S02]  /*1cde0*/  F2FP.PACK_AB R110, R111, R110 ;  /* 0x0000006e6f6e723e */ /* 0x000fe400000000ff */
[----:B------:R-:W-:Y:S02]  /*1cdf0*/  LEA.HI R2, R5, R0, RZ, 0x2 ;  /* 0x0000000005027211 */ /* 0x000fe400078f10ff */
[----:B------:R-:W-:Y:S02]  /*1ce00*/  F2FP.PACK_AB R104, R105, R104 ;  /* 0x000000686968723e */ /* 0x000fe400000000ff */
[----:B------:R-:W-:-:S02]  /*1ce10*/  SHF.R.S32.HI R10, RZ, 0x2, R2 ;  /* 0x00000002ff0a7819 */ /* 0x000fc40000011402 */
[----:B------:R-:W-:Y:S02]  /*1ce20*/  SHF.R.S32.HI R9, RZ, 0x1f, R2 ;  /* 0x0000001fff097819 */ /* 0x000fe40000011402 */
[----:B------:R-:W-:Y:S02]  /*1ce30*/  LOP3.LUT R11, R2, 0xfffffffc, RZ, 0xc0, !PT ;  /* 0xfffffffc020b7812 */ /* 0x000fe400078ec0ff */
[----:B------:R-:W-:Y:S02]  /*1ce40*/  LEA.HI R9, R9, R10, RZ, 0x3 ;  /* 0x0000000a09097211 */ /* 0x000fe400078f18ff */
[----:B------:R-:W-:Y:S01]  /*1ce50*/  F2FP.PACK_AB R106, R107, R106 ;  /* 0x0000006a6b6a723e */ /* 0x000fe200000000ff */
[----:B------:R-:W-:Y:S01]  /*1ce60*/  IMAD.IADD R11, R0, 0x1, -R11 ;  /* 0x00000001000b7824 */ /* 0x000fe200078e0a0b */
[----:B------:R-:W-:Y:S02]  /*1ce70*/  LOP3.LUT R9, R9, 0xfffffff8, RZ, 0xc0, !PT ;  /* 0xfffffff809097812 */ /* 0x000fe400078ec0ff */
[----:B------:R-:W-:-:S02]  /*1ce80*/  F2FP.PACK_AB R100, R101, R100 ;  /* 0x000000646564723e */ /* 0x000fc400000000ff */
[----:B------:R-:W-:Y:S01]  /*1ce90*/  F2FP.PACK_AB R102, R103, R102 ;  /* 0x000000666766723e */ /* 0x000fe200000000ff */
[----:B------:R-:W-:Y:S01]  /*1cea0*/  IMAD.IADD R10, R10, 0x1, -R9 ;  /* 0x000000010a0a7824 */ /* 0x000fe200078e0a09 */
[----:B------:R-:W-:Y:S02]  /*1ceb0*/  LEA.HI R9, R5, R0, RZ, 0x5 ;  /* 0x0000000005097211 */ /* 0x000fe400078f28ff */
[----:B------:R-:W-:Y:S01]  /*1cec0*/  F2FP.PACK_AB R36, R37, R36 ;  /* 0x000000242524723e */ /* 0x000fe200000000ff */
[C---:B------:R-:W-:Y:S01]  /*1ced0*/  IMAD.SHL.U32 R12, R10.reuse, 0x40, RZ ;  /* 0x000000400a0c7824 */ /* 0x040fe200078e00ff */
[----:B------:R-:W-:Y:S02]  /*1cee0*/  SHF.R.S32.HI R2, RZ, 0x5, R9 ;  /* 0x00000005ff027819 */ /* 0x000fe40000011409 */
[----:B------:R-:W-:Y:S02]  /*1cef0*/  LOP3.LUT R13, R10, 0x1, RZ, 0xc0, !PT ;  /* 0x000000010a0d7812 */ /* 0x000fe400078ec0ff */
[----:B------:R-:W-:Y:S01]  /*1cf00*/  LOP3.LUT R12, R12, 0x1c0, RZ, 0xc0, !PT ;  /* 0x000001c00c0c7812 */ /* 0x000fe200078ec0ff */
[----:B------:R-:W-:Y:S01]  /*1cf10*/  IMAD R7, R2, 0x200, R11 ;  /* 0x0000020002077824 */ /* 0x000fe200078e020b */
[----:B------:R-:W-:-:S02]  /*1cf20*/  ISETP.NE.U32.AND P0, PT, R13, 0x1, PT ;  /* 0x000000010d00780c */ /* 0x000fc40003f05070 */
[----:B------:R-:W-:Y:S02]  /*1cf30*/  LEA.HI R12, R12, R12, RZ, 0x1d ;  /* 0x0000000c0c0c7211 */ /* 0x000fe400078fe8ff */
        /* <DEDUP_REMOVED lines=8> */
[----:B------:R-:W-:-:S02]  /*1cfc0*/  F2FP.PACK_AB R42, R43, R42 ;  /* 0x0000002a2b2a723e */ /* 0x000fc400000000ff */
[C---:B------:R-:W-:Y:S01]  /*1cfd0*/  IMAD.IADD R15, R7.reuse, 0x1, R10 ;  /* 0x00000001070f7824 */ /* 0x040fe200078e020a */
[C---:B------:R-:W-:Y:S02]  /*1cfe0*/  IADD3 R12, R7.reuse, 0x80, RZ ;  /* 0x00000080070c7810 */ /* 0x040fe40007ffe0ff */
[----:B------:R-:W-:Y:S02]  /*1cff0*/  IADD3 R13, R7, 0x70, RZ ;  /* 0x00000070070d7810 */ /* 0x000fe40007ffe0ff */
[----:B------:R-:W-:Y:S01]  /*1d000*/  @P0 IADD3 R13, R12, 0x10, RZ ;  /* 0x000000100c0d0810 */ /* 0x000fe20007ffe0ff */
[----:B------:R-:W-:Y:S01]  /*1d010*/  IMAD.MOV.U32 R12, RZ, RZ, 0x40 ;  /* 0x00000040ff0c7424 */ /* 0x000fe200078e00ff */
[----:B------:R-:W-:Y:S02]  /*1d020*/  F2FP.PACK_AB R44, R45, R44 ;  /* 0x0000002c2d2c723e */ /* 0x000fe400000000ff */
[----:B------:R-:W-:Y:S01]  /*1d030*/  F2FP.PACK_AB R46, R47, R46 ;  /* 0x0000002e2f2e723e */ /* 0x000fe200000000ff */
[----:B------:R-:W-:Y:S01]  /*1d040*/  IMAD.IADD R17, R10, 0x1, R13 ;  /* 0x000000010a117824 */ /* 0x000fe200078e020d */
[----:B------:R-:W-:-:S02]  /*1d050*/  SEL R12, R12, 0xffffffc0, !P2 ;  /* 0xffffffc00c0c7807 */ /* 0x000fc40005000000 */
[----:B------:R-:W-:Y:S02]  /*1d060*/  F2FP.PACK_AB R48, R49, R48 ;  /* 0x000000303130723e */ /* 0x000fe400000000ff */
[----:B------:R-:W-:Y:S01]  /*1d070*/  F2FP.PACK_AB R50, R51, R50 ;  /* 0x000000323332723e */ /* 0x000fe200000000ff */
[--C-:B------:R-:W-:Y:S01]  /*1d080*/  IMAD.IADD R19, R7, 0x1, R12.reuse ;  /* 0x0000000107137824 */ /* 0x100fe200078e020c */
[----:B------:R-:W-:Y:S01]  /*1d090*/  F2FP.PACK_AB R52, R53, R52 ;  /* 0x000000343534723e */ /* 0x000fe200000000ff */
[C---:B------:R-:W-:Y:S01]  /*1d0a0*/  IMAD.IADD R21, R12.reuse, 0x1, R13 ;  /* 0x000000010c157824 */ /* 0x040fe200078e020d */
[----:B------:R-:W-:Y:S01]  /*1d0b0*/  F2FP.PACK_AB R54, R55, R54 ;  /* 0x000000363736723e */ /* 0x000fe200000000ff */
[----:B------:R-:W-:Y:S01]  /*1d0c0*/  IMAD.IADD R23, R12, 0x1, R15 ;  /* 0x000000010c177824 */ /* 0x000fe200078e020f */
[----:B------:R-:W-:Y:S01]  /*1d0d0*/  STS [R7+0x80], R128 ;  /* 0x0000808007007388 */ /* 0x000fe20000000800 */
[----:B------:R-:W-:Y:S01]  /*1d0e0*/  IMAD.IADD R25, R17, 0x1, R12 ;  /* 0x0000000111197824 */ /* 0x000fe200078e020c */
[----:B------:R-:W-:Y:S01]  /*1d0f0*/  F2FP.PACK_AB R56, R57, R56 ;  /* 0x000000383938723e */ /* 0x000fe200000000ff */
[----:B------:R-:W-:Y:S01]  /*1d100*/  IMAD.U32 R12, RZ, RZ, UR4 ;  /* 0x00000004ff0c7e24 */ /* 0x000fe2000f8e00ff */
        /* <DEDUP_REMOVED lines=27> */
[----:B------:R-:W-:Y:S01]  /*1d2c0*/  STS [R21], R108 ;  /* 0x0000006c15007388 */ /* 0x000fe20000000800 */
[----:B------:R-:W-:-:S02]  /*1d2d0*/  F2FP.PACK_AB R96, R97, R96 ;  /* 0x000000606160723e */ /* 0x000fc400000000ff */
[----:B------:R-:W-:Y:S01]  /*1d2e0*/  F2FP.PACK_AB R3, R3, R98 ;  /* 0x000000620303723e */ /* 0x000fe200000000ff */
[----:B------:R-:W-:Y:S01]  /*1d2f0*/  STS [R21+0x400], R110 ;  /* 0x0004006e15007388 */ /* 0x000fe20000000800 */
[----:B------:R-:W-:-:S03]  /*1d300*/  PLOP3.LUT P1, PT, PT, PT, UP1, 0x80, 0x0 ;  /* 0x000000000000781c */ /* 0x000fc60003f2f018 */
        /* <DEDUP_REMOVED lines=26> */
[----:B------:R3:W-:Y:S04]  /*1d4b0*/  STS [R17+0x8000], R80 ;  /* 0x0080005011007388 */ /* 0x0007e80000000800 */
[----:B------:R3:W-:Y:S04]  /*1d4c0*/  STS [R17+0x8400], R82 ;  /* 0x0084005211007388 */ /* 0x0007e80000000800 */
[----:B------:R3:W-:Y:S04]  /*1d4d0*/  STS [R19+0x8080], R84 ;  /* 0x0080805413007388 */ /* 0x0007e80000000800 */
[----:B------:R3:W-:Y:S01]  /*1d4e0*/  STS [R19+0x8480], R86 ;  /* 0x0084805613007388 */ /* 0x0007e20000000800 */
[----:B-1----:R-:W-:Y:S01]  /*1d4f0*/  IMAD.U32 R13, RZ, RZ, UR5 ;  /* 0x00000005ff0d7e24 */ /* 0x002fe2000f8e00ff */
[----:B------:R-:W-:-:S02]  /*1d500*/  ULDC.64 UR4, c[0x0][0x508] ;  /* 0x0001420000047ab9 */ /* 0x000fc40000000a00 */
[----:B------:R3:W-:Y:S04]  /*1d510*/  STS [R21+0x8000], R88 ;  /* 0x0080005815007388 */ /* 0x0007e80000000800 */
[----:B------:R3:W-:Y:S04]  /*1d520*/  STS [R21+0x8400], R90 ;  /* 0x0084005a15007388 */ /* 0x0007e80000000800 */
[----:B------:R3:W-:Y:S04]  /*1d530*/  STS [R23+0x8080], R92 ;  /* 0x0080805c17007388 */ /* 0x0007e80000000800 */
[----:B------:R3:W-:Y:S04]  /*1d540*/  STS [R23+0x8480], R94 ;  /* 0x0084805e17007388 */ /* 0x0007e80000000800 */
[----:B------:R3:W-:Y:S04]  /*1d550*/  STS [R25+0x8000], R96 ;  /* 0x0080006019007388 */ /* 0x0007e80000000800 */
[----:B------:R3:W-:Y:S04]  /*1d560*/  STS [R25+0x8400], R3 ;  /* 0x0084000319007388 */ /* 0x0007e80000000800 */
[----:B------:R-:W-:Y:S01]  /*1d570*/  BAR.SYNC.DEFER_BLOCKING 0x1, 0x100 ;  /* 0x0044000000007b1d */ /* 0x000fe20000010000 */
[----:B------:R-:W-:-:S04]  /*1d580*/  UISETP.NE.U32.AND UP0, UPT, URZ, UR4, UPT ;  /* 0x000000043f00728c */ /* 0x000fc8000bf05070 */
[----:B------:R-:W-:Y:S01]  /*1d590*/  UISETP.NE.AND.EX UP0, UPT, URZ, UR5, UPT, UP0 ;  /* 0x000000053f00728c */ /* 0x000fe2000bf05300 */
[----:B--2---:R-:W2:Y:S02]  /*1d5a0*/  @P1 LDG.E R4, [R12.64] ;  /* 0x0000001c0c041981 */ /* 0x004ea4000c1e1900 */
[----:B------:R-:W-:-:S03]  /*1d5b0*/  ULDC.64 UR4, c[0x0][0x508] ;  /* 0x0001420000047ab9 */ /* 0x000fc60000000a00 */
[----:B------:R-:W-:-:S05]  /*1d5c0*/  PLOP3.LUT P0, PT, PT, PT, UP0, 0x80, 0x0 ;  /* 0x000000000000781c */ /* 0x000fca0003f0f008 */
[----:B------:R-:W-:Y:S01]  /*1d5d0*/  @UP0 UIMAD.WIDE UR4, UR24, UR6, UR4 ;  /* 0x00000006180402a5 */ /* 0x000fe2000f8e0204 */
[----:B------:R-:W-:-:S05]  /*1d5e0*/  IMAD.MOV.U32 R7, RZ, RZ, c[0x0][0x388] ;  /* 0x0000e200ff077624 */ /* 0x000fca00078e00ff */
[----:B------:R-:W-:Y:S02]  /*1d5f0*/  IMAD.U32 R14, RZ, RZ, UR4 ;  /* 0x00000004ff0e7e24 */ /* 0x000fe4000f8e00ff */
[----:B------:R-:W-:-:S05]  /*1d600*/  IMAD.U32 R15, RZ, RZ, UR5 ;  /* 0x00000005ff0f7e24 */ /* 0x000fca000f8e00ff */
[----:B------:R3:W5:Y:S01]  /*1d610*/  @P0 LDG.E R7, [R14.64] ;  /* 0x0000001c0e070981 */ /* 0x000762000c1e1900 */
[----:B------:R-:W-:Y:S02]  /*1d620*/  UMOV UR12, URZ ;  /* 0x0000003f000c7c82 */ /* 0x000fe40008000000 */
[----:B------:R-:W-:Y:S01]  /*1d630*/  UMOV UR13, URZ ;  /* 0x0000003f000d7c82 */ /* 0x000fe20008000000 */
[----:B--2---:R-:W1:Y:S02]  /*1d640*/  @P1 R2UR UR5, R4 ;  /* 0x00000000040513c2 */ /* 0x004e6400000e0000 */
[----:B-1----:R-:W-:Y:S02]  /*1d650*/  @UP1 USHF.R.S32.HI UR4, URZ, 0x1f, UR5 ;  /* 0x0000001f3f041899 */ /* 0x002fe40008011405 */
[----:B------:R-:W-:-:S05]  /*1d660*/  @UP1 UMOV UR12, UR5 ;  /* 0x00000005000c1c82 */ /* 0x000fca0008000000 */
[----:B------:R-:W-:Y:S01]  /*1d670*/  @UP1 UMOV UR13, UR4 ;  /* 0x00000004000d1c82 */ /* 0x000fe20008000000 */
[----:B------:R-:W-:Y:S05]  /*1d680*/  @P0 BRA `(.L_x_422) ;  /* 0x0000004000000947 */ /* 0x000fea0003800000 */
[----:B---3--:R-:W-:Y:S05]  /*1d690*/  @!P1 BRA `(.L_x_422) ;  /* 0x0000003000009947 */ /* 0x008fea0003800000 */
[----:B-----5:R-:W2:Y:S04]  /*1d6a0*/  LDG.E R7, [R12.64] ;  /* 0x0000001c0c077981 */ /* 0x020ea8000c1e1900 */
[----:B------:R-:W2:Y:S02]  /*1d6b0*/  LDG.E R4, [R12.64+0x4] ;  /* 0x0000041c0c047981 */ /* 0x000ea4000c1e1900 */
[----:B--2---:R-:W-:Y:S02]  /*1d6c0*/  IADD3 R7, -R7, R4, RZ ;  /* 0x0000000407077210 */ /* 0x004fe40007ffe1ff */
.L_x_422:
[----:B---3--:R-:W-:Y:S01]  /*1d6d0*/  SHF.R.S32.HI R3, RZ, 0x1f, R2 ;  /* 0x0000001fff037819 */ /* 0x008fe20000011402 */
[----:B------:R-:W1:Y:S01]  /*1d6e0*/  S2R R57, SR_CTAID.X ;  /* 0x0000000000397919 */ /* 0x000e620000002500 */
[----:B------:R-:W-:Y:S01]  /*1d6f0*/  LOP3.LUT R13, R9, 0xffffffe0, RZ, 0xc0, !PT ;  /* 0xffffffe0090d7812 */ /* 0x000fe200078ec0ff */
[----:B------:R-:W-:Y:S01]  /*1d700*/  IMAD.MOV.U32 R4, RZ, RZ, c[0x0][0x4e8] ;  /* 0x00013a00ff047624 */ /* 0x000fe200078e00ff */
[----:B------:R-:W-:Y:S01]  /*1d710*/  LEA.HI R3, R3, R2, RZ, 0x3 ;  /* 0x0000000203037211 */ /* 0x000fe200078f18ff */
[----:B------:R-:W-:Y:S01]  /*1d720*/  ULDC.64 UR4, c[0x0][0x3a0] ;  /* 0x0000e80000047ab9 */ /* 0x000fe20000000a00 */
[----:B------:R-:W-:Y:S01]  /*1d730*/  BSSY B0, `(.L_x_423) ;  /* 0x000008c000007945 */ /* 0x000fe20003800000 */
[----:B------:R-:W-:Y:S01]  /*1d740*/  UMOV UR11, UR13 ;  /* 0x0000000d000b7c82 */ /* 0x000fe20008000000 */
[----:B------:R-:W-:Y:S01]  /*1d750*/  LOP3.LUT R9, R3, 0xffffff8, RZ, 0xc0, !PT ;  /* 0x0ffffff803097812 */ /* 0x000fe200078ec0ff */
[----:B------:R-:W-:Y:S01]  /*1d760*/  IMAD.IADD R3, R0, 0x1, -R13 ;  /* 0x0000000100037824 */ /* 0x000fe200078e0a0d */
[----:B------:R-:W-:Y:S01]  /*1d770*/  ISETP.NE.AND P1, PT, R4, 0x1, PT ;  /* 0x000000010400780c */ /* 0x000fe20003f25270 */
[----:B------:R-:W-:Y:S01]  /*1d780*/  UIMAD UR13, UR13, UR4, URZ ;  /* 0x000000040d0d72a4 */ /* 0x000fe2000f8e023f */
[----:B------:R-:W-:Y:S01]  /*1d790*/  LEA.HI R4, R11, R11, RZ, 0x1 ;  /* 0x0000000b0b047211 */ /* 0x000fe200078f08ff */
[----:B------:R-:W-:Y:S01]  /*1d7a0*/  IMAD.IADD R2, R2, 0x1, -R9 ;  /* 0x0000000102027824 */ /* 0x000fe200078e0a09 */
[----:B------:R-:W-:Y:S01]  /*1d7b0*/  SHF.R.S32.HI R10, RZ, 0x1f, R3 ;  /* 0x0000001fff0a7819 */ /* 0x000fe20000011403 */
[----:B------:R-:W-:Y:S01]  /*1d7c0*/  UMOV UR10, UR12 ;  /* 0x0000000c000a7c82 */ /* 0x000fe20008000000 */
[----:B------:R-:W-:Y:S01]  /*1d7d0*/  LOP3.LUT R4, R4, 0x1ffffffe, RZ, 0xc0, !PT ;  /* 0x1ffffffe04047812 */ /* 0x000fe200078ec0ff */
[----:B------:R-:W-:Y:S01]  /*1d7e0*/  ULDC.64 UR6, c[0x0][0x490] ;  /* 0x0001240000067ab9 */ /* 0x000fe20000000a00 */
[----:B------:R-:W-:Y:S01]  /*1d7f0*/  LEA.HI R9, R10, R3, RZ, 0x2 ;  /* 0x000000030a097211 */ /* 0x000fe200078f10ff */
[----:B------:R-:W-:Y:S01]  /*1d800*/  UIMAD.WIDE.U32 UR16, UR12, UR4, URZ ;  /* 0x000000040c1072a5 */ /* 0x000fe2000f8e003f */
[----:B------:R-:W-:Y:S01]  /*1d810*/  LOP3.LUT P2, RZ, R3, 0x3, RZ, 0xc0, !PT ;  /* 0x0000000303ff7812 */ /* 0x000fe2000784c0ff */
[----:B------:R-:W-:Y:S01]  /*1d820*/  IMAD.IADD R11, R11, 0x1, -R4 ;  /* 0x000000010b0b7824 */ /* 0x000fe200078e0a04 */
[----:B------:R-:W-:Y:S01]  /*1d830*/  SHF.R.S32.HI R9, RZ, 0x2, R9 ;  /* 0x00000002ff097819 */ /* 0x000fe20000011409 */
[----:B------:R-:W-:-:S02]  /*1d840*/  UIMAD UR13, UR12, UR5, UR13 ;  /* 0x000000050c0d72a4 */ /* 0x000fc4000f8e020d */
[----:B------:R-:W-:Y:S02]  /*1d850*/  USHF.R.S32.HI UR12, URZ, 0x1f, UR24 ;  /* 0x0000001f3f0c7899 */ /* 0x000fe40008011418 */
[----:B------:R-:W-:Y:S01]  /*1d860*/  IMAD R2, R2, 0x10, R9 ;  /* 0x0000001002027824 */ /* 0x000fe200078e0209 */
[----:B------:R-:W-:Y:S02]  /*1d870*/  UIMAD UR9, UR8, UR6, URZ ;  /* 0x00000006080972a4 */ /* 0x000fe4000f8e023f */
[----:B------:R-:W-:Y:S01]  /*1d880*/  USEL UR12, UR12, URZ, !UP1 ;  /* 0x0000003f0c0c7287 */ /* 0x000fe2000c800000 */
[----:B------:R-:W-:Y:S01]  /*1d890*/  IMAD R4, R11, 0x8, R2 ;  /* 0x000000080b047824 */ /* 0x000fe200078e0202 */
[----:B------:R-:W-:Y:S02]  /*1d8a0*/  UIMAD.WIDE.U32 UR10, UR15, UR6, UR10 ;  /* 0x000000060f0a72a5 */ /* 0x000fe4000f8e000a */
[----:B------:R-:W-:Y:S02]  /*1d8b0*/  UIMAD UR9, UR15, UR7, UR9 ;  /* 0x000000070f0972a4 */ /* 0x000fe4000f8e0209 */
[----:B-1----:R-:W-:Y:S01]  /*1d8c0*/  LEA R9, R57, R4, 0x7 ;  /* 0x0000000439097211 */ /* 0x002fe200078e38ff */
[----:B------:R-:W-:Y:S01]  /*1d8d0*/  ULDC.64 UR6, c[0x0][0x498] ;  /* 0x0001260000067ab9 */ /* 0x000fe20000000a00 */
[CC--:B------:R-:W-:Y:S01]  /*1d8e0*/  LEA.HI R4, R5.reuse, R0.reuse, RZ, 0x3 ;  /* 0x0000000005047211 */ /* 0x0c0fe200078f18ff */
[----:B------:R-:W-:Y:S01]  /*1d8f0*/  USEL UR24, UR24, URZ, !UP1 ;  /* 0x0000003f18187287 */ /* 0x000fe2000c800000 */
[----:B------:R-:W-:Y:S01]  /*1d900*/  LEA.HI R5, R5, R0, RZ, 0x6 ;  /* 0x0000000005057211 */ /* 0x000fe200078f30ff */
[----:B------:R-:W-:Y:S01]  /*1d910*/  @P1 IMAD.HI.U32 R3, R9, c[0x0][0x4ec], RZ ;  /* 0x00013b0009031a27 */ /* 0x000fe200078e00ff */
[----:B------:R-:W-:-:S02]  /*1d920*/  UIMAD UR14, UR12, UR6, URZ ;  /* 0x000000060c0e72a4 */ /* 0x000fc4000f8e023f */
[----:B------:R-:W-:Y:S01]  /*1d930*/  UIADD3 UR11, UR11, UR9, URZ ;  /* 0x000000090b0b7290 */ /* 0x000fe2000fffe03f */
[----:B------:R-:W-:Y:S01]  /*1d940*/  IMAD.MOV.U32 R14, RZ, RZ, R9 ;  /* 0x000000ffff0e7224 */ /* 0x000fe200078e0009 */
[----:B------:R-:W-:Y:S01]  /*1d950*/  @P1 SHF.R.U32.HI R14, RZ, c[0x0][0x4f0], R3 ;  /* 0x00013c00ff0e1a19 */ /* 0x000fe20000011603 */
[----:B------:R-:W-:Y:S01]  /*1d960*/  UIMAD UR7, UR24, UR7, UR14 ;  /* 0x00000007180772a4 */ /* 0x000fe2000f8e020e */
[----:B------:R-:W-:Y:S01]  /*1d970*/  LOP3.LUT R3, R4, 0xfffffff8, RZ, 0xc0, !PT ;  /* 0xfffffff804037812 */ /* 0x000fe200078ec0ff */
[----:B------:R-:W-:Y:S01]  /*1d980*/  UIMAD.WIDE.U32 UR10, UR24, UR6, UR10 ;  /* 0x00000006180a72a5 */ /* 0x000fe2000f8e000a */
[----:B------:R-:W-:Y:S01]  /*1d990*/  SHF.R.S32.HI R4, RZ, 0x3, R4 ;  /* 0x00000003ff047819 */ /* 0x000fe20000011404 */
[--C-:B------:R-:W-:Y:S01]  /*1d9a0*/  IMAD.MOV R10, RZ, RZ, -R14.reuse ;  /* 0x000000ffff0a7224 */ /* 0x100fe200078e0a0e */
[----:B------:R-:W-:Y:S01]  /*1d9b0*/  ULDC.64 UR4, c[0x0][0x3e8] ;  /* 0x0000fa0000047ab9 */ /* 0x000fe20000000a00 */
[----:B------:R-:W-:Y:S01]  /*1d9c0*/  IMAD.IADD R3, R0, 0x1, -R3 ;  /* 0x0000000100037824 */ /* 0x000fe200078e0a03 */
[----:B------:R-:W-:Y:S01]  /*1d9d0*/  UIMAD UR8, UR8, UR4, URZ ;  /* 0x00000004080872a4 */ /* 0x000fe2000f8e023f */
[----:B------:R-:W-:Y:S01]  /*1d9e0*/  IMAD R10, R10, c[0x0][0x4e8], R9 ;  /* 0x00013a000a0a7a24 */ /* 0x000fe200078e0209 */
[----:B------:R-:W-:Y:S01]  /*1d9f0*/  SHF.R.S32.HI R9, RZ, 0x1f, R14 ;  /* 0x0000001fff097819 */ /* 0x000fe2000001140e */
[----:B------:R-:W-:Y:S01]  /*1da00*/  IMAD.U32 R0, RZ, RZ, UR7 ;  /* 0x00000007ff007e24 */ /* 0x000fe2000f8e00ff */
[----:B------:R-:W-:Y:S01]  /*1da10*/  IADD3 R14, P0, R14, UR10, RZ ;  /* 0x0000000a0e0e7c10 */ /* 0x000fe2000ff1e0ff */
[----:B------:R-:W-:Y:S01]  /*1da20*/  IMAD.SHL.U32 R19, R4, 0x40, RZ ;  /* 0x0000004004137824 */ /* 0x000fe200078e00ff */
[----:B------:R-:W-:Y:S01]  /*1da30*/  SHF.R.S32.HI R17, RZ, 0x1f, R10 ;  /* 0x0000001fff117819 */ /* 0x000fe2000001140a */
[----:B------:R-:W-:Y:S01]  /*1da40*/  UIADD3 UR17, UR17, UR13, URZ ;  /* 0x0000000d11117290 */ /* 0x000fe2000fffe03f */
[----:B------:R-:W-:Y:S01]  /*1da50*/  IADD3.X R15, R9, UR11, R0, P0, !PT ;  /* 0x0000000b090f7c10 */ /* 0x000fe200087fe400 */
[----:B------:R-:W-:Y:S01]  /*1da60*/  UIMAD UR5, UR15, UR5, UR8 ;  /* 0x000000050f0572a4 */ /* 0x000fe2000f8e0208 */
[----:B------:R-:W-:Y:S01]  /*1da70*/  LEA R0, R3, R4, 0x5 ;  /* 0x0000000403007211 */ /* 0x000fe200078e28ff */
[----:B------:R-:W-:Y:S01]  /*1da80*/  IMAD R17, R17, c[0x0][0x488], RZ ;  /* 0x0001220011117a24 */ /* 0x000fe200078e02ff */
[----:B------:R-:W-:Y:S01]  /*1da90*/  LOP3.LUT R19, R19, 0x1c0, RZ, 0xc0, !PT ;  /* 0x000001c013137812 */ /* 0x000fe200078ec0ff */
[----:B------:R-:W-:Y:S01]  /*1daa0*/  IMAD.WIDE.U32 R14, R10, c[0x0][0x488], R14 ;  /* 0x000122000a0e7a25 */ /* 0x000fe200078e000e */
[----:B------:R-:W-:-:S02]  /*1dab0*/  UIMAD.WIDE.U32 UR16, UR15, UR4, UR16 ;  /* 0x000000040f1072a5 */ /* 0x000fc4000f8e0010 */
[----:B------:R-:W-:Y:S01]  /*1dac0*/  ULDC.64 UR6, c[0x0][0x3f0] ;  /* 0x0000fc0000067ab9 */ /* 0x000fe20000000a00 */
[----:B------:R-:W-:Y:S01]  /*1dad0*/  IMAD R13, R57, 0x80, R0 ;  /* 0x00000080390d7824 */ /* 0x000fe200078e0200 */
[----:B------:R-:W-:Y:S01]  /*1dae0*/  LEA R16, P0, R14, c[0x0][0x450], 0x2 ;  /* 0x000114000e107a11 */ /* 0x000fe200078010ff */
[----:B------:R-:W-:Y:S01]  /*1daf0*/  IMAD R17, R10, c[0x0][0x48c], R17 ;  /* 0x000123000a117a24 */ /* 0x000fe200078e0211 */
[----:B------:R-:W-:Y:S01]  /*1db00*/  UIMAD UR12, UR12, UR6, URZ ;  /* 0x000000060c0c72a4 */ /* 0x000fe2000f8e023f */
[----:B------:R-:W-:Y:S01]  /*1db10*/  IMAD.SHL.U32 R0, R3, 0x8, RZ ;  /* 0x0000000803007824 */ /* 0x000fe200078e00ff */
[----:B------:R-:W-:Y:S01]  /*1db20*/  SHF.R.U32.HI R3, RZ, 0x3, R19 ;  /* 0x00000003ff037819 */ /* 0x000fe20000011613 */
[----:B------:R-:W-:Y:S01]  /*1db30*/  @P1 IMAD.HI.U32 R11, R13, c[0x0][0x4ec], RZ ;  /* 0x00013b000d0b1a27 */ /* 0x000fe200078e00ff */
[----:B------:R-:W-:Y:S01]  /*1db40*/  UIADD3 UR17, UR17, UR5, URZ ;  /* 0x0000000511117290 */ /* 0x000fe2000fffe03f */
[----:B------:R-:W-:Y:S01]  /*1db50*/  SHFL.IDX PT, R50, R16, RZ, 0x1c1f ;  /* 0x001c1fff10327589 */ /* 0x000fe200000e0000 */
[----:B------:R-:W-:Y:S01]  /*1db60*/  LOP3.LUT R10, R19, 0x38, R0, 0xf8, !PT ;  /* 0x00000038130a7812 */ /* 0x000fe200078ef800 */
[----:B------:R-:W-:Y:S01]  /*1db70*/  IMAD.IADD R12, R15, 0x1, R17 ;  /* 0x000000010f0c7824 */ /* 0x000fe200078e0211 */
[----:B------:R-:W-:Y:S01]  /*1db80*/  UIMAD UR7, UR24, UR7, UR12 ;  /* 0x00000007180772a4 */ /* 0x000fe2000f8e020c */
[----:B------:R-:W-:Y:S01]  /*1db90*/  IMAD.MOV.U32 R9, RZ, RZ, R13 ;  /* 0x000000ffff097224 */ /* 0x000fe200078e000d */
[----:B------:R-:W-:Y:S01]  /*1dba0*/  @P1 SHF.R.U32.HI R9, RZ, c[0x0][0x4f0], R11 ;  /* 0x00013c00ff091a19 */ /* 0x000fe2000001160b */
[----:B------:R-:W-:Y:S01]  /*1dbb0*/  UIMAD.WIDE.U32 UR16, UR24, UR6, UR16 ;  /* 0x00000006181072a5 */ /* 0x000fe2000f8e0010 */
[----:B------:R-:W-:Y:S01]  /*1dbc0*/  LEA.HI.X R12, R14, c[0x0][0x454], R12, 0x2, P0 ;  /* 0x000115000e0c7a11 */ /* 0x000fe200000f140c */
[----:B------:R-:W-:Y:S01]  /*1dbd0*/  SHFL.IDX PT, R48, R16, 0x1, 0x1c1f ;  /* 0x003c1f0010307f89 */ /* 0x000fe200000e0000 */
[----:B------:R-:W-:Y:S01]  /*1dbe0*/  LOP3.LUT R3, R10, R3, RZ, 0x3c, !PT ;  /* 0x000000030a037212 */ /* 0x000fe200078e3cff */
[--C-:B------:R-:W-:Y:S01]  /*1dbf0*/  IMAD.MOV R10, RZ, RZ, -R9.reuse ;  /* 0x000000ffff0a7224 */ /* 0x100fe200078e0a09 */
[----:B------:R-:W-:Y:S01]  /*1dc00*/  UIADD3 UR7, UR17, UR7, URZ ;  /* 0x0000000711077290 */ /* 0x000fe2000fffe03f */
[----:B------:R-:W1:Y:S01]  /*1dc10*/  SHFL.IDX PT, R51, R12, RZ, 0x1c1f ;  /* 0x001c1fff0c337589 */ /* 0x000e6200000e0000 */
[----:B------:R-:W-:Y:S01]  /*1dc20*/  SHF.R.S32.HI R11, RZ, 0x1f, R9 ;  /* 0x0000001fff0b7819 */ /* 0x000fe20000011409 */
[----:B------:R-:W-:Y:S01]  /*1dc30*/  IMAD R10, R10, c[0x0][0x4e8], R13 ;  /* 0x00013a000a0a7a24 */ /* 0x000fe200078e020d */
[----:B------:R-:W-:Y:S01]  /*1dc40*/  MOV R14, UR16 ;  /* 0x00000010000e7c02 */ /* 0x000fe20008000f00 */
[----:B------:R2:W3:Y:S01]  /*1dc50*/  SHFL.IDX PT, R49, R12, 0x1, 0x1c1f ;  /* 0x003c1f000c317f89 */ /* 0x0004e200000e0000 */
[----:B------:R-:W-:-:S02]  /*1dc60*/  IMAD R13, R57, 0x80, R2 ;  /* 0x00000080390d7824 */ /* 0x000fc400078e0202 */
[----:B-----5:R-:W-:Y:S02]  /*1dc70*/  IMAD R2, R7, c[0x0][0x4e8], RZ ;  /* 0x00013a0007027a24 */ /* 0x020fe400078e02ff */
[----:B------:R-:W-:Y:S01]  /*1dc80*/  IMAD.U32 R15, RZ, RZ, UR17 ;  /* 0x00000011ff0f7e24 */ /* 0x000fe2000f8e00ff */
[C---:B------:R-:W-:Y:S01]  /*1dc90*/  IADD3 R7, R13.reuse, 0x8, RZ ;  /* 0x000000080d077810 */ /* 0x040fe20007ffe0ff */
[----:B------:R-:W-:Y:S01]  /*1dca0*/  IMAD.U32 R15, RZ, RZ, UR7 ;  /* 0x00000007ff0f7e24 */ /* 0x000fe2000f8e00ff */
[-C--:B------:R-:W-:Y:S01]  /*1dcb0*/  ISETP.GE.OR P0, PT, R13, R2.reuse, P2 ;  /* 0x000000020d00720c */ /* 0x080fe20001706670 */
[----:B------:R-:W-:Y:S01]  /*1dcc0*/  IMAD R18, R11, c[0x0][0x3e0], RZ ;  /* 0x0000f8000b127a24 */ /* 0x000fe200078e02ff */
[----:B------:R-:W-:Y:S01]  /*1dcd0*/  ISETP.GE.OR P2, PT, R7, R2, P2 ;  /* 0x000000020700720c */ /* 0x000fe20001746670 */
[----:B------:R-:W-:-:S04]  /*1dce0*/  IMAD.WIDE.U32 R14, R9, c[0x0][0x3e0], R14 ;  /* 0x0000f800090e7a25 */ /* 0x000fc800078e000e */
[----:B------:R-:W-:Y:S01]  /*1dcf0*/  IMAD R18, R9, c[0x0][0x3e4], R18 ;  /* 0x0000f90009127a24 */ /* 0x000fe200078e0212 */
[----:B------:R-:W-:Y:S01]  /*1dd00*/  SHF.R.S32.HI R9, RZ, 0x1f, R10 ;  /* 0x0000001fff097819 */ /* 0x000fe2000001140a */
[----:B------:R-:W-:-:S03]  /*1dd10*/  IMAD R57, R57, 0x80, R4 ;  /* 0x0000008039397824 */ /* 0x000fc600078e0204 */
[----:B------:R-:W-:Y:S01]  /*1dd20*/  IADD3 R15, R15, R18, RZ ;  /* 0x000000120f0f7210 */ /* 0x000fe20007ffe0ff */
[----:B------:R-:W-:Y:S01]  /*1dd30*/  IMAD R9, R9, c[0x0][0x3d8], RZ ;  /* 0x0000f60009097a24 */ /* 0x000fe200078e02ff */
[----:B-1----:R1:W-:Y:S01]  /*1dd40*/  @!P0 ST.E [R50.64], R6 ;  /* 0x0000000632008985 */ /* 0x0023e2000c10191c */
[----:B--2---:R-:W-:-:S03]  /*1dd50*/  IMAD.SHL.U32 R12, R5, 0x8, RZ ;  /* 0x00000008050c7824 */ /* 0x004fc600078e00ff */
[----:B---3--:R1:W-:Y:S02]  /*1dd60*/  @!P2 ST.E [R48.64], R8 ;  /* 0x000000083000a985 */ /* 0x0083e4000c10191c */
[----:B------:R-:W-:Y:S01]  /*1dd70*/  LOP3.LUT R12, R3, 0x7ffffe00, R12, 0xf8, !PT ;  /* 0x7ffffe00030c7812 */ /* 0x000fe200078ef80c */
[C---:B------:R-:W-:Y:S02]  /*1dd80*/  IMAD R3, R10.reuse, c[0x0][0x3dc], R9 ;  /* 0x0000f7000a037a24 */ /* 0x040fe400078e0209 */
[----:B------:R-:W-:-:S04]  /*1dd90*/  IMAD.WIDE.U32 R10, R10, c[0x0][0x3d8], R14 ;  /* 0x0000f6000a0a7a25 */ /* 0x000fc800078e000e */
[----:B------:R-:W-:Y:S01]  /*1dda0*/  IMAD.SHL.U32 R58, R12, 0x2, RZ ;  /* 0x000000020c3a7824 */ /* 0x000fe200078e00ff */
[----:B------:R-:W-:Y:S01]  /*1ddb0*/  LEA R56, P0, R10, c[0x0][0x380], 0x1 ;  /* 0x0000e0000a387a11 */ /* 0x000fe200078008ff */
[----:B------:R-:W-:-:S03]  /*1ddc0*/  IMAD.IADD R3, R11, 0x1, R3 ;  /* 0x000000010b037824 */ /* 0x000fc600078e0203 */
[----:B------:R1:W2:Y:S02]  /*1ddd0*/  LDS.128 R44, [R58+0x1080] ;  /* 0x001080003a2c7984 */ /* 0x0002a40000000c00 */
[----:B------:R-:W-:Y:S02]  /*1dde0*/  LEA.HI.X R55, R10, c[0x0][0x384], R3, 0x1, P0 ;  /* 0x0000e1000a377a11 */ /* 0x000fe400000f0c03 */
        /* <DEDUP_REMOVED lines=32> */
.L_x_424:
[----:B--2---:R-:W-:Y:S05]  /*1dff0*/  BSYNC B0 ;  /* 0x0000000000007941 */ /* 0x004fea0003800000 */
.L_x_423:
        /* <DEDUP_REMOVED lines=23> */
.L_x_426:
[----:B------:R-:W-:Y:S05]  /*1e170*/  BSYNC B0 ;  /* 0x0000000000007941 */ /* 0x000fea0003800000 */
.L_x_425:
        /* <DEDUP_REMOVED lines=23> */
.L_x_428:
[----:B------:R-:W-:Y:S05]  /*1e2f0*/  BSYNC B0 ;  /* 0x0000000000007941 */ /* 0x000fea0003800000 */
.L_x_427:
        /* <DEDUP_REMOVED lines=24> */
.L_x_421:
[----:B------:R-:W-:Y:S02]  /*1e480*/  ULDC.64 UR4, c[0x0][0x500] ;  /* 0x0001400000047ab9 */ /* 0x000fe40000000a00 */
[----:B------:R-:W-:Y:S02]  /*1e490*/  UISETP.NE.U32.AND UP1, UPT, URZ, UR4, UPT ;  /* 0x000000043f00728c */ /* 0x000fe4000bf25070 */
[----:B------:R-:W-:Y:S02]  /*1e4a0*/  UMOV UR6, 0x4 ;  /* 0x0000000400067882 */ /* 0x000fe40000000000 */
[----:B------:R-:W-:-:S03]  /*1e4b0*/  UISETP.NE.AND.EX UP1, UPT, URZ, UR5, UPT, UP1 ;  /* 0x000000053f00728c */ /* 0x000fc6000bf25310 */
[----:B------:R-:W-:Y:S02]  /*1e4c0*/  ULDC.64 UR4, c[0x0][0x500] ;  /* 0x0001400000047ab9 */ /* 0x000fe40000000a00 */
[----:B------:R-:W-:Y:S01]  /*1e4d0*/  UIMAD.WIDE UR4, UR24, UR6, UR4 ;  /* 0x00000006180472a5 */ /* 0x000fe2000f8e0204 */
[----:B------:R-:W-:-:S05]  /*1e4e0*/  PLOP3.LUT P1, PT, PT, PT, UP1, 0x80, 0x0 ;  /* 0x000000000000781c */ /* 0x000fca0003f2f018 */
[----:B------:R-:W-:Y:S01]  /*1e4f0*/  IMAD.U32 R6, RZ, RZ, UR4 ;  /* 0x00000004ff067e24 */ /* 0x000fe2000f8e00ff */
[----:B------:R-:W-:Y:S01]  /*1e500*/  MOV R7, UR5 ;  /* 0x0000000500077c02 */ /* 0x000fe20008000f00 */
[----:B------:R-:W-:-:S06]  /*1e510*/  ULDC.64 UR4, c[0x0][0x508] ;  /* 0x0001420000047ab9 */ /* 0x000fcc0000000a00 */
[----:B------:R-:W2:Y:S01]  /*1e520*/  @P1 LDG.E R0, [R6.64] ;  /* 0x0000001c06001981 */ /* 0x000ea2000c1e1900 */
[----:B------:R-:W-:Y:S01]  /*1e530*/  UISETP.NE.U32.AND UP0, UPT, URZ, UR4, UPT ;  /* 0x000000043f00728c */ /* 0x000fe2000bf05070 */
[----:B------:R-:W-:-:S03]  /*1e540*/  IMAD.MOV.U32 R3, RZ, RZ, c[0x0][0x388] ;  /* 0x0000e200ff037624 */ /* 0x000fc600078e00ff */
[----:B------:R-:W-:-:S03]  /*1e550*/  UISETP.NE.AND.EX UP0, UPT, URZ, UR5, UPT, UP0 ;  /* 0x000000053f00728c */ /* 0x000fc6000bf05300 */
[----:B------:R-:W-:-:S03]  /*1e560*/  ULDC.64 UR4, c[0x0][0x508] ;  /* 0x0001420000047ab9 */ /* 0x000fc60000000a00 */
[----:B------:R-:W-:-:S05]  /*1e570*/  PLOP3.LUT P0, PT, PT, PT, UP0, 0x80, 0x0 ;  /* 0x000000000000781c */ /* 0x000fca0003f0f008 */
[----:B------:R-:W-:-:S06]  /*1e580*/  @UP0 UIMAD.WIDE UR4, UR24, UR6, UR4 ;  /* 0x00000006180402a5 */ /* 0x000fcc000f8e0204 */
[----:B------:R-:W-:Y:S01]  /*1e590*/  MOV R4, UR4 ;  /* 0x0000000400047c02 */ /* 0x000fe20008000f00 */
[----:B------:R-:W-:-:S05]  /*1e5a0*/  IMAD.U32 R5, RZ, RZ, UR5 ;  /* 0x00000005ff057e24 */ /* 0x000fca000f8e00ff */
[----:B------:R1:W5:Y:S01]  /*1e5b0*/  @P0 LDG.E R3, [R4.64] ;  /* 0x0000001c04030981 */ /* 0x000362000c1e1900 */
[----:B------:R-:W-:Y:S02]  /*1e5c0*/  UMOV UR10, URZ ;  /* 0x0000003f000a7c82 */ /* 0x000fe40008000000 */
[----:B------:R-:W-:Y:S01]  /*1e5d0*/  UMOV UR11, URZ ;  /* 0x0000003f000b7c82 */ /* 0x000fe20008000000 */
[----:B--2---:R-:W2:Y:S02]  /*1e5e0*/  @P1 R2UR UR5, R0 ;  /* 0x00000000000513c2 */ /* 0x004ea400000e0000 */
[----:B--2---:R-:W-:Y:S02]  /*1e5f0*/  @UP1 USHF.R.S32.HI UR4, URZ, 0x1f, UR5 ;  /* 0x0000001f3f041899 */ /* 0x004fe40008011405 */
[----:B------:R-:W-:-:S05]  /*1e600*/  @UP1 UMOV UR10, UR5 ;  /* 0x00000005000a1c82 */ /* 0x000fca0008000000 */
[----:B------:R-:W-:Y:S01]  /*1e610*/  @UP1 UMOV UR11, UR4 ;  /* 0x00000004000b1c82 */ /* 0x000fe20008000000 */
[----:B------:R-:W-:Y:S05]  /*1e620*/  @P0 BRA `(.L_x_429) ;  /* 0x0000004000000947 */ /* 0x000fea0003800000 */
[----:B-1----:R-:W-:Y:S05]  /*1e630*/  @!P1 BRA `(.L_x_429) ;  /* 0x0000003000009947 */ /* 0x002fea0003800000 */
[----:B-----5:R-:W2:Y:S04]  /*1e640*/  LDG.E R3, [R6.64] ;  /* 0x0000001c06037981 */ /* 0x020ea8000c1e1900 */
[----:B------:R-:W2:Y:S02]  /*1e650*/  LDG.E R0, [R6.64+0x4] ;  /* 0x0000041c06007981 */ /* 0x000ea4000c1e1900 */
[----:B--2---:R-:W-:Y:S02]  /*1e660*/  IADD3 R3, -R3, R0, RZ ;  /* 0x0000000003037210 */ /* 0x004fe40007ffe1ff */
.L_x_429:
[----:B-1----:R-:W1:Y:S01]  /*1e670*/  S2R R7, SR_TID.X ;  /* 0x0000000000077919 */ /* 0x002e620000002100 */
[----:B------:R-:W-:Y:S01]  /*1e680*/  USHF.R.S32.HI UR6, URZ, 0x1f, UR24 ;  /* 0x0000001f3f067899 */ /* 0x000fe20008011418 */
[----:B------:R-:W-:Y:S01]  /*1e690*/  BSSY B0, `(.L_x_430) ;  /* 0x0000029000007945 */ /* 0x000fe20003800000 */
[----:B------:R-:W-:-:S02]  /*1e6a0*/  USEL UR24, UR24, URZ, !UP1 ;  /* 0x0000003f18187287 */ /* 0x000fc4000c800000 */
[----:B------:R-:W-:Y:S01]  /*1e6b0*/  USEL UR6, UR6, URZ, !UP1 ;  /* 0x0000003f06067287 */ /* 0x000fe2000c800000 */
[----:B-1----:R-:W-:-:S13]  /*1e6c0*/  ISETP.GT.AND P0, PT, R7, 0x7f, PT ;  /* 0x0000007f0700780c */ /* 0x002fda0003f04270 */
[----:B------:R-:W-:Y:S05]  /*1e6d0*/  @P0 BRA `(.L_x_431) ;  /* 0x0000024000000947 */ /* 0x000fea0003800000 */
[----:B------:R-:W1:Y:S01]  /*1e6e0*/  S2R R2, SR_CTAID.X ;  /* 0x0000000000027919 */ /* 0x000e620000002500 */
[----:B-----5:R-:W-:Y:S01]  /*1e6f0*/  IMAD R0, R3, c[0x0][0x4e8], RZ ;  /* 0x00013a0003007a24 */ /* 0x020fe200078e02ff */
[----:B-1----:R-:W-:-:S04]  /*1e700*/  LEA R5, R2, R7, 0x7 ;  /* 0x0000000702057211 */ /* 0x002fc800078e38ff */
[----:B------:R-:W-:-:S13]  /*1e710*/  ISETP.GE.AND P0, PT, R5, R0, PT ;  /* 0x000000000500720c */ /* 0x000fda0003f06270 */
[----:B------:R-:W-:Y:S05]  /*1e720*/  @P0 BRA `(.L_x_431) ;  /* 0x000001f000000947 */ /* 0x000fea0003800000 */
[----:B------:R-:W-:Y:S01]  /*1e730*/  IMAD.MOV.U32 R0, RZ, RZ, c[0x0][0x4e8] ;  /* 0x00013a00ff007624 */ /* 0x000fe200078e00ff */
[----:B------:R-:W-:Y:S01]  /*1e740*/  ULDC.64 UR4, c[0x0][0x490] ;  /* 0x0001240000047ab9 */ /* 0x000fe20000000a00 */
[----:B------:R-:W-:Y:S01]  /*1e750*/  IMAD.MOV.U32 R8, RZ, RZ, R5 ;  /* 0x000000ffff087224 */ /* 0x000fe200078e0005 */
[----:B------:R-:W-:Y:S02]  /*1e760*/  UIMAD UR7, UR8, UR4, URZ ;  /* 0x00000004080772a4 */ /* 0x000fe4000f8e023f */
[----:B------:R-:W-:Y:S01]  /*1e770*/  ISETP.NE.AND P0, PT, R0, 0x1, PT ;  /* 0x000000010000780c */ /* 0x000fe20003f05270 */
[----:B------:R-:W-:Y:S02]  /*1e780*/  UMOV UR12, UR10 ;  /* 0x0000000a000c7c82 */ /* 0x000fe40008000000 */
[----:B------:R-:W-:Y:S02]  /*1e790*/  UMOV UR13, UR11 ;  /* 0x0000000b000d7c82 */ /* 0x000fe40008000000 */
[----:B------:R-:W-:-:S02]  /*1e7a0*/  UIMAD.WIDE.U32 UR12, UR15, UR4, UR12 ;  /* 0x000000040f0c72a5 */ /* 0x000fc4000f8e000c */
[----:B------:R-:W-:-:S03]  /*1e7b0*/  UIMAD UR7, UR15, UR5, UR7 ;  /* 0x000000050f0772a4 */ /* 0x000fc6000f8e0207 */
[----:B------:R-:W-:Y:S02]  /*1e7c0*/  ULDC.64 UR4, c[0x0][0x498] ;  /* 0x0001260000047ab9 */ /* 0x000fe40000000a00 */
[----:B------:R-:W-:Y:S01]  /*1e7d0*/  UIADD3 UR13, UR7, UR13, URZ ;  /* 0x0000000d070d7290 */ /* 0x000fe2000fffe03f */
[----:B------:R-:W-:Y:S01]  /*1e7e0*/  @P0 IMAD.HI.U32 R0, R5, c[0x0][0x4ec], RZ ;  /* 0x00013b0005000a27 */ /* 0x000fe200078e00ff */
[----:B------:R-:W-:Y:S02]  /*1e7f0*/  UIMAD UR7, UR6, UR4, URZ ;  /* 0x00000004060772a4 */ /* 0x000fe4000f8e023f */
[----:B------:R-:W-:Y:S02]  /*1e800*/  UIMAD.WIDE.U32 UR12, UR24, UR4, UR12 ;  /* 0x00000004180c72a5 */ /* 0x000fe4000f8e000c */
[----:B------:R-:W-:Y:S01]  /*1e810*/  @P0 SHF.R.U32.HI R8, RZ, c[0x0][0x4f0], R0 ;  /* 0x00013c00ff080a19 */ /* 0x000fe20000011600 */
[----:B------:R-:W-:-:S03]  /*1e820*/  UIMAD UR5, UR24, UR5, UR7 ;  /* 0x00000005180572a4 */ /* 0x000fc6000f8e0207 */
[----:B------:R-:W-:-:S03]  /*1e830*/  IADD3 R4, -R8, RZ, RZ ;  /* 0x000000ff08047210 */ /* 0x000fc60007ffe1ff */
[----:B------:R-:W-:Y:S02]  /*1e840*/  IMAD.U32 R0, RZ, RZ, UR5 ;  /* 0x00000005ff007e24 */ /* 0x000fe4000f8e00ff */
[----:B------:R-:W-:Y:S01]  /*1e850*/  IMAD R4, R4, c[0x0][0x4e8], R5 ;  /* 0x00013a0004047a24 */ /* 0x000fe200078e0205 */
[----:B------:R-:W-:Y:S02]  /*1e860*/  SHF.R.S32.HI R5, RZ, 0x1f, R8 ;  /* 0x0000001fff057819 */ /* 0x000fe40000011408 */
[----:B------:R-:W-:Y:S02]  /*1e870*/  IADD3 R8, P0, R8, UR12, RZ ;  /* 0x0000000c08087c10 */ /* 0x000fe4000ff1e0ff */
[----:B------:R-:W-:Y:S02]  /*1e880*/  SHF.R.S32.HI R2, RZ, 0x1f, R4 ;  /* 0x0000001fff027819 */ /* 0x000fe40000011404 */
[----:B------:R-:W-:-:S03]  /*1e890*/  IADD3.X R9, R5, UR13, R0, P0, !PT ;  /* 0x0000000d05097c10 */ /* 0x000fc600087fe400 */
[----:B------:R-:W-:Y:S02]  /*1e8a0*/  IMAD R5, R2, c[0x0][0x488], RZ ;  /* 0x0001220002057a24 */ /* 0x000fe400078e02ff */
[----:B------:R-:W-:-:S04]  /*1e8b0*/  IMAD.WIDE.U32 R8, R4, c[0x0][0x488], R8 ;  /* 0x0001220004087a25 */ /* 0x000fc800078e0008 */
[----:B------:R-:W-:Y:S01]  /*1e8c0*/  IMAD R0, R4, c[0x0][0x48c], R5 ;  /* 0x0001230004007a24 */ /* 0x000fe200078e0205 */
[----:B------:R-:W-:-:S04]  /*1e8d0*/  LEA R4, P0, R8, c[0x0][0x450], 0x2 ;  /* 0x0001140008047a11 */ /* 0x000fc800078010ff */
[----:B------:R-:W-:Y:S01]  /*1e8e0*/  IADD3 R5, R9, R0, RZ ;  /* 0x0000000009057210 */ /* 0x000fe20007ffe0ff */
[----:B------:R-:W-:-:S03]  /*1e8f0*/  IMAD.MOV.U32 R9, RZ, RZ, -0x800000 ;  /* 0xff800000ff097424 */ /* 0x000fc600078e00ff */
[----:B------:R-:W-:-:S05]  /*1e900*/  LEA.HI.X R5, R8, c[0x0][0x454], R5, 0x2, P0 ;  /* 0x0001150008057a11 */ /* 0x000fca00000f1405 */
[----:B------:R1:W-:Y:S02]  /*1e910*/  STG.E [R4.64], R9 ;  /* 0x0000000904007986 */ /* 0x0003e4000c10191c */
.L_x_431:
[----:B------:R-:W-:Y:S05]  /*1e920*/  BSYNC B0 ;  /* 0x0000000000007941 */ /* 0x000fea0003800000 */
.L_x_430:
[----:B-1----:R-:W1:Y:S01]  /*1e930*/  S2R R5, SR_CTAID.X ;  /* 0x0000000000057919 */ /* 0x002e620000002500 */
[----:B------:R-:W-:Y:S01]  /*1e940*/  SHF.R.S32.HI R4, RZ, 0x1f, R7 ;  /* 0x0000001fff047819 */ /* 0x000fe20000011407 */
[----:B------:R-:W-:Y:S01]  /*1e950*/  IMAD.MOV.U32 R0, RZ, RZ, c[0x0][0x4e8] ;  /* 0x00013a00ff007624 */ /* 0x000fe200078e00ff */
[----:B------:R-:W-:Y:S01]  /*1e960*/  ULDC.64 UR4, c[0x0][0x3a0] ;  /* 0x0000e80000047ab9 */ /* 0x000fe20000000a00 */
[----:B-----5:R-:W-:Y:S01]  /*1e970*/  IMAD R3, R3, c[0x0][0x4e8], RZ ;  /* 0x00013a0003037a24 */ /* 0x020fe200078e02ff */
[----:B------:R-:W-:Y:S01]  /*1e980*/  LEA.HI R4, R4, R7, RZ, 0x3 ;  /* 0x0000000704047211 */ /* 0x000fe200078f18ff */
[----:B------:R-:W-:Y:S01]  /*1e990*/  UIMAD UR7, UR11, UR4, URZ ;  /* 0x000000040b0772a4 */ /* 0x000fe2000f8e023f */
[----:B------:R-:W-:Y:S01]  /*1e9a0*/  ISETP.NE.AND P0, PT, R0, 0x1, PT ;  /* 0x000000010000780c */ /* 0x000fe20003f05270 */
[----:B------:R-:W-:Y:S01]  /*1e9b0*/  UIMAD.WIDE.U32 UR12, UR10, UR4, URZ ;  /* 0x000000040a0c72a5 */ /* 0x000fe2000f8e003f */
[----:B------:R-:W-:Y:S01]  /*1e9c0*/  LOP3.LUT R2, R4, 0xfffffff8, RZ, 0xc0, !PT ;  /* 0xfffffff804027812 */ /* 0x000fe200078ec0ff */
[----:B------:R-:W-:Y:S01]  /*1e9d0*/  UIMAD UR7, UR10, UR5, UR7 ;  /* 0x000000050a0772a4 */ /* 0x000fe2000f8e0207 */
[----:B------:R-:W-:Y:S01]  /*1e9e0*/  SHF.R.S32.HI R4, RZ, 0x3, R4 ;  /* 0x00000003ff047819 */ /* 0x000fe20000011404 */
[----:B------:R-:W-:Y:S01]  /*1e9f0*/  BSSY B0, `(.L_x_432) ;  /* 0x000003a000007945 */ /* 0x000fe20003800000 */
[----:B------:R-:W-:Y:S01]  /*1ea00*/  ULDC.64 UR4, c[0x0][0x3e8] ;  /* 0x0000fa0000047ab9 */ /* 0x000fe20000000a00 */
[----:B------:R-:W-:Y:S01]  /*1ea10*/  IMAD.IADD R7, R7, 0x1, -R2 ;  /* 0x0000000107077824 */ /* 0x000fe200078e0a02 */
[----:B------:R-:W-:-:S02]  /*1ea20*/  UIADD3 UR13, UR13, UR7, URZ ;  /* 0x000000070d0d7290 */ /* 0x000fc4000fffe03f */
[----:B------:R-:W-:Y:S02]  /*1ea30*/  UIMAD UR7, UR8, UR4, URZ ;  /* 0x00000004080772a4 */ /* 0x000fe4000f8e023f */
[C---:B------:R-:W-:Y:S01]  /*1ea40*/  LEA R0, R7.reuse, R4, 0x5 ;  /* 0x0000000407007211 */ /* 0x040fe200078e28ff */
[----:B------:R-:W-:Y:S01]  /*1ea50*/  UIMAD.WIDE.U32 UR12, UR15, UR4, UR12 ;  /* 0x000000040f0c72a5 */ /* 0x000fe2000f8e000c */
[----:B------:R-:W-:Y:S01]  /*1ea60*/  SHF.L.U32 R7, R7, 0x3, RZ ;  /* 0x0000000307077819 */ /* 0x000fe200000006ff */
[----:B------:R-:W-:Y:S02]  /*1ea70*/  UIMAD UR7, UR15, UR5, UR7 ;  /* 0x000000050f0772a4 */ /* 0x000fe4000f8e0207 */
[C---:B-1----:R-:W-:Y:S01]  /*1ea80*/  IMAD R0, R5.reuse, 0x80, R0 ;  /* 0x0000008005007824 */ /* 0x042fe200078e0200 */
[----:B------:R-:W-:Y:S01]  /*1ea90*/  ULDC.64 UR4, c[0x0][0x3f0] ;  /* 0x0000fc0000047ab9 */ /* 0x000fe20000000a00 */
[----:B------:R-:W-:Y:S01]  /*1eaa0*/  IMAD R4, R5, 0x80, R4 ;  /* 0x0000008005047824 */ /* 0x000fe200078e0204 */
[----:B------:R-:W-:Y:S01]  /*1eab0*/  UIMAD UR6, UR6, UR4, URZ ;  /* 0x00000004060672a4 */ /* 0x000fe2000f8e023f */
[----:B------:R-:W-:Y:S01]  /*1eac0*/  @P0 IMAD.HI.U32 R2, R0, c[0x0][0x4ec], RZ ;  /* 0x00013b0000020a27 */ /* 0x000fe200078e00ff */
[----:B------:R-:W-:Y:S01]  /*1ead0*/  UIADD3 UR13, UR7, UR13, URZ ;  /* 0x0000000d070d7290 */ /* 0x000fe2000fffe03f */
[----:B------:R-:W-:Y:S01]  /*1eae0*/  MOV R8, R0 ;  /* 0x0000000000087202 */ /* 0x000fe20000000f00 */
[----:B------:R-:W-:Y:S01]  /*1eaf0*/  UIMAD UR5, UR24, UR5, UR6 ;  /* 0x00000005180572a4 */ /* 0x000fe2000f8e0206 */
[----:B------:R-:W-:Y:S01]  /*1eb00*/  IADD3 R5, R7, 0x80, RZ ;  /* 0x0000008007057810 */ /* 0x000fe20007ffe0ff */
[----:B------:R-:W-:Y:S01]  /*1eb10*/  UIMAD.WIDE.U32 UR12, UR24, UR4, UR12 ;  /* 0x00000004180c72a5 */ /* 0x000fe2000f8e000c */
[----:B------:R-:W-:-:S03]  /*1eb20*/  @P0 SHF.R.U32.HI R8, RZ, c[0x0][0x4f0], R2 ;  /* 0x00013c00ff080a19 */ /* 0x000fc60000011602 */
[----:B------:R-:W-:Y:S01]  /*1eb30*/  UIADD3 UR5, UR13, UR5, URZ ;  /* 0x000000050d057290 */ /* 0x000fe2000fffe03f */
[--C-:B------:R-:W-:Y:S01]  /*1eb40*/  SHF.R.S32.HI R9, RZ, 0x1f, R8.reuse ;  /* 0x0000001fff097819 */ /* 0x100fe20000011408 */
[----:B------:R-:W-:Y:S01]  /*1eb50*/  IMAD.MOV R11, RZ, RZ, -R8 ;  /* 0x000000ffff0b7224 */ /* 0x000fe200078e0a08 */
[----:B------:R-:W-:-:S03]  /*1eb60*/  MOV R10, UR12 ;  /* 0x0000000c000a7c02 */ /* 0x000fc60008000f00 */
[----:B------:R-:W-:Y:S02]  /*1eb70*/  IMAD R6, R11, c[0x0][0x4e8], R0 ;  /* 0x00013a000b067a24 */ /* 0x000fe400078e0200 */
[----:B------:R-:W-:Y:S01]  /*1eb80*/  IMAD.U32 R11, RZ, RZ, UR13 ;  /* 0x0000000dff0b7e24 */ /* 0x000fe2000f8e00ff */
[----:B------:R-:W-:Y:S01]  /*1eb90*/  MOV R11, UR5 ;  /* 0x00000005000b7c02 */ /* 0x000fe20008000f00 */
[----:B------:R-:W-:Y:S01]  /*1eba0*/  IMAD R9, R9, c[0x0][0x3e0], RZ ;  /* 0x0000f80009097a24 */ /* 0x000fe200078e02ff */
[----:B------:R-:W-:-:S03]  /*1ebb0*/  SHF.R.S32.HI R2, RZ, 0x1f, R6 ;  /* 0x0000001fff027819 */ /* 0x000fc60000011406 */
[C---:B------:R-:W-:Y:S02]  /*1ebc0*/  IMAD R0, R8.reuse, c[0x0][0x3e4], R9 ;  /* 0x0000f90008007a24 */ /* 0x040fe400078e0209 */
[----:B------:R-:W-:-:S04]  /*1ebd0*/  IMAD.WIDE.U32 R10, R8, c[0x0][0x3e0], R10 ;  /* 0x0000f800080a7a25 */ /* 0x000fc800078e000a */
[----:B------:R-:W-:Y:S02]  /*1ebe0*/  IMAD R9, R2, c[0x0][0x3d8], RZ ;  /* 0x0000f60002097a24 */ /* 0x000fe400078e02ff */
[----:B------:R-:W-:Y:S02]  /*1ebf0*/  IMAD.IADD R11, R11, 0x1, R0 ;  /* 0x000000010b0b7824 */ /* 0x000fe400078e0200 */
[C---:B------:R-:W-:Y:S02]  /*1ec00*/  IMAD R9, R6.reuse, c[0x0][0x3dc], R9 ;  /* 0x0000f70006097a24 */ /* 0x040fe400078e0209 */
[----:B------:R-:W-:Y:S01]  /*1ec10*/  IMAD.WIDE.U32 R10, R6, c[0x0][0x3d8], R10 ;  /* 0x0000f600060a7a25 */ /* 0x000fe200078e000a */
[----:B------:R-:W-:-:S04]  /*1ec20*/  IADD3 R6, R7, 0x40, RZ ;  /* 0x0000004007067810 */ /* 0x000fc80007ffe0ff */
[----:B------:R-:W-:Y:S02]  /*1ec30*/  IADD3 R11, R11, R9, RZ ;  /* 0x000000090b0b7210 */ /* 0x000fe40007ffe0ff */
[----:B------:R-:W-:-:S04]  /*1ec40*/  LEA R9, P0, R10, c[0x0][0x380], 0x1 ;  /* 0x0000e0000a097a11 */ /* 0x000fc800078008ff */
[----:B------:R-:W-:Y:S02]  /*1ec50*/  LEA.HI.X R8, R10, c[0x0][0x384], R11, 0x1, P0 ;  /* 0x0000e1000a087a11 */ /* 0x000fe400000f0c0b */
[----:B------:R-:W-:Y:S01]  /*1ec60*/  ISETP.GE.AND P0, PT, R4, R3, PT ;  /* 0x000000030400720c */ /* 0x000fe20003f06270 */
[----:B------:R1:W2:Y:S04]  /*1ec70*/  SHFL.IDX PT, R10, R9, RZ, 0x181f ;  /* 0x00181fff090a7589 */ /* 0x0002a800000e0000 */
        /* <DEDUP_REMOVED lines=17> */
.L_x_433:
[----:B------:R-:W-:Y:S05]  /*1ed90*/  BSYNC B0 ;  /* 0x0000000000007941 */ /* 0x000fea0003800000 */
.L_x_432:
        /* <DEDUP_REMOVED lines=21> */
.L_x_435:
[----:B------:R-:W-:Y:S05]  /*1eef0*/  BSYNC B0 ;  /* 0x0000000000007941 */ /* 0x000fea0003800000 */
.L_x_434:
        /* <DEDUP_REMOVED lines=21> */
.L_x_437:
[----:B------:R-:W-:Y:S05]  /*1f050*/  BSYNC B0 ;  /* 0x0000000000007941 */ /* 0x000fea0003800000 */
.L_x_436:
        /* <DEDUP_REMOVED lines=22> */
.L_x_438:
        /* <DEDUP_REMOVED lines=12> */
.L_x_1288:


//--------------------- .text._ZN7cutlass13device_kernelIN5flash19enable_sm80_to_sm89INS1_16FlashAttnFwdSm80INS1_25CollectiveMainloopFwdSm80ILi8ELi1ELb1EN4cute5tupleIJNS5_1CILi128EEENS7_ILi96EEENS7_ILi192EEEEEELi192ENS_6half_tEfNS_4arch4Sm80ELb1ELb0ELb1ELb0ELb0ELb0ELb1ELb0EEENS1_21CollectiveEpilogueFwdINS6_IJS8_SA_S9_EEENS6_IJNS7_ILi1EEESI_SI_EEESC_SE_Li256ELb0ELb1ELb0ELb0EEENS1_30DynamicPersistentTileSchedulerILi256ELi256ELb0ELb1ELb0EEEEEEEEEvNT_6ParamsE --------------------------
	.section	.text._ZN7cutlass13device_kernelIN5flash19enable_sm80_to_sm89INS1_16FlashAttnFwdSm80INS1_25CollectiveMainloopFwdSm80ILi8ELi1ELb1EN4cute5tupleIJNS5_1CILi128EEENS7_ILi96EEENS7_ILi192EEEEEELi192ENS_6half_tEfNS_4arch4Sm80ELb1ELb0ELb1ELb0ELb0ELb0ELb1ELb0EEENS1_21CollectiveEpilogueFwdINS6_IJS8_SA_S9_EEENS6_IJNS7_ILi1EEESI_SI_EEESC_SE_Li256ELb0ELb1ELb0ELb0EEENS1_30DynamicPersistentTileSchedulerILi256ELi256ELb0ELb1ELb0EEEEEEEEEvNT_6ParamsE,"ax",@progbits
	.sectioninfo	@"SHI_REGISTERS=255"
	.align	128
.text._ZN7cutlass13device_kernelIN5flash19enable_sm80_to_sm89INS1_16FlashAttnFwdSm80INS1_25CollectiveMainloopFwdSm80ILi8ELi1ELb1EN4cute5tupleIJNS5_1CILi128EEENS7_ILi96EEENS7_ILi192EEEEEELi192ENS_6half_tEfNS_4arch4Sm80ELb1ELb0ELb1ELb0ELb0ELb0ELb1ELb0EEENS1_21CollectiveEpilogueFwdINS6_IJS8_SA_S9_EEENS6_IJNS7_ILi1EEESI_SI_EEESC_SE_Li256ELb0ELb1ELb0ELb0EEENS1_30DynamicPersistentTileSchedulerILi256ELi256ELb0ELb1ELb0EEEEEEEEEvNT_6ParamsE:
        .type           _ZN7cutlass13device_kernelIN5flash19enable_sm80_to_sm89INS1_16FlashAttnFwdSm80INS1_25CollectiveMainloopFwdSm80ILi8ELi1ELb1EN4cute5tupleIJNS5_1CILi128EEENS7_ILi96EEENS7_ILi192EEEEEELi192ENS_6half_tEfNS_4arch4Sm80ELb1ELb0ELb1ELb0ELb0ELb0ELb1ELb0EEENS1_21CollectiveEpilogueFwdINS6_IJS8_SA_S9_EEENS6_IJNS7_ILi1EEESI_SI_EEESC_SE_Li256ELb0ELb1ELb0ELb0EEENS1_30DynamicPersistentTileSchedulerILi256ELi256ELb0ELb1ELb0EEEEEEEEEvNT_6ParamsE,@function
        .size           _ZN7cutlass13device_kernelIN5flash19enable_sm80_to_sm89INS1_16FlashAttnFwdSm80INS1_25CollectiveMainloopFwdSm80ILi8ELi1ELb1EN4cute5tupleIJNS5_1CILi128EEENS7_ILi96EEENS7_ILi192EEEEEELi192ENS_6half_tEfNS_4arch4Sm80ELb1ELb0ELb1ELb0ELb0ELb0ELb1ELb0EEENS1_21CollectiveEpilogueFwdINS6_IJS8_SA_S9_EEENS6_IJNS7_ILi1EEESI_SI_EEESC_SE_Li256ELb0ELb1ELb0ELb0EEENS1_30DynamicPersistentTileSchedulerILi256ELi256ELb0ELb1ELb0EEEEEEEEEvNT_6ParamsE,(.L_x_1289 - _ZN7cutlass13device_kernelIN5flash19enable_sm80_to_sm89INS1_16FlashAttnFwdSm80INS1_25CollectiveMainloopFwdSm80ILi8ELi1ELb1EN4cute5tupleIJNS5_1CILi128EEENS7_ILi96EEENS7_ILi192EEEEEELi192ENS_6half_tEfNS_4arch4Sm80ELb1ELb0ELb1ELb0ELb0ELb0ELb1ELb0EEENS1_21CollectiveEpilogueFwdINS6_IJS8_SA_S9_EEENS6_IJNS7_ILi1EEESI_SI_EEESC_SE_Li256ELb0ELb1ELb0ELb0EEENS1_30DynamicPersistentTileSchedulerILi256ELi256ELb0ELb1ELb0EEEEEEEEEvNT_6ParamsE)
        .other          _ZN7cutlass13device_kernelIN5flash19enable_sm80_to_sm89INS1_16FlashAttnFwdSm80INS1_25CollectiveMainloopFwdSm80ILi8ELi1ELb1EN4cute5tupleIJNS5_1CILi128EEENS7_ILi96EEENS7_ILi192EEEEEELi192ENS_6half_tEfNS_4arch4Sm80ELb1ELb0ELb1ELb0ELb0ELb0ELb1ELb0EEENS1_21CollectiveEpilogueFwdINS6_IJS8_SA_S9_EEENS6_IJNS7_ILi1EEESI_SI_EEESC_SE_Li256ELb0ELb1ELb0ELb0EEENS1_30DynamicPersistentTileSchedulerILi256ELi256ELb0ELb1ELb0EEEEEEEEEvNT_6ParamsE,@"STO_CUDA_ENTRY STV_DEFAULT"
_ZN7cutlass13device_kernelIN5flash19enable_sm80_to_sm89INS1_16FlashAttnFwdSm80INS1_25CollectiveMainloopFwdSm80ILi8ELi1ELb1EN4cute5tupleIJNS5_1CILi128EEENS7_ILi96EEENS7_ILi192EEEEEELi192ENS_6half_tEfNS_4arch4Sm80ELb1ELb0ELb1ELb0ELb0ELb0ELb1ELb0EEENS1_21CollectiveEpilogueFwdINS6_IJS8_SA_S9_EEENS6_IJNS7_ILi1EEESI_SI_EEESC_SE_Li256ELb0ELb1ELb0ELb0EEENS1_30DynamicPersistentTileSchedulerILi256ELi256ELb0ELb1ELb0EEEEEEEEEvNT_6ParamsE:
[----:B------:R-:W-:-:S03]  /*0000*/  MOV R1, c[0x0][0x28] ;  /* 0x00000a0000017a02 */ /* 0x000fc60000000f00 */
[----:B------:R-:W1:Y:S01]  /*0010*/  S2R R20, SR_TID.X ;  /* 0x0000000000147919 */ /* 0x000e620000002100 */
[----:B------:R-:W-:-:S03]  /*0020*/  IADD3 R1, R1, -0xd0, RZ ;  /* 0xffffff3001017810 */ /* 0x000fc60007ffe0ff */
[----:B------:R-:W2:Y:S01]  /*0030*/  S2R R14, SR_CTAID.X ;  /* 0x00000000000e7919 */ /* 0x000ea20000002500 */
[----:B-1----:R-:W-:-:S05]  /*0040*/  SHF.R.U32.HI R2, RZ, 0x5, R20 ;  /* 0x00000005ff027819 */ /* 0x002fca0000011614 */
[----:B------:R-:W1:Y:S02]  /*0050*/  SHFL.IDX PT, R0, R2, RZ, 0x1f ;  /* 0x00001fff02007589 */ /* 0x000e6400000e0000 */
[----:B-1----:R-:W-:Y:S02]  /*0060*/  ISETP.GE.AND P0, PT, R0, 0x1, PT ;  /* 0x000000010000780c */ /* 0x002fe40003f06270 */
[----:B------:R1:W-:Y:S11]  /*0070*/  STL [R1+0x90], R0 ;  /* 0x0000900001007387 */ /* 0x0003f60000100800 */
[----:B------:R-:W-:Y:S06]  /*0080*/  @P0 BAR.ARV 0x4, 0x100 ;  /* 0x0104000000000b1d */ /* 0x000fec0000002000 */
[----:B--2---:R-:W-:-:S13]  /*0090*/  ISETP.GE.AND P0, PT, R14, c[0x0][0x538], PT ;  /* 0x00014e000e007a0c */ /* 0x004fda0003f06270 */
[----:B------:R-:W-:Y:S05]  /*00a0*/  @P0 EXIT ;  /* 0x000000000000094d */ /* 0x000fea0003800000 */
[----:B-1----:R-:W-:Y:S01]  /*00b0*/  SHF.R.S32.HI R11, RZ, 0x1f, R20 ;  /* 0x0000001fff0b7819 */ /* 0x002fe20000011414 */
[----:B------:R-:W-:-:S03]  /*00c0*/  ULDC.64 UR6, c[0x0][0x118] ;  /* 0x0000460000067ab9 */ /* 0x000fc60000000a00 */
[CC--:B------:R-:W-:Y:S02]  /*00d0*/  LEA.HI R12, R11.reuse, R20.reuse, RZ, 0x3 ;  /* 0x000000140b0c7211 */ /* 0x0c0fe400078f18ff */
[CC--:B------:R-:W-:Y:S02]  /*00e0*/  LEA.HI R2, R11.reuse, R20.reuse, RZ, 0x4 ;  /* 0x000000140b027211 */ /* 0x0c0fe400078f20ff */
[----:B------:R-:W-:Y:S02]  /*00f0*/  LEA.HI R13, R11, R20, RZ, 0x2 ;  /* 0x000000140b0d7211 */ /* 0x000fe400078f10ff */
[----:B------:R-:W-:Y:S02]  /*0100*/  SHF.R.S32.HI R17, RZ, 0x3, R12 ;  /* 0x00000003ff117819 */ /* 0x000fe4000001140c */
[----:B------:R-:W-:Y:S02]  /*0110*/  SHF.R.S32.HI R5, RZ, 0x4, R2 ;  /* 0x00000004ff057819 */ /* 0x000fe40000011402 */
[----:B------:R-:W-:Y:S01]  /*0120*/  LOP3.LUT R0, R2, 0xfffffff0, RZ, 0xc0, !PT ;  /* 0xfffffff002007812 */ /* 0x000fe200078ec0ff */
[----:B------:R-:W-:Y:S01]  /*0130*/  IMAD.SHL.U32 R6, R17, 0x40, RZ ;  /* 0x0000004011067824 */ /* 0x000fe200078e00ff */
[----:B------:R-:W-:-:S02]  /*0140*/  LOP3.LUT R3, R12, 0xfffffff8, RZ, 0xc0, !PT ;  /* 0xfffffff80c037812 */ /* 0x000fc400078ec0ff */
[--C-:B------:R-:W-:Y:S01]  /*0150*/  SHF.R.S32.HI R8, RZ, 0x2, R13.reuse ;  /* 0x00000002ff087819 */ /* 0x100fe2000001140d */
[C---:B------:R-:W-:Y:S01]  /*0160*/  IMAD.IADD R0, R20.reuse, 0x1, -R0 ;  /* 0x0000000114007824 */ /* 0x040fe200078e0a00 */
[----:B------:R-:W-:Y:S01]  /*0170*/  SHF.R.S32.HI R4, RZ, 0x1f, R13 ;  /* 0x0000001fff047819 */ /* 0x000fe2000001140d */
[----:B------:R-:W-:Y:S01]  /*0180*/  IMAD.IADD R7, R20, 0x1, -R3 ;  /* 0x0000000114077824 */ /* 0x000fe200078e0a03 */
[----:B------:R-:W-:Y:S02]  /*0190*/  LEA.HI R2, R2, R5, RZ, 0x1 ;  /* 0x0000000502027211 */ /* 0x000fe400078f08ff */
[----:B------:R-:W-:Y:S01]  /*01a0*/  LEA.HI R3, R4, R8, RZ, 0x3 ;  /* 0x0000000804037211 */ /* 0x000fe200078f18ff */
[C---:B------:R-:W-:Y:S01]  /*01b0*/  IMAD.SHL.U32 R18, R7.reuse, 0x8, RZ ;  /* 0x0000000807127824 */ /* 0x040fe200078e00ff */
[----:B------:R-:W-:Y:S01]  /*01c0*/  LOP3.LUT R4, R2, 0xfffffffe, RZ, 0xc0, !PT ;  /* 0xfffffffe02047812 */ /* 0x000fe200078ec0ff */
[----:B------:R-:W-:Y:S01]  /*01d0*/  IMAD.SHL.U32 R9, R7, 0x40, RZ ;  /* 0x0000004007097824 */ /* 0x000fe200078e00ff */
[----:B------:R-:W-:-:S02]  /*01e0*/  LOP3.LUT R2, R6, 0x1c0, RZ, 0xc0, !PT ;  /* 0x000001c006027812 */ /* 0x000fc400078ec0ff */
[----:B------:R-:W-:Y:S01]  /*01f0*/  SHF.R.S32.HI R6, RZ, 0x1f, R0 ;  /* 0x0000001fff067819 */ /* 0x000fe20000011400 */
[----:B------:R-:W-:Y:S01]  /*0200*/  IMAD.IADD R225, R5, 0x1, -R4 ;  /* 0x0000000105e17824 */ /* 0x000fe200078e0a04 */
[----:B------:R-:W-:Y:S02]  /*0210*/  LOP3.LUT R3, R3, 0xfffffff8, RZ, 0xc0, !PT ;  /* 0xfffffff803037812 */ /* 0x000fe400078ec0ff */
[----:B------:R-:W-:Y:S02]  /*0220*/  LEA.HI R224, R6, R0, RZ, 0x3 ;  /* 0x0000000006e07211 */ /* 0x000fe400078f18ff */
[----:B------:R-:W-:Y:S01]  /*0230*/  LOP3.LUT R4, R2, 0x38, R18, 0xf8, !PT ;  /* 0x0000003802047812 */ /* 0x000fe200078ef812 */
[----:B------:R-:W-:Y:S01]  /*0240*/  IMAD.IADD R6, R8, 0x1, -R3 ;  /* 0x0000000108067824 */ /* 0x000fe200078e0a03 */
[----:B------:R-:W-:Y:S02]  /*0250*/  SHF.R.U32.HI R3, RZ, 0x3, R2 ;  /* 0x00000003ff037819 */ /* 0x000fe40000011602 */
[C---:B------:R-:W-:Y:S01]  /*0260*/  LOP3.LUT R2, R224.reuse, 0xfffffff8, RZ, 0xc0, !PT ;  /* 0xfffffff8e0027812 */ /* 0x040fe200078ec0ff */
[----:B------:R-:W-:Y:S01]  /*0270*/  IMAD.SHL.U32 R224, R224, 0x40, RZ ;  /* 0x00000040e0e07824 */ /* 0x000fe200078e00ff */
[----:B------:R-:W-:-:S02]  /*0280*/  LEA.HI R10, R11, R20, RZ, 0x5 ;  /* 0x000000140b0a7211 */ /* 0x000fc400078f28ff */
[----:B------:R-:W-:Y:S01]  /*0290*/  LOP3.LUT R8, R4, R3, RZ, 0x3c, !PT ;  /* 0x0000000304087212 */ /* 0x000fe200078e3cff */
[----:B------:R-:W-:Y:S01]  /*02a0*/  IMAD.IADD R5, R0, 0x1, -R2 ;  /* 0x0000000100057824 */ /* 0x000fe200078e0a02 */
[----:B------:R-:W-:Y:S02]  /*02b0*/  LOP3.LUT R2, R10, 0xffffffe0, RZ, 0xc0, !PT ;  /* 0xffffffe00a027812 */ /* 0x000fe400078ec0ff */
[----:B------:R-:W-:Y:S02]  /*02c0*/  LOP3.LUT R0, R9, 0x1c0, RZ, 0xc0, !PT ;  /* 0x000001c009007812 */ /* 0x000fe400078ec0ff */
[----:B------:R-:W-:Y:S01]  /*02d0*/  SHF.R.S32.HI R250, RZ, 0x5, R10 ;  /* 0x00000005fffa7819 */ /* 0x000fe2000001140a */
[----:B------:R-:W-:Y:S01]  /*02e0*/  IMAD.IADD R16, R20, 0x1, -R2 ;  /* 0x0000000114107824 */ /* 0x000fe200078e0a02 */
[----:B------:R-:W-:Y:S02]  /*02f0*/  SHF.R.S32.HI R3, RZ, 0x1f, R10 ;  /* 0x0000001fff037819 */ /* 0x000fe4000001140a */
[----:B------:R-:W-:Y:S01]  /*0300*/  LOP3.LUT R4, R0, 0x8, R12, 0xf8, !PT ;  /* 0x0000000800047812 */ /* 0x000fe200078ef80c */
[----:B------:R-:W-:Y:S01]  /*0310*/  IMAD.MOV.U32 R12, RZ, RZ, 0x10 ;  /* 0x00000010ff0c7424 */ /* 0x000fe200078e00ff */
[----:B------:R-:W-:-:S02]  /*0320*/  SHF.R.U32.HI R2, RZ, 0x3, R0 ;  /* 0x00000003ff027819 */ /* 0x000fc40000011600 */
[----:B------:R-:W-:Y:S01]  /*0330*/  LEA.HI R9, R11, R20, RZ, 0x6 ;  /* 0x000000140b097211 */ /* 0x000fe200078f30ff */
[----:B------:R-:W-:Y:S01]  /*0340*/  IMAD.MOV.U32 R11, RZ, RZ, 0x20 ;  /* 0x00000020ff0b7424 */ /* 0x000fe200078e00ff */
[----:B------:R-:W-:Y:S02]  /*0350*/  LEA.HI R0, R3, R250, RZ, 0x3 ;  /* 0x000000fa03007211 */ /* 0x000fe400078f18ff */
[----:B------:R-:W-:Y:S02]  /*0360*/  SHF.R.S32.HI R3, RZ, 0x1f, R16 ;  /* 0x0000001fff037819 */ /* 0x000fe40000011410 */
[----:B------:R-:W-:Y:S01]  /*0370*/  LOP3.LUT R10, R4, R2, RZ, 0x3c, !PT ;  /* 0x00000002040a7212 */ /* 0x000fe200078e3cff */
[----:B------:R-:W-:Y:S01]  /*0380*/  IMAD.SHL.U32 R2, R9, 0x8, RZ ;  /* 0x0000000809027824 */ /* 0x000fe200078e00ff */
[----:B------:R-:W-:Y:S02]  /*0390*/  LOP3.LUT R0, R0, 0xffffff8, RZ, 0xc0, !PT ;  /* 0x0ffffff800007812 */ /* 0x000fe400078ec0ff */
[----:B------:R-:W-:-:S02]  /*03a0*/  LEA.HI R9, R3, R16, RZ, 0x2 ;  /* 0x0000001003097211 */ /* 0x000fc400078f10ff */
[----:B------:R-:W-:Y:S02]  /*03b0*/  LOP3.LUT R3, R6, 0x1, RZ, 0xc0, !PT ;  /* 0x0000000106037812 */ /* 0x000fe400078ec0ff */
[----:B------:R-:W-:Y:S01]  /*03c0*/  LOP3.LUT R8, R8, 0x7ffffe00, R2, 0xf8, !PT ;  /* 0x7ffffe0008087812 */ /* 0x000fe200078ef802 */
[----:B------:R-:W-:Y:S01]  /*03d0*/  IMAD.IADD R2, R250, 0x1, -R0 ;  /* 0x00000001fa027824 */ /* 0x000fe200078e0a00 */
[----:B------:R-:W-:Y:S02]  /*03e0*/  SHF.R.S32.HI R0, RZ, 0x2, R9 ;  /* 0x00000002ff007819 */ /* 0x000fe40000011409 */
[----:B------:R-:W-:Y:S01]  /*03f0*/  ISETP.NE.U32.AND P0, PT, R3, 0x1, PT ;  /* 0x000000010300780c */ /* 0x000fe20003f05070 */
[----:B------:R-:W-:Y:S01]  /*0400*/  IMAD.SHL.U32 R3, R5, 0x40, RZ ;  /* 0x0000004005037824 */ /* 0x000fe200078e00ff */
[----:B------:R-:W-:Y:S01]  /*0410*/  LOP3.LUT R4, R13, 0xfffffffc, RZ, 0xc0, !PT ;  /* 0xfffffffc0d047812 */ /* 0x000fe200078ec0ff */
[----:B------:R-:W-:Y:S01]  /*0420*/  IMAD R15, R2, 0x10, R0 ;  /* 0x00000010020f7824 */ /* 0x000fe200078e0200 */
[----:B------:R-:W-:Y:S01]  /*0430*/  LOP3.LUT P4, RZ, R5, 0x2, RZ, 0xc0, !PT ;  /* 0x0000000205ff7812 */ /* 0x000fe2000788c0ff */
[----:B------:R-:W-:Y:S01]  /*0440*/  IMAD.SHL.U32 R2, R225, 0x8, RZ ;  /* 0x00000008e1027824 */ /* 0x000fe200078e00ff */
[----:B------:R-:W-:Y:S01]  /*0450*/  LOP3.LUT R0, R3, 0x1c0, RZ, 0xc0, !PT ;  /* 0x000001c003007812 */ /* 0x000fe200078ec0ff */
[----:B------:R-:W-:Y:S01]  /*0460*/  IMAD.IADD R3, R20, 0x1, -R4 ;  /* 0x0000000114037824 */ /* 0x000fe200078e0a04 */
[----:B------:R-:W-:Y:S01]  /*0470*/  LOP3.LUT P3, RZ, R5, 0x4, RZ, 0xc0, !PT ;  /* 0x0000000405ff7812 */ /* 0x000fe2000786c0ff */
[----:B------:R-:W-:Y:S01]  /*0480*/  IMAD.SHL.U32 R4, R6, 0x40, RZ ;  /* 0x0000004006047824 */ /* 0x000fe200078e00ff */
[----:B------:R-:W-:Y:S01]  /*0490*/  LOP3.LUT R5, R0, 0x8, R2, 0xf8, !PT ;  /* 0x0000000800057812 */ /* 0x000fe200078ef802 */
[----:B------:R-:W-:Y:S01]  /*04a0*/  STL [R1+0x94], R15 ;  /* 0x0000940f01007387 */ /* 0x000fe20000100800 */
[----:B------:R-:W-:Y:S01]  /*04b0*/  SHF.R.U32.HI R2, RZ, 0x3, R0 ;  /* 0x00000003ff027819 */ /* 0x000fe20000011600 */
[----:B------:R-:W-:Y:S01]  /*04c0*/  IMAD R225, R225, 0x200, R10 ;  /* 0x00000200e1e17824 */ /* 0x000fe200078e020a */
[----:B------:R-:W-:Y:S01]  /*04d0*/  LEA.HI R0, R3, R3, RZ, 0x1 ;  /* 0x0000000303007211 */ /* 0x000fe200078f08ff */
[----:B------:R-:W-:Y:S01]  /*04e0*/  STL [R1+0x64], R14 ;  /* 0x0000640e01007387 */ /* 0x000fe20000100800 */
[----:B------:R-:W-:Y:S01]  /*04f0*/  LOP3.LUT R5, R5, R2, RZ, 0x3c, !PT ;  /* 0x0000000205057212 */ /* 0x000fe200078e3cff */
[----:B------:R-:W-:Y:S01]  /*0500*/  IMAD.MOV.U32 R10, RZ, RZ, 0x40 ;  /* 0x00000040ff0a7424 */ /* 0x000fe200078e00ff */
[----:B------:R-:W-:-:S02]  /*0510*/  LOP3.LUT R0, R0, 0x1ffffffe, RZ, 0xc0, !PT ;  /* 0x1ffffffe00007812 */ /* 0x000fc400078ec0ff */
[----:B------:R-:W-:Y:S02]  /*0520*/  LOP3.LUT R2, R4, 0x1c0, RZ, 0xc0, !PT ;  /* 0x000001c004027812 */ /* 0x000fe400078ec0ff */
[----:B------:R-:W-:Y:S01]  /*0530*/  R2P PR, R6, 0x6 ;  /* 0x0000000606007804 */ /* 0x000fe20000000000 */
[----:B------:R-:W-:Y:S01]  /*0540*/  IMAD.IADD R6, R3, 0x1, -R0 ;  /* 0x0000000103067824 */ /* 0x000fe200078e0a00 */
[----:B------:R-:W-:Y:S01]  /*0550*/  LEA.HI R0, R2, R2, RZ, 0x1d ;  /* 0x0000000202007211 */ /* 0x000fe200078fe8ff */
[----:B------:R-:W-:Y:S01]  /*0560*/  IMAD R3, R250, 0x200, R3 ;  /* 0x00000200fa037824 */ /* 0x000fe200078e0203 */
[----:B------:R-:W-:Y:S02]  /*0570*/  SEL R2, R12, 0xfffffff0, !P4 ;  /* 0xfffffff00c027807 */ /* 0x000fe40006000000 */
[----:B------:R-:W-:Y:S01]  /*0580*/  SEL R249, R11, 0xffffffe0, !P3 ;  /* 0xffffffe00bf97807 */ /* 0x000fe20005800000 */
[----:B------:R-:W-:Y:S01]  /*0590*/  IMAD.U32 R4, R3, 0x2, R0 ;  /* 0x0000000203047824 */ /* 0x000fe200078e0000 */
[----:B------:R-:W-:Y:S01]  /*05a0*/  IADD3 R3, R18, 0x40, RZ ;  /* 0x0000004012037810 */ /* 0x000fe20007ffe0ff */
[----:B------:R-:W-:Y:S01]  /*05b0*/  IMAD R0, R7, 0x20, R17 ;  /* 0x0000002007007824 */ /* 0x000fe200078e0211 */
[----:B------:R-:W-:Y:S01]  /*05c0*/  SHF.R.S32.HI R19, RZ, 0x1f, R18 ;  /* 0x0000001fff137819 */ /* 0x000fe20000011412 */
[----:B------:R-:W-:Y:S01]  /*05d0*/  IMAD.IADD R249, R2, 0x1, R249 ;  /* 0x0000000102f97824 */ /* 0x000fe200078e02f9 */
[----:B------:R-:W-:-:S02]  /*05e0*/  IADD3 R2, R18, 0x80, RZ ;  /* 0x0000008012027810 */ /* 0x000fc40007ffe0ff */
[----:B------:R1:W-:Y:S01]  /*05f0*/  STL [R1+0x8c], R0 ;  /* 0x00008c0001007387 */ /* 0x0003e20000100800 */
[----:B------:R-:W-:Y:S02]  /*0600*/  LOP3.LUT R224, R5, 0x7ffffe00, R224, 0xf8, !PT ;  /* 0x7ffffe0005e07812 */ /* 0x000fe400078ef8e0 */
[C---:B------:R-:W-:Y:S01]  /*0610*/  LOP3.LUT P5, RZ, R7.reuse, 0x4, RZ, 0xc0, !PT ;  /* 0x0000000407ff7812 */ /* 0x040fe200078ac0ff */
[----:B------:R2:W-:Y:S01]  /*0620*/  STL [R1+0x44], R3 ;  /* 0x0000440301007387 */ /* 0x0005e20000100800 */
[----:B------:R-:W-:Y:S02]  /*0630*/  LOP3.LUT P6, RZ, R7, 0x2, RZ, 0xc0, !PT ;  /* 0x0000000207ff7812 */ /* 0x000fe400078cc0ff */
[----:B------:R-:W-:Y:S01]  /*0640*/  SEL R5, R11, 0xffffffe0, !P1 ;  /* 0xffffffe00b057807 */ /* 0x000fe20004800000 */
[----:B------:R3:W-:Y:S01]  /*0650*/  STL [R1+0x48], R2 ;  /* 0x0000480201007387 */ /* 0x0007e20000100800 */
[----:B------:R-:W-:Y:S02]  /*0660*/  LEA R4, R4, 0x80, 0x1 ;  /* 0x0000008004047811 */ /* 0x000fe400078e08ff */
[----:B------:R-:W-:Y:S01]  /*0670*/  LEA R224, R224, 0x100, 0x1 ;  /* 0x00000100e0e07811 */ /* 0x000fe200078e08ff */
[----:B------:R-:W-:Y:S01]  /*0680*/  STL.64 [R1+0x38], R18 ;  /* 0x0000381201007387 */ /* 0x000fe20000100a00 */
[----:B------:R-:W-:-:S02]  /*0690*/  LEA R225, R225, 0xc100, 0x1 ;  /* 0x0000c100e1e17811 */ /* 0x000fc400078e08ff */
[----:B------:R-:W-:Y:S01]  /*06a0*/  SEL R226, R10, 0xffffffc0, !P5 ;  /* 0xffffffc00ae27807 */ /* 0x000fe20006800000 */
[--C-:B------:R-:W-:Y:S01]  /*06b0*/  IMAD R250, R250, 0x800, R224.reuse ;  /* 0x00000800fafa7824 */ /* 0x100fe200078e02e0 */
[----:B------:R-:W-:Y:S01]  /*06c0*/  IADD3 R231, R225, 0x20, RZ ;  /* 0x00000020e1e77810 */ /* 0x000fe20007ffe0ff */
[----:B------:R-:W-:Y:S01]  /*06d0*/  IMAD R249, R249, 0x2, R224 ;  /* 0x00000002f9f97824 */ /* 0x000fe200078e02e0 */
[C---:B------:R-:W-:Y:S01]  /*06e0*/  @P6 IADD3 R231, R225.reuse, -0x20, RZ ;  /* 0xffffffe0e1e76810 */ /* 0x040fe20007ffe0ff */
[----:B------:R-:W-:-:S03]  /*06f0*/  IMAD.IADD R229, R225, 0x1, R226 ;  /* 0x00000001e1e57824 */ /* 0x000fc600078e02e2 */
[----:B------:R-:W-:Y:S01]  /*0700*/  IADD3 R248, R231, 0x800, RZ ;  /* 0x00000800e7f87810 */ /* 0x000fe20007ffe0ff */
[----:B------:R-:W-:Y:S01]  /*0710*/  IMAD.IADD R226, R226, 0x1, R231 ;  /* 0x00000001e2e27824 */ /* 0x000fe200078e02e7 */
[----:B-1----:R-:W-:Y:S02]  /*0720*/  LOP3.LUT R0, R9, 0x7ffffffc, RZ, 0xc0, !PT ;  /* 0x7ffffffc09007812 */ /* 0x002fe400078ec0ff */
[C---:B------:R-:W-:Y:S02]  /*0730*/  IADD3 R247, R231.reuse, 0x1000, RZ ;  /* 0x00001000e7f77810 */ /* 0x040fe40007ffe0ff */
[----:B--2---:R-:W-:Y:S01]  /*0740*/  SHF.R.S32.HI R3, RZ, 0x1f, R3 ;  /* 0x0000001fff037819 */ /* 0x004fe20000011403 */
[----:B------:R-:W-:Y:S01]  /*0750*/  IMAD.IADD R0, R16, 0x1, -R0 ;  /* 0x0000000110007824 */ /* 0x000fe200078e0a00 */
[C---:B------:R-:W-:Y:S02]  /*0760*/  IADD3 R246, R231.reuse, 0x1800, RZ ;  /* 0x00001800e7f67810 */ /* 0x040fe40007ffe0ff */
[----:B---3--:R-:W-:Y:S01]  /*0770*/  SHF.R.S32.HI R2, RZ, 0x1f, R2 ;  /* 0x0000001fff027819 */ /* 0x008fe20000011402 */
[----:B------:R1:W-:Y:S01]  /*0780*/  STL [R1+0x60], R3 ;  /* 0x0000600301007387 */ /* 0x0003e20000100800 */
[----:B------:R-:W-:Y:S01]  /*0790*/  IMAD.SHL.U32 R7, R0, 0x2, RZ ;  /* 0x0000000200077824 */ /* 0x000fe200078e00ff */
[C---:B------:R-:W-:Y:S01]  /*07a0*/  IADD3 R245, R231.reuse, 0x2000, RZ ;  /* 0x00002000e7f57810 */ /* 0x040fe20007ffe0ff */
[----:B------:R-:W-:Y:S01]  /*07b0*/  IMAD R0, R6, 0x8, R15 ;  /* 0x0000000806007824 */ /* 0x000fe200078e020f */
[----:B------:R2:W-:Y:S01]  /*07c0*/  STL [R1+0x5c], R2 ;  /* 0x00005c0201007387 */ /* 0x0005e20000100800 */
[----:B------:R-:W-:-:S02]  /*07d0*/  IADD3 R244, R231, 0x2800, RZ ;  /* 0x00002800e7f47810 */ /* 0x000fc40007ffe0ff */
        /* <DEDUP_REMOVED lines=8> */
[C---:B------:R-:W-:Y:S02]  /*0860*/  IADD3 R235, R231.reuse, 0x7000, RZ ;  /* 0x00007000e7eb7810 */ /* 0x040fe40007ffe0ff */
[----:B-1----:R-:W-:Y:S02]  /*0870*/  SEL R3, R10, 0xffffffc0, !P2 ;  /* 0xffffffc00a037807 */ /* 0x002fe40005000000 */
[C---:B------:R-:W-:Y:S01]  /*0880*/  IADD3 R234, R231.reuse, 0x7800, RZ ;  /* 0x00007800e7ea7810 */ /* 0x040fe20007ffe0ff */
[----:B--2---:R-:W-:Y:S01]  /*0890*/  IMAD.SHL.U32 R2, R8, 0x2, RZ ;  /* 0x0000000208027824 */ /* 0x004fe200078e00ff */
[C---:B------:R-:W-:Y:S01]  /*08a0*/  IADD3 R233, R231.reuse, 0x8000, RZ ;  /* 0x00008000e7e97810 */ /* 0x040fe20007ffe0ff */
[C---:B------:R-:W-:Y:S01]  /*08b0*/  IMAD.IADD R8, R4.reuse, 0x1, R5 ;  /* 0x0000000104087824 */ /* 0x040fe200078e0205 */
[----:B------:R-:W-:Y:S01]  /*08c0*/  IADD3 R232, R231, 0x8800, RZ ;  /* 0x00008800e7e87810 */ /* 0x000fe20007ffe0ff */
[----:B------:R-:W-:Y:S01]  /*08d0*/  IMAD.IADD R6, R4, 0x1, R3 ;  /* 0x0000000104067824 */ /* 0x000fe200078e0203 */
[----:B------:R1:W-:Y:S04]  /*08e0*/  STL [R1+0x4], R2 ;  /* 0x0000040201007387 */ /* 0x0003e80000100800 */
[----:B------:R2:W-:Y:S04]  /*08f0*/  STL [R1+0x54], R7 ;  /* 0x0000540701007387 */ /* 0x0005e80000100800 */
[----:B------:R3:W-:Y:S04]  /*0900*/  STL [R1+0x88], R0 ;  /* 0x0000880001007387 */ /* 0x0007e80000100800 */
[----:B------:R4:W-:Y:S04]  /*0910*/  STL [R1+0x68], R4 ;  /* 0x0000680401007387 */ /* 0x0009e80000100800 */
[----:B------:R-:W-:Y:S04]  /*0920*/  STL [R1+0x84], R6 ;  /* 0x0000840601007387 */ /* 0x000fe80000100800 */
[----:B------:R-:W-:Y:S01]  /*0930*/  STL [R1+0x74], R8 ;  /* 0x0000740801007387 */ /* 0x000fe20000100800 */
[----:B-1----:R-:W-:-:S02]  /*0940*/  SEL R2, R11, 0xffffffe0, !P4 ;  /* 0xffffffe00b027807 */ /* 0x002fc40006000000 */
[----:B--2---:R-:W-:-:S03]  /*0950*/  IADD3 R7, R4, -0x10, RZ ;  /* 0xfffffff004077810 */ /* 0x004fc60007ffe0ff */
[----:B------:R-:W-:Y:S01]  /*0960*/  IMAD.IADD R228, R224, 0x1, R2 ;  /* 0x00000001e0e47824 */ /* 0x000fe200078e0202 */
[----:B------:R-:W-:Y:S01]  /*0970*/  @P0 IADD3 R7, R4, 0x10, RZ ;  /* 0x0000001004070810 */ /* 0x000fe20007ffe0ff */
[----:B------:R-:W-:Y:S01]  /*0980*/  IMAD.IADD R251, R2, 0x1, R250 ;  /* 0x0000000102fb7824 */ /* 0x000fe200078e02fa */
[----:B---3--:R-:W-:Y:S01]  /*0990*/  SEL R0, R10, 0xffffffc0, !P3 ;  /* 0xffffffc00a007807 */ /* 0x008fe20005800000 */
[----:B----4-:R-:W-:-:S03]  /*09a0*/  IMAD.IADD R4, R8, 0x1, R3 ;  /* 0x0000000108047824 */ /* 0x010fc600078e0203 */
[C---:B------:R-:W-:Y:S01]  /*09b0*/  IADD3 R230, R0.reuse, R224, R2 ;  /* 0x000000e000e67210 */ /* 0x040fe20007ffe002 */
[----:B------:R-:W-:Y:S02]  /*09c0*/  IMAD.IADD R2, R0, 0x1, R250 ;  /* 0x0000000100027824 */ /* 0x000fe400078e02fa */
[----:B------:R-:W-:Y:S01]  /*09d0*/  IMAD.IADD R227, R224, 0x1, R0 ;  /* 0x00000001e0e37824 */ /* 0x000fe200078e0200 */
[----:B------:R1:W-:Y:S01]  /*09e0*/  STL [R1+0x80], R4 ;  /* 0x0000800401007387 */ /* 0x0003e20000100800 */
[----:B------:R-:W-:-:S03]  /*09f0*/  IMAD.IADD R252, R0, 0x1, R251 ;  /* 0x0000000100fc7824 */ /* 0x000fc600078e02fb */
[----:B------:R2:W-:Y:S01]  /*0a00*/  STL [R1+0x6c], R7 ;  /* 0x00006c0701007387 */ /* 0x0005e20000100800 */
[--C-:B-1----:R-:W-:Y:S02]  /*0a10*/  IMAD.IADD R4, R5, 0x1, R7.reuse ;  /* 0x0000000105047824 */ /* 0x102fe400078e0207 */
[----:B------:R-:W-:Y:S02]  /*0a20*/  IMAD.IADD R5, R3, 0x1, R7 ;  /* 0x0000000103057824 */ /* 0x000fe400078e0207 */
[----:B------:R-:W-:-:S03]  /*0a30*/  IMAD.IADD R3, R4, 0x1, R3 ;  /* 0x0000000104037824 */ /* 0x000fc600078e0203 */
[----:B------:R2:W-:Y:S04]  /*0a40*/  STL [R1+0x7c], R5 ;  /* 0x00007c0501007387 */ /* 0x0005e80000100800 */
[----:B------:R2:W-:Y:S04]  /*0a50*/  STL [R1+0x70], R4 ;  /* 0x0000700401007387 */ /* 0x0005e80000100800 */
[----:B------:R2:W-:Y:S04]  /*0a60*/  STL [R1+0x78], R3 ;  /* 0x0000780301007387 */ /* 0x0005e80000100800 */
[----:B------:R2:W-:Y:S02]  /*0a70*/  STL [R1], R2 ;  /* 0x0000000201007387 */ /* 0x0005e40000100800 */
.L_x_480:
[----:B--2---:R-:W2:Y:S01]  /*0a80*/  LDL R4, [R1+0x64] ;  /* 0x0000640001047983 */ /* 0x004ea20000100800 */
[----:B------:R-:W-:Y:S01]  /*0a90*/  IMAD.MOV.U32 R0, RZ, RZ, c[0x0][0x560] ;  /* 0x00015800ff007624 */ /* 0x000fe200078e00ff */
[----:B------:R-:W-:Y:S01]  /*0aa0*/  YIELD ;  /* 0x0000000000007946 */ /* 0x000fe20003800000 */
[----:B------:R-:W-:Y:S03]  /*0ab0*/  BSSY B0, `(.L_x_439) ;  /* 0x0000016000007945 */ /* 0x000fe60003800000 */
[----:B------:R-:W-:-:S13]  /*0ac0*/  ISETP.NE.AND P0, PT, R0, 0x1, PT ;  /* 0x000000010000780c */ /* 0x000fda0003f05270 */
[----:B--2---:R-:W-:Y:S01]  /*0ad0*/  @P0 IMAD.HI.U32 R0, R4, c[0x0][0x564], RZ ;  /* 0x0001590004000a27 */ /* 0x004fe200078e00ff */
[----:B------:R-:W-:-:S04]  /*0ae0*/  MOV R3, R4 ;  /* 0x0000000400037202 */ /* 0x000fc80000000f00 */
[----:B------:R-:W-:-:S04]  /*0af0*/  @P0 SHF.R.U32.HI R3, RZ, c[0x0][0x568], R0 ;  /* 0x00015a00ff030a19 */ /* 0x000fc80000011600 */
[----:B------:R-:W-:Y:S01]  /*0b00*/  ISETP.GE.AND P0, PT, R3, c[0x0][0x578], PT ;  /* 0x00015e0003007a0c */ /* 0x000fe20003f06270 */
[----:B------:R-:W-:-:S04]  /*0b10*/  IMAD.MOV R2, RZ, RZ, -R3 ;  /* 0x000000ffff027224 */ /* 0x000fc800078e0a03 */
[----:B------:R-:W-:-:S08]  /*0b20*/  IMAD R2, R2, c[0x0][0x560], R4 ;  /* 0x0001580002027a24 */ /* 0x000fd000078e0204 */
[----:B------:R-:W-:Y:S05]  /*0b30*/  @!P0 BRA `(.L_x_440) ;  /* 0x0000007000008947 */ /* 0x000fea0003800000 */
[----:B------:R-:W-:-:S04]  /*0b40*/  MOV R0, c[0x0][0x56c] ;  /* 0x00015b0000007a02 */ /* 0x000fc80000000f00 */
[----:B------:R-:W-:Y:S02]  /*0b50*/  ISETP.NE.AND P0, PT, R0, 0x1, PT ;  /* 0x000000010000780c */ /* 0x000fe40003f05270 */
[----:B------:R-:W-:-:S11]  /*0b60*/  MOV R0, R2 ;  /* 0x0000000200007202 */ /* 0x000fd60000000f00 */
[----:B------:R-:W-:-:S05]  /*0b70*/  @P0 IMAD.HI.U32 R4, R2, c[0x0][0x570], RZ ;  /* 0x00015c0002040a27 */ /* 0x000fca00078e00ff */
[----:B------:R-:W-:-:S05]  /*0b80*/  @P0 SHF.R.U32.HI R0, RZ, c[0x0][0x574], R4 ;  /* 0x00015d00ff000a19 */ /* 0x000fca0000011604 */
[----:B------:R-:W-:Y:S01]  /*0b90*/  IMAD R4, R0, c[0x0][0x56c], RZ ;  /* 0x00015b0000047a24 */ /* 0x000fe200078e02ff */
[----:B------:R-:W-:Y:S05]  /*0ba0*/  BRA `(.L_x_441) ;  /* 0x0000006000007947 */ /* 0x000fea0003800000 */
.L_x_440:
[----:B------:R-:W-:-:S04]  /*0bb0*/  MOV R0, c[0x0][0x554] ;  /* 0x0001550000007a02 */ /* 0x000fc80000000f00 */
[----:B------:R-:W-:Y:S02]  /*0bc0*/  ISETP.NE.AND P0, PT, R0, 0x1, PT ;  /* 0x000000010000780c */ /* 0x000fe40003f05270 */
[----:B------:R-:W-:-:S11]  /*0bd0*/  MOV R0, R2 ;  /* 0x0000000200007202 */ /* 0x000fd60000000f00 */
[----:B------:R-:W-:-:S05]  /*0be0*/  @P0 IMAD.HI.U32 R4, R2, c[0x0][0x558], RZ ;  /* 0x0001560002040a27 */ /* 0x000fca00078e00ff */
[----:B------:R-:W-:-:S05]  /*0bf0*/  @P0 SHF.R.U32.HI R0, RZ, c[0x0][0x55c], R4 ;  /* 0x00015700ff000a19 */ /* 0x000fca0000011604 */
[----:B------:R-:W-:Y:S02]  /*0c00*/  IMAD R4, R0, c[0x0][0x554], RZ ;  /* 0x0001550000047a24 */ /* 0x000fe400078e02ff */
.L_x_441:
[----:B------:R-:W-:Y:S05]  /*0c10*/  BSYNC B0 ;  /* 0x0000000000007941 */ /* 0x000fea0003800000 */
.L_x_439:
[----:B------:R-:W-:Y:S01]  /*0c20*/  LOP3.LUT R0, RZ, R0, RZ, 0x33, !PT ;  /* 0x00000000ff007212 */ /* 0x000fe200078e33ff */
[----:B------:R-:W-:Y:S01]  /*0c30*/  IMAD.MOV.U32 R51, RZ, RZ, c[0x0][0x2c4] ;  /* 0x0000b100ff337624 */ /* 0x000fe200078e00ff */
[----:B------:R-:W-:Y:S01]  /*0c40*/  MOV R5, c[0x0][0x548] ;  /* 0x0001520000057a02 */ /* 0x000fe20000000f00 */
[----:B------:R-:W-:Y:S01]  /*0c50*/  IMAD.IADD R2, R2, 0x1, -R4 ;  /* 0x0000000102027824 */ /* 0x000fe200078e0a04 */
[----:B------:R-:W-:Y:S01]  /*0c60*/  IADD3 R0, R0, c[0x0][0x53c], RZ ;  /* 0x00014f0000007a10 */ /* 0x000fe20007ffe0ff */
[----:B------:R-:W-:Y:S01]  /*0c70*/  IMAD.MOV.U32 R6, RZ, RZ, c[0x0][0x168] ;  /* 0x00005a00ff067624 */ /* 0x000fe200078e00ff */
[----:B------:R-:W-:Y:S01]  /*0c80*/  ISETP.NE.AND P1, PT, R51, 0x1, PT ;  /* 0x000000013300780c */ /* 0x000fe20003f25270 */
[----:B------:R-:W-:Y:S01]  /*0c90*/  IMAD R2, R3, c[0x0][0x554], R2 ;  /* 0x0001550003027a24 */ /* 0x000fe200078e0202 */
[----:B------:R-:W-:Y:S01]  /*0ca0*/  ISETP.NE.AND P0, PT, R5, 0x1, PT ;  /* 0x000000010500780c */ /* 0x000fe20003f05270 */
[----:B------:R-:W-:Y:S01]  /*0cb0*/  IMAD.SHL.U32 R133, R0, 0x80, RZ ;  /* 0x0000008000857824 */ /* 0x000fe200078e00ff */
[----:B------:R-:W-:Y:S01]  /*0cc0*/  ULDC UR4, c[0x0][0x1d0] ;  /* 0x0000740000047ab9 */ /* 0x000fe20000000800 */
[----:B------:R-:W-:Y:S01]  /*0cd0*/  CS2R R98, SRZ ;  /* 0x0000000000627805 */ /* 0x000fe2000001ff00 */
[----:B------:R-:W-:Y:S01]  /*0ce0*/  UIADD3 UR4, UR4, 0x5f, URZ ;  /* 0x0000005f04047890 */ /* 0x000fe2000fffe03f */
[----:B------:R-:W-:Y:S01]  /*0cf0*/  MOV R59, R2 ;  /* 0x00000002003b7202 */ /* 0x000fe20000000f00 */
[----:B------:R1:W-:Y:S01]  /*0d00*/  STL [R1+0x58], R133 ;  /* 0x0000588501007387 */ /* 0x0003e20000100800 */
[----:B------:R-:W-:Y:S01]  /*0d10*/  IADD3 R0, R133, 0x7f, RZ ;  /* 0x0000007f85007810 */ /* 0x000fe20007ffe0ff */
[----:B------:R-:W-:Y:S01]  /*0d20*/  UIMAD.WIDE UR4, UR4, 0x2aaaaaab, URZ ;  /* 0x2aaaaaab040478a5 */ /* 0x000fe2000f8e023f */
[----:B------:R-:W-:Y:S01]  /*0d30*/  CS2R R96, SRZ ;  /* 0x0000000000607805 */ /* 0x000fe2000001ff00 */
[----:B------:R-:W-:Y:S01]  /*0d40*/  CS2R R94, SRZ ;  /* 0x00000000005e7805 */ /* 0x000fe2000001ff00 */
[----:B------:R-:W-:Y:S01]  /*0d50*/  IMAD.MOV.U32 R92, RZ, RZ, RZ ;  /* 0x000000ffff5c7224 */ /* 0x000fe200078e00ff */
[----:B------:R-:W-:Y:S01]  /*0d60*/  USHF.R.U32.HI UR4, URZ, 0x1f, UR5 ;  /* 0x0000001f3f047899 */ /* 0x000fe20008011605 */
[----:B------:R-:W-:Y:S01]  /*0d70*/  @P1 IMAD.HI.U32 R4, R0, c[0x0][0x2c8], RZ ;  /* 0x0000b20000041a27 */ /* 0x000fe200078e00ff */
[----:B------:R-:W-:Y:S01]  /*0d80*/  MOV R90, RZ ;  /* 0x000000ff005a7202 */ /* 0x000fe20000000f00 */
[----:B------:R-:W-:Y:S01]  /*0d90*/  CS2R R8, SRZ ;  /* 0x0000000000087805 */ /* 0x000fe2000001ff00 */
[----:B------:R-:W-:Y:S01]  /*0da0*/  ULEA.HI.SX32 UR4, UR5, UR4, 0x1c ;  /* 0x0000000405047291 */ /* 0x000fe2000f8fe23f */
[----:B------:R-:W-:Y:S01]  /*0db0*/  @P0 IMAD.HI.U32 R3, R2, c[0x0][0x54c], RZ ;  /* 0x0001530002030a27 */ /* 0x000fe200078e00ff */
[----:B------:R-:W-:Y:S01]  /*0dc0*/  @P1 SHF.R.U32.HI R0, RZ, c[0x0][0x2cc], R4 ;  /* 0x0000b300ff001a19 */ /* 0x000fe20000011604 */
[----:B------:R-:W-:Y:S01]  /*0dd0*/  CS2R R10, SRZ ;  /* 0x00000000000a7805 */ /* 0x000fe2000001ff00 */
[----:B------:R-:W-:Y:S01]  /*0de0*/  IADD3 R4, -R6, 0x60, RZ ;  /* 0x0000006006047810 */ /* 0x000fe20007ffe1ff */
[----:B------:R-:W-:Y:S01]  /*0df0*/  IMAD.MOV.U32 R88, RZ, RZ, RZ ;  /* 0x000000ffff587224 */ /* 0x000fe200078e00ff */
[----:B------:R-:W-:Y:S01]  /*0e00*/  @P0 SHF.R.U32.HI R59, RZ, c[0x0][0x550], R3 ;  /* 0x00015400ff3b0a19 */ /* 0x000fe20000011603 */
[----:B------:R-:W-:Y:S01]  /*0e10*/  CS2R R6, SRZ ;  /* 0x0000000000067805 */ /* 0x000fe2000001ff00 */
[----:B------:R-:W-:Y:S01]  /*0e20*/  IADD3 R0, R0, c[0x0][0x1d0], R4 ;  /* 0x0000740000007a10 */ /* 0x000fe20007ffe004 */
[----:B------:R-:W-:Y:S01]  /*0e30*/  IMAD.MOV.U32 R86, RZ, RZ, RZ ;  /* 0x000000ffff567224 */ /* 0x000fe200078e00ff */
[----:B------:R-:W-:Y:S01]  /*0e40*/  MOV R84, RZ ;  /* 0x000000ff00547202 */ /* 0x000fe20000000f00 */
[----:B------:R1:W-:Y:S01]  /*0e50*/  STL [R1+0x50], R59 ;  /* 0x0000503b01007387 */ /* 0x0003e20000100800 */
[----:B------:R-:W-:Y:S01]  /*0e60*/  IMAD.MOV.U32 R82, RZ, RZ, RZ ;  /* 0x000000ffff527224 */ /* 0x000fe200078e00ff */
[----:B------:R-:W-:Y:S01]  /*0e70*/  MOV R78, RZ ;  /* 0x000000ff004e7202 */ /* 0x000fe20000000f00 */
[----:B------:R-:W-:Y:S01]  /*0e80*/  IMAD.HI R3, R0, 0x2aaaaaab, RZ ;  /* 0x2aaaaaab00037827 */ /* 0x000fe200078e02ff */
[----:B------:R-:W-:Y:S01]  /*0e90*/  CS2R R12, SRZ ;  /* 0x00000000000c7805 */ /* 0x000fe2000001ff00 */
[----:B------:R-:W-:Y:S01]  /*0ea0*/  CS2R R14, SRZ ;  /* 0x00000000000e7805 */ /* 0x000fe2000001ff00 */
[----:B------:R-:W-:Y:S01]  /*0eb0*/  MOV R72, RZ ;  /* 0x000000ff00487202 */ /* 0x000fe20000000f00 */
[----:B------:R-:W-:Y:S01]  /*0ec0*/  IMAD.MOV R0, RZ, RZ, -R59 ;  /* 0x000000ffff007224 */ /* 0x000fe200078e0a3b */
[----:B------:R-:W-:Y:S01]  /*0ed0*/  SHF.R.U32.HI R4, RZ, 0x1f, R3 ;  /* 0x0000001fff047819 */ /* 0x000fe20000011603 */
[----:B------:R-:W-:Y:S01]  /*0ee0*/  IMAD.MOV.U32 R80, RZ, RZ, RZ ;  /* 0x000000ffff507224 */ /* 0x000fe200078e00ff */
[----:B------:R-:W-:Y:S01]  /*0ef0*/  CS2R R16, SRZ ;  /* 0x0000000000107805 */ /* 0x000fe2000001ff00 */
[----:B------:R-:W-:Y:S01]  /*0f00*/  IMAD R61, R0, c[0x0][0x548], R2 ;  /* 0x00015200003d7a24 */ /* 0x000fe200078e0202 */
[----:B------:R-:W-:Y:S01]  /*0f10*/  LEA.HI.SX32 R3, R3, R4, 0x1c ;  /* 0x0000000403037211 */ /* 0x000fe200078fe2ff */
[----:B------:R-:W-:Y:S01]  /*0f20*/  IMAD.MOV.U32 R76, RZ, RZ, RZ ;  /* 0x000000ffff4c7224 */ /* 0x000fe200078e00ff */
[----:B------:R-:W-:Y:S01]  /*0f30*/  PRMT R0, RZ, 0x7610, R0 ;  /* 0x00007610ff007816 */ /* 0x000fe20000000000 */
[----:B------:R-:W-:Y:S01]  /*0f40*/  CS2R R4, SRZ ;  /* 0x0000000000047805 */ /* 0x000fe2000001ff00 */
[----:B------:R1:W-:Y:S01]  /*0f50*/  STL [R1+0x4c], R61 ;  /* 0x00004c3d01007387 */ /* 0x0003e20000100800 */
[----:B------:R-:W-:Y:S01]  /*0f60*/  IMNMX R135, R3, UR4, PT ;  /* 0x0000000403877c17 */ /* 0x000fe2000b800200 */
[----:B------:R-:W-:Y:S01]  /*0f70*/  IMAD.MOV.U32 R74, RZ, RZ, RZ ;  /* 0x000000ffff4a7224 */ /* 0x000fe200078e00ff */
[----:B------:R-:W-:Y:S01]  /*0f80*/  MOV R66, RZ ;  /* 0x000000ff00427202 */ /* 0x000fe20000000f00 */
[----:B------:R-:W-:Y:S01]  /*0f90*/  IMAD.MOV.U32 R70, RZ, RZ, RZ ;  /* 0x000000ffff467224 */ /* 0x000fe200078e00ff */
[----:B------:R-:W-:Y:S01]  /*0fa0*/  ISETP.GE.AND P0, PT, R135, 0x1, PT ;  /* 0x000000018700780c */ /* 0x000fe20003f06270 */
[----:B------:R-:W-:Y:S01]  /*0fb0*/  IMAD.MOV.U32 R68, RZ, RZ, RZ ;  /* 0x000000ffff447224 */ /* 0x000fe200078e00ff */
[----:B------:R-:W-:Y:S01]  /*0fc0*/  CS2R R18, SRZ ;  /* 0x0000000000127805 */ /* 0x000fe2000001ff00 */
[----:B------:R-:W-:Y:S01]  /*0fd0*/  IMAD.MOV.U32 R64, RZ, RZ, RZ ;  /* 0x000000ffff407224 */ /* 0x000fe200078e00ff */
[----:B------:R-:W-:Y:S01]  /*0fe0*/  MOV R62, RZ ;  /* 0x000000ff003e7202 */ /* 0x000fe20000000f00 */
        /* <DEDUP_REMOVED lines=45> */
[----:B------:R-:W-:Y:S05]  /*12c0*/  @!P0 BRA `(.L_x_442) ;  /* 0x0000e3b000008947 */ /* 0x000fea0003800000 */
[----:B-1----:R-:W-:Y:S01]  /*12d0*/  ISETP.NE.U32.AND P0, PT, RZ, c[0x0][0x340], PT ;  /* 0x0000d000ff007a0c */ /* 0x002fe20003f05070 */
[----:B------:R-:W2:Y:S03]  /*12e0*/  LDL.64 R100, [R1+0x38] ;  /* 0x0000380001647983 */ /* 0x000ea60000100a00 */
[----:B------:R-:W-:Y:S01]  /*12f0*/  ISETP.NE.AND.EX P0, PT, RZ, c[0x0][0x344], PT, P0 ;  /* 0x0000d100ff007a0c */ /* 0x000fe20003f05300 */
[----:B------:R-:W3:Y:S04]  /*1300*/  LDL R57, [R1+0x44] ;  /* 0x0000440001397983 */ /* 0x000ee80000100800 */
[----:B------:R-:W4:Y:S08]  /*1310*/  LDL R53, [R1+0x48] ;  /* 0x0000480001357983 */ /* 0x000f300000100800 */
[----:B------:R-:W-:-:S05]  /*1320*/  @P0 MOV R2, 0x4 ;  /* 0x0000000400020802 */ /* 0x000fca0000000f00 */
[----:B------:R-:W-:-:S05]  /*1330*/  @P0 IMAD.WIDE R2, R59, R2, c[0x0][0x340] ;  /* 0x0000d0003b020625 */ /* 0x000fca00078e0202 */
[----:B------:R1:W5:Y:S04]  /*1340*/  @P0 LDG.E R0, [R2.64] ;  /* 0x0000000602000981 */ /* 0x000368000c1e1900 */
[----:B------:R-:W1:Y:S02]  /*1350*/  S2R R63, SR_TID.X ;  /* 0x00000000003f7919 */ /* 0x000e640000002100 */
[----:B-1----:R-:W-:-:S04]  /*1360*/  SHF.R.S32.HI R55, RZ, 0x1f, R63 ;  /* 0x0000001fff377819 */ /* 0x002fc8000001143f */
[----:B------:R-:W-:-:S04]  /*1370*/  LEA.HI R55, R55, R63, RZ, 0x3 ;  /* 0x0000003f37377211 */ /* 0x000fc800078f18ff */
[----:B------:R-:W-:-:S04]  /*1380*/  SHF.R.S32.HI R55, RZ, 0x3, R55 ;  /* 0x00000003ff377819 */ /* 0x000fc80000011437 */
[----:B------:R-:W-:-:S05]  /*1390*/  SHF.R.S32.HI R7, RZ, 0x1f, R55 ;  /* 0x0000001fff077819 */ /* 0x000fca0000011437 */
[C---:B------:R-:W-:Y:S02]  /*13a0*/  IMAD R6, R7.reuse, c[0x0][0x1e0], RZ ;  /* 0x0000780007067a24 */ /* 0x040fe400078e02ff */
[----:B------:R-:W-:Y:S02]  /*13b0*/  IMAD R7, R7, c[0x0][0x208], RZ ;  /* 0x0000820007077a24 */ /* 0x000fe400078e02ff */
[C---:B------:R-:W-:Y:S01]  /*13c0*/  IMAD R6, R55.reuse, c[0x0][0x1e4], R6 ;  /* 0x0000790037067a24 */ /* 0x040fe200078e0206 */
[----:B------:R-:W-:Y:S01]  /*13d0*/  SHF.R.S32.HI R10, RZ, 0x1f, R61 ;  /* 0x0000001fff0a7819 */ /* 0x000fe2000001143d */
[----:B------:R-:W-:-:S04]  /*13e0*/  IMAD R7, R55, c[0x0][0x20c], R7 ;  /* 0x0000830037077a24 */ /* 0x000fc800078e0207 */
[----:B------:R-:W-:-:S04]  /*13f0*/  IMAD R9, R10, c[0x0][0x210], RZ ;  /* 0x000084000a097a24 */ /* 0x000fc800078e02ff */
[----:B------:R-:W-:Y:S01]  /*1400*/  IMAD R9, R61, c[0x0][0x214], R9 ;  /* 0x000085003d097a24 */ /* 0x000fe200078e0209 */
[----:B------:R-:W-:Y:S01]  /*1410*/  WARPSYNC 0xffffffff ;  /* 0xffffffff00007948 */ /* 0x000fe20003800000 */
[----:B--2---:R-:W-:Y:S01]  /*1420*/  IMAD.WIDE.U32 R4, R55, c[0x0][0x1e0], R100 ;  /* 0x0000780037047a25 */ /* 0x004fe200078e0064 */
[----:B---3--:R-:W-:-:S03]  /*1430*/  ISETP.GE.AND P3, PT, R57, c[0x0][0x1d4], PT ;  /* 0x0000750039007a0c */ /* 0x008fc60003f66270 */
[----:B------:R-:W-:Y:S01]  /*1440*/  IMAD.WIDE.U32 R2, R55, c[0x0][0x208], R100 ;  /* 0x0000820037027a25 */ /* 0x000fe200078e0064 */
[----:B------:R-:W-:-:S03]  /*1450*/  ISETP.GE.AND P4, PT, R100, c[0x0][0x1d4], PT ;  /* 0x0000750064007a0c */ /* 0x000fc60003f86270 */
[----:B------:R-:W-:Y:S01]  /*1460*/  IMAD.IADD R5, R5, 0x1, R6 ;  /* 0x0000000105057824 */ /* 0x000fe200078e0206 */
[----:B------:R-:W-:Y:S02]  /*1470*/  SEL R6, RZ, 0xffffffff, P3 ;  /* 0xffffffffff067807 */ /* 0x000fe40001800000 */
[----:B------:R-:W-:Y:S01]  /*1480*/  IADD3 R3, R3, R7, RZ ;  /* 0x0000000703037210 */ /* 0x000fe20007ffe0ff */
[----:B------:R-:W-:Y:S01]  /*1490*/  IMAD R7, R10, c[0x0][0x1e8], RZ ;  /* 0x00007a000a077a24 */ /* 0x000fe200078e02ff */
[----:B------:R-:W-:Y:S01]  /*14a0*/  SEL R8, RZ, 0x1, P4 ;  /* 0x00000001ff087807 */ /* 0x000fe20002000000 */
[----:B------:R-:W-:Y:S02]  /*14b0*/  IMAD.SHL.U32 R6, R6, 0x2, RZ ;  /* 0x0000000206067824 */ /* 0x000fe400078e00ff */
[C---:B------:R-:W-:Y:S02]  /*14c0*/  IMAD R7, R61.reuse, c[0x0][0x1ec], R7 ;  /* 0x00007b003d077a24 */ /* 0x040fe400078e0207 */
[----:B------:R-:W-:Y:S01]  /*14d0*/  IMAD.WIDE.U32 R4, R61, c[0x0][0x1e8], R4 ;  /* 0x00007a003d047a25 */ /* 0x000fe200078e0004 */
[----:B------:R-:W-:-:S02]  /*14e0*/  LOP3.LUT R11, R6, 0x2, R8, 0xe2, !PT ;  /* 0x00000002060b7812 */ /* 0x000fc400078ee208 */
[----:B------:R-:W-:Y:S01]  /*14f0*/  SHF.R.S32.HI R8, RZ, 0x1f, R59 ;  /* 0x0000001fff087819 */ /* 0x000fe2000001143b */
[----:B------:R-:W-:Y:S01]  /*1500*/  IMAD.WIDE.U32 R2, R61, c[0x0][0x210], R2 ;  /* 0x000084003d027a25 */ /* 0x000fe200078e0002 */
[----:B------:R-:W-:-:S03]  /*1510*/  IADD3 R7, R5, R7, RZ ;  /* 0x0000000705077210 */ /* 0x000fc60007ffe0ff */
[----:B------:R-:W-:Y:S01]  /*1520*/  IMAD.IADD R5, R3, 0x1, R9 ;  /* 0x0000000103057824 */ /* 0x000fe200078e0209 */
[----:B-----5:R-:W-:Y:S01]  /*1530*/  @P0 SHF.R.S32.HI R3, RZ, 0x1f, R0 ;  /* 0x0000001fff030819 */ /* 0x020fe20000011400 */
[----:B------:R-:W-:Y:S01]  /*1540*/  @!P0 IMAD.MOV.U32 R3, RZ, RZ, R8 ;  /* 0x000000ffff038224 */ /* 0x000fe200078e0008 */
[----:B------:R-:W-:Y:S01]  /*1550*/  MOV R6, R4 ;  /* 0x0000000400067202 */ /* 0x000fe20000000f00 */
[----:B------:R-:W-:Y:S01]  /*1560*/  IMAD.MOV.U32 R4, RZ, RZ, R2 ;  /* 0x000000ffff047224 */ /* 0x000fe200078e0002 */
[----:B------:R-:W-:Y:S01]  /*1570*/  @P0 MOV R2, R0 ;  /* 0x0000000000020202 */ /* 0x000fe20000000f00 */
[C---:B------:R-:W-:Y:S01]  /*1580*/  IMAD R0, R3.reuse, c[0x0][0x1f0], RZ ;  /* 0x00007c0003007a24 */ /* 0x040fe200078e02ff */
[----:B------:R-:W-:Y:S01]  /*1590*/  @!P0 MOV R2, R59 ;  /* 0x0000003b00028202 */ /* 0x000fe20000000f00 */
[----:B------:R-:W-:-:S04]  /*15a0*/  IMAD R3, R3, c[0x0][0x218], RZ ;  /* 0x0000860003037a24 */ /* 0x000fc800078e02ff */
[----:B------:R-:W-:-:S04]  /*15b0*/  IMAD.WIDE.U32 R26, R2, c[0x0][0x1f0], R6 ;  /* 0x00007c00021a7a25 */ /* 0x000fc800078e0006 */
[----:B------:R-:W-:-:S04]  /*15c0*/  IMAD.WIDE.U32 R22, R2, c[0x0][0x218], R4 ;  /* 0x0000860002167a25 */ /* 0x000fc800078e0004 */
[C---:B------:R-:W-:Y:S02]  /*15d0*/  IMAD R0, R2.reuse, c[0x0][0x1f4], R0 ;  /* 0x00007d0002007a24 */ /* 0x040fe400078e0200 */
[----:B------:R-:W-:Y:S01]  /*15e0*/  IMAD R2, R2, c[0x0][0x21c], R3 ;  /* 0x0000870002027a24 */ /* 0x000fe200078e0203 */
[----:B------:R1:W-:Y:S02]  /*15f0*/  STL.64 [R1+0x28], R26 ;  /* 0x0000281a01007387 */ /* 0x0003e40000100a00 */
[----:B------:R-:W-:Y:S02]  /*1600*/  IADD3 R25, R27, R0, RZ ;  /* 0x000000001b197210 */ /* 0x000fe40007ffe0ff */
[----:B------:R-:W-:Y:S01]  /*1610*/  IADD3 R24, R23, R2, RZ ;  /* 0x0000000217187210 */ /* 0x000fe20007ffe0ff */
[----:B------:R1:W-:Y:S04]  /*1620*/  STL.64 [R1+0x30], R22 ;  /* 0x0000301601007387 */ /* 0x0003e80000100a00 */
[----:B------:R1:W-:Y:S04]  /*1630*/  STL [R1+0x40], R24 ;  /* 0x0000401801007387 */ /* 0x0003e80000100800 */
[----:B------:R1:W-:Y:S01]  /*1640*/  STL [R1+0x20], R25 ;  /* 0x0000201901007387 */ /* 0x0003e20000100800 */
[----:B----4-:R-:W-:-:S04]  /*1650*/  ISETP.GE.AND P2, PT, R53, c[0x0][0x1d4], PT ;  /* 0x0000750035007a0c */ /* 0x010fc80003f46270 */
[----:B------:R-:W-:-:S04]  /*1660*/  SEL R9, RZ, 0x4, P2 ;  /* 0x00000004ff097807 */ /* 0x000fc80001000000 */
[----:B------:R-:W-:Y:S02]  /*1670*/  LOP3.LUT R20, R11, R9, RZ, 0xfc, !PT ;  /* 0x000000090b147212 */ /* 0x000fe400078efcff */
[----:B------:R-:W2:Y:S01]  /*1680*/  LDL R12, [R1+0x8c] ;  /* 0x00008c00010c7983 */ /* 0x000ea20000100800 */
[----:B------:R-:W-:Y:S01]  /*1690*/  IMAD R5, R10, c[0x0][0x1b8], RZ ;  /* 0x00006e000a057a24 */ /* 0x000fe200078e02ff */
[----:B------:R-:W-:Y:S01]  /*16a0*/  P2R R19, PR, RZ, 0x8 ;  /* 0x00000008ff137803 */ /* 0x000fe20000000000 */
[C---:B------:R-:W-:Y:S01]  /*16b0*/  IMAD.WIDE.U32 R2, R61.reuse, c[0x0][0x1b8], RZ ;  /* 0x00006e003d027a25 */ /* 0x040fe200078e00ff */
[----:B------:R-:W3:Y:S01]  /*16c0*/  LDL R29, [R1+0x60] ;  /* 0x00006000011d7983 */ /* 0x000ee20000100800 */
[----:B------:R-:W-:Y:S02]  /*16d0*/  P2R R18, PR, RZ, 0x4 ;  /* 0x00000004ff127803 */ /* 0x000fe40000000000 */
[----:B------:R-:W-:Y:S01]  /*16e0*/  IMAD R5, R61, c[0x0][0x1bc], R5 ;  /* 0x00006f003d057a24 */ /* 0x000fe200078e0205 */
[----:B------:R-:W4:Y:S01]  /*16f0*/  LDL R134, [R1+0x4] ;  /* 0x0000040001867983 */ /* 0x000f220000100800 */
[----:B------:R-:W-:Y:S02]  /*1700*/  IMAD R8, R8, c[0x0][0x1c0], RZ ;  /* 0x0000700008087a24 */ /* 0x000fe400078e02ff */
[----:B------:R-:W-:Y:S01]  /*1710*/  IMAD.IADD R3, R3, 0x1, R5 ;  /* 0x0000000103037824 */ /* 0x000fe200078e0205 */
[----:B------:R-:W5:Y:S01]  /*1720*/  LDL R28, [R1+0x5c] ;  /* 0x00005c00011c7983 */ /* 0x000f620000100800 */
[----:B------:R-:W-:-:S02]  /*1730*/  IMAD R8, R59, c[0x0][0x1c4], R8 ;  /* 0x000071003b087a24 */ /* 0x000fc400078e0208 */
[----:B------:R-:W-:Y:S01]  /*1740*/  IMAD.WIDE.U32 R2, R59, c[0x0][0x1c0], R2 ;  /* 0x000070003b027a25 */ /* 0x000fe200078e0002 */
[----:B------:R-:W-:Y:S03]  /*1750*/  BAR.SYNC.DEFER_BLOCKING 0x0 ;  /* 0x0000000000007b1d */ /* 0x000fe60000010000 */
[----:B------:R-:W-:Y:S02]  /*1760*/  IMAD.IADD R3, R3, 0x1, R8 ;  /* 0x0000000103037824 */ /* 0x000fe400078e0208 */
[----:B------:R-:W-:Y:S02]  /*1770*/  IMAD R21, R51, c[0x0][0x168], RZ ;  /* 0x00005a0033157a24 */ /* 0x000fe400078e02ff */
[----:B------:R-:W-:Y:S01]  /*1780*/  IMAD.IADD R7, R55, 0x1, R133 ;  /* 0x0000000137077824 */ /* 0x000fe200078e0285 */
[----:B------:R-:W-:Y:S02]  /*1790*/  ISETP.GE.AND P3, PT, R100, c[0x0][0x198], PT ;  /* 0x0000660064007a0c */ /* 0x000fe40003f66270 */
[----:B------:R-:W-:-:S02]  /*17a0*/  ISETP.GE.AND P2, PT, R57, c[0x0][0x198], PT ;  /* 0x0000660039007a0c */ /* 0x000fc40003f46270 */
[----:B------:R-:W-:-:S04]  /*17b0*/  IADD3 R8, R7, 0x20, RZ ;  /* 0x0000002007087810 */ /* 0x000fc80007ffe0ff */
[----:B------:R-:W-:Y:S01]  /*17c0*/  ISETP.GE.AND P5, PT, R8, R21, PT ;  /* 0x000000150800720c */ /* 0x000fe20003fa6270 */
[----:B--2---:R-:W-:-:S04]  /*17d0*/  IMAD.IADD R4, R12, 0x1, R133 ;  /* 0x000000010c047824 */ /* 0x004fc800078e0285 */
[----:B------:R-:W-:-:S04]  /*17e0*/  @P1 IMAD.HI.U32 R6, R4, c[0x0][0x2c8], RZ ;  /* 0x0000b20004061a27 */ /* 0x000fc800078e00ff */
[----:B------:R-:W-:Y:S01]  /*17f0*/  IMAD.MOV.U32 R0, RZ, RZ, R4 ;  /* 0x000000ffff007224 */ /* 0x000fe200078e0004 */
[----:B------:R-:W-:-:S04]  /*1800*/  @P1 SHF.R.U32.HI R0, RZ, c[0x0][0x2cc], R6 ;  /* 0x0000b300ff001a19 */ /* 0x000fc80000011606 */
[----:B------:R-:W-:Y:S02]  /*1810*/  IADD3 R5, -R0, RZ, RZ ;  /* 0x000000ff00057210 */ /* 0x000fe40007ffe1ff */
[----:B------:R-:W-:-:S03]  /*1820*/  SHF.R.S32.HI R6, RZ, 0x1f, R0 ;  /* 0x0000001fff067819 */ /* 0x000fc60000011400 */
[----:B------:R-:W-:Y:S02]  /*1830*/  IMAD R4, R5, c[0x0][0x2c4], R4 ;  /* 0x0000b10005047a24 */ /* 0x000fe400078e0204 */
[----:B------:R-:W-:-:S04]  /*1840*/  IMAD R5, R6, c[0x0][0x1b0], RZ ;  /* 0x00006c0006057a24 */ /* 0x000fc800078e02ff */
[C---:B------:R-:W-:Y:S01]  /*1850*/  IMAD R6, R0.reuse, c[0x0][0x1b4], R5 ;  /* 0x00006d0000067a24 */ /* 0x040fe200078e0205 */
[----:B------:R-:W-:Y:S01]  /*1860*/  SHF.R.S32.HI R5, RZ, 0x1f, R4 ;  /* 0x0000001fff057819 */ /* 0x000fe20000011404 */
[----:B------:R-:W-:-:S04]  /*1870*/  IMAD.WIDE.U32 R2, R0, c[0x0][0x1b0], R2 ;  /* 0x00006c0000027a25 */ /* 0x000fc800078e0002 */
[----:B------:R-:W-:Y:S02]  /*1880*/  IMAD R0, R5, c[0x0][0x1a8], RZ ;  /* 0x00006a0005007a24 */ /* 0x000fe400078e02ff */
[----:B------:R-:W-:Y:S02]  /*1890*/  IMAD.IADD R3, R3, 0x1, R6 ;  /* 0x0000000103037824 */ /* 0x000fe400078e0206 */
[C---:B------:R-:W-:Y:S02]  /*18a0*/  IMAD R0, R4.reuse, c[0x0][0x1ac], R0 ;  /* 0x00006b0004007a24 */ /* 0x040fe400078e0200 */
[----:B------:R-:W-:-:S05]  /*18b0*/  IMAD.WIDE.U32 R4, R4, c[0x0][0x1a8], R2 ;  /* 0x00006a0004047a25 */ /* 0x000fca00078e0002 */
[----:B------:R-:W-:Y:S02]  /*18c0*/  IADD3 R0, R5, R0, RZ ;  /* 0x0000000005007210 */ /* 0x000fe40007ffe0ff */
[----:B------:R-:W-:-:S04]  /*18d0*/  LEA R2, P0, R4, c[0x0][0x160], 0x1 ;  /* 0x0000580004027a11 */ /* 0x000fc800078008ff */
[----:B------:R-:W-:Y:S01]  /*18e0*/  LEA.HI.X R0, R4, c[0x0][0x164], R0, 0x1, P0 ;  /* 0x0000590004007a11 */ /* 0x000fe200000f0c00 */
[----:B------:R-:W2:Y:S04]  /*18f0*/  SHFL.IDX PT, R5, R2, RZ, 0x181f ;  /* 0x00181fff02057589 */ /* 0x000ea800000e0000 */
[----:B------:R-:W1:Y:S01]  /*1900*/  SHFL.IDX PT, R6, R0, RZ, 0x181f ;  /* 0x00181fff00067589 */ /* 0x000e6200000e0000 */
[----:B------:R-:W-:-:S03]  /*1910*/  ISETP.GE.AND P0, PT, R7, R21, PT ;  /* 0x000000150700720c */ /* 0x000fc60003f06270 */
[----:B------:R-:W3:Y:S04]  /*1920*/  SHFL.IDX PT, R3, R2, 0x1, 0x181f ;  /* 0x00381f0002037f89 */ /* 0x000ee800000e0000 */
[----:B------:R-:W5:Y:S06]  /*1930*/  SHFL.IDX PT, R4, R0, 0x1, 0x181f ;  /* 0x00381f0000047f89 */ /* 0x000f6c00000e0000 */
[----:B--2---:R-:W-:-:S04]  /*1940*/  @!P0 LEA R12, P6, R100, R5, 0x1 ;  /* 0x00000005640c8211 */ /* 0x004fc800078c08ff */
[----:B-1----:R-:W-:Y:S02]  /*1950*/  @!P0 LEA.HI.X R13, R100, R6, R101, 0x1, P6 ;  /* 0x00000006640d8211 */ /* 0x002fe400030f0c65 */
[----:B------:R-:W-:-:S03]  /*1960*/  @!P0 LEA R10, P6, R57, R5, 0x1 ;  /* 0x00000005390a8211 */ /* 0x000fc600078c08ff */
[----:B----4-:R1:W-:Y:S01]  /*1970*/  @!P0 LDGSTS.E.BYPASS.LTC128B.128 [R134+0x100], [R12.64], !P3 ;  /* 0x001000000c868fae */ /* 0x0103e2000d901d46 */
[----:B---3--:R-:W-:-:S05]  /*1980*/  @!P0 LEA.HI.X R11, R57, R6, R29, 0x1, P6 ;  /* 0x00000006390b8211 */ /* 0x008fca00030f0c1d */
[----:B------:R2:W-:Y:S01]  /*1990*/  @!P0 LDGSTS.E.BYPASS.LTC128B.128 [R134+0x4100], [R10.64], !P2 ;  /* 0x041000000a868fae */ /* 0x0005e2000d101d46 */
[C---:B------:R-:W-:Y:S02]  /*19a0*/  ISETP.GE.AND P2, PT, R53.reuse, c[0x0][0x198], PT ;  /* 0x0000660035007a0c */ /* 0x040fe40003f46270 */
[----:B------:R-:W-:-:S04]  /*19b0*/  @!P0 LEA R8, P6, R53, R5, 0x1 ;  /* 0x0000000535088211 */ /* 0x000fc800078c08ff */
[----:B-----5:R-:W-:Y:S02]  /*19c0*/  @!P0 LEA.HI.X R9, R53, R6, R28, 0x1, P6 ;  /* 0x0000000635098211 */ /* 0x020fe400030f0c1c */
[----:B------:R-:W-:-:S04]  /*19d0*/  @!P5 LEA R16, P6, R100, R3, 0x1 ;  /* 0x000000036410d211 */ /* 0x000fc800078c08ff */
[-C--:B------:R-:W-:Y:S01]  /*19e0*/  @!P5 LEA.HI.X R17, R100, R4.reuse, R101, 0x1, P6 ;  /* 0x000000046411d211 */ /* 0x080fe200030f0c65 */
[----:B------:R3:W-:Y:S01]  /*19f0*/  @!P0 LDGSTS.E.BYPASS.LTC128B.128 [R134+0x8100], [R8.64], !P2 ;  /* 0x0810000008868fae */ /* 0x0007e2000d101d46 */
[----:B------:R-:W-:Y:S02]  /*1a00*/  @!P5 LEA R14, P6, R57, R3, 0x1 ;  /* 0x00000003390ed211 */ /* 0x000fe400078c08ff */
[----:B------:R-:W-:Y:S01]  /*1a10*/  IADD3 R5, R7, 0x40, RZ ;  /* 0x0000004007057810 */ /* 0x000fe20007ffe0ff */
[----:B------:R4:W-:Y:S01]  /*1a20*/  @!P5 LDGSTS.E.BYPASS.LTC128B.128 [R134+0x1100], [R16.64], !P3 ;  /* 0x011000001086dfae */ /* 0x0009e2000d901d46 */
[----:B------:R-:W-:Y:S02]  /*1a30*/  @!P5 LEA.HI.X R15, R57, R4, R29, 0x1, P6 ;  /* 0x00000004390fd211 */ /* 0x000fe400030f0c1d */
[----:B------:R-:W-:Y:S02]  /*1a40*/  ISETP.GE.AND P6, PT, R5, R21, PT ;  /* 0x000000150500720c */ /* 0x000fe40003fc6270 */
[----:B---3--:R-:W-:-:S02]  /*1a50*/  @!P5 LEA R8, P0, R53, R3, 0x1 ;  /* 0x000000033508d211 */ /* 0x008fc400078008ff */
[----:B------:R-:W1:Y:S02]  /*1a60*/  SHFL.IDX PT, R3, R2, 0x2, 0x181f ;  /* 0x00581f0002037f89 */ /* 0x000e6400000e0000 */
[----:B------:R-:W-:Y:S02]  /*1a70*/  @!P5 LEA.HI.X R9, R53, R4, R28, 0x1, P0 ;  /* 0x000000043509d211 */ /* 0x000fe400000f0c1c */
[----:B------:R-:W3:Y:S05]  /*1a80*/  SHFL.IDX PT, R4, R0, 0x2, 0x181f ;  /* 0x00581f0000047f89 */ /* 0x000eea00000e0000 */
[----:B-1----:R-:W-:-:S04]  /*1a90*/  @!P6 LEA R12, P0, R100, R3, 0x1 ;  /* 0x00000003640ce211 */ /* 0x002fc800078008ff */
[----:B---3--:R-:W-:Y:S02]  /*1aa0*/  @!P6 LEA.HI.X R13, R100, R4, R101, 0x1, P0 ;  /* 0x00000004640de211 */ /* 0x008fe400000f0c65 */
[----:B--2---:R-:W-:-:S04]  /*1ab0*/  @!P6 LEA R10, P0, R57, R3, 0x1 ;  /* 0x00000003390ae211 */ /* 0x004fc800078008ff */
[C---:B------:R-:W-:Y:S02]  /*1ac0*/  @!P6 LEA.HI.X R11, R57.reuse, R4, R29, 0x1, P0 ;  /* 0x00000004390be211 */ /* 0x040fe400000f0c1d */
[----:B------:R-:W-:-:S13]  /*1ad0*/  ISETP.GE.AND P0, PT, R57, c[0x0][0x198], PT ;  /* 0x0000660039007a0c */ /* 0x000fda0003f06270 */
[----:B------:R1:W-:Y:S04]  /*1ae0*/  @!P5 LDGSTS.E.BYPASS.LTC128B.128 [R134+0x5100], [R14.64], !P0 ;  /* 0x051000000e86dfae */ /* 0x0003e8000c101d46 */
[----:B------:R2:W-:Y:S04]  /*1af0*/  @!P5 LDGSTS.E.BYPASS.LTC128B.128 [R134+0x9100], [R8.64], !P2 ;  /* 0x091000000886dfae */ /* 0x0005e8000d101d46 */
[----:B------:R3:W-:Y:S04]  /*1b00*/  @!P6 LDGSTS.E.BYPASS.LTC128B.128 [R134+0x2100], [R12.64], !P3 ;  /* 0x021000000c86efae */ /* 0x0007e8000d901d46 */
[----:B---3--:R-:W3:Y:S04]  /*1b10*/  LDL R13, [R1] ;  /* 0x00000000010d7983 */ /* 0x008ee80000100800 */
[----:B------:R-:W5:Y:S01]  /*1b20*/  SHFL.IDX PT, R2, R2, 0x3, 0x181f ;  /* 0x00781f0002027f89 */ /* 0x000f6200000e0000 */
[----:B------:R-:W-:-:S03]  /*1b30*/  IADD3 R7, R7, 0x60, RZ ;  /* 0x0000006007077810 */ /* 0x000fc60007ffe0ff */
[----:B------:R-:W1:Y:S01]  /*1b40*/  SHFL.IDX PT, R0, R0, 0x3, 0x181f ;  /* 0x00781f0000007f89 */ /* 0x000e6200000e0000 */
[----:B------:R-:W-:Y:S02]  /*1b50*/  ISETP.GE.AND P5, PT, R7, R21, PT ;  /* 0x000000150700720c */ /* 0x000fe40003fa6270 */
[----:B--2---:R-:W-:-:S04]  /*1b60*/  @!P6 LEA R8, P0, R53, R3, 0x1 ;  /* 0x000000033508e211 */ /* 0x004fc800078008ff */
[----:B------:R-:W-:-:S07]  /*1b70*/  @!P6 LEA.HI.X R9, R53, R4, R28, 0x1, P0 ;  /* 0x000000043509e211 */ /* 0x000fce00000f0c1c */
[----:B-----5:R-:W-:-:S04]  /*1b80*/  @!P5 LEA R6, P0, R100, R2, 0x1 ;  /* 0x000000026406d211 */ /* 0x020fc800078008ff */
[----:B-1----:R-:W-:Y:S02]  /*1b90*/  @!P5 LEA.HI.X R7, R100, R0, R101, 0x1, P0 ;  /* 0x000000006407d211 */ /* 0x002fe400000f0c65 */
[----:B------:R-:W-:-:S04]  /*1ba0*/  @!P5 LEA R4, P0, R57, R2, 0x1 ;  /* 0x000000023904d211 */ /* 0x000fc800078008ff */
[C---:B------:R-:W-:Y:S02]  /*1bb0*/  @!P5 LEA.HI.X R5, R57.reuse, R0, R29, 0x1, P0 ;  /* 0x000000003905d211 */ /* 0x040fe400000f0c1d */
[----:B------:R-:W-:Y:S01]  /*1bc0*/  ISETP.GE.AND P0, PT, R57, c[0x0][0x198], PT ;  /* 0x0000660039007a0c */ /* 0x000fe20003f06270 */
[----:B------:R-:W-:-:S12]  /*1bd0*/  IMAD.MOV.U32 R128, RZ, RZ, -0x60 ;  /* 0xffffffa0ff807424 */ /* 0x000fd800078e00ff */
[----:B------:R1:W-:Y:S04]  /*1be0*/  @!P6 LDGSTS.E.BYPASS.LTC128B.128 [R134+0x6100], [R10.64], !P0 ;  /* 0x061000000a86efae */ /* 0x0003e8000c101d46 */
[----:B------:R2:W-:Y:S01]  /*1bf0*/  @!P6 LDGSTS.E.BYPASS.LTC128B.128 [R134+0xa100], [R8.64], !P2 ;  /* 0x0a1000000886efae */ /* 0x0005e2000d101d46 */
[----:B------:R-:W-:Y:S01]  /*1c00*/  ISETP.GE.AND P6, PT, R100, c[0x0][0x198], PT ;  /* 0x0000660064007a0c */ /* 0x000fe20003fc6270 */
[----:B------:R-:W-:-:S12]  /*1c10*/  IMAD R128, R135, R128, 0x60 ;  /* 0x0000006087807424 */ /* 0x000fd800078e0280 */
[----:B------:R5:W-:Y:S04]  /*1c20*/  @!P5 LDGSTS.E.BYPASS.LTC128B.128 [R134+0x3100], [R6.64], !P6 ;  /* 0x031000000686dfae */ /* 0x000be8000f101d46 */
[----:B------:R1:W-:Y:S01]  /*1c30*/  @!P5 LDGSTS.E.BYPASS.LTC128B.128 [R134+0x7100], [R4.64], !P0 ;  /* 0x071000000486dfae */ /* 0x0003e2000c101d46 */
[----:B--2---:R-:W-:-:S04]  /*1c40*/  IADD3 R9, R135, -0x1, RZ ;  /* 0xffffffff87097810 */ /* 0x004fc80007ffe0ff */
[----:B------:R-:W-:Y:S02]  /*1c50*/  SHF.R.S32.HI R12, RZ, 0x1f, R9 ;  /* 0x0000001fff0c7819 */ /* 0x000fe40000011409 */
[----:B------:R-:W-:-:S03]  /*1c60*/  IADD3 R8, R128, c[0x0][0x1d0], -R55 ;  /* 0x0000740080087a10 */ /* 0x000fc60007ffe837 */
[----:B------:R-:W-:Y:S01]  /*1c70*/  IMAD R3, R12, c[0x0][0x1e0], RZ ;  /* 0x000078000c037a24 */ /* 0x000fe200078e02ff */
[----:B------:R-:W-:Y:S01]  /*1c80*/  ISETP.GE.AND P6, PT, R53, c[0x0][0x198], PT ;  /* 0x0000660035007a0c */ /* 0x000fe20003fc6270 */
[----:B-----5:R-:W-:Y:S01]  /*1c90*/  IMAD.WIDE.U32 R6, R9, c[0x0][0x1e0], RZ ;  /* 0x0000780009067a25 */ /* 0x020fe200078e00ff */
[----:B-1----:R-:W-:-:S03]  /*1ca0*/  @!P5 LEA R4, P0, R53, R2, 0x1 ;  /* 0x000000023504d211 */ /* 0x002fc600078008ff */
[----:B------:R-:W-:Y:S01]  /*1cb0*/  IMAD R2, R9, c[0x0][0x1e4], R3 ;  /* 0x0000790009027a24 */ /* 0x000fe200078e0203 */
[----:B------:R-:W-:Y:S02]  /*1cc0*/  @!P5 LEA.HI.X R5, R53, R0, R28, 0x1, P0 ;  /* 0x000000003505d211 */ /* 0x000fe400000f0c1c */
[----:B------:R-:W-:Y:S01]  /*1cd0*/  ISETP.GE.AND P0, PT, R8, 0x1, PT ;  /* 0x000000010800780c */ /* 0x000fe20003f06270 */
[----:B------:R-:W-:Y:S01]  /*1ce0*/  IMAD.MOV.U32 R130, RZ, RZ, R26 ;  /* 0x000000ffff827224 */ /* 0x000fe200078e001a */
[----:B------:R-:W-:Y:S01]  /*1cf0*/  IADD3 R0, R7, R2, RZ ;  /* 0x0000000207007210 */ /* 0x000fe20007ffe0ff */
[----:B------:R-:W-:Y:S01]  /*1d00*/  IMAD.MOV.U32 R131, RZ, RZ, R25 ;  /* 0x000000ffff837224 */ /* 0x000fe200078e0019 */
[----:B------:R-:W-:Y:S01]  /*1d10*/  ISETP.NE.AND P3, PT, R19, RZ, PT ;  /* 0x000000ff1300720c */ /* 0x000fe20003f65270 */
[----:B------:R1:W-:Y:S02]  /*1d20*/  @!P5 LDGSTS.E.BYPASS.LTC128B.128 [R134+0xb100], [R4.64], !P6 ;  /* 0x0b1000000486dfae */ /* 0x0003e4000f101d46 */
[----:B------:R-:W-:Y:S01]  /*1d30*/  IMAD.WIDE.U32 R2, R6, 0x60, R130 ;  /* 0x0000006006027825 */ /* 0x000fe200078e0082 */
[----:B------:R-:W-:Y:S01]  /*1d40*/  ISETP.NE.AND P2, PT, R18, RZ, PT ;  /* 0x000000ff1200720c */ /* 0x000fe20003f45270 */
[----:B------:R-:W0:Y:S02]  /*1d50*/  LDGDEPBAR ;  /* 0x00000000000079af */ /* 0x000e240000000000 */
[----:B------:R-:W-:Y:S01]  /*1d60*/  IMAD R0, R0, 0x60, RZ ;  /* 0x0000006000007824 */ /* 0x000fe200078e02ff */
[----:B------:R-:W-:-:S04]  /*1d70*/  ISETP.GE.AND P6, PT, R8, 0x21, PT ;  /* 0x000000210800780c */ /* 0x000fc80003fc6270 */
[----:B------:R-:W-:Y:S01]  /*1d80*/  IADD3 R0, R3, R0, RZ ;  /* 0x0000000003007210 */ /* 0x000fe20007ffe0ff */
[----:B------:R-:W-:Y:S02]  /*1d90*/  IMAD.MOV.U32 R129, RZ, RZ, c[0x0][0x1e0] ;  /* 0x00007800ff817624 */ /* 0x000fe400078e00ff */
[----:B------:R-:W-:Y:S01]  /*1da0*/  IMAD.MOV.U32 R132, RZ, RZ, c[0x0][0x1e4] ;  /* 0x00007900ff847624 */ /* 0x000fe200078e00ff */
[----:B-1----:R-:W-:-:S04]  /*1db0*/  @P0 LEA R4, P5, R2, c[0x0][0x1c8], 0x1 ;  /* 0x0000720002040a11 */ /* 0x002fc800078a08ff */
[----:B------:R-:W-:Y:S02]  /*1dc0*/  @P0 LEA.HI.X R5, R2, c[0x0][0x1cc], R0, 0x1, P5 ;  /* 0x0000730002050a11 */ /* 0x000fe400028f0c00 */
[----:B------:R-:W-:-:S03]  /*1dd0*/  ISETP.GE.AND P5, PT, R8, 0x41, PT ;  /* 0x000000410800780c */ /* 0x000fc60003fa6270 */
[----:B------:R1:W-:Y:S04]  /*1de0*/  @P0 LDGSTS.E.BYPASS.LTC128B.128 [R134+0xc100], [R4.64], !P4 ;  /* 0x0c10000004860fae */ /* 0x0003e8000e101d46 */
[----:B------:R1:W-:Y:S04]  /*1df0*/  @P0 LDGSTS.E.BYPASS.LTC128B.128 [R134+0xf100], [R4.64+0x80], !P3 ;  /* 0x0f10008004860fae */ /* 0x0003e8000d901d46 */
[----:B------:R1:W-:Y:S01]  /*1e00*/  @P0 LDGSTS.E.BYPASS.LTC128B.128 [R134+0x12100], [R4.64+0x100], !P2 ;  /* 0x1210010004860fae */ /* 0x0003e2000d101d46 */
[C---:B------:R-:W-:Y:S01]  /*1e10*/  @P6 LEA R3, P0, R129.reuse, R2, 0x5 ;  /* 0x0000000281036211 */ /* 0x040fe200078028ff */
[----:B------:R-:W-:-:S04]  /*1e20*/  IMAD.WIDE.U32 R6, R129, 0x40, RZ ;  /* 0x0000004081067825 */ /* 0x000fc800078e00ff */
[----:B------:R-:W-:Y:S02]  /*1e30*/  IMAD R12, R12, c[0x0][0x208], RZ ;  /* 0x000082000c0c7a24 */ /* 0x000fe400078e02ff */
[----:B------:R-:W-:-:S04]  /*1e40*/  IMAD.WIDE.U32 R10, R9, c[0x0][0x208], RZ ;  /* 0x00008200090a7a25 */ /* 0x000fc800078e00ff */
[----:B------:R-:W-:Y:S01]  /*1e50*/  IMAD R12, R9, c[0x0][0x20c], R12 ;  /* 0x00008300090c7a24 */ /* 0x000fe200078e020c */
[----:B-1----:R-:W-:Y:S02]  /*1e60*/  @P6 LEA.HI.X R5, R129, R0, R132, 0x5, P0 ;  /* 0x0000000081056211 */ /* 0x002fe400000f2c84 */
[----:B------:R-:W-:-:S04]  /*1e70*/  @P6 LEA R4, P0, R3, c[0x0][0x1c8], 0x1 ;  /* 0x0000720003046a11 */ /* 0x000fc800078008ff */
[----:B------:R-:W-:Y:S02]  /*1e80*/  @P6 LEA.HI.X R5, R3, c[0x0][0x1cc], R5, 0x1, P0 ;  /* 0x0000730003056a11 */ /* 0x000fe400000f0c05 */
[----:B------:R-:W-:Y:S02]  /*1e90*/  @P5 IADD3 R3, P0, R2, R6, RZ ;  /* 0x0000000602035210 */ /* 0x000fe40007f1e0ff */
[----:B------:R-:W-:Y:S01]  /*1ea0*/  SHF.L.U32 R2, R132, 0x6, RZ ;  /* 0x0000000684027819 */ /* 0x000fe200000006ff */
[----:B------:R1:W-:Y:S03]  /*1eb0*/  @P6 LDGSTS.E.BYPASS.LTC128B.128 [R134+0xd100], [R4.64], !P4 ;  /* 0x0d10000004866fae */ /* 0x0003e6000e101d46 */
[----:B------:R-:W-:Y:S01]  /*1ec0*/  @P5 IADD3.X R9, R0, R7, R2, P0, !PT ;  /* 0x0000000700095210 */ /* 0x000fe200007fe402 */
[----:B------:R1:W-:Y:S01]  /*1ed0*/  @P6 LDGSTS.E.BYPASS.LTC128B.128 [R134+0x10100], [R4.64+0x80], !P3 ;  /* 0x1010008004866fae */ /* 0x0003e2000d901d46 */
[----:B------:R-:W-:-:S03]  /*1ee0*/  @P5 LEA R2, P0, R3, c[0x0][0x1c8], 0x1 ;  /* 0x0000720003025a11 */ /* 0x000fc600078008ff */
[----:B------:R1:W-:Y:S01]  /*1ef0*/  @P6 LDGSTS.E.BYPASS.LTC128B.128 [R134+0x13100], [R4.64+0x100], !P2 ;  /* 0x1310010004866fae */ /* 0x0003e2000d101d46 */
[----:B------:R-:W-:-:S05]  /*1f00*/  @P5 LEA.HI.X R3, R3, c[0x0][0x1cc], R9, 0x1, P0 ;  /* 0x0000730003035a11 */ /* 0x000fca00000f0c09 */
[----:B------:R2:W-:Y:S04]  /*1f10*/  @P5 LDGSTS.E.BYPASS.LTC128B.128 [R134+0xe100], [R2.64], !P4 ;  /* 0x0e10000002865fae */ /* 0x0005e8000e101d46 */
[----:B------:R2:W-:Y:S04]  /*1f20*/  @P5 LDGSTS.E.BYPASS.LTC128B.128 [R134+0x11100], [R2.64+0x80], !P3 ;  /* 0x1110008002865fae */ /* 0x0005e8000d901d46 */
[----:B------:R2:W-:Y:S04]  /*1f30*/  @P5 LDGSTS.E.BYPASS.LTC128B.128 [R134+0x14100], [R2.64+0x100], !P2 ;  /* 0x1410010002865fae */ /* 0x0005e8000d101d46 */
[----:B------:R-:W0:Y:S01]  /*1f40*/  LDGDEPBAR ;  /* 0x00000000000079af */ /* 0x000e220000000000 */
[----:B------:R-:W-:-:S04]  /*1f50*/  DEPBAR.LE SB0, 0x1 ;  /* 0x000080400000791a */ /* 0x000fc80000000000 */
[----:B------:R-:W-:Y:S01]  /*1f60*/  BAR.SYNC.DEFER_BLOCKING 0x0 ;  /* 0x0000000000007b1d */ /* 0x000fe20000010000 */
[----:B------:R-:W-:Y:S01]  /*1f70*/  IADD3 R0, R11, R12, RZ ;  /* 0x0000000c0b007210 */ /* 0x000fe20007ffe0ff */
[----:B------:R-:W-:Y:S02]  /*1f80*/  IMAD.MOV.U32 R6, RZ, RZ, R22 ;  /* 0x000000ffff067224 */ /* 0x000fe400078e0016 */
[----:B------:R-:W-:Y:S02]  /*1f90*/  IMAD.MOV.U32 R7, RZ, RZ, R24 ;  /* 0x000000ffff077224 */ /* 0x000fe400078e0018 */
[----:B------:R-:W-:Y:S02]  /*1fa0*/  IMAD R0, R0, 0x60, RZ ;  /* 0x0000006000007824 */ /* 0x000fe400078e02ff */
[----:B------:R-:W-:Y:S01]  /*1fb0*/  IMAD.WIDE.U32 R6, R10, 0x60, R6 ;  /* 0x000000600a067825 */ /* 0x000fe200078e0006 */
[----:B------:R-:W-:Y:S04]  /*1fc0*/  LDSM.16.M88.4 R156, [R250] ;  /* 0x00000000fa9c783b */ /* 0x000fe80000000200 */
[----:B------:R-:W-:Y:S04]  /*1fd0*/  LDSM.16.M88.4 R160, [R251] ;  /* 0x00000000fba0783b */ /* 0x000fe80000000200 */
[----:B------:R-:W-:Y:S04]  /*1fe0*/  LDSM.16.M88.4 R172, [R252] ;  /* 0x00000000fcac783b */ /* 0x000fe80000000200 */
[----:B------:R-:W-:Y:S04]  /*1ff0*/  LDSM.16.M88.4 R176, [R250+0x4000] ;  /* 0x00400000fab0783b */ /* 0x000fe80000000200 */
[----:B------:R-:W-:Y:S04]  /*2000*/  LDSM.16.M88.4 R180, [R251+0x4000] ;  /* 0x00400000fbb4783b */ /* 0x000fe80000000200 */
[----:B------:R-:W-:Y:S04]  /*2010*/  LDSM.16.M88.4 R188, [R252+0x4000] ;  /* 0x00400000fcbc783b */ /* 0x000fe80000000200 */
[----:B------:R-:W-:Y:S04]  /*2020*/  LDSM.16.M88.4 R192, [R250+0x8000] ;  /* 0x00800000fac0783b */ /* 0x000fe80000000200 */
[----:B---3--:R-:W-:Y:S04]  /*2030*/  LDSM.16.M88.4 R168, [R13] ;  /* 0x000000000da8783b */ /* 0x008fe80000000200 */
[----:B------:R-:W-:Y:S04]  /*2040*/  LDSM.16.M88.4 R184, [R13+0x4000] ;  /* 0x004000000db8783b */ /* 0x000fe80000000200 */
[----:B------:R-:W-:Y:S04]  /*2050*/  LDSM.16.M88.4 R196, [R251+0x8000] ;  /* 0x00800000fbc4783b */ /* 0x000fe80000000200 */
[----:B------:R-:W-:Y:S04]  /*2060*/  LDSM.16.M88.4 R200, [R13+0x8000] ;  /* 0x008000000dc8783b */ /* 0x000fe80000000200 */
[----:B------:R-:W-:Y:S04]  /*2070*/  LDSM.16.M88.4 R204, [R252+0x8000] ;  /* 0x00800000fccc783b */ /* 0x000fe80000000200 */
[----:B------:R-:W-:Y:S01]  /*2080*/  BAR.SYNC.DEFER_BLOCKING 0x0 ;  /* 0x0000000000007b1d */ /* 0x000fe20000010000 */
[----:B-1----:R-:W-:-:S02]  /*2090*/  IMAD.MOV.U32 R5, RZ, RZ, c[0x0][0x208] ;  /* 0x00008200ff057624 */ /* 0x002fc400078e00ff */
[----:B--2---:R-:W-:Y:S01]  /*20a0*/  IMAD.MOV.U32 R3, RZ, RZ, 0x6 ;  /* 0x00000006ff037424 */ /* 0x004fe200078e00ff */
[C---:B------:R-:W-:Y:S01]  /*20b0*/  LEA R2, P0, R6.reuse, c[0x0][0x1f8], 0x1 ;  /* 0x00007e0006027a11 */ /* 0x040fe200078008ff */
[----:B------:R-:W-:Y:S01]  /*20c0*/  IMAD.SHL.U32 R4, R5, 0x40, RZ ;  /* 0x0000004005047824 */ /* 0x000fe200078e00ff */
[----:B------:R-:W-:Y:S02]  /*20d0*/  IADD3 R0, R7, R0, RZ ;  /* 0x0000000007007210 */ /* 0x000fe40007ffe0ff */
[----:B------:R-:W-:Y:S02]  /*20e0*/  SHF.L.U64.HI R5, R5, R3, c[0x0][0x20c] ;  /* 0x0000830005057619 */ /* 0x000fe40000010203 */
[----:B------:R-:W-:Y:S02]  /*20f0*/  LEA.HI.X R3, R6, c[0x0][0x1fc], R0, 0x1, P0 ;  /* 0x00007f0006037a11 */ /* 0x000fe400000f0c00 */
[----:B------:R-:W-:Y:S02]  /*2100*/  IADD3 R10, P5, P0, R4, 0x80, R2 ;  /* 0x00000080040a7810 */ /* 0x000fe400078be002 */
[----:B------:R-:W-:-:S02]  /*2110*/  LOP3.LUT R0, R20, 0x1, RZ, 0xc0, !PT ;  /* 0x0000000114007812 */ /* 0x000fc400078ec0ff */
[----:B------:R-:W-:Y:S02]  /*2120*/  IADD3.X R11, R5, RZ, R3, P5, P0 ;  /* 0x000000ff050b7210 */ /* 0x000fe40002fe0403 */
[----:B------:R-:W-:Y:S01]  /*2130*/  IADD3 R6, P5, P0, R4, 0x100, R2 ;  /* 0x0000010004067810 */ /* 0x000fe200078be002 */
[----:B------:R-:W-:-:S04]  /*2140*/  DEPBAR.LE SB0, 0x0 ;  /* 0x000080000000791a */ /* 0x000fc80000000000 */
[----:B------:R-:W-:Y:S01]  /*2150*/  BAR.SYNC.DEFER_BLOCKING 0x0 ;  /* 0x0000000000007b1d */ /* 0x000fe20000010000 */
[----:B------:R-:W-:Y:S02]  /*2160*/  IADD3.X R7, R5, RZ, R3, P5, P0 ;  /* 0x000000ff05077210 */ /* 0x000fe40002fe0403 */
[----:B------:R-:W-:-:S04]  /*2170*/  ISETP.NE.U32.AND P0, PT, R0, 0x1, PT ;  /* 0x000000010000780c */ /* 0x000fc80003f05070 */
[----:B------:R-:W-:Y:S02]  /*2180*/  ISETP.LT.OR P0, PT, R8, 0x1, P0 ;  /* 0x000000010800780c */ /* 0x000fe40000701670 */
[C---:B------:R-:W-:Y:S02]  /*2190*/  LOP3.LUT P6, RZ, R20.reuse, 0x2, RZ, 0xc0, !PT ;  /* 0x0000000214ff7812 */ /* 0x040fe400078cc0ff */
[----:B------:R-:W-:Y:S01]  /*21a0*/  LOP3.LUT P5, RZ, R20, 0x4, RZ, 0xc0, !PT ;  /* 0x0000000414ff7812 */ /* 0x000fe200078ac0ff */
[----:B----4-:R-:W1:Y:S04]  /*21b0*/  LDSM.16.M88.4 R16, [R225] ;  /* 0x00000000e110783b */ /* 0x010e680000000200 */
[----:B------:R-:W2:Y:S04]  /*21c0*/  LDSM.16.M88.4 R12, [R225+0x800] ;  /* 0x00080000e10c783b */ /* 0x000ea80000000200 */
[----:B------:R-:W-:Y:S04]  /*21d0*/  LDSM.16.M88.4 R40, [R225+0x1000] ;  /* 0x00100000e128783b */ /* 0x000fe80000000200 */
[----:B------:R-:W3:Y:S04]  /*21e0*/  LDSM.16.M88.4 R56, [R225+0x1800] ;  /* 0x00180000e138783b */ /* 0x000ee80000000200 */
[----:B------:R-:W-:Y:S04]  /*21f0*/  LDSM.16.M88.4 R60, [R225+0x2000] ;  /* 0x00200000e13c783b */ /* 0x000fe80000000200 */
[----:B------:R-:W-:Y:S04]  /*2200*/  LDSM.16.M88.4 R72, [R225+0x2800] ;  /* 0x00280000e148783b */ /* 0x000fe80000000200 */
[----:B------:R-:W4:Y:S04]  /*2210*/  LDSM.16.M88.4 R48, [R231] ;  /* 0x00000000e730783b */ /* 0x000f280000000200 */
[----:B------:R-:W-:Y:S04]  /*2220*/  LDSM.16.M88.4 R44, [R248] ;  /* 0x00000000f82c783b */ /* 0x000fe80000000200 */
[----:B------:R-:W-:Y:S04]  /*2230*/  LDSM.16.M88.4 R52, [R247] ;  /* 0x00000000f734783b */ /* 0x000fe80000000200 */
[----:B------:R-:W5:Y:S04]  /*2240*/  LDSM.16.M88.4 R64, [R246] ;  /* 0x00000000f640783b */ /* 0x000f680000000200 */
[----:B------:R-:W-:Y:S04]  /*2250*/  LDSM.16.M88.4 R80, [R245] ;  /* 0x00000000f550783b */ /* 0x000fe80000000200 */
[----:B------:R-:W-:Y:S04]  /*2260*/  LDSM.16.M88.4 R108, [R244] ;  /* 0x00000000f46c783b */ /* 0x000fe80000000200 */
[----:B------:R-:W-:Y:S01]  /*2270*/  @!PT LDS RZ, [RZ] ;  /* 0x00000000fffff984 */ /* 0x000fe20000000800 */
[----:B------:R-:W-:Y:S01]  /*2280*/  @!PT LDS RZ, [RZ] ;  /* 0x00000000fffff984 */ /* 0x000fe20000000800 */
[----:B------:R-:W-:Y:S01]  /*2290*/  @!PT LDS RZ, [RZ] ;  /* 0x00000000fffff984 */ /* 0x000fe20000000800 */
[----:B------:R1:W-:Y:S01]  /*22a0*/  LDGSTS.E.BYPASS.LTC128B.128 [R134+0x100], [R2.64], !P0 ;  /* 0x0010000002867fae */ /* 0x0003e2000c101d46 */
[----:B------:R-:W-:-:S13]  /*22b0*/  ISETP.LT.OR P0, PT, R8, 0x1, !P6 ;  /* 0x000000010800780c */ /* 0x000fda0007701670 */
[----:B------:R1:W-:Y:S01]  /*22c0*/  LDGSTS.E.BYPASS.LTC128B.128 [R134+0x3100], [R2.64+0x80], !P0 ;  /* 0x0310008002867fae */ /* 0x0003e2000c101d46 */
[----:B------:R-:W-:-:S13]  /*22d0*/  ISETP.LT.OR P0, PT, R8, 0x1, !P5 ;  /* 0x000000010800780c */ /* 0x000fda0006f01670 */
[----:B------:R1:W-:Y:S02]  /*22e0*/  LDGSTS.E.BYPASS.LTC128B.128 [R134+0x6100], [R2.64+0x100], !P0 ;  /* 0x0610010002867fae */ /* 0x0003e4000c101d46 */
[----:B-1----:R-:W-:-:S05]  /*22f0*/  IADD3 R2, P0, R4, R2, RZ ;  /* 0x0000000204027210 */ /* 0x002fca0007f1e0ff */
[----:B------:R-:W-:Y:S01]  /*2300*/  IMAD.X R3, R5, 0x1, R3, P0 ;  /* 0x0000000105037824 */ /* 0x000fe200000e0603 */
[----:B------:R-:W-:-:S04]  /*2310*/  IADD3 R4, P0, R2, R4, RZ ;  /* 0x0000000402047210 */ /* 0x000fc80007f1e0ff */
[----:B------:R-:W-:Y:S02]  /*2320*/  IADD3.X R5, R3, R5, RZ, P0, !PT ;  /* 0x0000000503057210 */ /* 0x000fe400007fe4ff */
[----:B------:R-:W-:-:S04]  /*2330*/  ISETP.NE.U32.AND P0, PT, R0, 0x1, PT ;  /* 0x000000010000780c */ /* 0x000fc80003f05070 */
[----:B------:R-:W-:-:S13]  /*2340*/  ISETP.LT.OR P0, PT, R8, 0x21, P0 ;  /* 0x000000210800780c */ /* 0x000fda0000701670 */
[----:B------:R1:W-:Y:S01]  /*2350*/  LDGSTS.E.BYPASS.LTC128B.128 [R134+0x1100], [R2.64], !P0 ;  /* 0x0110000002867fae */ /* 0x0003e2000c101d46 */
[C---:B------:R-:W-:Y:S01]  /*2360*/  ISETP.LT.OR P0, PT, R8.reuse, 0x21, !P6 ;  /* 0x000000210800780c */ /* 0x040fe20007701670 */
[C---:B------:R-:W-:Y:S11]  /*2370*/  HMMA.16816.F32 R36, R156.reuse, R16, RZ ;  /* 0x000000109c24723c */ /* 0x040ff600000018ff */
[----:B------:R-:W-:Y:S01]  /*2380*/  @!UPT UIADD3 URZ, URZ, URZ, URZ ;  /* 0x0000003f3f3ff290 */ /* 0x000fe2000fffe03f */
[----:B------:R1:W-:Y:S01]  /*2390*/  LDGSTS.E.BYPASS.LTC128B.128 [R134+0x4100], [R10.64], !P0 ;  /* 0x041000000a867fae */ /* 0x0003e2000c101d46 */
[----:B------:R-:W-:Y:S01]  /*23a0*/  ISETP.LT.OR P0, PT, R8, 0x21, !P5 ;  /* 0x000000210800780c */ /* 0x000fe20006f01670 */
[C---:B------:R-:W-:Y:S08]  /*23b0*/  HMMA.16816.F32 R32, R156.reuse, R18, RZ ;  /* 0x000000129c20723c */ /* 0x040ff000000018ff */
[C---:B--2---:R-:W-:Y:S04]  /*23c0*/  HMMA.16816.F32 R28, R156.reuse, R12, RZ ;  /* 0x0000000c9c1c723c */ /* 0x044fe800000018ff */
[----:B------:R2:W-:Y:S04]  /*23d0*/  LDGSTS.E.BYPASS.LTC128B.128 [R134+0x7100], [R6.64], !P0 ;  /* 0x0710000006867fae */ /* 0x0005e8000c101d46 */
[----:B------:R-:W-:Y:S01]  /*23e0*/  HMMA.16816.F32 R24, R156, R14, RZ ;  /* 0x0000000e9c18723c */ /* 0x000fe200000018ff */
[----:B------:R-:W-:-:S07]  /*23f0*/  ISETP.NE.U32.AND P0, PT, R0, 0x1, PT ;  /* 0x000000010000780c */ /* 0x000fce0003f05070 */
[----:B---3--:R-:W-:Y:S01]  /*2400*/  HMMA.16816.F32 R12, R156, R56, RZ ;  /* 0x000000389c0c723c */ /* 0x008fe200000018ff */
[C---:B------:R-:W-:Y:S02]  /*2410*/  ISETP.LT.OR P0, PT, R8.reuse, 0x41, P0 ;  /* 0x000000410800780c */ /* 0x040fe40000701670 */
[C---:B------:R-:W-:Y:S02]  /*2420*/  ISETP.LT.OR P6, PT, R8.reuse, 0x41, !P6 ;  /* 0x000000410800780c */ /* 0x040fe400077c1670 */
[----:B------:R-:W-:-:S03]  /*2430*/  ISETP.LT.OR P5, PT, R8, 0x41, !P5 ;  /* 0x000000410800780c */ /* 0x000fc60006fa1670 */
[C---:B------:R-:W-:Y:S06]  /*2440*/  HMMA.16816.F32 R20, R156.reuse, R40, RZ ;  /* 0x000000289c14723c */ /* 0x040fec00000018ff */
[----:B------:R2:W-:Y:S02]  /*2450*/  LDGSTS.E.BYPASS.LTC128B.128 [R134+0x2100], [R4.64], !P0 ;  /* 0x0210000004867fae */ /* 0x0005e4000c101d46 */
[----:B------:R-:W-:Y:S02]  /*2460*/  HMMA.16816.F32 R16, R156, R42, RZ ;  /* 0x0000002a9c10723c */ /* 0x000fe400000018ff */
[----:B------:R2:W-:Y:S04]  /*2470*/  LDGSTS.E.BYPASS.LTC128B.128 [R134+0x5100], [R4.64+0x80], !P6 ;  /* 0x0510008004867fae */ /* 0x0005e8000f101d46 */
[----:B------:R2:W-:Y:S02]  /*2480*/  LDGSTS.E.BYPASS.LTC128B.128 [R134+0x8100], [R4.64+0x100], !P5 ;  /* 0x0810010004867fae */ /* 0x0005e4000e901d46 */
[C---:B----4-:R-:W-:Y:S02]  /*2490*/  HMMA.16816.F32 R104, R160.reuse, R48, R36 ;  /* 0x00000030a068723c */ /* 0x050fe40000001824 */
[----:B-1----:R-:W-:Y:S04]  /*24a0*/  LDSM.16.M88.4 R8, [R229+0x800] ;  /* 0x00080000e508783b */ /* 0x002fe80000000200 */
[----:B------:R-:W-:Y:S02]  /*24b0*/  LDSM.16.M88.4 R40, [R229+0x1800] ;  /* 0x00180000e528783b */ /* 0x000fe40000000200 */
[C---:B------:R-:W-:Y:S02]  /*24c0*/  HMMA.16816.F32 R96, R160.reuse, R50, R32 ;  /* 0x00000032a060723c */ /* 0x040fe40000001820 */
[----:B------:R-:W-:Y:S04]  /*24d0*/  LDSM.16.M88.4 R88, [R226] ;  /* 0x00000000e258783b */ /* 0x000fe80000000200 */
[----:B------:R-:W-:Y:S02]  /*24e0*/  LDSM.16.M88.4 R92, [R229+0x2800] ;  /* 0x00280000e55c783b */ /* 0x000fe40000000200 */
[----:B-----5:R-:W-:Y:S02]  /*24f0*/  HMMA.16816.F32 R36, R160, R64, R12 ;  /* 0x00000040a024723c */ /* 0x020fe4000000180c */
[----:B------:R-:W1:Y:S04]  /*2500*/  LDSM.16.M88.4 R12, [R229] ;  /* 0x00000000e50c783b */ /* 0x000e680000000200 */
[----:B------:R-:W-:Y:S02]  /*2510*/  LDSM.16.M88.4 R100, [R229+0x2000] ;  /* 0x00200000e564783b */ /* 0x000fe40000000200 */
[----:B------:R-:W-:Y:S02]  /*2520*/  HMMA.16816.F32 R32, R156, R58, RZ ;  /* 0x0000003a9c20723c */ /* 0x000fe400000018ff */
[----:B--2---:R-:W2:Y:S04]  /*2530*/  LDSM.16.M88.4 R4, [R229+0x1000] ;  /* 0x00100000e504783b */ /* 0x004ea80000000200 */
[----:B------:R-:W-:Y:S02]  /*2540*/  LDSM.16.M88.4 R112, [R242] ;  /* 0x00000000f270783b */ /* 0x000fe40000000200 */
[C---:B------:R-:W-:Y:S02]  /*2550*/  HMMA.16816.F32 R68, R160.reuse, R44, R28 ;  /* 0x0000002ca044723c */ /* 0x040fe4000000181c */
[----:B------:R-:W-:Y:S04]  /*2560*/  LDSM.16.M88.4 R120, [R226+0x3000] ;  /* 0x00300000e278783b */ /* 0x000fe80000000200 */
[----:B------:R-:W-:Y:S02]  /*2570*/  LDSM.16.M88.4 R116, [R225+0x6000] ;  /* 0x00600000e174783b */ /* 0x000fe40000000200 */
[C---:B------:R-:W-:Y:S02]  /*2580*/  HMMA.16816.F32 R84, R160.reuse, R46, R24 ;  /* 0x0000002ea054723c */ /* 0x040fe40000001818 */
[----:B------:R-:W-:Y:S04]  /*2590*/  LDSM.16.M88.4 R124, [R229+0x6000] ;  /* 0x00600000e57c783b */ /* 0x000fe80000000200 */
[----:B------:R-:W0:Y:S02]  /*25a0*/  LDGDEPBAR ;  /* 0x00000000000079af */ /* 0x000e240000000000 */
[C---:B------:R-:W-:Y:S08]  /*25b0*/  HMMA.16816.F32 R48, R160.reuse, R52, R20 ;  /* 0x00000034a030723c */ /* 0x040ff00000001814 */
[----:B------:R-:W-:Y:S08]  /*25c0*/  HMMA.16816.F32 R44, R160, R54, R16 ;  /* 0x00000036a02c723c */ /* 0x000ff00000001810 */
[C---:B------:R-:W-:Y:S08]  /*25d0*/  HMMA.16816.F32 R20, R156.reuse, R72, RZ ;  /* 0x000000489c14723c */ /* 0x040ff000000018ff */
[----:B------:R-:W-:Y:S08]  /*25e0*/  HMMA.16816.F32 R16, R156, R74, RZ ;  /* 0x0000004a9c10723c */ /* 0x000ff000000018ff */
[----:B------:R-:W-:Y:S08]  /*25f0*/  HMMA.16816.F32 R32, R160, R66, R32 ;  /* 0x00000042a020723c */ /* 0x000ff00000001820 */
[C---:B------:R-:W-:Y:S08]  /*2600*/  HMMA.16816.F32 R28, R156.reuse, R60, RZ ;  /* 0x0000003c9c1c723c */ /* 0x040ff000000018ff */
[----:B------:R-:W-:Y:S08]  /*2610*/  HMMA.16816.F32 R24, R156, R62, RZ ;  /* 0x0000003e9c18723c */ /* 0x000ff000000018ff */
[C---:B-1----:R-:W-:Y:S01]  /*2620*/  HMMA.16816.F32 R52, R168.reuse, R12, R104 ;  /* 0x0000000ca834723c */ /* 0x042fe20000001868 */
[----:B------:R-:W-:Y:S07]  /*2630*/  LDSM.16.M88.4 R104, [R229+0x3800] ;  /* 0x00380000e568783b */ /* 0x000fee0000000200 */
[C---:B------:R-:W-:Y:S08]  /*2640*/  HMMA.16816.F32 R68, R168.reuse, R8, R68 ;  /* 0x00000008a844723c */ /* 0x040ff00000001844 */
[----:B------:R-:W-:Y:S08]  /*2650*/  HMMA.16816.F32 R56, R168, R10, R84 ;  /* 0x0000000aa838723c */ /* 0x000ff00000001854 */
[C---:B------:R-:W-:Y:S01]  /*2660*/  HMMA.16816.F32 R76, R160.reuse, R108, R20 ;  /* 0x0000006ca04c723c */ /* 0x040fe20000001814 */
[----:B------:R-:W-:Y:S07]  /*2670*/  LDSM.16.M88.4 R20, [R226+0x1800] ;  /* 0x00180000e214783b */ /* 0x000fee0000000200 */
[----:B------:R-:W-:Y:S01]  /*2680*/  HMMA.16816.F32 R72, R160, R110, R16 ;  /* 0x0000006ea048723c */ /* 0x000fe20000001810 */
[----:B------:R-:W-:Y:S07]  /*2690*/  LDSM.16.M88.4 R108, [R226+0x3800] ;  /* 0x00380000e26c783b */ /* 0x000fee0000000200 */
[----:B------:R-:W-:Y:S01]  /*26a0*/  HMMA.16816.F32 R8, R168, R42, R32 ;  /* 0x0000002aa808723c */ /* 0x000fe20000001820 */
[----:B------:R-:W1:Y:S07]  /*26b0*/  LDSM.16.M88.4 R32, [R225+0x3000] ;  /* 0x00300000e120783b */ /* 0x000e6e0000000200 */
[C---:B------:R-:W-:Y:S01]  /*26c0*/  HMMA.16816.F32 R64, R160.reuse, R80, R28 ;  /* 0x00000050a040723c */ /* 0x040fe2000000181c */
[----:B------:R-:W3:Y:S07]  /*26d0*/  LDSM.16.M88.4 R28, [R226+0x800] ;  /* 0x00080000e21c783b */ /* 0x000eee0000000200 */
[----:B------:R-:W-:Y:S01]  /*26e0*/  HMMA.16816.F32 R80, R160, R82, R24 ;  /* 0x00000052a050723c */ /* 0x000fe20000001818 */
[----:B------:R-:W4:Y:S07]  /*26f0*/  LDSM.16.M88.4 R24, [R226+0x1000] ;  /* 0x00100000e218783b */ /* 0x000f2e0000000200 */
[C---:B--2---:R-:W-:Y:S08]  /*2700*/  HMMA.16816.F32 R48, R168.reuse, R4, R48 ;  /* 0x00000004a830723c */ /* 0x044ff00000001830 */
[----:B------:R-:W-:Y:S01]  /*2710*/  HMMA.16816.F32 R16, R168, R6, R44 ;  /* 0x00000006a810723c */ /* 0x000fe2000000182c */
[----:B------:R-:W-:Y:S07]  /*2720*/  LDSM.16.M88.4 R44, [R225+0x5000] ;  /* 0x00500000e12c783b */ /* 0x000fee0000000200 */
[----:B------:R-:W-:Y:S01]  /*2730*/  HMMA.16816.F32 R4, R172, R88, R52 ;  /* 0x00000058ac04723c */ /* 0x000fe20000001834 */
[----:B------:R-:W-:Y:S07]  /*2740*/  LDSM.16.M88.4 R52, [R225+0x5800] ;  /* 0x00580000e134783b */ /* 0x000fee0000000200 */
[C---:B------:R-:W-:Y:S08]  /*2750*/  HMMA.16816.F32 R60, R168.reuse, R14, R96 ;  /* 0x0000000ea83c723c */ /* 0x040ff00000001860 */
[C---:B------:R-:W-:Y:S08]  /*2760*/  HMMA.16816.F32 R12, R168.reuse, R40, R36 ;  /* 0x00000028a80c723c */ /* 0x040ff00000001824 */
[C---:B------:R-:W-:Y:S08]  /*2770*/  HMMA.16816.F32 R96, R168.reuse, R92, R76 ;  /* 0x0000005ca860723c */ /* 0x040ff0000000184c */
[C---:B------:R-:W-:Y:S01]  /*2780*/  HMMA.16816.F32 R72, R168.reuse, R94, R72 ;  /* 0x0000005ea848723c */ /* 0x040fe20000001848 */
[----:B------:R-:W2:Y:S07]  /*2790*/  LDSM.16.M88.4 R92, [R243] ;  /* 0x00000000f35c783b */ /* 0x000eae0000000200 */
[----:B------:R-:W-:Y:S01]  /*27a0*/  HMMA.16816.F32 R40, R168, R100, R64 ;  /* 0x00000064a828723c */ /* 0x000fe20000001840 */
[----:B------:R-:W-:Y:S07]  /*27b0*/  LDSM.16.M88.4 R64, [R226+0x2000] ;  /* 0x00200000e240783b */ /* 0x000fee0000000200 */
[----:B-1----:R-:W-:Y:S08]  /*27c0*/  HMMA.16816.F32 R4, R176, R32, R4 ;  /* 0x00000020b004723c */ /* 0x002ff00000001804 */
[----:B------:R-:W-:Y:S08]  /*27d0*/  HMMA.16816.F32 R100, R168, R102, R80 ;  /* 0x00000066a864723c */ /* 0x000ff00000001850 */
[C---:B------:R-:W-:Y:S01]  /*27e0*/  HMMA.16816.F32 R36, R172.reuse, R90, R60 ;  /* 0x0000005aac24723c */ /* 0x040fe2000000183c */
[----:B------:R-:W-:Y:S07]  /*27f0*/  LDSM.16.M88.4 R60, [R229+0x3000] ;  /* 0x00300000e53c783b */ /* 0x000fee0000000200 */
[C---:B---3--:R-:W-:Y:S08]  /*2800*/  HMMA.16816.F32 R80, R172.reuse, R30, R56 ;  /* 0x0000001eac50723c */ /* 0x048ff00000001838 */
[C---:B----4-:R-:W-:Y:S08]  /*2810*/  HMMA.16816.F32 R56, R172.reuse, R24, R48 ;  /* 0x00000018ac38723c */ /* 0x050ff00000001830 */
[C---:B------:R-:W-:Y:S01]  /*2820*/  HMMA.16816.F32 R24, R172.reuse, R26, R16 ;  /* 0x0000001aac18723c */ /* 0x040fe20000001810 */
[----:B------:R-:W1:Y:S07]  /*2830*/  LDSM.16.M88.4 R16, [R225+0x3800] ;  /* 0x00380000e110783b */ /* 0x000e6e0000000200 */
[C---:B------:R-:W-:Y:S01]  /*2840*/  HMMA.16816.F32 R88, R172.reuse, R20, R12 ;  /* 0x00000014ac58723c */ /* 0x040fe2000000180c */
[----:B------:R-:W-:Y:S07]  /*2850*/  LDSM.16.M88.4 R12, [R225+0x4000] ;  /* 0x00400000e10c783b */ /* 0x000fee0000000200 */
[C---:B------:R-:W-:Y:S01]  /*2860*/  HMMA.16816.F32 R84, R172.reuse, R22, R8 ;  /* 0x00000016ac54723c */ /* 0x040fe20000001808 */
[----:B------:R-:W3:Y:S07]  /*2870*/  LDSM.16.M88.4 R20, [R226+0x2800] ;  /* 0x00280000e214783b */ /* 0x000eee0000000200 */
[----:B------:R-:W-:Y:S08]  /*2880*/  HMMA.16816.F32 R68, R172, R28, R68 ;  /* 0x0000001cac44723c */ /* 0x000ff00000001844 */
[----:B--2---:R-:W-:Y:S08]  /*2890*/  HMMA.16816.F32 R4, R180, R92, R4 ;  /* 0x0000005cb404723c */ /* 0x004ff00000001804 */
[C---:B------:R-:W-:Y:S01]  /*28a0*/  HMMA.16816.F32 R8, R176.reuse, R34, R36 ;  /* 0x00000022b008723c */ /* 0x040fe20000001824 */
[----:B------:R-:W2:Y:S07]  /*28b0*/  LDSM.16.M88.4 R32, [R225+0x4800] ;  /* 0x00480000e120783b */ /* 0x000eae0000000200 */
[----:B-1----:R-:W-:Y:S08]  /*28c0*/  HMMA.16816.F32 R28, R176, R16, R68 ;  /* 0x00000010b01c723c */ /* 0x002ff00000001844 */
[----:B------:R-:W-:Y:S08]  /*28d0*/  HMMA.16816.F32 R4, R184, R60, R4 ;  /* 0x0000003cb804723c */ /* 0x000ff00000001804 */
[----:B---3--:R-:W-:Y:S08]  /*28e0*/  HMMA.16816.F32 R36, R172, R22, R72 ;  /* 0x00000016ac24723c */ /* 0x008ff00000001848 */
[----:B------:R-:W-:Y:S08]  /*28f0*/  HMMA.16816.F32 R8, R180, R94, R8 ;  /* 0x0000005eb408723c */ /* 0x000ff00000001808 */
[C---:B------:R-:W-:Y:S08]  /*2900*/  HMMA.16816.F32 R76, R172.reuse, R64, R40 ;  /* 0x00000040ac4c723c */ /* 0x040ff00000001828 */
[----:B------:R-:W-:Y:S01]  /*2910*/  HMMA.16816.F32 R40, R172, R20, R96 ;  /* 0x00000014ac28723c */ /* 0x000fe20000001860 */
[----:B------:R-:W-:Y:S07]  /*2920*/  LDSM.16.M88.4 R96, [R229+0x5800] ;  /* 0x00580000e560783b */ /* 0x000fee0000000200 */
[----:B------:R-:W-:Y:S08]  /*2930*/  HMMA.16816.F32 R80, R176, R18, R80 ;  /* 0x00000012b050723c */ /* 0x000ff00000001850 */
[----:B------:R-:W-:Y:S01]  /*2940*/  HMMA.16816.F32 R48, R172, R66, R100 ;  /* 0x00000042ac30723c */ /* 0x000fe20000001864 */
[----:B------:R-:W-:Y:S04]  /*2950*/  LDSM.16.M88.4 R64, [R240] ;  /* 0x00000000f040783b */ /* 0x000fe80000000200 */
[----:B------:R-:W-:Y:S03]  /*2960*/  LDSM.16.M88.4 R100, [R239] ;  /* 0x00000000ef64783b */ /* 0x000fe60000000200 */
[C---:B------:R-:W-:Y:S01]  /*2970*/  HMMA.16816.F32 R72, R176.reuse, R12, R56 ;  /* 0x0000000cb048723c */ /* 0x040fe20000001838 */
[----:B------:R-:W1:Y:S07]  /*2980*/  LDSM.16.M88.4 R56, [R241] ;  /* 0x00000000f138783b */ /* 0x000e6e0000000200 */
[----:B------:R-:W-:Y:S08]  /*2990*/  HMMA.16816.F32 R68, R176, R14, R24 ;  /* 0x0000000eb044723c */ /* 0x000ff00000001818 */
[----:B------:R-:W-:Y:S01]  /*29a0*/  HMMA.16816.F32 R12, R180, R112, R28 ;  /* 0x00000070b40c723c */ /* 0x000fe2000000181c */
[----:B------:R-:W-:Y:S07]  /*29b0*/  LDSM.16.M88.4 R28, [R229+0x5000] ;  /* 0x00500000e51c783b */ /* 0x000fee0000000200 */
[C---:B--2---:R-:W-:Y:S08]  /*29c0*/  HMMA.16816.F32 R20, R176.reuse, R34, R84 ;  /* 0x00000022b014723c */ /* 0x044ff00000001854 */
[----:B------:R-:W-:Y:S01]  /*29d0*/  HMMA.16816.F32 R84, R176, R54, R36 ;  /* 0x00000036b054723c */ /* 0x000fe20000001824 */
[----:B------:R-:W2:Y:S07]  /*29e0*/  LDSM.16.M88.4 R36, [R238] ;  /* 0x00000000ee24783b */ /* 0x000eae0000000200 */
[----:B------:R-:W-:Y:S08]  /*29f0*/  HMMA.16816.F32 R4, R188, R120, R4 ;  /* 0x00000078bc04723c */ /* 0x000ff00000001804 */
[----:B------:R-:W-:Y:S08]  /*2a00*/  HMMA.16816.F32 R8, R184, R62, R8 ;  /* 0x0000003eb808723c */ /* 0x000ff00000001808 */
[C---:B------:R-:W-:Y:S01]  /*2a10*/  HMMA.16816.F32 R24, R176.reuse, R32, R88 ;  /* 0x00000020b018723c */ /* 0x040fe20000001858 */
[----:B------:R-:W-:Y:S07]  /*2a20*/  LDSM.16.M88.4 R32, [R229+0x4800] ;  /* 0x00480000e520783b */ /* 0x000fee0000000200 */
[----:B------:R-:W-:Y:S08]  /*2a30*/  HMMA.16816.F32 R88, R176, R52, R40 ;  /* 0x00000034b058723c */ /* 0x000ff00000001828 */
[----:B------:R-:W-:Y:S01]  /*2a40*/  HMMA.16816.F32 R40, R180, R114, R80 ;  /* 0x00000072b428723c */ /* 0x000fe20000001850 */
[----:B------:R-:W3:Y:S07]  /*2a50*/  LDSM.16.M88.4 R112, [R237] ;  /* 0x00000000ed70783b */ /* 0x000eee0000000200 */
[C---:B------:R-:W-:Y:S01]  /*2a60*/  HMMA.16816.F32 R16, R176.reuse, R44, R76 ;  /* 0x0000002cb010723c */ /* 0x040fe2000000184c */
[----:B------:R-:W4:Y:S07]  /*2a70*/  LDSM.16.M88.4 R76, [R229+0x4000] ;  /* 0x00400000e54c783b */ /* 0x000f2e0000000200 */
[----:B------:R-:W-:Y:S08]  /*2a80*/  HMMA.16816.F32 R92, R176, R46, R48 ;  /* 0x0000002eb05c723c */ /* 0x000ff00000001830 */
[----:B------:R-:W-:Y:S08]  /*2a90*/  HMMA.16816.F32 R12, R184, R104, R12 ;  /* 0x00000068b80c723c */ /* 0x000ff0000000180c */
[----:B------:R-:W-:Y:S08]  /*2aa0*/  HMMA.16816.F32 R4, R192, R116, R4 ;  /* 0x00000074c004723c */ /* 0x000ff00000001804 */
[----:B------:R-:W-:Y:S01]  /*2ab0*/  HMMA.16816.F32 R8, R188, R122, R8 ;  /* 0x0000007abc08723c */ /* 0x000fe20000001808 */
[----:B------:R-:W5:Y:S07]  /*2ac0*/  LDSM.16.M88.4 R120, [R225+0x6800] ;  /* 0x00680000e178783b */ /* 0x000f6e0000000200 */
[C---:B-1----:R-:W-:Y:S01]  /*2ad0*/  HMMA.16816.F32 R48, R180.reuse, R56, R72 ;  /* 0x00000038b430723c */ /* 0x042fe20000001848 */
[----:B------:R-:W-:Y:S07]  /*2ae0*/  LDSM.16.M88.4 R72, [R226+0x4800] ;  /* 0x00480000e248783b */ /* 0x000fee0000000200 */
[C---:B------:R-:W-:Y:S08]  /*2af0*/  HMMA.16816.F32 R52, R180.reuse, R66, R20 ;  /* 0x00000042b434723c */ /* 0x040ff00000001814 */
[C---:B------:R-:W-:Y:S08]  /*2b00*/  HMMA.16816.F32 R44, R180.reuse, R100, R16 ;  /* 0x00000064b42c723c */ /* 0x040ff00000001810 */
[----:B--2---:R-:W-:Y:S08]  /*2b10*/  HMMA.16816.F32 R20, R180, R36, R88 ;  /* 0x00000024b414723c */ /* 0x004ff00000001858 */
[----:B------:R-:W-:Y:S01]  /*2b20*/  HMMA.16816.F32 R16, R184, R106, R40 ;  /* 0x0000006ab810723c */ /* 0x000fe20000001828 */
[----:B------:R-:W-:Y:S07]  /*2b30*/  LDSM.16.M88.4 R104, [R226+0x6000] ;  /* 0x00600000e268783b */ /* 0x000fee0000000200 */
[C---:B------:R-:W-:Y:S01]  /*2b40*/  HMMA.16816.F32 R60, R180.reuse, R58, R68 ;  /* 0x0000003ab43c723c */ /* 0x040fe20000001844 */
[----:B------:R-:W-:Y:S07]  /*2b50*/  LDSM.16.M88.4 R68, [R225+0x7800] ;  /* 0x00780000e144783b */ /* 0x000fee0000000200 */
[C---:B------:R-:W-:Y:S01]  /*2b60*/  HMMA.16816.F32 R56, R180.reuse, R64, R24 ;  /* 0x00000040b438723c */ /* 0x040fe20000001818 */
[----:B------:R-:W1:Y:S07]  /*2b70*/  LDSM.16.M88.4 R64, [R226+0x4000] ;  /* 0x00400000e240783b */ /* 0x000e6e0000000200 */
[----:B------:R-:W-:Y:S01]  /*2b80*/  HMMA.16816.F32 R24, R180, R102, R92 ;  /* 0x00000066b418723c */ /* 0x000fe2000000185c */
[----:B------:R-:W-:Y:S04]  /*2b90*/  LDSM.16.M88.4 R100, [R236] ;  /* 0x00000000ec64783b */ /* 0x000fe80000000200 */
[----:B------:R-:W-:Y:S03]  /*2ba0*/  LDSM.16.M88.4 R92, [R226+0x5800] ;  /* 0x00580000e25c783b */ /* 0x000fe60000000200 */
[----:B------:R-:W-:Y:S08]  /*2bb0*/  HMMA.16816.F32 R12, R188, R108, R12 ;  /* 0x0000006cbc0c723c */ /* 0x000ff0000000180c */
[----:B---3--:R-:W-:Y:S08]  /*2bc0*/  HMMA.16816.F32 R4, R196, R112, R4 ;  /* 0x00000070c404723c */ /* 0x008ff00000001804 */
[----:B------:R-:W-:Y:S08]  /*2bd0*/  HMMA.16816.F32 R8, R192, R118, R8 ;  /* 0x00000076c008723c */ /* 0x000ff00000001808 */
[----:B------:R-:W-:Y:S01]  /*2be0*/  HMMA.16816.F32 R88, R180, R38, R84 ;  /* 0x00000026b458723c */ /* 0x000fe20000001854 */
[----:B------:R-:W2:Y:S07]  /*2bf0*/  LDSM.16.M88.4 R84, [R226+0x5000] ;  /* 0x00500000e254783b */ /* 0x000eae0000000200 */
[C---:B----4-:R-:W-:Y:S08]  /*2c00*/  HMMA.16816.F32 R80, R184.reuse, R76, R48 ;  /* 0x0000004cb850723c */ /* 0x050ff00000001830 */
[----:B------:R-:W-:Y:S08]  /*2c10*/  HMMA.16816.F32 R36, R184, R96, R20 ;  /* 0x00000060b824723c */ /* 0x000ff00000001814 */
[----:B------:R-:W-:Y:S08]  /*2c20*/  HMMA.16816.F32 R20, R188, R110, R16 ;  /* 0x0000006ebc14723c */ /* 0x000ff00000001810 */
[C---:B------:R-:W-:Y:S01]  /*2c30*/  HMMA.16816.F32 R60, R184.reuse, R78, R60 ;  /* 0x0000004eb83c723c */ /* 0x040fe2000000183c */
[----:B------:R-:W-:Y:S07]  /*2c40*/  LDSM.16.M88.4 R76, [R229+0x6800] ;  /* 0x00680000e54c783b */ /* 0x000fee0000000200 */
[C---:B------:R-:W-:Y:S08]  /*2c50*/  HMMA.16816.F32 R48, R184.reuse, R28, R44 ;  /* 0x0000001cb830723c */ /* 0x040ff0000000182c */
[----:B------:R-:W-:Y:S01]  /*2c60*/  HMMA.16816.F32 R40, R184, R30, R24 ;  /* 0x0000001eb828723c */ /* 0x000fe20000001818 */
[----:B------:R-:W3:Y:S07]  /*2c70*/  LDSM.16.M88.4 R28, [R225+0x7000] ;  /* 0x00700000e11c783b */ /* 0x000eee0000000200 */
[----:B-----5:R-:W-:Y:S08]  /*2c80*/  HMMA.16816.F32 R16, R192, R120, R12 ;  /* 0x00000078c010723c */ /* 0x020ff0000000180c */
[C---:B------:R-:W-:Y:S08]  /*2c90*/  HMMA.16816.F32 R56, R184.reuse, R32, R56 ;  /* 0x00000020b838723c */ /* 0x040ff00000001838 */
[----:B------:R-:W-:Y:S08]  /*2ca0*/  HMMA.16816.F32 R52, R184, R34, R52 ;  /* 0x00000022b834723c */ /* 0x000ff00000001834 */
[----:B------:R-:W-:Y:S08]  /*2cb0*/  HMMA.16816.F32 R4, R200, R124, R4 ;  /* 0x0000007cc804723c */ /* 0x000ff00000001804 */
[----:B------:R-:W-:Y:S08]  /*2cc0*/  HMMA.16816.F32 R8, R196, R114, R8 ;  /* 0x00000072c408723c */ /* 0x000ff00000001808 */
[----:B-1----:R-:W-:Y:S08]  /*2cd0*/  HMMA.16816.F32 R12, R188, R64, R80 ;  /* 0x00000040bc0c723c */ /* 0x002ff00000001850 */
[----:B------:R-:W-:Y:S08]  /*2ce0*/  HMMA.16816.F32 R20, R192, R122, R20 ;  /* 0x0000007ac014723c */ /* 0x000ff00000001814 */
[C---:B------:R-:W-:Y:S08]  /*2cf0*/  HMMA.16816.F32 R32, R188.reuse, R66, R60 ;  /* 0x00000042bc20723c */ /* 0x040ff0000000183c */
[C---:B--2---:R-:W-:Y:S01]  /*2d00*/  HMMA.16816.F32 R64, R188.reuse, R84, R48 ;  /* 0x00000054bc40723c */ /* 0x044fe20000001830 */
[----:B------:R-:W-:Y:S07]  /*2d10*/  LDSM.16.M88.4 R48, [R225+0x8000] ;  /* 0x00800000e130783b */ /* 0x000fee0000000200 */
[----:B------:R-:W-:Y:S01]  /*2d20*/  HMMA.16816.F32 R84, R188, R86, R40 ;  /* 0x00000056bc54723c */ /* 0x000fe20000001828 */
[----:B------:R-:W1:Y:S07]  /*2d30*/  LDSM.16.M88.4 R40, [R235] ;  /* 0x00000000eb28783b */ /* 0x000e6e0000000200 */
[----:B------:R-:W-:Y:S08]  /*2d40*/  HMMA.16816.F32 R16, R196, R100, R16 ;  /* 0x00000064c410723c */ /* 0x000ff00000001810 */
[C---:B------:R-:W-:Y:S08]  /*2d50*/  HMMA.16816.F32 R44, R188.reuse, R72, R56 ;  /* 0x00000048bc2c723c */ /* 0x040ff00000001838 */
[C---:B------:R-:W-:Y:S01]  /*2d60*/  HMMA.16816.F32 R60, R188.reuse, R74, R52 ;  /* 0x0000004abc3c723c */ /* 0x040fe20000001834 */
[----:B------:R-:W2:Y:S07]  /*2d70*/  LDSM.16.M88.4 R52, [R226+0x6800] ;  /* 0x00680000e234783b */ /* 0x000eae0000000200 */
[----:B------:R-:W-:Y:S08]  /*2d80*/  HMMA.16816.F32 R72, R188, R92, R36 ;  /* 0x0000005cbc48723c */ /* 0x000ff00000001824 */
[----:B------:R-:W-:Y:S08]  /*2d90*/  HMMA.16816.F32 R36, R204, R104, R4 ;  /* 0x00000068cc24723c */ /* 0x000ff00000001804 */
[----:B------:R-:W-:Y:S08]  /*2da0*/  HMMA.16816.F32 R4, R200, R126, R8 ;  /* 0x0000007ec804723c */ /* 0x000ff00000001808 */
[----:B---3--:R-:W-:Y:S08]  /*2db0*/  HMMA.16816.F32 R8, R192, R28, R12 ;  /* 0x0000001cc008723c */ /* 0x008ff0000000180c */
[----:B------:R-:W-:Y:S08]  /*2dc0*/  HMMA.16816.F32 R20, R196, R102, R20 ;  /* 0x00000066c414723c */ /* 0x000ff00000001814 */
[----:B------:R-:W-:Y:S08]  /*2dd0*/  HMMA.16816.F32 R24, R184, R98, R88 ;  /* 0x00000062b818723c */ /* 0x000ff00000001858 */
[----:B------:R-:W-:Y:S01]  /*2de0*/  HMMA.16816.F32 R32, R192, R30, R32 ;  /* 0x0000001ec020723c */ /* 0x000fe20000001820 */
[----:B------:R-:W3:Y:S07]  /*2df0*/  LDSM.16.M88.4 R28, [R229+0x7000] ;  /* 0x00700000e51c783b */ /* 0x000eee0000000200 */
[----:B------:R-:W-:Y:S01]  /*2e00*/  HMMA.16816.F32 R16, R200, R76, R16 ;  /* 0x0000004cc810723c */ /* 0x000fe20000001810 */
[----:B------:R-:W-:-:S07]  /*2e10*/  FMUL.FTZ R0, R36, c[0x0][0x320] ;  /* 0x0000c80024007a20 */ /* 0x000fce0000410000 */
[----:B------:R-:W-:Y:S01]  /*2e20*/  HMMA.16816.F32 R12, R204, R106, R4 ;  /* 0x0000006acc0c723c */ /* 0x000fe20000001804 */
[----:B------:R4:W2:Y:S07]  /*2e30*/  MUFU.TANH R90, R0 ;  /* 0x00000000005a7308 */ /* 0x0008ae0000002400 */
[----:B-1----:R-:W-:Y:S01]  /*2e40*/  HMMA.16816.F32 R8, R196, R40, R8 ;  /* 0x00000028c408723c */ /* 0x002fe20000001808 */
[----:B----4-:R-:W-:-:S07]  /*2e50*/  FMUL.FTZ R0, R37, c[0x0][0x320] ;  /* 0x0000c80025007a20 */ /* 0x010fce0000410000 */
[----:B------:R-:W-:Y:S01]  /*2e60*/  HMMA.16816.F32 R4, R200, R78, R20 ;  /* 0x0000004ec804723c */ /* 0x000fe20000001814 */
[----:B------:R1:W4:Y:S07]  /*2e70*/  MUFU.TANH R88, R0 ;  /* 0x0000000000587308 */ /* 0x00032e0000002400 */
[----:B------:R-:W-:Y:S01]  /*2e80*/  HMMA.16816.F32 R92, R188, R94, R24 ;  /* 0x0000005ebc5c723c */ /* 0x000fe20000001818 */
[----:B-1----:R-:W-:-:S07]  /*2e90*/  FMUL.FTZ R0, R38, c[0x0][0x320] ;  /* 0x0000c80026007a20 */ /* 0x002fce0000410000 */
[----:B------:R-:W-:Y:S01]  /*2ea0*/  HMMA.16816.F32 R56, R192, R68, R44 ;  /* 0x00000044c038723c */ /* 0x000fe2000000182c */
[----:B------:R-:W-:Y:S01]  /*2eb0*/  LDSM.16.M88.4 R44, [R226+0x7000] ;  /* 0x00700000e22c783b */ /* 0x000fe20000000200 */
[----:B------:R1:W1:Y:S06]  /*2ec0*/  MUFU.TANH R96, R0 ;  /* 0x0000000000607308 */ /* 0x00026c0000002400 */
[----:B--2---:R-:W-:Y:S01]  /*2ed0*/  HMMA.16816.F32 R24, R204, R52, R16 ;  /* 0x00000034cc18723c */ /* 0x004fe20000001810 */
[----:B-1----:R-:W-:Y:S02]  /*2ee0*/  FMUL.FTZ R0, R39, c[0x0][0x320] ;  /* 0x0000c80027007a20 */ /* 0x002fe40000410000 */
[----:B------:R-:W1:Y:S02]  /*2ef0*/  LDSM.16.M88.4 R36, [R234] ;  /* 0x00000000ea24783b */ /* 0x000e640000000200 */
[----:B------:R2:W1:Y:S03]  /*2f00*/  MUFU.TANH R89, R0 ;  /* 0x0000000000597308 */ /* 0x0004660000002400 */
[----:B------:R-:W-:Y:S01]  /*2f10*/  HMMA.16816.F32 R20, R196, R42, R32 ;  /* 0x0000002ac414723c */ /* 0x000fe20000001820 */
[----:B------:R-:W5:Y:S01]  /*2f20*/  LDSM.16.M88.4 R40, [R229+0x7800] ;  /* 0x00780000e528783b */ /* 0x000f620000000200 */
[----:B--2---:R-:W-:-:S04]  /*2f30*/  FMUL.FTZ R0, R12, c[0x0][0x320] ;  /* 0x0000c8000c007a20 */ /* 0x004fc80000410000 */
[----:B------:R2:W1:Y:S02]  /*2f40*/  MUFU.TANH R82, R0 ;  /* 0x0000000000527308 */ /* 0x0004640000002400 */
[----:B---3--:R-:W-:Y:S01]  /*2f50*/  HMMA.16816.F32 R16, R200, R28, R8 ;  /* 0x0000001cc810723c */ /* 0x008fe20000001808 */
[----:B--2---:R-:W-:-:S05]  /*2f60*/  FMUL.FTZ R0, R13, c[0x0][0x320] ;  /* 0x0000c8000d007a20 */ /* 0x004fca0000410000 */
[----:B------:R2:W3:Y:S02]  /*2f70*/  MUFU.TANH R80, R0 ;  /* 0x0000000000507308 */ /* 0x0004e40000002400 */
[----:B------:R-:W-:Y:S01]  /*2f80*/  HMMA.16816.F32 R4, R204, R54, R4 ;  /* 0x00000036cc04723c */ /* 0x000fe20000001804 */
[----:B--2---:R-:W-:-:S05]  /*2f90*/  FMUL.FTZ R0, R14, c[0x0][0x320] ;  /* 0x0000c8000e007a20 */ /* 0x004fca0000410000 */
[----:B------:R2:W1:Y:S02]  /*2fa0*/  MUFU.TANH R83, R0 ;  /* 0x0000000000537308 */ /* 0x0004640000002400 */
[----:B--2---:R-:W-:-:S06]  /*2fb0*/  FMUL.FTZ R0, R15, c[0x0][0x320] ;  /* 0x0000c8000f007a20 */ /* 0x004fcc0000410000 */
[----:B------:R2:W1:Y:S01]  /*2fc0*/  MUFU.TANH R81, R0 ;  /* 0x0000000000517308 */ /* 0x0004620000002400 */
[----:B------:R-:W-:Y:S01]  /*2fd0*/  HMMA.16816.F32 R8, R200, R30, R20 ;  /* 0x0000001ec808723c */ /* 0x000fe20000001814 */
[----:B------:R-:W3:Y:S01]  /*2fe0*/  LDSM.16.M88.4 R28, [R233] ;  /* 0x00000000e91c783b */ /* 0x000ee20000000200 */
[----:B--2---:R-:W-:-:S05]  /*2ff0*/  FMUL.FTZ R0, R24, c[0x0][0x320] ;  /* 0x0000c80018007a20 */ /* 0x004fca0000410000 */
[----:B------:R2:W1:Y:S01]  /*3000*/  MUFU.TANH R77, R0 ;  /* 0x00000000004d7308 */ /* 0x0004620000002400 */
[----:B------:R-:W-:Y:S01]  /*3010*/  HMMA.16816.F32 R60, R192, R70, R60 ;  /* 0x00000046c03c723c */ /* 0x000fe2000000183c */
[----:B--2---:R-:W-:-:S06]  /*3020*/  FMUL.FTZ R0, R25, c[0x0][0x320] ;  /* 0x0000c80019007a20 */ /* 0x004fcc0000410000 */
[----:B------:R2:W2:Y:S01]  /*3030*/  MUFU.TANH R76, R0 ;  /* 0x00000000004c7308 */ /* 0x0004a20000002400 */
[----:B-1----:R-:W-:Y:S01]  /*3040*/  HMMA.16816.F32 R12, R196, R36, R56 ;  /* 0x00000024c40c723c */ /* 0x002fe20000001838 */
[----:B------:R-:W1:Y:S01]  /*3050*/  LDSM.16.M88.4 R56, [R225+0x8800] ;  /* 0x00880000e138783b */ /* 0x000e620000000200 */
[----:B--2---:R-:W-:-:S05]  /*3060*/  FMUL.FTZ R0, R26, c[0x0][0x320] ;  /* 0x0000c8001a007a20 */ /* 0x004fca0000410000 */
[----:B------:R2:W1:Y:S01]  /*3070*/  MUFU.TANH R79, R0 ;  /* 0x00000000004f7308 */ /* 0x0004620000002400 */
[----:B------:R-:W-:Y:S01]  /*3080*/  HMMA.16816.F32 R64, R192, R48, R64 ;  /* 0x00000030c040723c */ /* 0x000fe20000001840 */
[----:B--2---:R-:W-:-:S07]  /*3090*/  FMUL.FTZ R0, R27, c[0x0][0x320] ;  /* 0x0000c8001b007a20 */ /* 0x004fce0000410000 */
[----:B------:R-:W-:Y:S01]  /*30a0*/  HMMA.16816.F32 R24, R204, R44, R16 ;  /* 0x0000002ccc18723c */ /* 0x000fe20000001810 */
[----:B------:R2:W1:Y:S02]  /*30b0*/  MUFU.TANH R78, R0 ;  /* 0x00000000004e7308 */ /* 0x0004640000002400 */
[----:B--2---:R-:W-:-:S06]  /*30c0*/  FMUL.FTZ R0, R4, c[0x0][0x320] ;  /* 0x0000c80004007a20 */ /* 0x004fcc0000410000 */
[----:B------:R2:W1:Y:S02]  /*30d0*/  MUFU.TANH R69, R0 ;  /* 0x0000000000457308 */ /* 0x0004640000002400 */
[----:B--2---:R-:W-:-:S06]  /*30e0*/  FMUL.FTZ R0, R5, c[0x0][0x320] ;  /* 0x0000c80005007a20 */ /* 0x004fcc0000410000 */
[----:B------:R2:W1:Y:S01]  /*30f0*/  MUFU.TANH R68, R0 ;  /* 0x0000000000447308 */ /* 0x0004620000002400 */
[----:B------:R-:W-:Y:S01]  /*3100*/  HMMA.16816.F32 R20, R196, R38, R60 ;  /* 0x00000026c414723c */ /* 0x000fe2000000183c */
[----:B------:R-:W-:Y:S01]  /*3110*/  LDSM.16.M88.4 R36, [R226+0x7800] ;  /* 0x00780000e224783b */ /* 0x000fe20000000200 */
[----:B--2---:R-:W-:-:S05]  /*3120*/  FMUL.FTZ R0, R6, c[0x0][0x320] ;  /* 0x0000c80006007a20 */ /* 0x004fca0000410000 */
[----:B------:R2:W1:Y:S02]  /*3130*/  MUFU.TANH R71, R0 ;  /* 0x0000000000477308 */ /* 0x0004640000002400 */
[----:B--2---:R-:W-:Y:S02]  /*3140*/  FMUL.FTZ R0, R7, c[0x0][0x320] ;  /* 0x0000c80007007a20 */ /* 0x004fe40000410000 */
[----:B------:R-:W-:Y:S01]  /*3150*/  HMMA.16816.F32 R4, R204, R46, R8 ;  /* 0x0000002ecc04723c */ /* 0x000fe20000001808 */
[----:B------:R-:W2:Y:S03]  /*3160*/  LDSM.16.M88.4 R44, [R229+0x8000] ;  /* 0x00800000e52c783b */ /* 0x000ea60000000200 */
[----:B------:R1:W1:Y:S02]  /*3170*/  MUFU.TANH R70, R0 ;  /* 0x0000000000467308 */ /* 0x0002640000002400 */
[----:B-1----:R-:W-:-:S06]  /*3180*/  FMUL.FTZ R0, R24, c[0x0][0x320] ;  /* 0x0000c80018007a20 */ /* 0x002fcc0000410000 */
[----:B------:R1:W1:Y:S01]  /*3190*/  MUFU.TANH R63, R0 ;  /* 0x00000000003f7308 */ /* 0x0002620000002400 */
[----:B-----5:R-:W-:Y:S01]  /*31a0*/  HMMA.16816.F32 R16, R200, R40, R12 ;  /* 0x00000028c810723c */ /* 0x020fe2000000180c */
[----:B-1----:R-:W-:-:S06]  /*31b0*/  FMUL.FTZ R0, R25, c[0x0][0x320] ;  /* 0x0000c80019007a20 */ /* 0x002fcc0000410000 */
[----:B------:R1:W1:Y:S01]  /*31c0*/  MUFU.TANH R61, R0 ;  /* 0x00000000003d7308 */ /* 0x0002620000002400 */
[----:B---3--:R-:W-:Y:S01]  /*31d0*/  HMMA.16816.F32 R12, R196, R28, R64 ;  /* 0x0000001cc40c723c */ /* 0x008fe20000001840 */
[----:B-1----:R-:W-:-:S06]  /*31e0*/  FMUL.FTZ R0, R26, c[0x0][0x320] ;  /* 0x0000c8001a007a20 */ /* 0x002fcc0000410000 */
[----:B------:R1:W3:Y:S01]  /*31f0*/  MUFU.TANH R65, R0 ;  /* 0x0000000000417308 */ /* 0x0002e20000002400 */
[----:B------:R-:W-:Y:S01]  /*3200*/  HMMA.16816.F32 R32, R192, R50, R84 ;  /* 0x00000032c020723c */ /* 0x000fe20000001854 */
[----:B------:R-:W5:Y:S01]  /*3210*/  LDSM.16.M88.4 R48, [R232] ;  /* 0x00000000e830783b */ /* 0x000f620000000200 */
[----:B-1----:R-:W-:-:S05]  /*3220*/  FMUL.FTZ R0, R27, c[0x0][0x320] ;  /* 0x0000c8001b007a20 */ /* 0x002fca0000410000 */
[----:B------:R1:W1:Y:S01]  /*3230*/  MUFU.TANH R64, R0 ;  /* 0x0000000000407308 */ /* 0x0002620000002400 */
[----:B------:R-:W-:Y:S01]  /*3240*/  HMMA.16816.F32 R52, R192, R56, R72 ;  /* 0x00000038c034723c */ /* 0x000fe20000001848 */
[----:B-1----:R-:W-:-:S06]  /*3250*/  FMUL.FTZ R0, R4, c[0x0][0x320] ;  /* 0x0000c80004007a20 */ /* 0x002fcc0000410000 */
[----:B------:R1:W1:Y:S02]  /*3260*/  MUFU.TANH R57, R0 ;  /* 0x0000000000397308 */ /* 0x0002640000002400 */
[----:B-1----:R-:W-:-:S06]  /*3270*/  FMUL.FTZ R0, R5, c[0x0][0x320] ;  /* 0x0000c80005007a20 */ /* 0x002fcc0000410000 */
[----:B------:R1:W1:Y:S01]  /*3280*/  MUFU.TANH R56, R0 ;  /* 0x0000000000387308 */ /* 0x0002620000002400 */
[----:B------:R-:W-:Y:S01]  /*3290*/  HMMA.16816.F32 R24, R196, R30, R32 ;  /* 0x0000001ec418723c */ /* 0x000fe20000001820 */
[----:B------:R-:W2:Y:S04]  /*32a0*/  LDSM.16.M88.4 R32, [R229+0x8800] ;  /* 0x00880000e520783b */ /* 0x000ea80000000200 */
[----:B------:R-:W2:Y:S01]  /*32b0*/  LDSM.16.M88.4 R28, [R226+0x8800] ;  /* 0x00880000e21c783b */ /* 0x000ea20000000200 */
[----:B-1----:R-:W-:-:S04]  /*32c0*/  FMUL.FTZ R0, R6, c[0x0][0x320] ;  /* 0x0000c80006007a20 */ /* 0x002fc80000410000 */
[----:B------:R1:W1:Y:S02]  /*32d0*/  MUFU.TANH R62, R0 ;  /* 0x00000000003e7308 */ /* 0x0002640000002400 */
[----:B-1----:R-:W-:Y:S02]  /*32e0*/  FMUL.FTZ R0, R7, c[0x0][0x320] ;  /* 0x0000c80007007a20 */ /* 0x002fe40000410000 */
[----:B------:R-:W-:Y:S08]  /*32f0*/  HMMA.16816.F32 R4, R192, R58, R92 ;  /* 0x0000003ac004723c */ /* 0x000ff0000000185c */
[C---:B------:R-:W-:Y:S01]  /*3300*/  HMMA.16816.F32 R8, R200.reuse, R42, R20 ;  /* 0x0000002ac808723c */ /* 0x040fe20000001814 */
[----:B------:R-:W1:Y:S07]  /*3310*/  LDSM.16.M88.4 R40, [R226+0x8000] ;  /* 0x00800000e228783b */ /* 0x000e6e0000000200 */
[----:B--2---:R-:W-:Y:S01]  /*3320*/  HMMA.16816.F32 R24, R200, R46, R24 ;  /* 0x0000002ec818723c */ /* 0x004fe20000001818 */
[----:B------:R2:W1:Y:S01]  /*3330*/  MUFU.TANH R60, R0 ;  /* 0x00000000003c7308 */ /* 0x0004620000002400 */
[----:B------:R-:W-:Y:S01]  /*3340*/  IMAD.MOV.U32 R109, RZ, RZ, R135 ;  /* 0x000000ffff6d7224 */ /* 0x000fe200078e0087 */
[----:B------:R-:W-:-:S05]  /*3350*/  DEPBAR.LE SB0, 0x0 ;  /* 0x000080000000791a */ /* 0x000fca0000000000 */
[----:B------:R-:W-:Y:S08]  /*3360*/  HMMA.16816.F32 R20, R204, R36, R16 ;  /* 0x00000024cc14723c */ /* 0x000ff00000001810 */
[----:B------:R-:W-:Y:S08]  /*3370*/  HMMA.16816.F32 R16, R200, R44, R12 ;  /* 0x0000002cc810723c */ /* 0x000ff0000000180c */
[C---:B-----5:R-:W-:Y:S08]  /*3380*/  HMMA.16816.F32 R12, R196.reuse, R48, R52 ;  /* 0x00000030c40c723c */ /* 0x060ff00000001834 */
[----:B------:R-:W-:Y:S08]  /*3390*/  HMMA.16816.F32 R4, R196, R50, R4 ;  /* 0x00000032c404723c */ /* 0x000ff00000001804 */
[----:B------:R-:W-:Y:S08]  /*33a0*/  HMMA.16816.F32 R8, R204, R38, R8 ;  /* 0x00000026cc08723c */ /* 0x000ff00000001808 */
[C---:B------:R-:W-:Y:S08]  /*33b0*/  HMMA.16816.F32 R12, R200.reuse, R32, R12 ;  /* 0x00000020c80c723c */ /* 0x040ff0000000180c */
[----:B------:R-:W-:Y:S01]  /*33c0*/  HMMA.16816.F32 R4, R200, R34, R4 ;  /* 0x00000022c804723c */ /* 0x000fe20000001804 */
[----:B------:R-:W-:-:S02]  /*33d0*/  FMUL.FTZ R21, R21, c[0x0][0x320] ;  /* 0x0000c80015157a20 */ /* 0x000fc40000410000 */
[----:B------:R-:W-:Y:S02]  /*33e0*/  FMUL.FTZ R22, R22, c[0x0][0x320] ;  /* 0x0000c80016167a20 */ /* 0x000fe40000410000 */
[----:B------:R-:W-:Y:S01]  /*33f0*/  FMUL.FTZ R23, R23, c[0x0][0x320] ;  /* 0x0000c80017177a20 */ /* 0x000fe20000410000 */
[----:B------:R-:W1:Y:S01]  /*3400*/  MUFU.TANH R44, R21 ;  /* 0x00000015002c7308 */ /* 0x000e620000002400 */
[----:B--2---:R-:W-:Y:S02]  /*3410*/  FMUL.FTZ R0, R20, c[0x0][0x320] ;  /* 0x0000c80014007a20 */ /* 0x004fe40000410000 */
[----:B------:R-:W-:Y:S02]  /*3420*/  FMUL.FTZ R8, R8, c[0x0][0x320] ;  /* 0x0000c80008087a20 */ /* 0x000fe40000410000 */
[----:B------:R-:W-:Y:S02]  /*3430*/  FMUL.FTZ R9, R9, c[0x0][0x320] ;  /* 0x0000c80009097a20 */ /* 0x000fe40000410000 */
[----:B------:R-:W-:Y:S01]  /*3440*/  FMUL.FTZ R10, R10, c[0x0][0x320] ;  /* 0x0000c8000a0a7a20 */ /* 0x000fe20000410000 */
[----:B------:R-:W2:Y:S01]  /*3450*/  MUFU.TANH R48, R22 ;  /* 0x0000001600307308 */ /* 0x000ea20000002400 */
[----:B------:R-:W-:-:S07]  /*3460*/  FMUL.FTZ R11, R11, c[0x0][0x320] ;  /* 0x0000c8000b0b7a20 */ /* 0x000fce0000410000 */
[----:B------:R1:W1:Y:S02]  /*3470*/  MUFU.TANH R46, R23 ;  /* 0x00000017002e7308 */ /* 0x0002640000002400 */
[C---:B------:R-:W-:Y:S06]  /*3480*/  HMMA.16816.F32 R4, R204.reuse, R30, R4 ;  /* 0x0000001ecc04723c */ /* 0x040fec0000001804 */
[----:B------:R-:W2:Y:S02]  /*3490*/  MUFU.TANH R37, R8 ;  /* 0x0000000800257308 */ /* 0x000ea40000002400 */
[C---:B-1----:R-:W-:Y:S06]  /*34a0*/  HMMA.16816.F32 R20, R204.reuse, R40, R16 ;  /* 0x00000028cc14723c */ /* 0x042fec0000001810 */
[----:B------:R-:W1:Y:S02]  /*34b0*/  MUFU.TANH R36, R9 ;  /* 0x0000000900247308 */ /* 0x000e640000002400 */
[C---:B------:R-:W-:Y:S06]  /*34c0*/  HMMA.16816.F32 R16, R204.reuse, R42, R24 ;  /* 0x0000002acc10723c */ /* 0x040fec0000001818 */
[----:B------:R-:W1:Y:S08]  /*34d0*/  MUFU.TANH R40, R10 ;  /* 0x0000000a00287308 */ /* 0x000e700000002400 */
[----:B------:R5:W1:Y:S02]  /*34e0*/  MUFU.TANH R39, R11 ;  /* 0x0000000b00277308 */ /* 0x000a640000002400 */
[----:B-----5:R-:W-:Y:S01]  /*34f0*/  HMMA.16816.F32 R8, R204, R28, R12 ;  /* 0x0000001ccc08723c */ /* 0x020fe2000000180c */
[----:B------:R-:W-:-:S02]  /*3500*/  FMUL.FTZ R21, R21, c[0x0][0x320] ;  /* 0x0000c80015157a20 */ /* 0x000fc40000410000 */
[----:B------:R-:W-:Y:S02]  /*3510*/  FMUL.FTZ R22, R22, c[0x0][0x320] ;  /* 0x0000c80016167a20 */ /* 0x000fe40000410000 */
[----:B------:R-:W-:-:S03]  /*3520*/  FMUL.FTZ R23, R23, c[0x0][0x320] ;  /* 0x0000c80017177a20 */ /* 0x000fc60000410000 */
[----:B------:R-:W-:Y:S02]  /*3530*/  FMUL.FTZ R16, R16, c[0x0][0x320] ;  /* 0x0000c80010107a20 */ /* 0x000fe40000410000 */
[----:B------:R-:W-:Y:S02]  /*3540*/  FMUL.FTZ R17, R17, c[0x0][0x320] ;  /* 0x0000c80011117a20 */ /* 0x000fe40000410000 */
[----:B------:R-:W-:Y:S01]  /*3550*/  FMUL.FTZ R18, R18, c[0x0][0x320] ;  /* 0x0000c80012127a20 */ /* 0x000fe20000410000 */
[----:B------:R-:W-:Y:S01]  /*3560*/  ISETP.GE.AND P0, PT, R109, 0x2, PT ;  /* 0x000000026d00780c */ /* 0x000fe20003f06270 */
[----:B------:R-:W-:Y:S02]  /*3570*/  FMUL.FTZ R20, R20, c[0x0][0x320] ;  /* 0x0000c80014147a20 */ /* 0x000fe40000410000 */
[----:B------:R-:W-:Y:S02]  /*3580*/  FMUL.FTZ R19, R19, c[0x0][0x320] ;  /* 0x0000c80013137a20 */ /* 0x000fe40000410000 */
[----:B------:R-:W-:-:S02]  /*3590*/  FMUL.FTZ R4, R4, c[0x0][0x320] ;  /* 0x0000c80004047a20 */ /* 0x000fc40000410000 */
[----:B------:R-:W-:Y:S02]  /*35a0*/  FMUL.FTZ R5, R5, c[0x0][0x320] ;  /* 0x0000c80005057a20 */ /* 0x000fe40000410000 */
[----:B------:R-:W-:Y:S02]  /*35b0*/  FMUL.FTZ R6, R6, c[0x0][0x320] ;  /* 0x0000c80006067a20 */ /* 0x000fe40000410000 */
[----:B------:R-:W-:Y:S02]  /*35c0*/  FMUL.FTZ R7, R7, c[0x0][0x320] ;  /* 0x0000c80007077a20 */ /* 0x000fe40000410000 */
[----:B------:R-:W-:Y:S02]  /*35d0*/  FMUL.FTZ R8, R8, c[0x0][0x320] ;  /* 0x0000c80008087a20 */ /* 0x000fe40000410000 */
[----:B------:R-:W-:Y:S02]  /*35e0*/  FMUL.FTZ R9, R9, c[0x0][0x320] ;  /* 0x0000c80009097a20 */ /* 0x000fe40000410000 */
[----:B------:R-:W-:-:S02]  /*35f0*/  FMUL.FTZ R10, R10, c[0x0][0x320] ;  /* 0x0000c8000a0a7a20 */ /* 0x000fc40000410000 */
[----:B------:R-:W-:Y:S01]  /*3600*/  FMUL.FTZ R11, R11, c[0x0][0x320] ;  /* 0x0000c8000b0b7a20 */ /* 0x000fe20000410000 */
[----:B------:R1:W1:Y:S08]  /*3610*/  MUFU.TANH R24, R21 ;  /* 0x0000001500187308 */ /* 0x0002700000002400 */
        /* <DEDUP_REMOVED lines=16> */
[----:B------:R-:W-:Y:S01]  /*3720*/  BSSY B0, `(.L_x_443) ;  /* 0x0000024000007945 */ /* 0x000fe20003800000 */
[----:B------:R-:W-:Y:S06]  /*3730*/  BAR.SYNC.DEFER_BLOCKING 0x0 ;  /* 0x0000000000007b1d */ /* 0x000fec0000010000 */
[----:B------:R-:W-:Y:S05]  /*3740*/  @!P0 BRA `(.L_x_444) ;  /* 0x0000021000008947 */ /* 0x000fea0003800000 */
[----:B-1234-:R-:W-:Y:S01]  /*3750*/  IADD3 R0, R109, -0x2, RZ ;  /* 0xfffffffe6d007810 */ /* 0x01efe20007ffe0ff */
[C---:B------:R-:W-:Y:S01]  /*3760*/  IMAD.SHL.U32 R6, R129.reuse, 0x40, RZ ;  /* 0x0000004081067824 */ /* 0x040fe200078e00ff */
[----:B------:R-:W-:-:S02]  /*3770*/  SHF.L.U64.HI R7, R129, 0x6, R132 ;  /* 0x0000000681077819 */ /* 0x000fc40000010284 */
[----:B------:R-:W-:Y:S01]  /*3780*/  SHF.R.S32.HI R2, RZ, 0x1f, R0 ;  /* 0x0000001fff027819 */ /* 0x000fe20000011400 */
[----:B------:R-:W-:-:S04]  /*3790*/  IMAD.WIDE.U32 R4, R0, c[0x0][0x1e0], RZ ;  /* 0x0000780000047a25 */ /* 0x000fc800078e00ff */
[----:B------:R-:W-:-:S04]  /*37a0*/  IMAD R2, R2, c[0x0][0x1e0], RZ ;  /* 0x0000780002027a24 */ /* 0x000fc800078e02ff */
[----:B------:R-:W-:-:S04]  /*37b0*/  IMAD R0, R0, c[0x0][0x1e4], R2 ;  /* 0x0000790000007a24 */ /* 0x000fc800078e0202 */
[----:B------:R-:W-:Y:S02]  /*37c0*/  IMAD.IADD R0, R5, 0x1, R0 ;  /* 0x0000000105007824 */ /* 0x000fe400078e0200 */
[----:B------:R-:W-:-:S04]  /*37d0*/  IMAD.WIDE.U32 R4, R4, 0x60, R130 ;  /* 0x0000006004047825 */ /* 0x000fc800078e0082 */
[----:B------:R-:W-:Y:S01]  /*37e0*/  IMAD R0, R0, 0x60, RZ ;  /* 0x0000006000007824 */ /* 0x000fe200078e02ff */
        /* <DEDUP_REMOVED lines=23> */
.L_x_444:
[----:B--234-:R-:W-:Y:S05]  /*3960*/  BSYNC B0 ;  /* 0x0000000000007941 */ /* 0x01cfea0003800000 */
.L_x_443:
[----:B-1----:R-:W2:Y:S04]  /*3970*/  LDL R0, [R1+0x88] ;  /* 0x0000880001007983 */ /* 0x002ea80000100800 */
[----:B------:R-:W3:Y:S04]  /*3980*/  LDL R5, [R1+0x54] ;  /* 0x0000540001057983 */ /* 0x000ee80000100800 */
[----:B------:R-:W-:Y:S04]  /*3990*/  LDSM.16.MT88.4 R52, [R224+0x3000] ;  /* 0x00300000e034783b */ /* 0x000fe80000004200 */
[----:B------:R-:W-:Y:S04]  /*39a0*/  LDSM.16.MT88.4 R72, [R230+0x800] ;  /* 0x00080000e648783b */ /* 0x000fe80000004200 */
[----:B------:R-:W-:Y:S04]  /*39b0*/  LDSM.16.MT88.4 R84, [R228+0x3000] ;  /* 0x00300000e454783b */ /* 0x000fe80000004200 */
[----:B------:R-:W0:Y:S01]  /*39c0*/  LDGDEPBAR ;  /* 0x00000000000079af */ /* 0x000e220000000000 */
[----:B--2---:R-:W-:-:S04]  /*39d0*/  IMAD.IADD R0, R0, 0x1, R133 ;  /* 0x0000000100007824 */ /* 0x004fc800078e0285 */
[----:B------:R-:W-:-:S05]  /*39e0*/  @P1 IMAD.HI.U32 R2, R0, c[0x0][0x2c8], RZ ;  /* 0x0000b20000021a27 */ /* 0x000fca00078e00ff */
[----:B------:R-:W-:-:S05]  /*39f0*/  @P1 SHF.R.U32.HI R0, RZ, c[0x0][0x2cc], R2 ;  /* 0x0000b300ff001a19 */ /* 0x000fca0000011602 */
[----:B------:R-:W1:Y:S04]  /*3a00*/  SHFL.IDX PT, R2, R0, RZ, 0x1c1f ;  /* 0x001c1fff00027589 */ /* 0x000e6800000e0000 */
[----:B------:R2:W4:Y:S02]  /*3a10*/  SHFL.IDX PT, R4, R0, 0x1, 0x1c1f ;  /* 0x003c1f0000047f89 */ /* 0x00052400000e0000 */
[----:B--2---:R-:W-:-:S04]  /*3a20*/  IADD3 R0, R128, c[0x0][0x1d0], RZ ;  /* 0x0000740080007a10 */ /* 0x004fc80007ffe0ff */
[----:B---3--:R-:W-:Y:S01]  /*3a30*/  IADD3 R3, -R5, 0x1, R0 ;  /* 0x0000000105037810 */ /* 0x008fe20007ffe100 */
[----:B------:R-:W-:-:S03]  /*3a40*/  IMAD.IADD R0, R0, 0x1, -R5 ;  /* 0x0000000100007824 */ /* 0x000fc600078e0a05 */
[----:B------:R-:W-:-:S05]  /*3a50*/  IADD3 R3, R3, -c[0x0][0x168], RZ ;  /* 0x80005a0003037a10 */ /* 0x000fca0007ffe0ff */
[C---:B-1----:R-:W-:Y:S02]  /*3a60*/  IMAD.IADD R2, R3.reuse, 0x1, R2 ;  /* 0x0000000103027824 */ /* 0x042fe400078e0202 */
[----:B----4-:R-:W-:-:S03]  /*3a70*/  IMAD.IADD R3, R3, 0x1, R4 ;  /* 0x0000000103037824 */ /* 0x010fc600078e0204 */
[C---:B------:R-:W-:Y:S02]  /*3a80*/  IMNMX R2, R0.reuse, R2, PT ;  /* 0x0000000200027217 */ /* 0x040fe40003800200 */
[----:B------:R-:W-:Y:S02]  /*3a90*/  IMNMX R0, R0, R3, PT ;  /* 0x0000000300007217 */ /* 0x000fe40003800200 */
[C---:B------:R-:W-:Y:S02]  /*3aa0*/  ISETP.GT.AND P6, PT, R2.reuse, RZ, PT ;  /* 0x000000ff0200720c */ /* 0x040fe40003fc4270 */
[C---:B------:R-:W-:Y:S02]  /*3ab0*/  ISETP.GT.AND P5, PT, R2.reuse, 0x1, PT ;  /* 0x000000010200780c */ /* 0x040fe40003fa4270 */
[----:B------:R-:W-:Y:S02]  /*3ac0*/  ISETP.GT.AND P0, PT, R2, 0x8, PT ;  /* 0x000000080200780c */ /* 0x000fe40003f04270 */
[----:B------:R-:W-:-:S02]  /*3ad0*/  FSEL R4, R90, -INF , P6 ;  /* 0xff8000005a047808 */ /* 0x000fc40003000000 */
[----:B------:R-:W-:Y:S02]  /*3ae0*/  FSEL R5, R88, -INF , P5 ;  /* 0xff80000058057808 */ /* 0x000fe40002800000 */
[C---:B------:R-:W-:Y:S02]  /*3af0*/  ISETP.GT.AND P6, PT, R2.reuse, 0x9, PT ;  /* 0x000000090200780c */ /* 0x040fe40003fc4270 */
[----:B------:R-:W-:Y:S02]  /*3b00*/  ISETP.GT.AND P5, PT, R2, 0x10, PT ;  /* 0x000000100200780c */ /* 0x000fe40003fa4270 */
[----:B------:R-:W-:Y:S02]  /*3b10*/  FSEL R6, R82, -INF , P0 ;  /* 0xff80000052067808 */ /* 0x000fe40000000000 */
        /* <DEDUP_REMOVED lines=11> */
[----:B------:R-:W-:Y:S02]  /*3bd0*/  FMNMX.FTZ R101, R4, R5, !PT ;  /* 0x0000000504657209 */ /* 0x000fe40007810000 */
[----:B------:R-:W-:Y:S02]  /*3be0*/  FSEL R90, R63, -INF , P0 ;  /* 0xff8000003f5a7808 */ /* 0x000fe40000000000 */
[----:B------:R-:W-:-:S02]  /*3bf0*/  ISETP.GT.AND P0, PT, R2, 0x29, PT ;  /* 0x000000290200780c */ /* 0x000fc40003f04270 */
[----:B------:R-:W-:Y:S02]  /*3c00*/  FSEL R91, R61, -INF , P6 ;  /* 0xff8000003d5b7808 */ /* 0x000fe40003000000 */
[----:B------:R-:W-:Y:S02]  /*3c10*/  FSEL R102, R57, -INF , P5 ;  /* 0xff80000039667808 */ /* 0x000fe40002800000 */
[C---:B------:R-:W-:Y:S02]  /*3c20*/  ISETP.GT.AND P6, PT, R2.reuse, 0x30, PT ;  /* 0x000000300200780c */ /* 0x040fe40003fc4270 */
[----:B------:R-:W-:Y:S02]  /*3c30*/  ISETP.GT.AND P5, PT, R2, 0x31, PT ;  /* 0x000000310200780c */ /* 0x000fe40003fa4270 */
[----:B------:R-:W-:Y:S02]  /*3c40*/  FMNMX.FTZ R101, R6, R101, !PT ;  /* 0x0000006506657209 */ /* 0x000fe40007810000 */
[----:B------:R-:W-:-:S02]  /*3c50*/  FSEL R103, R56, -INF , P0 ;  /* 0xff80000038677808 */ /* 0x000fc40000000000 */
[----:B------:R-:W-:Y:S02]  /*3c60*/  ISETP.GT.AND P0, PT, R2, 0x38, PT ;  /* 0x000000380200780c */ /* 0x000fe40003f04270 */
[----:B------:R-:W-:Y:S02]  /*3c70*/  FSEL R222, R45, -INF , P6 ;  /* 0xff8000002dde7808 */ /* 0x000fe40003000000 */
[----:B------:R-:W-:Y:S02]  /*3c80*/  FSEL R223, R44, -INF , P5 ;  /* 0xff8000002cdf7808 */ /* 0x000fe40002800000 */
[----:B------:R-:W-:Y:S02]  /*3c90*/  FMNMX.FTZ R101, R8, R101, !PT ;  /* 0x0000006508657209 */ /* 0x000fe40007810000 */
[C---:B------:R-:W-:Y:S02]  /*3ca0*/  ISETP.GT.AND P6, PT, R2.reuse, 0x39, PT ;  /* 0x000000390200780c */ /* 0x040fe40003fc4270 */
[----:B------:R-:W-:-:S02]  /*3cb0*/  ISETP.GT.AND P5, PT, R2, 0x40, PT ;  /* 0x000000400200780c */ /* 0x000fc40003fa4270 */
[----:B------:R-:W-:Y:S02]  /*3cc0*/  FSEL R114, R37, -INF , P0 ;  /* 0xff80000025727808 */ /* 0x000fe40000000000 */
[----:B------:R-:W-:Y:S02]  /*3cd0*/  FMNMX.FTZ R101, R12, R101, !PT ;  /* 0x000000650c657209 */ /* 0x000fe40007810000 */
[----:B------:R-:W-:Y:S02]  /*3ce0*/  ISETP.GT.AND P0, PT, R2, 0x41, PT ;  /* 0x000000410200780c */ /* 0x000fe40003f04270 */
[----:B------:R-:W-:Y:S02]  /*3cf0*/  FSEL R115, R36, -INF , P6 ;  /* 0xff80000024737808 */ /* 0x000fe40003000000 */
[----:B------:R-:W-:Y:S02]  /*3d00*/  FSEL R112, R25, -INF , P5 ;  /* 0xff80000019707808 */ /* 0x000fe40002800000 */
[----:B------:R-:W-:-:S02]  /*3d10*/  ISETP.GT.AND P6, PT, R2, 0x48, PT ;  /* 0x000000480200780c */ /* 0x000fc40003fc4270 */
[----:B------:R-:W-:Y:S02]  /*3d20*/  ISETP.GT.AND P5, PT, R2, 0x49, PT ;  /* 0x000000490200780c */ /* 0x000fe40003fa4270 */
[----:B------:R-:W-:Y:S02]  /*3d30*/  FMNMX.FTZ R101, R13, R101, !PT ;  /* 0x000000650d657209 */ /* 0x000fe40007810000 */
[----:B------:R-:W-:Y:S02]  /*3d40*/  FSEL R107, R24, -INF , P0 ;  /* 0xff800000186b7808 */ /* 0x000fe40000000000 */
[----:B------:R-:W-:Y:S02]  /*3d50*/  ISETP.GT.AND P0, PT, R2, 0x50, PT ;  /* 0x000000500200780c */ /* 0x000fe40003f04270 */
[----:B------:R-:W-:Y:S02]  /*3d60*/  FSEL R106, R22, -INF , P6 ;  /* 0xff800000166a7808 */ /* 0x000fe40003000000 */
[----:B------:R-:W-:-:S02]  /*3d70*/  FSEL R105, R21, -INF , P5 ;  /* 0xff80000015697808 */ /* 0x000fc40002800000 */
[C---:B------:R-:W-:Y:S02]  /*3d80*/  ISETP.GT.AND P6, PT, R2.reuse, 0x51, PT ;  /* 0x000000510200780c */ /* 0x040fe40003fc4270 */
[----:B------:R-:W-:Y:S02]  /*3d90*/  ISETP.GT.AND P5, PT, R2, 0x58, PT ;  /* 0x000000580200780c */ /* 0x000fe40003fa4270 */
[----:B------:R-:W-:Y:S02]  /*3da0*/  FMNMX.FTZ R101, R14, R101, !PT ;  /* 0x000000650e657209 */ /* 0x000fe40007810000 */
[----:B------:R-:W-:Y:S02]  /*3db0*/  FSEL R104, R18, -INF , P0 ;  /* 0xff80000012687808 */ /* 0x000fe40000000000 */
[----:B------:R-:W-:Y:S02]  /*3dc0*/  ISETP.GT.AND P0, PT, R2, 0x59, PT ;  /* 0x000000590200780c */ /* 0x000fe40003f04270 */
[----:B------:R-:W-:-:S02]  /*3dd0*/  FSEL R111, R17, -INF , P6 ;  /* 0xff800000116f7808 */ /* 0x000fc40003000000 */
[----:B------:R-:W-:Y:S02]  /*3de0*/  FSEL R110, R16, -INF , P5 ;  /* 0xff800000106e7808 */ /* 0x000fe40002800000 */
[C---:B------:R-:W-:Y:S02]  /*3df0*/  ISETP.GT.AND P6, PT, R0.reuse, RZ, PT ;  /* 0x000000ff0000720c */ /* 0x040fe40003fc4270 */
[----:B------:R-:W-:Y:S02]  /*3e00*/  ISETP.GT.AND P5, PT, R0, 0x1, PT ;  /* 0x000000010000780c */ /* 0x000fe40003fa4270 */
[----:B------:R-:W-:Y:S02]  /*3e10*/  FMNMX.FTZ R101, R20, R101, !PT ;  /* 0x0000006514657209 */ /* 0x000fe40007810000 */
[----:B------:R-:W-:Y:S02]  /*3e20*/  FSEL R108, R15, -INF , P0 ;  /* 0xff8000000f6c7808 */ /* 0x000fe40000000000 */
[----:B------:R-:W-:-:S02]  /*3e30*/  ISETP.GT.AND P0, PT, R0, 0x8, PT ;  /* 0x000000080000780c */ /* 0x000fc40003f04270 */
[----:B------:R-:W-:Y:S02]  /*3e40*/  FSEL R7, R96, -INF , P6 ;  /* 0xff80000060077808 */ /* 0x000fe40003000000 */
[----:B------:R-:W-:Y:S02]  /*3e50*/  FSEL R11, R89, -INF , P5 ;  /* 0xff800000590b7808 */ /* 0x000fe40002800000 */
[----:B------:R-:W-:Y:S02]  /*3e60*/  FMNMX.FTZ R101, R90, R101, !PT ;  /* 0x000000655a657209 */ /* 0x000fe40007810000 */
[----:B------:R-:W-:Y:S02]  /*3e70*/  ISETP.GT.AND P5, PT, R0, 0x9, PT ;  /* 0x000000090000780c */ /* 0x000fe40003fa4270 */
[----:B------:R-:W-:Y:S02]  /*3e80*/  FSEL R10, R83, -INF , P0 ;  /* 0xff800000530a7808 */ /* 0x000fe40000000000 */
[----:B------:R-:W-:-:S02]  /*3e90*/  FMNMX.FTZ R2, R7, R11, !PT ;  /* 0x0000000b07027209 */ /* 0x000fc40007810000 */
[----:B------:R-:W-:Y:S02]  /*3ea0*/  FMNMX.FTZ R101, R91, R101, !PT ;  /* 0x000000655b657209 */ /* 0x000fe40007810000 */
[----:B------:R-:W-:Y:S02]  /*3eb0*/  ISETP.GT.AND P0, PT, R0, 0x10, PT ;  /* 0x000000100000780c */ /* 0x000fe40003f04270 */
[----:B------:R-:W-:Y:S02]  /*3ec0*/  FSEL R9, R81, -INF , P5 ;  /* 0xff80000051097808 */ /* 0x000fe40002800000 */
[----:B------:R-:W-:Y:S02]  /*3ed0*/  FMNMX.FTZ R2, R10, R2, !PT ;  /* 0x000000020a027209 */ /* 0x000fe40007810000 */
[----:B------:R-:W-:Y:S02]  /*3ee0*/  FMNMX.FTZ R101, R102, R101, !PT ;  /* 0x0000006566657209 */ /* 0x000fe40007810000 */
[----:B------:R-:W-:-:S02]  /*3ef0*/  ISETP.GT.AND P5, PT, R0, 0x11, PT ;  /* 0x000000110000780c */ /* 0x000fc40003fa4270 */
[----:B------:R-:W-:Y:S02]  /*3f00*/  FSEL R16, R79, -INF , P0 ;  /* 0xff8000004f107808 */ /* 0x000fe40000000000 */
[----:B------:R-:W-:Y:S02]  /*3f10*/  FMNMX.FTZ R2, R9, R2, !PT ;  /* 0x0000000209027209 */ /* 0x000fe40007810000 */
[----:B------:R-:W-:Y:S02]  /*3f20*/  FMNMX.FTZ R101, R103, R101, !PT ;  /* 0x0000006567657209 */ /* 0x000fe40007810000 */
[----:B------:R-:W-:Y:S02]  /*3f30*/  ISETP.GT.AND P0, PT, R0, 0x18, PT ;  /* 0x000000180000780c */ /* 0x000fe40003f04270 */
[----:B------:R-:W-:Y:S02]  /*3f40*/  FSEL R19, R78, -INF , P5 ;  /* 0xff8000004e137808 */ /* 0x000fe40002800000 */
[----:B------:R-:W-:-:S02]  /*3f50*/  FMNMX.FTZ R2, R16, R2, !PT ;  /* 0x0000000210027209 */ /* 0x000fc40007810000 */
[----:B------:R-:W-:Y:S02]  /*3f60*/  FMNMX.FTZ R101, R222, R101, !PT ;  /* 0x00000065de657209 */ /* 0x000fe40007810000 */
[C---:B------:R-:W-:Y:S02]  /*3f70*/  ISETP.GT.AND P5, PT, R0.reuse, 0x19, PT ;  /* 0x000000190000780c */ /* 0x040fe40003fa4270 */
        /* <DEDUP_REMOVED lines=11> */
[----:B------:R-:W-:Y:S02]  /*4030*/  ISETP.GT.AND P0, PT, R0, 0x28, PT ;  /* 0x000000280000780c */ /* 0x000fe40003f04270 */
[----:B------:R-:W-:Y:S02]  /*4040*/  FSEL R88, R64, -INF , P5 ;  /* 0xff80000040587808 */ /* 0x000fe40002800000 */
[----:B------:R-:W-:Y:S01]  /*4050*/  FMNMX.FTZ R2, R89, R2, !PT ;  /* 0x0000000259027209 */ /* 0x000fe20007810000 */
[----:B------:R-:W-:Y:S01]  /*4060*/  LDSM.16.MT88.4 R64, [R224+0x800] ;  /* 0x00080000e040783b */ /* 0x000fe20000004200 */
[----:B------:R-:W-:Y:S02]  /*4070*/  FMNMX.FTZ R101, R112, R101, !PT ;  /* 0x0000006570657209 */ /* 0x000fe40007810000 */
[----:B------:R-:W-:-:S02]  /*4080*/  ISETP.GT.AND P5, PT, R0, 0x29, PT ;  /* 0x000000290000780c */ /* 0x000fc40003fa4270 */
[----:B------:R-:W-:Y:S02]  /*4090*/  FSEL R83, R62, -INF , P0 ;  /* 0xff8000003e537808 */ /* 0x000fe40000000000 */
[----:B------:R-:W-:Y:S02]  /*40a0*/  FMNMX.FTZ R2, R88, R2, !PT ;  /* 0x0000000258027209 */ /* 0x000fe40007810000 */
[----:B------:R-:W-:Y:S02]  /*40b0*/  FMNMX.FTZ R101, R107, R101, !PT ;  /* 0x000000656b657209 */ /* 0x000fe40007810000 */
[----:B------:R-:W-:Y:S02]  /*40c0*/  ISETP.GT.AND P0, PT, R0, 0x30, PT ;  /* 0x000000300000780c */ /* 0x000fe40003f04270 */
[----:B------:R-:W-:Y:S02]  /*40d0*/  FSEL R82, R60, -INF , P5 ;  /* 0xff8000003c527808 */ /* 0x000fe40002800000 */
[----:B------:R-:W-:Y:S01]  /*40e0*/  FMNMX.FTZ R2, R83, R2, !PT ;  /* 0x0000000253027209 */ /* 0x000fe20007810000 */
[----:B------:R-:W-:Y:S01]  /*40f0*/  LDSM.16.MT88.4 R60, [R249] ;  /* 0x00000000f93c783b */ /* 0x000fe20000004200 */
[----:B------:R-:W-:-:S02]  /*4100*/  FMNMX.FTZ R101, R106, R101, !PT ;  /* 0x000000656a657209 */ /* 0x000fc40007810000 */
[----:B------:R-:W-:Y:S02]  /*4110*/  ISETP.GT.AND P5, PT, R0, 0x31, PT ;  /* 0x000000310000780c */ /* 0x000fe40003fa4270 */
[----:B------:R-:W-:Y:S02]  /*4120*/  FSEL R154, R48, -INF , P0 ;  /* 0xff800000309a7808 */ /* 0x000fe40000000000 */
[----:B------:R-:W-:Y:S02]  /*4130*/  FMNMX.FTZ R2, R82, R2, !PT ;  /* 0x0000000252027209 */ /* 0x000fe40007810000 */
[----:B------:R-:W-:Y:S02]  /*4140*/  FMNMX.FTZ R101, R105, R101, !PT ;  /* 0x0000006569657209 */ /* 0x000fe40007810000 */
[----:B------:R-:W-:Y:S02]  /*4150*/  ISETP.GT.AND P0, PT, R0, 0x38, PT ;  /* 0x000000380000780c */ /* 0x000fe40003f04270 */
[----:B------:R-:W-:-:S02]  /*4160*/  FSEL R155, R46, -INF , P5 ;  /* 0xff8000002e9b7808 */ /* 0x000fc40002800000 */
[----:B------:R-:W-:Y:S01]  /*4170*/  FMNMX.FTZ R2, R154, R2, !PT ;  /* 0x000000029a027209 */ /* 0x000fe20007810000 */
[----:B------:R-:W-:Y:S01]  /*4180*/  LDSM.16.MT88.4 R44, [R228+0x800] ;  /* 0x00080000e42c783b */ /* 0x000fe20000004200 */
[----:B------:R-:W-:Y:S02]  /*4190*/  FMNMX.FTZ R101, R104, R101, !PT ;  /* 0x0000006568657209 */ /* 0x000fe40007810000 */
[----:B------:R-:W-:Y:S02]  /*41a0*/  ISETP.GT.AND P5, PT, R0, 0x39, PT ;  /* 0x000000390000780c */ /* 0x000fe40003fa4270 */
[----:B------:R-:W-:Y:S02]  /*41b0*/  FSEL R221, R40, -INF , P0 ;  /* 0xff80000028dd7808 */ /* 0x000fe40000000000 */
[----:B------:R-:W-:Y:S01]  /*41c0*/  FMNMX.FTZ R2, R155, R2, !PT ;  /* 0x000000029b027209 */ /* 0x000fe20007810000 */
[----:B------:R-:W-:Y:S01]  /*41d0*/  LDSM.16.MT88.4 R40, [R227+0x800] ;  /* 0x00080000e328783b */ /* 0x000fe20000004200 */
[----:B------:R-:W-:-:S02]  /*41e0*/  FMNMX.FTZ R101, R111, R101, !PT ;  /* 0x000000656f657209 */ /* 0x000fc40007810000 */
[----:B------:R-:W-:Y:S02]  /*41f0*/  ISETP.GT.AND P0, PT, R0, 0x40, PT ;  /* 0x000000400000780c */ /* 0x000fe40003f04270 */
[----:B------:R-:W-:Y:S02]  /*4200*/  FSEL R220, R39, -INF , P5 ;  /* 0xff80000027dc7808 */ /* 0x000fe40002800000 */
[----:B------:R-:W-:Y:S02]  /*4210*/  FMNMX.FTZ R2, R221, R2, !PT ;  /* 0x00000002dd027209 */ /* 0x000fe40007810000 */
[----:B------:R-:W-:Y:S02]  /*4220*/  FMNMX.FTZ R101, R110, R101, !PT ;  /* 0x000000656e657209 */ /* 0x000fe40007810000 */
[----:B------:R-:W-:Y:S02]  /*4230*/  ISETP.GT.AND P5, PT, R0, 0x41, PT ;  /* 0x000000410000780c */ /* 0x000fe40003fa4270 */
[----:B------:R-:W-:-:S02]  /*4240*/  FSEL R93, R38, -INF , P0 ;  /* 0xff800000265d7808 */ /* 0x000fc40000000000 */
[----:B------:R-:W-:Y:S02]  /*4250*/  FMNMX.FTZ R2, R220, R2, !PT ;  /* 0x00000002dc027209 */ /* 0x000fe40007810000 */
[----:B------:R-:W-:Y:S02]  /*4260*/  FMNMX.FTZ R101, R108, R101, !PT ;  /* 0x000000656c657209 */ /* 0x000fe40007810000 */
[C---:B------:R-:W-:Y:S02]  /*4270*/  ISETP.GT.AND P0, PT, R0.reuse, 0x48, PT ;  /* 0x000000480000780c */ /* 0x040fe40003f04270 */
[----:B------:R-:W-:Y:S01]  /*4280*/  FSEL R99, R33, -INF , P5 ;  /* 0xff80000021637808 */ /* 0x000fe20002800000 */
[----:B------:R-:W1:Y:S01]  /*4290*/  SHFL.BFLY PT, R3, R101, 0x2, 0x1f ;  /* 0x0c401f0065037f89 */ /* 0x000e6200000e0000 */
[----:B------:R-:W-:Y:S02]  /*42a0*/  FMNMX.FTZ R2, R93, R2, !PT ;  /* 0x000000025d027209 */ /* 0x000fe40007810000 */
[----:B------:R-:W-:-:S02]  /*42b0*/  ISETP.GT.AND P5, PT, R0, 0x49, PT ;  /* 0x000000490000780c */ /* 0x000fc40003fa4270 */
[----:B------:R-:W-:Y:S02]  /*42c0*/  FSEL R97, R32, -INF , P0 ;  /* 0xff80000020617808 */ /* 0x000fe40000000000 */
[----:B------:R-:W-:Y:S01]  /*42d0*/  FMNMX.FTZ R2, R99, R2, !PT ;  /* 0x0000000263027209 */ /* 0x000fe20007810000 */
[----:B------:R-:W-:Y:S01]  /*42e0*/  LDSM.16.MT88.4 R32, [R227] ;  /* 0x00000000e320783b */ /* 0x000fe20000004200 */
[C---:B------:R-:W-:Y:S02]  /*42f0*/  ISETP.GT.AND P0, PT, R0.reuse, 0x50, PT ;  /* 0x000000500000780c */ /* 0x040fe40003f04270 */
[----:B------:R-:W-:Y:S02]  /*4300*/  FSEL R98, R29, -INF , P5 ;  /* 0xff8000001d627808 */ /* 0x000fe40002800000 */
[----:B------:R-:W-:Y:S02]  /*4310*/  FMNMX.FTZ R2, R97, R2, !PT ;  /* 0x0000000261027209 */ /* 0x000fe40007810000 */
[----:B------:R-:W-:-:S02]  /*4320*/  ISETP.GT.AND P5, PT, R0, 0x51, PT ;  /* 0x000000510000780c */ /* 0x000fc40003fa4270 */
[----:B------:R-:W-:Y:S02]  /*4330*/  FSEL R92, R28, -INF , P0 ;  /* 0xff8000001c5c7808 */ /* 0x000fe40000000000 */
[----:B------:R-:W-:Y:S02]  /*4340*/  FMNMX.FTZ R2, R98, R2, !PT ;  /* 0x0000000262027209 */ /* 0x000fe40007810000 */
[----:B------:R-:W-:Y:S02]  /*4350*/  ISETP.GT.AND P0, PT, R0, 0x58, PT ;  /* 0x000000580000780c */ /* 0x000fe40003f04270 */
[----:B------:R-:W-:Y:S02]  /*4360*/  FSEL R113, R27, -INF , P5 ;  /* 0xff8000001b717808 */ /* 0x000fe40002800000 */
[----:B------:R-:W-:Y:S02]  /*4370*/  FMNMX.FTZ R2, R92, R2, !PT ;  /* 0x000000025c027209 */ /* 0x000fe40007810000 */
[----:B------:R-:W-:-:S02]  /*4380*/  ISETP.GT.AND P5, PT, R0, 0x59, PT ;  /* 0x000000590000780c */ /* 0x000fc40003fa4270 */
[----:B------:R-:W-:Y:S02]  /*4390*/  FSEL R94, R26, -INF , P0 ;  /* 0xff8000001a5e7808 */ /* 0x000fe40000000000 */
[----:B------:R-:W-:Y:S02]  /*43a0*/  FMNMX.FTZ R0, R113, R2, !PT ;  /* 0x0000000271007209 */ /* 0x000fe40007810000 */
[----:B------:R-:W-:Y:S02]  /*43b0*/  FSEL R95, R23, -INF , P5 ;  /* 0xff800000175f7808 */ /* 0x000fe40002800000 */
        /* <DEDUP_REMOVED lines=11> */
[----:B------:R-:W-:-:S04]  /*4470*/  FFMA.FTZ R2, R4, c[0x0][0x2d0], -R0 ;  /* 0x0000b40004027a23 */ /* 0x000fc80000010800 */
[----:B------:R2:W-:Y:S01]  /*4480*/  MUFU.EX2 R71, R2 ;  /* 0x0000000200477308 */ /* 0x0005e20000000800 */
[----:B-1----:R-:W-:Y:S01]  /*4490*/  FMNMX.FTZ R100, R100, R3, !PT ;  /* 0x0000000364647209 */ /* 0x002fe20007810000 */
[--C-:B------:R-:W-:Y:S02]  /*44a0*/  FFMA.FTZ R3, R13, c[0x0][0x2d0], -R0.reuse ;  /* 0x0000b4000d037a23 */ /* 0x100fe40000010800 */
[----:B--2---:R-:W-:Y:S01]  /*44b0*/  FFMA.FTZ R2, R5, c[0x0][0x2d0], -R0 ;  /* 0x0000b40005027a23 */ /* 0x004fe20000010800 */
[----:B------:R-:W-:-:S03]  /*44c0*/  FSETP.NEU.FTZ.AND P0, PT, R100, -INF , PT ;  /* 0xff8000006400780b */ /* 0x000fc60003f1d000 */
[----:B------:R1:W-:Y:S08]  /*44d0*/  MUFU.EX2 R79, R3 ;  /* 0x00000003004f7308 */ /* 0x0003f00000000800 */
[----:B------:R2:W3:Y:S01]  /*44e0*/  MUFU.EX2 R70, R2 ;  /* 0x0000000200467308 */ /* 0x0004e20000000800 */
[----:B-1----:R-:W-:-:S07]  /*44f0*/  FFMA.FTZ R3, R14, c[0x0][0x2d0], -R0 ;  /* 0x0000b4000e037a23 */ /* 0x002fce0000010800 */
[----:B------:R-:W-:Y:S01]  /*4500*/  MUFU.EX2 R81, R3 ;  /* 0x0000000300517308 */ /* 0x000fe20000000800 */
[----:B--2---:R-:W-:-:S07]  /*4510*/  FFMA.FTZ R2, R6, c[0x0][0x2d0], -R0 ;  /* 0x0000b40006027a23 */ /* 0x004fce0000010800 */
[----:B------:R1:W-:Y:S02]  /*4520*/  MUFU.EX2 R77, R2 ;  /* 0x00000002004d7308 */ /* 0x0003e40000000800 */
[----:B-1----:R-:W-:Y:S01]  /*4530*/  FFMA.FTZ R2, R8, c[0x0][0x2d0], -R0 ;  /* 0x0000b40008027a23 */ /* 0x002fe20000010800 */
[----:B---3--:R-:W-:-:S05]  /*4540*/  F2FP.PACK_AB R8, R70, R71 ;  /* 0x000000474608723e */ /* 0x008fca00000000ff */
[----:B------:R1:W2:Y:S02]  /*4550*/  MUFU.EX2 R78, R2 ;  /* 0x00000002004e7308 */ /* 0x0002a40000000800 */
[----:B-1----:R-:W-:Y:S02]  /*4560*/  FFMA.FTZ R2, R12, c[0x0][0x2d0], -R0 ;  /* 0x0000b4000c027a23 */ /* 0x002fe40000010800 */
[----:B------:R-:W1:Y:S04]  /*4570*/  LDSM.16.MT88.4 R12, [R224] ;  /* 0x00000000e00c783b */ /* 0x000e680000004200 */
[----:B------:R3:W-:Y:S02]  /*4580*/  MUFU.EX2 R80, R2 ;  /* 0x0000000200507308 */ /* 0x0007e40000000800 */
[----:B---3--:R-:W-:-:S05]  /*4590*/  FMUL.FTZ R2, R100, c[0x0][0x2d0] ;  /* 0x0000b40064027a20 */ /* 0x008fca0000410000 */
[----:B------:R-:W-:-:S05]  /*45a0*/  FSEL R2, R2, RZ, P0 ;  /* 0x000000ff02027208 */ /* 0x000fca0000000000 */
[--C-:B------:R-:W-:Y:S02]  /*45b0*/  FFMA.FTZ R3, R7, c[0x0][0x2d0], -R2.reuse ;  /* 0x0000b40007037a23 */ /* 0x100fe40000010802 */
[----:B------:R-:W3:Y:S02]  /*45c0*/  LDSM.16.MT88.4 R4, [R228] ;  /* 0x00000000e404783b */ /* 0x000ee40000004200 */
[----:B------:R4:W-:Y:S02]  /*45d0*/  MUFU.EX2 R57, R3 ;  /* 0x0000000300397308 */ /* 0x0009e40000000800 */
[----:B----4-:R-:W-:-:S06]  /*45e0*/  FFMA.FTZ R3, R11, c[0x0][0x2d0], -R2 ;  /* 0x0000b4000b037a23 */ /* 0x010fcc0000010802 */
[----:B------:R4:W5:Y:S02]  /*45f0*/  MUFU.EX2 R56, R3 ;  /* 0x0000000300387308 */ /* 0x0009640000000800 */
[----:B----4-:R-:W-:Y:S01]  /*4600*/  FFMA.FTZ R3, R10, c[0x0][0x2d0], -R2 ;  /* 0x0000b4000a037a23 */ /* 0x010fe20000010802 */
[----:B--2---:R-:W-:-:S05]  /*4610*/  F2FP.PACK_AB R10, R78, R77 ;  /* 0x0000004d4e0a723e */ /* 0x004fca00000000ff */
[----:B------:R2:W-:Y:S02]  /*4620*/  MUFU.EX2 R58, R3 ;  /* 0x00000003003a7308 */ /* 0x0005e40000000800 */
[----:B--2---:R-:W-:Y:S01]  /*4630*/  FFMA.FTZ R3, R9, c[0x0][0x2d0], -R2 ;  /* 0x0000b40009037a23 */ /* 0x004fe20000010802 */
[----:B-----5:R-:W-:-:S05]  /*4640*/  F2FP.PACK_AB R9, R56, R57 ;  /* 0x000000393809723e */ /* 0x020fca00000000ff */
[----:B------:R2:W4:Y:S02]  /*4650*/  MUFU.EX2 R59, R3 ;  /* 0x00000003003b7308 */ /* 0x0005240000000800 */
[----:B--2---:R-:W-:Y:S01]  /*4660*/  FFMA.FTZ R3, R20, c[0x0][0x2d0], -R0 ;  /* 0x0000b40014037a23 */ /* 0x004fe20000010800 */
[----:B----4-:R-:W-:-:S05]  /*4670*/  F2FP.PACK_AB R11, R59, R58 ;  /* 0x0000003a3b0b723e */ /* 0x010fca00000000ff */
[----:B------:R2:W4:Y:S02]  /*4680*/  MUFU.EX2 R153, R3 ;  /* 0x0000000300997308 */ /* 0x0005240000000800 */
[C---:B-1----:R-:W-:Y:S08]  /*4690*/  HMMA.16816.F32 R36, R8.reuse, R14, RZ ;  /* 0x0000000e0824723c */ /* 0x042ff000000018ff */
[----:B------:R-:W-:Y:S01]  /*46a0*/  HMMA.16816.F32 R48, R8, R12, RZ ;  /* 0x0000000c0830723c */ /* 0x000fe200000018ff */
[----:B--2---:R-:W-:-:S04]  /*46b0*/  FFMA.FTZ R3, R16, c[0x0][0x2d0], -R2 ;  /* 0x0000b40010037a23 */ /* 0x004fc80000010802 */
[----:B------:R1:W-:Y:S03]  /*46c0*/  MUFU.EX2 R69, R3 ;  /* 0x0000000300457308 */ /* 0x0003e60000000800 */
[C---:B---3--:R-:W-:Y:S07]  /*46d0*/  HMMA.16816.F32 R28, R8.reuse, R4, RZ ;  /* 0x00000004081c723c */ /* 0x048fee00000018ff */
[----:B------:R-:W-:Y:S01]  /*46e0*/  F2FP.PACK_AB R4, R79, R80 ;  /* 0x000000504f04723e */ /* 0x000fe200000000ff */
[----:B------:R-:W-:Y:S01]  /*46f0*/  HMMA.16816.F32 R24, R8, R6, RZ ;  /* 0x000000060818723c */ /* 0x000fe200000018ff */
[----:B-1----:R-:W-:-:S07]  /*4700*/  FFMA.FTZ R3, R19, c[0x0][0x2d0], -R2 ;  /* 0x0000b40013037a23 */ /* 0x002fce0000010802 */
[C---:B------:R-:W-:Y:S01]  /*4710*/  HMMA.16816.F32 R20, R8.reuse, R32, RZ ;  /* 0x000000200814723c */ /* 0x040fe200000018ff */
[----:B----4-:R-:W-:Y:S01]  /*4720*/  F2FP.PACK_AB R6, R153, R81 ;  /* 0x000000519906723e */ /* 0x010fe200000000ff */
[----:B------:R1:W2:Y:S06]  /*4730*/  MUFU.EX2 R68, R3 ;  /* 0x0000000300447308 */ /* 0x0002ac0000000800 */
[----:B------:R-:W-:Y:S01]  /*4740*/  HMMA.16816.F32 R12, R8, R60, RZ ;  /* 0x0000003c080c723c */ /* 0x000fe200000018ff */
[----:B-1----:R-:W-:Y:S01]  /*4750*/  FFMA.FTZ R3, R18, c[0x0][0x2d0], -R2 ;  /* 0x0000b40012037a23 */ /* 0x002fe20000010802 */
[----:B--2---:R-:W-:-:S03]  /*4760*/  F2FP.PACK_AB R5, R68, R69 ;  /* 0x000000454405723e */ /* 0x004fc600000000ff */
[----:B------:R1:W-:Y:S02]  /*4770*/  MUFU.EX2 R76, R3 ;  /* 0x00000003004c7308 */ /* 0x0003e40000000800 */
[----:B-1----:R-:W-:Y:S02]  /*4780*/  FFMA.FTZ R3, R17, c[0x0][0x2d0], -R2 ;  /* 0x0000b40011037a23 */ /* 0x002fe40000010802 */
[----:B------:R-:W-:Y:S01]  /*4790*/  HMMA.16816.F32 R16, R8, R34, RZ ;  /* 0x000000220810723c */ /* 0x000fe200000018ff */
[----:B------:R-:W1:Y:S03]  /*47a0*/  LDSM.16.MT88.4 R32, [R224+0x3800] ;  /* 0x00380000e020783b */ /* 0x000e660000004200 */
[----:B------:R-:W2:Y:S02]  /*47b0*/  MUFU.EX2 R152, R3 ;  /* 0x0000000300987308 */ /* 0x000ea40000000800 */
[----:B--2---:R-:W-:Y:S01]  /*47c0*/  F2FP.PACK_AB R7, R152, R76 ;  /* 0x0000004c9807723e */ /* 0x004fe200000000ff */
[----:B------:R-:W-:-:S06]  /*47d0*/  FADD.FTZ R3, R71, R70 ;  /* 0x0000004647037221 */ /* 0x000fcc0000010000 */
[C---:B------:R-:W-:Y:S01]  /*47e0*/  HMMA.16816.F32 R144, R4.reuse, R66, R36 ;  /* 0x000000420490723c */ /* 0x040fe20000001824 */
[----:B------:R-:W2:Y:S07]  /*47f0*/  LDSM.16.MT88.4 R36, [R227+0x3000] ;  /* 0x00300000e324783b */ /* 0x000eae0000004200 */
[C---:B------:R-:W-:Y:S01]  /*4800*/  HMMA.16816.F32 R216, R4.reuse, R64, R48 ;  /* 0x0000004004d8723c */ /* 0x040fe20000001830 */
[----:B------:R-:W3:Y:S07]  /*4810*/  LDSM.16.MT88.4 R48, [R228+0x3800] ;  /* 0x00380000e430783b */ /* 0x000eee0000004200 */
[C---:B------:R-:W-:Y:S01]  /*4820*/  HMMA.16816.F32 R212, R4.reuse, R44, R28 ;  /* 0x0000002c04d4723c */ /* 0x040fe2000000181c */
[----:B------:R-:W-:Y:S07]  /*4830*/  LDSM.16.MT88.4 R28, [R227+0x3800] ;  /* 0x00380000e31c783b */ /* 0x000fee0000004200 */
[C---:B------:R-:W-:Y:S08]  /*4840*/  HMMA.16816.F32 R64, R4.reuse, R46, R24 ;  /* 0x0000002e0440723c */ /* 0x040ff00000001818 */
[C---:B------:R-:W-:Y:S08]  /*4850*/  HMMA.16816.F32 R208, R4.reuse, R40, R20 ;  /* 0x0000002804d0723c */ /* 0x040ff00000001814 */
[----:B------:R-:W-:Y:S01]  /*4860*/  HMMA.16816.F32 R44, R4, R42, R16 ;  /* 0x0000002a042c723c */ /* 0x000fe20000001810 */
[----:B------:R-:W4:Y:S07]  /*4870*/  LDSM.16.MT88.4 R40, [R230+0x3000] ;  /* 0x00300000e628783b */ /* 0x000f2e0000004200 */
[C---:B------:R-:W-:Y:S08]  /*4880*/  HMMA.16816.F32 R20, R8.reuse, R52, RZ ;  /* 0x000000340814723c */ /* 0x040ff000000018ff */
[----:B------:R-:W-:Y:S08]  /*4890*/  HMMA.16816.F32 R16, R8, R54, RZ ;  /* 0x000000360810723c */ /* 0x000ff000000018ff */
[----:B------:R-:W-:Y:S07]  /*48a0*/  HMMA.16816.F32 R164, R4, R72, R12 ;  /* 0x0000004804a4723c */ /* 0x000fee000000180c */
[----:B------:R-:W-:Y:S01]  /*48b0*/  IMAD.MOV.U32 R73, RZ, RZ, R93 ;  /* 0x000000ffff497224 */ /* 0x000fe200078e005d */
[----:B------:R-:W-:Y:S01]  /*48c0*/  HMMA.16816.F32 R12, R8, R84, RZ ;  /* 0x00000054080c723c */ /* 0x000fe200000018ff */
[----:B------:R-:W-:-:S07]  /*48d0*/  IMAD.MOV.U32 R72, RZ, RZ, R92 ;  /* 0x000000ffff487224 */ /* 0x000fce00078e005c */
[C---:B-1----:R-:W-:Y:S08]  /*48e0*/  HMMA.16816.F32 R140, R4.reuse, R32, R20 ;  /* 0x00000020048c723c */ /* 0x042ff00000001814 */
[----:B------:R-:W-:Y:S01]  /*48f0*/  HMMA.16816.F32 R132, R4, R34, R16 ;  /* 0x000000220484723c */ /* 0x000fe20000001810 */
[----:B------:R-:W1:Y:S07]  /*4900*/  LDSM.16.MT88.4 R32, [R230+0x3800] ;  /* 0x00380000e620783b */ /* 0x000e6e0000004200 */
[C---:B--2---:R-:W-:Y:S08]  /*4910*/  HMMA.16816.F32 R20, R8.reuse, R36, RZ ;  /* 0x000000240814723c */ /* 0x044ff000000018ff */
[----:B------:R-:W-:Y:S01]  /*4920*/  HMMA.16816.F32 R16, R8, R38, RZ ;  /* 0x000000260810723c */ /* 0x000fe200000018ff */
[----:B------:R-:W2:Y:S07]  /*4930*/  LDSM.16.MT88.4 R36, [R224+0x6000] ;  /* 0x00600000e024783b */ /* 0x000eae0000004200 */
[----:B---3--:R-:W-:Y:S08]  /*4940*/  HMMA.16816.F32 R136, R4, R48, R12 ;  /* 0x000000300488723c */ /* 0x008ff0000000180c */
[C---:B----4-:R-:W-:Y:S07]  /*4950*/  HMMA.16816.F32 R12, R8.reuse, R40, RZ ;  /* 0x00000028080c723c */ /* 0x050fee00000018ff */
[----:B------:R-:W-:Y:S01]  /*4960*/  IMAD.MOV.U32 R41, RZ, RZ, R115 ;  /* 0x000000ffff297224 */ /* 0x000fe200078e0073 */
[----:B------:R-:W-:Y:S01]  /*4970*/  HMMA.16816.F32 R24, R8, R62, RZ ;  /* 0x0000003e0818723c */ /* 0x000fe200000018ff */
[----:B------:R-:W-:-:S07]  /*4980*/  IMAD.MOV.U32 R40, RZ, RZ, R114 ;  /* 0x000000ffff287224 */ /* 0x000fce00078e0072 */
[C---:B------:R-:W-:Y:S01]  /*4990*/  HMMA.16816.F32 R128, R4.reuse, R28, R20 ;  /* 0x0000001c0480723c */ /* 0x040fe20000001814 */
[----:B------:R-:W3:Y:S07]  /*49a0*/  LDSM.16.MT88.4 R20, [R224+0x6800] ;  /* 0x00680000e014783b */ /* 0x000eee0000004200 */
[C---:B-1----:R-:W-:Y:S07]  /*49b0*/  HMMA.16816.F32 R148, R4.reuse, R32, R12 ;  /* 0x000000200494723c */ /* 0x042fee000000180c */
[----:B------:R-:W-:Y:S01]  /*49c0*/  IMAD.MOV.U32 R33, RZ, RZ, R113 ;  /* 0x000000ffff217224 */ /* 0x000fe200078e0071 */
[----:B------:R-:W-:Y:S01]  /*49d0*/  HMMA.16816.F32 R60, R4, R74, R24 ;  /* 0x0000004a043c723c */ /* 0x000fe20000001818 */
[----:B------:R-:W-:-:S07]  /*49e0*/  IMAD.MOV.U32 R32, RZ, RZ, R112 ;  /* 0x000000ffff207224 */ /* 0x000fce00078e0070 */
[C---:B--2---:R-:W-:Y:S07]  /*49f0*/  HMMA.16816.F32 R12, R8.reuse, R36, RZ ;  /* 0x00000024080c723c */ /* 0x044fee00000018ff */
[----:B------:R-:W-:Y:S01]  /*4a00*/  IMAD.MOV.U32 R37, RZ, RZ, R105 ;  /* 0x000000ffff257224 */ /* 0x000fe200078e0069 */
[----:B------:R-:W-:Y:S01]  /*4a10*/  HMMA.16816.F32 R24, R8, R86, RZ ;  /* 0x000000560818723c */ /* 0x000fe200000018ff */
[----:B------:R-:W-:-:S07]  /*4a20*/  IMAD.MOV.U32 R36, RZ, RZ, R104 ;  /* 0x000000ffff247224 */ /* 0x000fce00078e0068 */
[C---:B------:R-:W-:Y:S08]  /*4a30*/  HMMA.16816.F32 R120, R4.reuse, R30, R16 ;  /* 0x0000001e0478723c */ /* 0x040ff00000001810 */
[C---:B---3--:R-:W-:Y:S08]  /*4a40*/  HMMA.16816.F32 R116, R4.reuse, R20, R12 ;  /* 0x000000140474723c */ /* 0x048ff0000000180c */
[----:B------:R-:W-:Y:S01]  /*4a50*/  HMMA.16816.F32 R124, R4, R50, R24 ;  /* 0x00000032047c723c */ /* 0x000fe20000001818 */
[----:B------:R-:W1:Y:S07]  /*4a60*/  LDSM.16.MT88.4 R24, [R228+0x6000] ;  /* 0x00600000e418783b */ /* 0x000e6e0000004200 */
[C---:B------:R-:W-:Y:S07]  /*4a70*/  HMMA.16816.F32 R12, R8.reuse, R38, RZ ;  /* 0x00000026080c723c */ /* 0x040fee00000018ff */
[----:B------:R-:W-:Y:S01]  /*4a80*/  IMAD.MOV.U32 R39, RZ, RZ, R109 ;  /* 0x000000ffff277224 */ /* 0x000fe200078e006d */
[----:B------:R-:W-:Y:S01]  /*4a90*/  HMMA.16816.F32 R16, R8, R42, RZ ;  /* 0x0000002a0810723c */ /* 0x000fe200000018ff */
[----:B------:R-:W-:-:S06]  /*4aa0*/  IMAD.MOV.U32 R38, RZ, RZ, R98 ;  /* 0x000000ffff267224 */ /* 0x000fcc00078e0062 */
[----:B------:R-:W-:Y:S02]  /*4ab0*/  IMAD.MOV.U32 R43, RZ, RZ, R107 ;  /* 0x000000ffff2b7224 */ /* 0x000fe400078e006b */
[----:B------:R-:W-:-:S07]  /*4ac0*/  IMAD.MOV.U32 R42, RZ, RZ, R106 ;  /* 0x000000ffff2a7224 */ /* 0x000fce00078e006a */
[C---:B------:R-:W-:Y:S01]  /*4ad0*/  HMMA.16816.F32 R112, R4.reuse, R22, R12 ;  /* 0x000000160470723c */ /* 0x040fe2000000180c */
[----:B------:R-:W2:Y:S06]  /*4ae0*/  LDSM.16.MT88.4 R20, [R228+0x6800] ;  /* 0x00680000e414783b */ /* 0x000eac0000004200 */
[----:B------:R-:W-:Y:S01]  /*4af0*/  FADD.FTZ R12, R77, R3 ;  /* 0x000000034d0c7221 */ /* 0x000fe20000010000 */
[----:B------:R-:W-:Y:S07]  /*4b00*/  HMMA.16816.F32 R104, R4, R34, R16 ;  /* 0x000000220468723c */ /* 0x000fee0000001810 */
[----:B------:R-:W-:-:S02]  /*4b10*/  FADD.FTZ R16, R57, R56 ;  /* 0x0000003839107221 */ /* 0x000fc40000010000 */
[----:B------:R-:W-:Y:S02]  /*4b20*/  IMAD.MOV.U32 R35, RZ, RZ, R111 ;  /* 0x000000ffff237224 */ /* 0x000fe400078e006f */
[----:B------:R-:W-:Y:S02]  /*4b30*/  FADD.FTZ R3, R58, R16 ;  /* 0x000000103a037221 */ /* 0x000fe40000010000 */
[----:B------:R-:W-:Y:S02]  /*4b40*/  FADD.FTZ R16, R78, R12 ;  /* 0x0000000c4e107221 */ /* 0x000fe40000010000 */
[----:B-1----:R-:W-:Y:S01]  /*4b50*/  HMMA.16816.F32 R12, R8, R24, RZ ;  /* 0x00000018080c723c */ /* 0x002fe200000018ff */
[----:B------:R-:W-:Y:S02]  /*4b60*/  IMAD.MOV.U32 R34, RZ, RZ, R110 ;  /* 0x000000ffff227224 */ /* 0x000fe400078e006e */
[----:B------:R-:W-:Y:S02]  /*4b70*/  IMAD.MOV.U32 R56, RZ, RZ, R108 ;  /* 0x000000ffff387224 */ /* 0x000fe400078e006c */
[----:B------:R-:W-:-:S02]  /*4b80*/  IMAD.MOV.U32 R57, RZ, RZ, R99 ;  /* 0x000000ffff397224 */ /* 0x000fc400078e0063 */
[----:B------:R-:W-:Y:S02]  /*4b90*/  IMAD.MOV.U32 R58, RZ, RZ, R97 ;  /* 0x000000ffff3a7224 */ /* 0x000fe400078e0061 */
[----:B------:R-:W-:Y:S02]  /*4ba0*/  FADD.FTZ R3, R59, R3 ;  /* 0x000000033b037221 */ /* 0x000fe40000010000 */
[----:B------:R-:W-:Y:S02]  /*4bb0*/  IMAD.MOV.U32 R59, RZ, RZ, R95 ;  /* 0x000000ffff3b7224 */ /* 0x000fe400078e005f */
[----:B------:R-:W-:-:S04]  /*4bc0*/  FADD.FTZ R3, R69, R3 ;  /* 0x0000000345037221 */ /* 0x000fc80000010000 */
[----:B------:R-:W-:-:S07]  /*4bd0*/  FADD.FTZ R3, R68, R3 ;  /* 0x0000000344037221 */ /* 0x000fce0000010000 */
[----:B--2---:R-:W-:Y:S07]  /*4be0*/  HMMA.16816.F32 R108, R4, R20, R12 ;  /* 0x00000014046c723c */ /* 0x004fee000000180c */
[----:B------:R-:W-:Y:S02]  /*4bf0*/  FADD.FTZ R12, R80, R16 ;  /* 0x00000010500c7221 */ /* 0x000fe40000010000 */
[----:B------:R-:W-:Y:S02]  /*4c00*/  IMAD.MOV.U32 R80, RZ, RZ, R94 ;  /* 0x000000ffff507224 */ /* 0x000fe400078e005e */
[----:B------:R-:W-:-:S02]  /*4c10*/  FADD.FTZ R16, R79, R12 ;  /* 0x0000000c4f107221 */ /* 0x000fc40000010000 */
[----:B------:R-:W-:Y:S01]  /*4c20*/  HMMA.16816.F32 R12, R8, R26, RZ ;  /* 0x0000001a080c723c */ /* 0x000fe200000018ff */
[----:B------:R-:W1:Y:S01]  /*4c30*/  LDSM.16.MT88.4 R24, [R227+0x6000] ;  /* 0x00600000e318783b */ /* 0x000e620000004200 */
[----:B------:R-:W-:Y:S02]  /*4c40*/  FADD.FTZ R21, R76, R3 ;  /* 0x000000034c157221 */ /* 0x000fe40000010000 */
[----:B------:R-:W-:Y:S11]  /*4c50*/  FFMA.FTZ R3, R90, c[0x0][0x2d0], -R0 ;  /* 0x0000b4005a037a23 */ /* 0x000ff60000010800 */
[----:B------:R-:W-:Y:S09]  /*4c60*/  @!UPT UIADD3 URZ, URZ, URZ, URZ ;  /* 0x0000003f3f3ff290 */ /* 0x000ff2000fffe03f */
[----:B------:R-:W-:Y:S07]  /*4c70*/  HMMA.16816.F32 R96, R4, R22, R12 ;  /* 0x000000160460723c */ /* 0x000fee000000180c */
[----:B------:R-:W-:Y:S02]  /*4c80*/  FADD.FTZ R22, R81, R16 ;  /* 0x0000001051167221 */ /* 0x000fe40000010000 */
[----:B------:R-:W2:Y:S01]  /*4c90*/  LDSM.16.MT88.4 R16, [R227+0x6800] ;  /* 0x00680000e310783b */ /* 0x000ea20000004200 */
[----:B------:R-:W-:Y:S01]  /*4ca0*/  IMAD.MOV.U32 R23, RZ, RZ, R58 ;  /* 0x000000ffff177224 */ /* 0x000fe200078e003a */
[----:B-1----:R-:W-:Y:S11]  /*4cb0*/  HMMA.16816.F32 R12, R8, R24, RZ ;  /* 0x00000018080c723c */ /* 0x002ff600000018ff */
[----:B------:R-:W-:Y:S11]  /*4cc0*/  @!UPT UIADD3 URZ, URZ, URZ, URZ ;  /* 0x0000003f3f3ff290 */ /* 0x000ff6000fffe03f */
[----:B------:R-:W-:Y:S02]  /*4cd0*/  @!UPT UIADD3 URZ, URZ, URZ, URZ ;  /* 0x0000003f3f3ff290 */ /* 0x000fe4000fffe03f */
[----:B--2---:R-:W-:Y:S08]  /*4ce0*/  HMMA.16816.F32 R92, R4, R16, R12 ;  /* 0x00000010045c723c */ /* 0x004ff0000000180c */
[----:B------:R-:W-:Y:S11]  /*4cf0*/  HMMA.16816.F32 R12, R8, R26, RZ ;  /* 0x0000001a080c723c */ /* 0x000ff600000018ff */
[----:B------:R-:W-:Y:S11]  /*4d00*/  @!UPT UIADD3 URZ, URZ, URZ, URZ ;  /* 0x0000003f3f3ff290 */ /* 0x000ff6000fffe03f */
[----:B------:R-:W-:Y:S02]  /*4d10*/  @!UPT UIADD3 URZ, URZ, URZ, URZ ;  /* 0x0000003f3f3ff290 */ /* 0x000fe4000fffe03f */
[----:B------:R-:W-:Y:S01]  /*4d20*/  HMMA.16816.F32 R84, R4, R18, R12 ;  /* 0x000000120454723c */ /* 0x000fe2000000180c */
[----:B------:R-:W1:Y:S07]  /*4d30*/  LDSM.16.MT88.4 R12, [R230+0x6000] ;  /* 0x00600000e60c783b */ /* 0x000e6e0000004200 */
[C---:B-1----:R-:W-:Y:S08]  /*4d40*/  HMMA.16816.F32 R16, R8.reuse, R12, RZ ;  /* 0x0000000c0810723c */ /* 0x042ff000000018ff */
[----:B------:R-:W-:Y:S01]  /*4d50*/  HMMA.16816.F32 R8, R8, R14, RZ ;  /* 0x0000000e0808723c */ /* 0x000fe200000018ff */
[----:B------:R-:W1:Y:S11]  /*4d60*/  LDSM.16.MT88.4 R12, [R230+0x6800] ;  /* 0x00680000e60c783b */ /* 0x000e760000004200 */
[----:B------:R-:W-:Y:S04]  /*4d70*/  @!UPT UIADD3 URZ, URZ, URZ, URZ ;  /* 0x0000003f3f3ff290 */ /* 0x000fe8000fffe03f */
[C---:B-1----:R-:W-:Y:S01]  /*4d80*/  HMMA.16816.F32 R28, R4.reuse, R12, R16 ;  /* 0x0000000c041c723c */ /* 0x042fe20000001810 */
[----:B------:R1:W-:Y:S07]  /*4d90*/  MUFU.EX2 R13, R3 ;  /* 0x00000003000d7308 */ /* 0x0003ee0000000800 */
[----:B------:R-:W-:Y:S01]  /*4da0*/  HMMA.16816.F32 R24, R4, R14, R8 ;  /* 0x0000000e0418723c */ /* 0x000fe20000001808 */
[----:B------:R-:W2:Y:S01]  /*4db0*/  LDSM.16.MT88.4 R8, [R224+0x1000] ;  /* 0x00100000e008783b */ /* 0x000ea20000004200 */
[----:B-1----:R-:W-:-:S04]  /*4dc0*/  FFMA.FTZ R3, R91, c[0x0][0x2d0], -R0 ;  /* 0x0000b4005b037a23 */ /* 0x002fc80000010800 */
[----:B------:R1:W3:Y:S02]  /*4dd0*/  MUFU.EX2 R17, R3 ;  /* 0x0000000300117308 */ /* 0x0002e40000000800 */
[----:B-1----:R-:W-:Y:S01]  /*4de0*/  FFMA.FTZ R3, R102, c[0x0][0x2d0], -R0 ;  /* 0x0000b40066037a23 */ /* 0x002fe20000010800 */
[----:B---3--:R-:W-:Y:S01]  /*4df0*/  F2FP.PACK_AB R4, R17, R13 ;  /* 0x0000000d1104723e */ /* 0x008fe200000000ff */
[----:B------:R-:W-:-:S04]  /*4e00*/  IMAD.MOV.U32 R102, RZ, RZ, R39 ;  /* 0x000000ffff667224 */ /* 0x000fc800078e0027 */
[----:B------:R1:W-:Y:S02]  /*4e10*/  MUFU.EX2 R16, R3 ;  /* 0x0000000300107308 */ /* 0x0003e40000000800 */
[----:B-1----:R-:W-:Y:S02]  /*4e20*/  FFMA.FTZ R3, R103, c[0x0][0x2d0], -R0 ;  /* 0x0000b40067037a23 */ /* 0x002fe40000010800 */
[----:B------:R-:W-:-:S04]  /*4e30*/  IMAD.MOV.U32 R103, RZ, RZ, R38 ;  /* 0x000000ffff677224 */ /* 0x000fc800078e0026 */
[----:B------:R1:W3:Y:S02]  /*4e40*/  MUFU.EX2 R20, R3 ;  /* 0x0000000300147308 */ /* 0x0002e40000000800 */
[----:B-1----:R-:W-:Y:S01]  /*4e50*/  FFMA.FTZ R3, R89, c[0x0][0x2d0], -R2 ;  /* 0x0000b40059037a23 */ /* 0x002fe20000010802 */
[----:B---3--:R-:W-:-:S05]  /*4e60*/  F2FP.PACK_AB R6, R20, R16 ;  /* 0x000000101406723e */ /* 0x008fca00000000ff */
[----:B------:R1:W-:Y:S02]  /*4e70*/  MUFU.EX2 R12, R3 ;  /* 0x00000003000c7308 */ /* 0x0003e40000000800 */
        /* <DEDUP_REMOVED lines=8> */
[----:B------:R-:W-:-:S05]  /*4f00*/  FFMA.FTZ R3, R222, c[0x0][0x2d0], -R0 ;  /* 0x0000b400de037a23 */ /* 0x000fca0000010800 */
[----:B------:R1:W-:Y:S01]  /*4f10*/  MUFU.EX2 R15, R3 ;  /* 0x00000003000f7308 */ /* 0x0003e20000000800 */
[C---:B--2---:R-:W-:Y:S07]  /*4f20*/  HMMA.16816.F32 R76, R4.reuse, R8, R216 ;  /* 0x00000008044c723c */ /* 0x044fee00000018d8 */
[----:B------:R-:W-:Y:S01]  /*4f30*/  IMAD.MOV.U32 R218, RZ, RZ, R72 ;  /* 0x000000ffffda7224 */ /* 0x000fe200078e0048 */
[----:B------:R-:W-:Y:S01]  /*4f40*/  HMMA.16816.F32 R52, R4, R10, R144 ;  /* 0x0000000a0434723c */ /* 0x000fe20000001890 */
[----:B------:R-:W2:Y:S01]  /*4f50*/  LDSM.16.MT88.4 R8, [R228+0x1000] ;  /* 0x00100000e408783b */ /* 0x000ea20000004200 */
[----:B------:R-:W-:-:S02]  /*4f60*/  IMAD.MOV.U32 R219, RZ, RZ, R73 ;  /* 0x000000ffffdb7224 */ /* 0x000fc400078e0049 */
[----:B------:R-:W-:Y:S02]  /*4f70*/  IMAD.MOV.U32 R217, RZ, RZ, R59 ;  /* 0x000000ffffd97224 */ /* 0x000fe400078e003b */
[----:B------:R-:W-:Y:S02]  /*4f80*/  IMAD.MOV.U32 R216, RZ, RZ, R57 ;  /* 0x000000ffffd87224 */ /* 0x000fe400078e0039 */
[----:B-1----:R-:W-:Y:S01]  /*4f90*/  FFMA.FTZ R3, R223, c[0x0][0x2d0], -R0 ;  /* 0x0000b400df037a23 */ /* 0x002fe20000010800 */
[C---:B--2---:R-:W-:Y:S07]  /*4fa0*/  HMMA.16816.F32 R72, R4.reuse, R8, R212 ;  /* 0x000000080448723c */ /* 0x044fee00000018d4 */
[----:B------:R-:W-:Y:S01]  /*4fb0*/  IMAD.MOV.U32 R214, RZ, RZ, R34 ;  /* 0x000000ffffd67224 */ /* 0x000fe200078e0022 */
[----:B------:R-:W-:Y:S01]  /*4fc0*/  HMMA.16816.F32 R48, R4, R10, R64 ;  /* 0x0000000a0430723c */ /* 0x000fe20000001840 */
[----:B------:R-:W1:Y:S01]  /*4fd0*/  LDSM.16.MT88.4 R8, [R227+0x1000] ;  /* 0x00100000e308783b */ /* 0x000e620000004200 */
[----:B------:R-:W-:-:S02]  /*4fe0*/  IMAD.MOV.U32 R213, RZ, RZ, R35 ;  /* 0x000000ffffd57224 */ /* 0x000fc400078e0023 */
[----:B------:R-:W-:Y:S02]  /*4ff0*/  IMAD.MOV.U32 R215, RZ, RZ, R56 ;  /* 0x000000ffffd77224 */ /* 0x000fe400078e0038 */
[----:B------:R-:W-:Y:S02]  /*5000*/  IMAD.MOV.U32 R212, RZ, RZ, R36 ;  /* 0x000000ffffd47224 */ /* 0x000fe400078e0024 */
[--C-:B------:R-:W-:Y:S02]  /*5010*/  FFMA.FTZ R222, R214, c[0x0][0x2d0], -R0.reuse ;  /* 0x0000b400d6de7a23 */ /* 0x100fe40000010800 */
[----:B------:R-:W-:Y:S01]  /*5020*/  FFMA.FTZ R223, R215, c[0x0][0x2d0], -R0 ;  /* 0x0000b400d7df7a23 */ /* 0x000fe20000010800 */
[C---:B-1----:R-:W-:Y:S07]  /*5030*/  HMMA.16816.F32 R68, R4.reuse, R8, R208 ;  /* 0x000000080444723c */ /* 0x042fee00000018d0 */
[----:B------:R-:W-:Y:S01]  /*5040*/  IMAD.MOV.U32 R208, RZ, RZ, R42 ;  /* 0x000000ffffd07224 */ /* 0x000fe200078e002a */
[----:B------:R-:W-:Y:S01]  /*5050*/  HMMA.16816.F32 R44, R4, R10, R44 ;  /* 0x0000000a042c723c */ /* 0x000fe2000000182c */
[----:B------:R-:W1:Y:S01]  /*5060*/  LDSM.16.MT88.4 R8, [R230+0x1000] ;  /* 0x00100000e608783b */ /* 0x000e620000004200 */
[----:B------:R-:W-:-:S02]  /*5070*/  IMAD.MOV.U32 R211, RZ, RZ, R33 ;  /* 0x000000ffffd37224 */ /* 0x000fc400078e0021 */
[----:B------:R-:W-:Y:S02]  /*5080*/  IMAD.MOV.U32 R209, RZ, RZ, R37 ;  /* 0x000000ffffd17224 */ /* 0x000fe400078e0025 */
[----:B------:R-:W-:Y:S02]  /*5090*/  IMAD.MOV.U32 R210, RZ, RZ, R80 ;  /* 0x000000ffffd27224 */ /* 0x000fe400078e0050 */
[----:B-1----:R-:W-:Y:S07]  /*50a0*/  HMMA.16816.F32 R64, R4, R8, R164 ;  /* 0x000000080440723c */ /* 0x002fee00000018a4 */
[----:B------:R-:W-:-:S02]  /*50b0*/  IMAD.MOV.U32 R167, RZ, RZ, R43 ;  /* 0x000000ffffa77224 */ /* 0x000fc400078e002b */
[----:B------:R-:W-:Y:S02]  /*50c0*/  IMAD.MOV.U32 R164, RZ, RZ, R40 ;  /* 0x000000ffffa47224 */ /* 0x000fe400078e0028 */
[----:B------:R-:W-:Y:S02]  /*50d0*/  IMAD.MOV.U32 R165, RZ, RZ, R41 ;  /* 0x000000ffffa57224 */ /* 0x000fe400078e0029 */
[----:B------:R-:W-:Y:S01]  /*50e0*/  HMMA.16816.F32 R40, R4, R10, R60 ;  /* 0x0000000a0428723c */ /* 0x000fe2000000183c */
[----:B------:R-:W1:Y:S01]  /*50f0*/  LDSM.16.MT88.4 R8, [R224+0x4000] ;  /* 0x00400000e008783b */ /* 0x000e620000004200 */
[----:B------:R-:W-:-:S06]  /*5100*/  IMAD.MOV.U32 R166, RZ, RZ, R32 ;  /* 0x000000ffffa67224 */ /* 0x000fcc00078e0020 */
[C---:B-1----:R-:W-:Y:S08]  /*5110*/  HMMA.16816.F32 R60, R4.reuse, R8, R140 ;  /* 0x00000008043c723c */ /* 0x042ff0000000188c */
[C---:B------:R-:W-:Y:S01]  /*5120*/  HMMA.16816.F32 R32, R4.reuse, R10, R132 ;  /* 0x0000000a0420723c */ /* 0x040fe20000001884 */
[----:B------:R-:W1:Y:S07]  /*5130*/  LDSM.16.MT88.4 R8, [R228+0x4000] ;  /* 0x00400000e408783b */ /* 0x000e6e0000004200 */
        /* <DEDUP_REMOVED lines=19> */
[----:B------:R-:W-:Y:S01]  /*5270*/  HMMA.16816.F32 R28, R4, R10, R24 ;  /* 0x0000000a041c723c */ /* 0x000fe20000001818 */
[----:B------:R1:W2:Y:S01]  /*5280*/  MUFU.EX2 R26, R3 ;  /* 0x00000003001a7308 */ /* 0x0002a20000000800 */
[----:B------:R-:W3:Y:S05]  /*5290*/  LDSM.16.MT88.4 R8, [R224+0x1800] ;  /* 0x00180000e008783b */ /* 0x000eea0000004200 */
[----:B------:R-:W-:-:S02]  /*52a0*/  FFMA.FTZ R4, R154, c[0x0][0x2d0], -R2 ;  /* 0x0000b4009a047a23 */ /* 0x000fc40000010802 */
[----:B------:R-:W-:Y:S02]  /*52b0*/  FADD.FTZ R5, R152, R21 ;  /* 0x0000001598057221 */ /* 0x000fe40000010000 */
[----:B------:R4:W-:Y:S01]  /*52c0*/  MUFU.EX2 R25, R4 ;  /* 0x0000000400197308 */ /* 0x0009e20000000800 */
[--C-:B------:R-:W-:Y:S02]  /*52d0*/  FFMA.FTZ R21, R209, c[0x0][0x2d0], -R0.reuse ;  /* 0x0000b400d1157a23 */ /* 0x100fe40000010800 */
[----:B------:R-:W-:Y:S02]  /*52e0*/  FADD.FTZ R5, R12, R5 ;  /* 0x000000050c057221 */ /* 0x000fe40000010000 */
[--C-:B------:R-:W-:Y:S02]  /*52f0*/  FFMA.FTZ R12, R166, c[0x0][0x2d0], -R0.reuse ;  /* 0x0000b400a60c7a23 */ /* 0x100fe40000010800 */
[----:B-1----:R-:W-:Y:S02]  /*5300*/  FFMA.FTZ R3, R164, c[0x0][0x2d0], -R0 ;  /* 0x0000b400a4037a23 */ /* 0x002fe40000010800 */
[----:B------:R-:W-:-:S02]  /*5310*/  IMAD.MOV.U32 R27, RZ, RZ, R217 ;  /* 0x000000ffff1b7224 */ /* 0x000fc400078e00d9 */
[----:B------:R1:W-:Y:S02]  /*5320*/  MUFU.EX2 R86, R3 ;  /* 0x0000000300567308 */ /* 0x0003e40000000800 */
[--C-:B------:R-:W-:Y:S02]  /*5330*/  FFMA.FTZ R27, R27, c[0x0][0x2d0], -R2.reuse ;  /* 0x0000b4001b1b7a23 */ /* 0x100fe40000010802 */
[----:B----4-:R-:W-:Y:S02]  /*5340*/  FFMA.FTZ R4, R220, c[0x0][0x2d0], -R2 ;  /* 0x0000b400dc047a23 */ /* 0x010fe40000010802 */
[--C-:B------:R-:W-:Y:S02]  /*5350*/  FFMA.FTZ R220, R212, c[0x0][0x2d0], -R0.reuse ;  /* 0x0000b400d4dc7a23 */ /* 0x100fe40000010800 */
[----:B------:R2:W-:Y:S01]  /*5360*/  MUFU.EX2 R84, R4 ;  /* 0x0000000400547308 */ /* 0x0005e20000000800 */
[----:B-1----:R-:W-:-:S07]  /*5370*/  FFMA.FTZ R3, R165, c[0x0][0x2d0], -R0 ;  /* 0x0000b400a5037a23 */ /* 0x002fce0000010800 */
[----:B------:R1:W4:Y:S01]  /*5380*/  MUFU.EX2 R87, R3 ;  /* 0x0000000300577308 */ /* 0x0003220000000800 */
[----:B--2---:R-:W-:Y:S01]  /*5390*/  F2FP.PACK_AB R4, R26, R15 ;  /* 0x0000000f1a04723e */ /* 0x004fe200000000ff */
[----:B-1----:R-:W-:Y:S02]  /*53a0*/  FADD.FTZ R3, R153, R22 ;  /* 0x0000001699037221 */ /* 0x002fe40000010000 */
[----:B------:R-:W-:Y:S02]  /*53b0*/  IMAD.MOV.U32 R22, RZ, RZ, R216 ;  /* 0x000000ffff167224 */ /* 0x000fe400078e00d8 */
[----:B------:R-:W-:Y:S02]  /*53c0*/  FADD.FTZ R6, R13, R3 ;  /* 0x000000030d067221 */ /* 0x000fe40000010000 */
[----:B------:R-:W-:Y:S02]  /*53d0*/  FFMA.FTZ R3, R155, c[0x0][0x2d0], -R2 ;  /* 0x0000b4009b037a23 */ /* 0x000fe40000010802 */
[----:B------:R-:W-:-:S02]  /*53e0*/  FFMA.FTZ R13, R167, c[0x0][0x2d0], -R0 ;  /* 0x0000b400a70d7a23 */ /* 0x000fc40000010800 */
[----:B------:R1:W-:Y:S02]  /*53f0*/  MUFU.EX2 R24, R3 ;  /* 0x0000000300187308 */ /* 0x0003e40000000800 */
[----:B-1----:R-:W-:Y:S02]  /*5400*/  FFMA.FTZ R3, R221, c[0x0][0x2d0], -R2 ;  /* 0x0000b400dd037a23 */ /* 0x002fe40000010802 */
[----:B------:R-:W-:-:S04]  /*5410*/  FFMA.FTZ R221, R213, c[0x0][0x2d0], -R0 ;  /* 0x0000b400d5dd7a23 */ /* 0x000fc80000010800 */
[----:B------:R1:W2:Y:S02]  /*5420*/  MUFU.EX2 R85, R3 ;  /* 0x0000000300557308 */ /* 0x0002a40000000800 */
[----:B-1----:R-:W-:Y:S01]  /*5430*/  FADD.FTZ R3, R17, R6 ;  /* 0x0000000611037221 */ /* 0x002fe20000010000 */
[----:B----4-:R-:W-:Y:S01]  /*5440*/  F2FP.PACK_AB R6, R87, R86 ;  /* 0x000000565706723e */ /* 0x010fe200000000ff */
[----:B------:R-:W-:Y:S01]  /*5450*/  FFMA.FTZ R17, R208, c[0x0][0x2d0], -R0 ;  /* 0x0000b400d0117a23 */ /* 0x000fe20000010800 */
[----:B--2---:R-:W-:Y:S01]  /*5460*/  F2FP.PACK_AB R7, R84, R85 ;  /* 0x000000555407723e */ /* 0x004fe200000000ff */
[----:B------:R-:W-:Y:S01]  /*5470*/  FADD.FTZ R0, R14, R5 ;  /* 0x000000050e007221 */ /* 0x000fe20000010000 */
[----:B------:R-:W-:Y:S01]  /*5480*/  F2FP.PACK_AB R5, R24, R25 ;  /* 0x000000191805723e */ /* 0x000fe200000000ff */
[----:B------:R-:W-:Y:S02]  /*5490*/  FADD.FTZ R14, R16, R3 ;  /* 0x00000003100e7221 */ /* 0x000fe40000010000 */
[----:B------:R-:W-:-:S02]  /*54a0*/  IMAD.MOV.U32 R16, RZ, RZ, R218 ;  /* 0x000000ffff107224 */ /* 0x000fc400078e00da */
[----:B------:R-:W-:Y:S02]  /*54b0*/  IMAD.MOV.U32 R3, RZ, RZ, R219 ;  /* 0x000000ffff037224 */ /* 0x000fe400078e00db */
[----:B---3--:R-:W-:Y:S02]  /*54c0*/  HMMA.16816.F32 R216, R4, R8, R76 ;  /* 0x0000000804d8723c */ /* 0x008fe4000000184c */
[----:B------:R-:W-:-:S06]  /*54d0*/  FFMA.FTZ R3, R3, c[0x0][0x2d0], -R2 ;  /* 0x0000b40003037a23 */ /* 0x000fcc0000010802 */
[C---:B------:R-:W-:Y:S01]  /*54e0*/  HMMA.16816.F32 R212, R4.reuse, R10, R52 ;  /* 0x0000000a04d4723c */ /* 0x040fe20000001834 */
[----:B------:R-:W1:Y:S01]  /*54f0*/  LDSM.16.MT88.4 R8, [R228+0x1800] ;  /* 0x00180000e408783b */ /* 0x000e620000004200 */
[----:B------:R-:W-:Y:S05]  /*5500*/  MUFU.EX2 R3, R3 ;  /* 0x0000000300037308 */ /* 0x000fea0000000800 */
[----:B------:R-:W-:Y:S02]  /*5510*/  IMAD.MOV.U32 R54, RZ, RZ, R210 ;  /* 0x000000ffff367224 */ /* 0x000fe400078e00d2 */
[----:B------:R-:W-:Y:S02]  /*5520*/  IMAD.MOV.U32 R55, RZ, RZ, R211 ;  /* 0x000000ffff377224 */ /* 0x000fe400078e00d3 */
        /* <DEDUP_REMOVED lines=12> */
[C---:B-1----:R-:W-:Y:S07]  /*55f0*/  HMMA.16816.F32 R92, R4.reuse, R8, R56 ;  /* 0x00000008045c723c */ /* 0x042fee0000001838 */
[----:B------:R-:W-:Y:S01]  /*5600*/  IMAD.MOV.U32 R59, RZ, RZ, R54 ;  /* 0x000000ffff3b7224 */ /* 0x000fe200078e0036 */
[----:B------:R-:W-:Y:S01]  /*5610*/  HMMA.16816.F32 R36, R4, R10, R36 ;  /* 0x0000000a0424723c */ /* 0x000fe20000001824 */
[----:B------:R-:W1:Y:S01]  /*5620*/  LDSM.16.MT88.4 R8, [R227+0x4800] ;  /* 0x00480000e308783b */ /* 0x000e620000004200 */
[----:B------:R-:W-:-:S02]  /*5630*/  IMAD.MOV.U32 R58, RZ, RZ, R55 ;  /* 0x000000ffff3a7224 */ /* 0x000fc400078e0037 */
[----:B------:R-:W-:-:S04]  /*5640*/  IMAD.MOV.U32 R57, RZ, RZ, R16 ;  /* 0x000000ffff397224 */ /* 0x000fc800078e0010 */
[C---:B-1----:R-:W-:Y:S08]  /*5650*/  HMMA.16816.F32 R88, R4.reuse, R8, R88 ;  /* 0x000000080458723c */ /* 0x042ff00000001858 */
[C---:B------:R-:W-:Y:S01]  /*5660*/  HMMA.16816.F32 R72, R4.reuse, R10, R80 ;  /* 0x0000000a0448723c */ /* 0x040fe20000001850 */
[----:B------:R-:W1:Y:S07]  /*5670*/  LDSM.16.MT88.4 R8, [R230+0x4800] ;  /* 0x00480000e608783b */ /* 0x000e6e0000004200 */
[C---:B-1----:R-:W-:Y:S07]  /*5680*/  HMMA.16816.F32 R64, R4.reuse, R8, R148 ;  /* 0x000000080440723c */ /* 0x042fee0000001894 */
[----:B------:R-:W-:Y:S01]  /*5690*/  IMAD.MOV.U32 R151, RZ, RZ, R102 ;  /* 0x000000ffff977224 */ /* 0x000fe200078e0066 */
[----:B------:R-:W-:Y:S01]  /*56a0*/  HMMA.16816.F32 R52, R4, R10, R104 ;  /* 0x0000000a0434723c */ /* 0x000fe20000001868 */
[----:B------:R-:W1:Y:S01]  /*56b0*/  LDSM.16.MT88.4 R8, [R224+0x7800] ;  /* 0x00780000e008783b */ /* 0x000e620000004200 */
[----:B------:R2:W-:Y:S05]  /*56c0*/  MUFU.EX2 R104, R17 ;  /* 0x0000001100687308 */ /* 0x0005ea0000000800 */
[----:B------:R-:W-:-:S03]  /*56d0*/  IMAD.MOV.U32 R107, RZ, RZ, R151 ;  /* 0x000000ffff6b7224 */ /* 0x000fc600078e0097 */
[----:B------:R-:W-:Y:S01]  /*56e0*/  MUFU.EX2 R105, R21 ;  /* 0x0000001500697308 */ /* 0x000fe20000000800 */
[C---:B-1----:R-:W-:Y:S07]  /*56f0*/  HMMA.16816.F32 R44, R4.reuse, R8, R144 ;  /* 0x00000008042c723c */ /* 0x042fee0000001890 */
[----:B------:R-:W-:Y:S01]  /*5700*/  IMAD.MOV.U32 R147, RZ, RZ, R223 ;  /* 0x000000ffff937224 */ /* 0x000fe200078e00df */
[----:B------:R-:W-:Y:S01]  /*5710*/  HMMA.16816.F32 R32, R4, R10, R128 ;  /* 0x0000000a0420723c */ /* 0x000fe20000001880 */
[----:B------:R-:W1:Y:S01]  /*5720*/  LDSM.16.MT88.4 R8, [R228+0x7800] ;  /* 0x00780000e408783b */ /* 0x000e620000004200 */
[----:B------:R-:W-:-:S02]  /*5730*/  IMAD.MOV.U32 R146, RZ, RZ, R222 ;  /* 0x000000ffff927224 */ /* 0x000fc400078e00de */
        /* <DEDUP_REMOVED lines=8> */
[C---:B-1----:R-:W-:Y:S01]  /*57c0*/  HMMA.16816.F32 R40, R4.reuse, R8, R132 ;  /* 0x000000080428723c */ /* 0x042fe20000001884 */
[----:B------:R-:W-:Y:S07]  /*57d0*/  MUFU.EX2 R8, R12 ;  /* 0x0000000c00087308 */ /* 0x000fee0000000800 */
[----:B------:R-:W-:Y:S01]  /*57e0*/  HMMA.16816.F32 R28, R4, R10, R28 ;  /* 0x0000000a041c723c */ /* 0x000fe2000000181c */
[----:B------:R1:W-:Y:S06]  /*57f0*/  MUFU.EX2 R9, R13 ;  /* 0x0000000d00097308 */ /* 0x0003ec0000000800 */
[----:B------:R-:W-:-:S02]  /*5800*/  FADD.FTZ R6, R20, R14 ;  /* 0x0000000e14067221 */ /* 0x000fc40000010000 */
[----:B------:R-:W-:Y:S02]  /*5810*/  FADD.FTZ R4, R18, R0 ;  /* 0x0000000012047221 */ /* 0x000fe40000010000 */
[----:B------:R-:W-:Y:S02]  /*5820*/  FADD.FTZ R6, R15, R6 ;  /* 0x000000060f067221 */ /* 0x000fe40000010000 */
[----:B------:R-:W-:Y:S02]  /*5830*/  FADD.FTZ R5, R19, R4 ;  /* 0x0000000413057221 */ /* 0x000fe40000010000 */
[--C-:B------:R-:W-:Y:S01]  /*5840*/  FFMA.FTZ R4, R23, c[0x0][0x2d0], -R2.reuse ;  /* 0x0000b40017047a23 */ /* 0x100fe20000010802 */
[----:B--2---:R-:W-:Y:S01]  /*5850*/  LDSM.16.MT88.4 R16, [R228+0x2000] ;  /* 0x00200000e410783b */ /* 0x004fe20000004200 */
[--C-:B------:R-:W-:Y:S02]  /*5860*/  FFMA.FTZ R0, R22, c[0x0][0x2d0], -R2.reuse ;  /* 0x0000b40016007a23 */ /* 0x100fe40000010802 */
[----:B------:R2:W-:Y:S01]  /*5870*/  MUFU.EX2 R102, R4 ;  /* 0x0000000400667308 */ /* 0x0005e20000000800 */
[----:B-1----:R-:W1:Y:S01]  /*5880*/  LDSM.16.MT88.4 R12, [R227+0x2000] ;  /* 0x00200000e30c783b */ /* 0x002e620000004200 */
[----:B------:R-:W-:-:S02]  /*5890*/  FFMA.FTZ R11, R58, c[0x0][0x2d0], -R2 ;  /* 0x0000b4003a0b7a23 */ /* 0x000fc40000010802 */
[--C-:B------:R-:W-:Y:S01]  /*58a0*/  FFMA.FTZ R10, R59, c[0x0][0x2d0], -R2.reuse ;  /* 0x0000b4003b0a7a23 */ /* 0x100fe20000010802 */
[----:B------:R-:W3:Y:S03]  /*58b0*/  LDSM.16.MT88.4 R20, [R224+0x2000] ;  /* 0x00200000e014783b */ /* 0x000ee60000004200 */
[----:B------:R-:W4:Y:S01]  /*58c0*/  MUFU.EX2 R0, R0 ;  /* 0x0000000000007308 */ /* 0x000f220000000800 */
[----:B--2---:R-:W-:-:S07]  /*58d0*/  FFMA.FTZ R4, R103, c[0x0][0x2d0], -R2 ;  /* 0x0000b40067047a23 */ /* 0x004fce0000010802 */
[----:B------:R2:W5:Y:S02]  /*58e0*/  MUFU.EX2 R103, R4 ;  /* 0x0000000400677308 */ /* 0x0005640000000800 */
[----:B--2---:R-:W-:Y:S01]  /*58f0*/  FADD.FTZ R4, R25, R5 ;  /* 0x0000000519047221 */ /* 0x004fe20000010000 */
[----:B----4-:R-:W-:Y:S01]  /*5900*/  F2FP.PACK_AB R5, R0, R3 ;  /* 0x000000030005723e */ /* 0x010fe200000000ff */
[----:B------:R-:W-:Y:S01]  /*5910*/  FFMA.FTZ R25, R57, c[0x0][0x2d0], -R2 ;  /* 0x0000b40039197a23 */ /* 0x000fe20000010802 */
[----:B-----5:R-:W-:Y:S01]  /*5920*/  F2FP.PACK_AB R7, R103, R102 ;  /* 0x000000666707723e */ /* 0x020fe200000000ff */
[----:B------:R-:W-:Y:S01]  /*5930*/  FADD.FTZ R2, R26, R6 ;  /* 0x000000061a027221 */ /* 0x000fe20000010000 */
[----:B------:R-:W-:Y:S01]  /*5940*/  F2FP.PACK_AB R6, R105, R104 ;  /* 0x000000686906723e */ /* 0x000fe200000000ff */
[----:B------:R-:W-:Y:S01]  /*5950*/  FADD.FTZ R24, R24, R4 ;  /* 0x0000000418187221 */ /* 0x000fe20000010000 */
[----:B------:R-:W-:-:S07]  /*5960*/  F2FP.PACK_AB R4, R9, R8 ;  /* 0x000000080904723e */ /* 0x000fce00000000ff */
[C---:B-1----:R-:W-:Y:S08]  /*5970*/  HMMA.16816.F32 R132, R4.reuse, R12, R164 ;  /* 0x0000000c0484723c */ /* 0x042ff000000018a4 */
[C---:B------:R-:W-:Y:S01]  /*5980*/  HMMA.16816.F32 R220, R4.reuse, R14, R124 ;  /* 0x0000000e04dc723c */ /* 0x040fe2000000187c */
[----:B------:R-:W1:Y:S07]  /*5990*/  LDSM.16.MT88.4 R12, [R228+0x5000] ;  /* 0x00500000e40c783b */ /* 0x000e6e0000004200 */
[C---:B---3--:R-:W-:Y:S08]  /*59a0*/  HMMA.16816.F32 R108, R4.reuse, R20, R216 ;  /* 0x00000014046c723c */ /* 0x048ff000000018d8 */
[----:B------:R-:W-:Y:S01]  /*59b0*/  IMAD.MOV.U32 R106, RZ, RZ, R135 ;  /* 0x000000ffff6a7224 */ /* 0x000fe200078e0087 */
[----:B------:R-:W-:Y:S01]  /*59c0*/  HMMA.16816.F32 R56, R4, R22, R212 ;  /* 0x000000160438723c */ /* 0x000fe200000018d4 */
[----:B------:R-:W2:Y:S01]  /*59d0*/  LDSM.16.MT88.4 R20, [R230+0x2000] ;  /* 0x00200000e614783b */ /* 0x000ea20000004200 */
[----:B------:R-:W-:-:S02]  /*59e0*/  IMAD.MOV.U32 R130, RZ, RZ, R132 ;  /* 0x000000ffff827224 */ /* 0x000fc400078e0084 */
[----:B------:R-:W-:Y:S02]  /*59f0*/  IMAD.MOV.U32 R127, RZ, RZ, R106 ;  /* 0x000000ffff7f7224 */ /* 0x000fe400078e006a */
[----:B------:R-:W3:Y:S01]  /*5a00*/  LDL R106, [R1+0x58] ;  /* 0x00005800016a7983 */ /* 0x000ee20000100800 */
[----:B------:R-:W-:Y:S01]  /*5a10*/  IMAD.MOV.U32 R129, RZ, RZ, R133 ;  /* 0x000000ffff817224 */ /* 0x000fe200078e0085 */
[C---:B------:R-:W-:Y:S01]  /*5a20*/  HMMA.16816.F32 R116, R4.reuse, R16, R208 ;  /* 0x000000100474723c */ /* 0x040fe200000018d0 */
[----:B------:R-:W-:Y:S02]  /*5a30*/  IMAD.MOV.U32 R128, RZ, RZ, R134 ;  /* 0x000000ffff807224 */ /* 0x000fe400078e0086 */
[----:B------:R-:W-:Y:S02]  /*5a40*/  FADD.FTZ R2, R86, R2 ;  /* 0x0000000256027221 */ /* 0x000fe40000010000 */
[----:B------:R-:W-:Y:S02]  /*5a50*/  IMAD.MOV.U32 R124, RZ, RZ, R130 ;  /* 0x000000ffff7c7224 */ /* 0x000fe400078e0082 */
[----:B------:R-:W-:Y:S01]  /*5a60*/  IMAD.MOV.U32 R125, RZ, RZ, R129 ;  /* 0x000000ffff7d7224 */ /* 0x000fe200078e0081 */
[----:B------:R-:W-:Y:S01]  /*5a70*/  HMMA.16816.F32 R76, R4, R18, R76 ;  /* 0x00000012044c723c */ /* 0x000fe2000000184c */
[----:B------:R-:W4:Y:S01]  /*5a80*/  LDSM.16.MT88.4 R16, [R224+0x5000] ;  /* 0x00500000e010783b */ /* 0x000f220000004200 */
[----:B------:R-:W-:-:S06]  /*5a90*/  IMAD.MOV.U32 R126, RZ, RZ, R128 ;  /* 0x000000ffff7e7224 */ /* 0x000fcc00078e0080 */
[C---:B-1----:R-:W-:Y:S08]  /*5aa0*/  HMMA.16816.F32 R92, R4.reuse, R12, R92 ;  /* 0x0000000c045c723c */ /* 0x042ff0000000185c */
[C---:B------:R-:W-:Y:S01]  /*5ab0*/  HMMA.16816.F32 R36, R4.reuse, R14, R36 ;  /* 0x0000000e0424723c */ /* 0x040fe20000001824 */
[----:B------:R-:W1:Y:S07]  /*5ac0*/  LDSM.16.MT88.4 R12, [R224+0x8000] ;  /* 0x00800000e00c783b */ /* 0x000e6e0000004200 */
[C---:B--2---:R-:W-:Y:S08]  /*5ad0*/  HMMA.16816.F32 R132, R4.reuse, R20, R152 ;  /* 0x000000140484723c */ /* 0x044ff00000001898 */
[----:B------:R-:W-:Y:S01]  /*5ae0*/  HMMA.16816.F32 R208, R4, R22, R120 ;  /* 0x0000001604d0723c */ /* 0x000fe20000001878 */
[----:B------:R-:W2:Y:S01]  /*5af0*/  LDSM.16.MT88.4 R20, [R227+0x5000] ;  /* 0x00500000e314783b */ /* 0x000ea20000004200 */
[----:B------:R-:W-:-:S03]  /*5b00*/  FADD.FTZ R2, R87, R2 ;  /* 0x0000000257027221 */ /* 0x000fc60000010000 */
[----:B------:R-:W-:Y:S03]  /*5b10*/  LDSM.16.MT88.4 R152, [R228+0x5800] ;  /* 0x00580000e498783b */ /* 0x000fe60000004200 */
[C---:B----4-:R-:W-:Y:S01]  /*5b20*/  HMMA.16816.F32 R140, R4.reuse, R16, R112 ;  /* 0x00000010048c723c */ /* 0x050fe20000001870 */
[----:B------:R-:W-:Y:S04]  /*5b30*/  LDSM.16.MT88.4 R112, [R224+0x2800] ;  /* 0x00280000e070783b */ /* 0x000fe80000004200 */
[----:B------:R-:W-:Y:S03]  /*5b40*/  LDSM.16.MT88.4 R120, [R228+0x2800] ;  /* 0x00280000e478783b */ /* 0x000fe60000004200 */
[C---:B------:R-:W-:Y:S01]  /*5b50*/  HMMA.16816.F32 R148, R4.reuse, R18, R96 ;  /* 0x000000120494723c */ /* 0x040fe20000001860 */
[----:B------:R-:W4:Y:S04]  /*5b60*/  LDSM.16.MT88.4 R16, [R230+0x5000] ;  /* 0x00500000e610783b */ /* 0x000f280000004200 */
[----:B------:R-:W-:Y:S03]  /*5b70*/  LDSM.16.MT88.4 R128, [R227+0x2800] ;  /* 0x00280000e380783b */ /* 0x000fe60000004200 */
        /* <DEDUP_REMOVED lines=9> */
[C---:B-1----:R-:W-:Y:S01]  /*5c10*/  HMMA.16816.F32 R40, R4.reuse, R12, R40 ;  /* 0x0000000c0428723c */ /* 0x042fe20000001828 */
[----:B------:R-:W-:Y:S07]  /*5c20*/  MUFU.EX2 R13, R144 ;  /* 0x00000090000d7308 */ /* 0x000fee0000000800 */
[----:B------:R-:W-:Y:S01]  /*5c30*/  HMMA.16816.F32 R28, R4, R14, R28 ;  /* 0x0000000e041c723c */ /* 0x000fe2000000181c */
[----:B------:R-:W-:Y:S01]  /*5c40*/  MUFU.EX2 R15, R146 ;  /* 0x00000092000f7308 */ /* 0x000fe20000000800 */
[----:B------:R-:W-:-:S02]  /*5c50*/  FADD.FTZ R2, R8, R2 ;  /* 0x0000000208027221 */ /* 0x000fc40000010000 */
[----:B------:R-:W-:Y:S02]  /*5c60*/  IMAD.MOV.U32 R26, RZ, RZ, R139 ;  /* 0x000000ffff1a7224 */ /* 0x000fe400078e008b */
[----:B------:R-:W-:Y:S02]  /*5c70*/  IMAD.MOV.U32 R66, RZ, RZ, R136 ;  /* 0x000000ffff427224 */ /* 0x000fe400078e0088 */
[----:B------:R-:W-:Y:S01]  /*5c80*/  IMAD.MOV.U32 R65, RZ, RZ, R137 ;  /* 0x000000ffff417224 */ /* 0x000fe200078e0089 */
[C---:B--2---:R-:W-:Y:S01]  /*5c90*/  HMMA.16816.F32 R44, R4.reuse, R20, R80 ;  /* 0x00000014042c723c */ /* 0x044fe20000001850 */
[----:B------:R-:W1:Y:S01]  /*5ca0*/  MUFU.EX2 R14, R147 ;  /* 0x00000093000e7308 */ /* 0x000e620000000800 */
[----:B------:R-:W-:Y:S01]  /*5cb0*/  IMAD.MOV.U32 R64, RZ, RZ, R138 ;  /* 0x000000ffff407224 */ /* 0x000fe200078e008a */
[----:B------:R-:W-:Y:S04]  /*5cc0*/  LDSM.16.MT88.4 R80, [R228+0x8800] ;  /* 0x00880000e450783b */ /* 0x000fe80000004200 */
[----:B------:R-:W-:Y:S01]  /*5cd0*/  LDSM.16.MT88.4 R136, [R230+0x2800] ;  /* 0x00280000e688783b */ /* 0x000fe20000004200 */
[C---:B------:R-:W-:Y:S01]  /*5ce0*/  HMMA.16816.F32 R32, R4.reuse, R22, R68 ;  /* 0x000000160420723c */ /* 0x040fe20000001844 */
[----:B------:R-:W-:Y:S06]  /*5cf0*/  MUFU.EX2 R12, R25 ;  /* 0x00000019000c7308 */ /* 0x000fec0000000800 */
[----:B------:R-:W-:Y:S01]  /*5d00*/  IMAD.MOV.U32 R71, RZ, RZ, R26 ;  /* 0x000000ffff477224 */ /* 0x000fe200078e001a */
[C---:B----4-:R-:W-:Y:S01]  /*5d10*/  HMMA.16816.F32 R20, R4.reuse, R16, R60 ;  /* 0x000000100414723c */ /* 0x050fe2000000183c */
[----:B------:R-:W2:Y:S07]  /*5d20*/  MUFU.EX2 R16, R145 ;  /* 0x0000009100107308 */ /* 0x000eae0000000800 */
[----:B------:R-:W-:Y:S01]  /*5d30*/  HMMA.16816.F32 R48, R4, R18, R48 ;  /* 0x000000120430723c */ /* 0x000fe20000001830 */
[----:B------:R-:W4:Y:S01]  /*5d40*/  MUFU.EX2 R7, R11 ;  /* 0x0000000b00077308 */ /* 0x000f220000000800 */
[----:B-1----:R-:W-:Y:S01]  /*5d50*/  F2FP.PACK_AB R98, R14, R15 ;  /* 0x0000000f0e62723e */ /* 0x002fe200000000ff */
[----:B------:R-:W-:-:S02]  /*5d60*/  IMAD.MOV.U32 R68, RZ, RZ, R66 ;  /* 0x000000ffff447224 */ /* 0x000fc400078e0042 */
[----:B------:R-:W-:Y:S02]  /*5d70*/  IMAD.MOV.U32 R69, RZ, RZ, R65 ;  /* 0x000000ffff457224 */ /* 0x000fe400078e0041 */
[----:B------:R-:W-:Y:S02]  /*5d80*/  IMAD.MOV.U32 R70, RZ, RZ, R64 ;  /* 0x000000ffff467224 */ /* 0x000fe400078e0040 */
[----:B------:R-:W-:Y:S01]  /*5d90*/  MUFU.EX2 R5, R10 ;  /* 0x0000000a00057308 */ /* 0x000fe20000000800 */
[----:B--2---:R-:W-:Y:S01]  /*5da0*/  F2FP.PACK_AB R96, R16, R13 ;  /* 0x0000000d1060723e */ /* 0x004fe200000000ff */
[----:B------:R-:W-:Y:S01]  /*5db0*/  FADD.FTZ R4, R85, R24 ;  /* 0x0000001855047221 */ /* 0x000fe20000010000 */
[----:B------:R-:W1:Y:S05]  /*5dc0*/  LDSM.16.MT88.4 R144, [R224+0x5800] ;  /* 0x00580000e090783b */ /* 0x000e6a0000004200 */
[----:B------:R-:W2:Y:S01]  /*5dd0*/  MUFU.EX2 R6, R27 ;  /* 0x0000001b00067308 */ /* 0x000ea20000000800 */
[----:B----4-:R-:W-:Y:S01]  /*5de0*/  F2FP.PACK_AB R97, R7, R12 ;  /* 0x0000000c0761723e */ /* 0x010fe200000000ff */
[----:B------:R-:W-:Y:S01]  /*5df0*/  IMAD.MOV.U32 R26, RZ, RZ, c[0x0][0x168] ;  /* 0x00005a00ff1a7624 */ /* 0x000fe200078e00ff */
[----:B------:R-:W-:Y:S01]  /*5e00*/  LDSM.16.MT88.4 R64, [R230+0x5800] ;  /* 0x00580000e640783b */ /* 0x000fe20000004200 */
[----:B--2---:R-:W-:-:S07]  /*5e10*/  F2FP.PACK_AB R99, R6, R5 ;  /* 0x000000050663723e */ /* 0x004fce00000000ff */
[C---:B------:R-:W-:Y:S08]  /*5e20*/  HMMA.16816.F32 R108, R96.reuse, R112, R108 ;  /* 0x00000070606c723c */ /* 0x040ff0000000186c */
[----:B------:R-:W-:Y:S01]  /*5e30*/  HMMA.16816.F32 R112, R96, R114, R56 ;  /* 0x000000726070723c */ /* 0x000fe20000001838 */
[----:B------:R-:W2:Y:S01]  /*5e40*/  LDSM.16.MT88.4 R56, [R227+0x5800] ;  /* 0x00580000e338783b */ /* 0x000ea20000004200 */
[----:B------:R-:W-:-:S04]  /*5e50*/  FADD.FTZ R4, R84, R4 ;  /* 0x0000000454047221 */ /* 0x000fc80000010000 */
[----:B------:R-:W-:Y:S02]  /*5e60*/  FADD.FTZ R3, R3, R4 ;  /* 0x0000000403037221 */ /* 0x000fe40000010000 */
[----:B------:R-:W-:Y:S02]  /*5e70*/  FADD.FTZ R4, R9, R2 ;  /* 0x0000000209047221 */ /* 0x000fe40000010000 */
[----:B------:R-:W4:Y:S01]  /*5e80*/  LDSM.16.MT88.4 R8, [R230+0x8800] ;  /* 0x00880000e608783b */ /* 0x000f220000004200 */
[----:B------:R-:W-:Y:S01]  /*5e90*/  FADD.FTZ R3, R0, R3 ;  /* 0x0000000300037221 */ /* 0x000fe20000010000 */
[C---:B-1----:R-:W-:Y:S08]  /*5ea0*/  HMMA.16816.F32 R140, R96.reuse, R144, R140 ;  /* 0x00000090608c723c */ /* 0x042ff0000000188c */
[C---:B------:R-:W-:Y:S08]  /*5eb0*/  HMMA.16816.F32 R144, R96.reuse, R146, R148 ;  /* 0x000000926090723c */ /* 0x040ff00000001894 */
[C---:B------:R-:W-:Y:S08]  /*5ec0*/  HMMA.16816.F32 R148, R96.reuse, R152, R92 ;  /* 0x000000986094723c */ /* 0x040ff0000000185c */
[C---:B--2---:R-:W-:Y:S01]  /*5ed0*/  HMMA.16816.F32 R52, R96.reuse, R56, R88 ;  /* 0x000000386034723c */ /* 0x044fe20000001858 */
[----:B------:R-:W-:Y:S07]  /*5ee0*/  LDSM.16.MT88.4 R88, [R227+0x8800] ;  /* 0x00880000e358783b */ /* 0x000fee0000004200 */
[C---:B------:R-:W-:Y:S01]  /*5ef0*/  HMMA.16816.F32 R56, R96.reuse, R58, R72 ;  /* 0x0000003a6038723c */ /* 0x040fe20000001848 */
[----:B------:R-:W1:Y:S07]  /*5f00*/  LDSM.16.MT88.4 R72, [R224+0x8800] ;  /* 0x00880000e048783b */ /* 0x000e6e0000004200 */
[----:B----4-:R-:W-:Y:S07]  /*5f10*/  HMMA.16816.F32 R92, R96, R8, R40 ;  /* 0x00000008605c723c */ /* 0x010fee0000001828 */
[----:B------:R-:W-:Y:S01]  /*5f20*/  IADD3 R8, R107, -0x2, RZ ;  /* 0xfffffffe6b087810 */ /* 0x000fe20007ffe0ff */
[----:B---3--:R-:W-:-:S04]  /*5f30*/  @P1 IMAD.HI.U32 R2, R106, c[0x0][0x2c8], RZ ;  /* 0x0000b2006a021a27 */ /* 0x008fc800078e00ff */
[----:B------:R-:W-:Y:S01]  /*5f40*/  IMAD.MOV.U32 R0, RZ, RZ, R106 ;  /* 0x000000ffff007224 */ /* 0x000fe200078e006a */
[----:B------:R-:W-:-:S04]  /*5f50*/  @P1 SHF.R.U32.HI R0, RZ, c[0x0][0x2cc], R2 ;  /* 0x0000b300ff001a19 */ /* 0x000fc80000011602 */
[----:B------:R-:W-:Y:S01]  /*5f60*/  IADD3 R0, R0, c[0x0][0x1d0], -R26 ;  /* 0x0000740000007a10 */ /* 0x000fe20007ffe81a */
[----:B------:R-:W-:-:S04]  /*5f70*/  FADD.FTZ R2, R104, R4 ;  /* 0x0000000468027221 */ /* 0x000fc80000010000 */
[----:B------:R-:W-:-:S04]  /*5f80*/  IMAD.HI R4, R0, 0x2aaaaaab, RZ ;  /* 0x2aaaaaab00047827 */ /* 0x000fc800078e02ff */
[----:B------:R-:W-:Y:S01]  /*5f90*/  FADD.FTZ R0, R102, R3 ;  /* 0x0000000366007221 */ /* 0x000fe20000010000 */
[----:B------:R-:W-:Y:S01]  /*5fa0*/  SHF.R.U32.HI R3, RZ, 0x1f, R4 ;  /* 0x0000001fff037819 */ /* 0x000fe20000011604 */
[----:B------:R-:W-:Y:S02]  /*5fb0*/  FADD.FTZ R2, R105, R2 ;  /* 0x0000000269027221 */ /* 0x000fe40000010000 */
[----:B------:R-:W-:Y:S01]  /*5fc0*/  FADD.FTZ R0, R103, R0 ;  /* 0x0000000067007221 */ /* 0x000fe20000010000 */
[----:B------:R-:W-:Y:S01]  /*5fd0*/  LEA.HI.SX32 R3, R4, R3, 0x1c ;  /* 0x0000000304037211 */ /* 0x000fe200078fe2ff */
[----:B------:R-:W-:Y:S02]  /*5fe0*/  FADD.FTZ R13, R13, R2 ;  /* 0x000000020d0d7221 */ /* 0x000fe40000010000 */
[----:B------:R-:W-:Y:S01]  /*5ff0*/  FADD.FTZ R12, R12, R0 ;  /* 0x000000000c0c7221 */ /* 0x000fe20000010000 */
[----:B------:R-:W-:Y:S01]  /*6000*/  IMNMX R0, RZ, R3, !PT ;  /* 0x00000003ff007217 */ /* 0x000fe20007800200 */
[----:B------:R-:W-:-:S02]  /*6010*/  FADD.FTZ R16, R16, R13 ;  /* 0x0000000d10107221 */ /* 0x000fc40000010000 */
[----:B------:R-:W-:Y:S01]  /*6020*/  FADD.FTZ R7, R7, R12 ;  /* 0x0000000c07077221 */ /* 0x000fe20000010000 */
[----:B------:R-:W-:Y:S01]  /*6030*/  STL [R1+0x8], R8 ;  /* 0x0000080801007387 */ /* 0x000fe20000100800 */
[----:B------:R-:W-:Y:S02]  /*6040*/  FADD.FTZ R15, R15, R16 ;  /* 0x000000100f0f7221 */ /* 0x000fe40000010000 */
[----:B------:R-:W-:Y:S01]  /*6050*/  FADD.FTZ R5, R5, R7 ;  /* 0x0000000705057221 */ /* 0x000fe20000010000 */
[----:B------:R2:W-:Y:S01]  /*6060*/  STL [R1+0x10], R0 ;  /* 0x0000100001007387 */ /* 0x0005e20000100800 */
[----:B------:R-:W-:Y:S01]  /*6070*/  ISETP.GE.AND P0, PT, R8, R0, PT ;  /* 0x000000000800720c */ /* 0x000fe20003f06270 */
[----:B------:R-:W-:Y:S01]  /*6080*/  FADD.FTZ R2, R14, R15 ;  /* 0x0000000f0e027221 */ /* 0x000fe20000010000 */
[----:B------:R-:W-:Y:S01]  /*6090*/  HMMA.16816.F32 R116, R96, R120, R116 ;  /* 0x000000786074723c */ /* 0x000fe20000001874 */
[----:B--2---:R-:W-:-:S05]  /*60a0*/  FADD.FTZ R0, R6, R5 ;  /* 0x0000000506007221 */ /* 0x004fca0000010000 */
[----:B------:R2:W-:Y:S04]  /*60b0*/  STL [R1+0x1c], R0 ;  /* 0x00001c0001007387 */ /* 0x0005e80000100800 */
[----:B------:R2:W-:Y:S01]  /*60c0*/  STL [R1+0x18], R2 ;  /* 0x0000180201007387 */ /* 0x0005e20000100800 */
[C---:B------:R-:W-:Y:S08]  /*60d0*/  HMMA.16816.F32 R120, R96.reuse, R122, R76 ;  /* 0x0000007a6078723c */ /* 0x040ff0000000184c */
[C---:B------:R-:W-:Y:S08]  /*60e0*/  HMMA.16816.F32 R60, R96.reuse, R64, R68 ;  /* 0x00000040603c723c */ /* 0x040ff00000001844 */
        /* <DEDUP_REMOVED lines=14> */
[----:B--2---:R-:W2:Y:S01]  /*61d0*/  LDL R107, [R1+0x88] ;  /* 0x00008800016b7983 */ /* 0x004ea20000100800 */
[----:B------:R-:W-:Y:S01]  /*61e0*/  IMAD.MOV.U32 R104, RZ, RZ, R100 ;  /* 0x000000ffff687224 */ /* 0x000fe200078e0064 */
[----:B------:R-:W-:-:S02]  /*61f0*/  MOV R103, R101 ;  /* 0x0000006500677202 */ /* 0x000fc40000000f00 */
[----:B------:R-:W-:Y:S01]  /*6200*/  MOV R218, R8 ;  /* 0x0000000800da7202 */ /* 0x000fe20000000f00 */
[----:B--2---:R-:W-:-:S05]  /*6210*/  IMAD.IADD R0, R107, 0x1, R106 ;  /* 0x000000016b007824 */ /* 0x004fca00078e026a */
[----:B------:R1:W-:Y:S02]  /*6220*/  STL [R1+0xc], R0 ;  /* 0x00000c0001007387 */ /* 0x0003e40000100800 */
[----:B-1----:R-:W-:-:S05]  /*6230*/  @P1 IMAD.HI.U32 R0, R0, c[0x0][0x2c8], RZ ;  /* 0x0000b20000001a27 */ /* 0x002fca00078e00ff */
[----:B------:R-:W-:-:S05]  /*6240*/  @P1 SHF.R.U32.HI R0, RZ, c[0x0][0x2cc], R0 ;  /* 0x0000b300ff001a19 */ /* 0x000fca0000011600 */
[----:B------:R1:W-:Y:S02]  /*6250*/  @P1 STL [R1+0x14], R0 ;  /* 0x0000140001001387 */ /* 0x0003e40000100800 */
.L_x_446:
[----:B------:R-:W-:Y:S04]  /*6260*/  DEPBAR.LE SB0, 0x0 ;  /* 0x000080000000791a */ /* 0x000fe80000000000 */
[----:B------:R-:W-:Y:S01]  /*6270*/  WARPSYNC 0xffffffff ;  /* 0xffffffff00007948 */ /* 0x000fe20003800000 */
[----:B------:R-:W-:Y:S01]  /*6280*/  BAR.SYNC.DEFER_BLOCKING 0x0 ;  /* 0x0000000000007b1d */ /* 0x000fe20000010000 */
[C---:B------:R-:W-:Y:S11]  /*6290*/  ISETP.GE.AND P6, PT, R218.reuse, RZ, PT ;  /* 0x000000ffda00720c */ /* 0x040ff60003fc6270 */
[----:B------:R-:W-:Y:S02]  /*62a0*/  @!UPT UIADD3 URZ, URZ, URZ, URZ ;  /* 0x0000003f3f3ff290 */ /* 0x000fe4000fffe03f */
[----:B-1----:R-:W-:Y:S01]  /*62b0*/  @P6 SHF.R.S32.HI R0, RZ, 0x1f, R218 ;  /* 0x0000001fff006819 */ /* 0x002fe200000114da */
[----:B------:R-:W-:Y:S04]  /*62c0*/  @P6 IMAD.WIDE.U32 R100, R218, c[0x0][0x208], RZ ;  /* 0x00008200da646a25 */ /* 0x000fe800078e00ff */
[----:B------:R-:W-:Y:S04]  /*62d0*/  @P6 IMAD R0, R0, c[0x0][0x208], RZ ;  /* 0x0000820000006a24 */ /* 0x000fe800078e02ff */
[----:B------:R-:W-:Y:S01]  /*62e0*/  @P6 IMAD R0, R218, c[0x0][0x20c], R0 ;  /* 0x00008300da006a24 */ /* 0x000fe200078e0200 */
[----:B------:R-:W1:Y:S04]  /*62f0*/  LDSM.16.M88.4 R8, [R225] ;  /* 0x00000000e108783b */ /* 0x000e680000000200 */
[----:B------:R-:W-:Y:S04]  /*6300*/  @P6 IADD3 R0, R101, R0, RZ ;  /* 0x0000000065006210 */ /* 0x000fe80007ffe0ff */
[----:B------:R-:W2:Y:S01]  /*6310*/  LDSM.16.M88.4 R16, [R225+0x800] ;  /* 0x00080000e110783b */ /* 0x000ea20000000200 */
[----:B------:R-:W-:Y:S07]  /*6320*/  @P6 IMAD R0, R0, 0x60, RZ ;  /* 0x0000006000006824 */ /* 0x000fee00078e02ff */
[----:B------:R-:W3:Y:S06]  /*6330*/  LDL.64 R2, [R1+0x30] ;  /* 0x0000300001027983 */ /* 0x000eec0000100a00 */
[----:B------:R-:W3:Y:S04]  /*6340*/  LDL R105, [R1+0x40] ;  /* 0x0000400001697983 */ /* 0x000ee80000100800 */
[----:B------:R-:W4:Y:S08]  /*6350*/  LDSM.16.M88.4 R24, [R225+0x1000] ;  /* 0x00100000e118783b */ /* 0x000f300000000200 */
[----:B------:R-:W5:Y:S04]  /*6360*/  LDL R102, [R1+0x4] ;  /* 0x0000040001667983 */ /* 0x000f680000100800 */
[----:B------:R-:W4:Y:S01]  /*6370*/  LDSM.16.M88.4 R32, [R225+0x1800] ;  /* 0x00180000e120783b */ /* 0x000f220000000200 */
[C---:B-1----:R-:W-:Y:S07]  /*6380*/  HMMA.16816.F32 R4, R156.reuse, R8, RZ ;  /* 0x000000089c04723c */ /* 0x042fee00000018ff */
[----:B------:R-:W1:Y:S01]  /*6390*/  LDSM.16.M88.4 R40, [R225+0x2000] ;  /* 0x00200000e128783b */ /* 0x000e620000000200 */
[C---:B------:R-:W-:Y:S07]  /*63a0*/  HMMA.16816.F32 R8, R156.reuse, R10, RZ ;  /* 0x0000000a9c08723c */ /* 0x040fee00000018ff */
[----:B------:R-:W1:Y:S01]  /*63b0*/  LDSM.16.M88.4 R48, [R225+0x2800] ;  /* 0x00280000e130783b */ /* 0x000e620000000200 */
[C---:B--2---:R-:W-:Y:S07]  /*63c0*/  HMMA.16816.F32 R12, R156.reuse, R16, RZ ;  /* 0x000000109c0c723c */ /* 0x044fee00000018ff */
[----:B------:R-:W2:Y:S01]  /*63d0*/  LDSM.16.M88.4 R164, [R231] ;  /* 0x00000000e7a4783b */ /* 0x000ea20000000200 */
[C---:B------:R-:W-:Y:S07]  /*63e0*/  HMMA.16816.F32 R16, R156.reuse, R18, RZ ;  /* 0x000000129c10723c */ /* 0x040fee00000018ff */
[----:B------:R-:W5:Y:S01]  /*63f0*/  LDL R208, [R1+0x14] ;  /* 0x0000140001d07983 */ /* 0x000f620000100800 */
[C---:B----4-:R-:W-:Y:S08]  /*6400*/  HMMA.16816.F32 R20, R156.reuse, R24, RZ ;  /* 0x000000189c14723c */ /* 0x050ff000000018ff */
[C---:B------:R-:W-:Y:S08]  /*6410*/  HMMA.16816.F32 R24, R156.reuse, R26, RZ ;  /* 0x0000001a9c18723c */ /* 0x040ff000000018ff */
[C---:B------:R-:W-:Y:S08]  /*6420*/  HMMA.16816.F32 R28, R156.reuse, R32, RZ ;  /* 0x000000209c1c723c */ /* 0x040ff000000018ff */
[C---:B------:R-:W-:Y:S08]  /*6430*/  HMMA.16816.F32 R32, R156.reuse, R34, RZ ;  /* 0x000000229c20723c */ /* 0x040ff000000018ff */
[C---:B-1----:R-:W-:Y:S08]  /*6440*/  HMMA.16816.F32 R36, R156.reuse, R40, RZ ;  /* 0x000000289c24723c */ /* 0x042ff000000018ff */
[C---:B------:R-:W-:Y:S08]  /*6450*/  HMMA.16816.F32 R40, R156.reuse, R42, RZ ;  /* 0x0000002a9c28723c */ /* 0x040ff000000018ff */
[C---:B------:R-:W-:Y:S08]  /*6460*/  HMMA.16816.F32 R44, R156.reuse, R48, RZ ;  /* 0x000000309c2c723c */ /* 0x040ff000000018ff */
[----:B------:R-:W-:Y:S08]  /*6470*/  HMMA.16816.F32 R48, R156, R50, RZ ;  /* 0x000000329c30723c */ /* 0x000ff000000018ff */
[C---:B--2---:R-:W-:Y:S08]  /*6480*/  HMMA.16816.F32 R4, R160.reuse, R164, R4 ;  /* 0x000000a4a004723c */ /* 0x044ff00000001804 */
[C---:B------:R-:W-:Y:S01]  /*6490*/  HMMA.16816.F32 R8, R160.reuse, R166, R8 ;  /* 0x000000a6a008723c */ /* 0x040fe20000001808 */
[----:B------:R-:W1:Y:S07]  /*64a0*/  LDSM.16.M88.4 R164, [R248] ;  /* 0x00000000f8a4783b */ /* 0x000e6e0000000200 */
[C---:B-1----:R-:W-:Y:S08]  /*64b0*/  HMMA.16816.F32 R12, R160.reuse, R164, R12 ;  /* 0x000000a4a00c723c */ /* 0x042ff0000000180c */
[C---:B------:R-:W-:Y:S01]  /*64c0*/  HMMA.16816.F32 R16, R160.reuse, R166, R16 ;  /* 0x000000a6a010723c */ /* 0x040fe20000001810 */
[----:B------:R-:W1:Y:S07]  /*64d0*/  LDSM.16.M88.4 R164, [R247] ;  /* 0x00000000f7a4783b */ /* 0x000e6e0000000200 */
[C---:B-1----:R-:W-:Y:S08]  /*64e0*/  HMMA.16816.F32 R20, R160.reuse, R164, R20 ;  /* 0x000000a4a014723c */ /* 0x042ff00000001814 */
[C---:B------:R-:W-:Y:S01]  /*64f0*/  HMMA.16816.F32 R24, R160.reuse, R166, R24 ;  /* 0x000000a6a018723c */ /* 0x040fe20000001818 */
[----:B------:R-:W1:Y:S07]  /*6500*/  LDSM.16.M88.4 R164, [R246] ;  /* 0x00000000f6a4783b */ /* 0x000e6e0000000200 */
[C---:B-1----:R-:W-:Y:S08]  /*6510*/  HMMA.16816.F32 R28, R160.reuse, R164, R28 ;  /* 0x000000a4a01c723c */ /* 0x042ff0000000181c */
[C---:B------:R-:W-:Y:S01]  /*6520*/  HMMA.16816.F32 R32, R160.reuse, R166, R32 ;  /* 0x000000a6a020723c */ /* 0x040fe20000001820 */
[----:B------:R-:W1:Y:S03]  /*6530*/  LDSM.16.M88.4 R164, [R245] ;  /* 0x00000000f5a4783b */ /* 0x000e660000000200 */
[----:B---3--:R-:W-:Y:S05]  /*6540*/  @P6 MOV R3, R105 ;  /* 0x0000006900036202 */ /* 0x008fea0000000f00 */
[----:B------:R-:W-:Y:S04]  /*6550*/  @P6 IMAD.WIDE.U32 R2, R100, 0x60, R2 ;  /* 0x0000006064026825 */ /* 0x000fe800078e0002 */
[----:B------:R-:W-:Y:S01]  /*6560*/  @P6 IMAD.IADD R0, R3, 0x1, R0 ;  /* 0x0000000103006824 */ /* 0x000fe200078e0200 */
[C---:B-1----:R-:W-:Y:S04]  /*6570*/  HMMA.16816.F32 R36, R160.reuse, R164, R36 ;  /* 0x000000a4a024723c */ /* 0x042fe80000001824 */
[C---:B------:R-:W-:Y:S02]  /*6580*/  @P6 SHF.L.U64.HI R100, R2.reuse, 0x1, R0 ;  /* 0x0000000102646819 */ /* 0x040fe40000010200 */
[----:B------:R-:W-:Y:S02]  /*6590*/  @P6 SHF.L.U32 R0, R2, 0x1, RZ ;  /* 0x0000000102006819 */ /* 0x000fe400000006ff */
[C---:B------:R-:W-:Y:S01]  /*65a0*/  HMMA.16816.F32 R40, R160.reuse, R166, R40 ;  /* 0x000000a6a028723c */ /* 0x040fe20000001828 */
[----:B------:R-:W1:Y:S03]  /*65b0*/  LDSM.16.M88.4 R164, [R244] ;  /* 0x00000000f4a4783b */ /* 0x000e660000000200 */
[C---:B------:R-:W-:Y:S02]  /*65c0*/  @P6 IADD3 R2, P0, R0.reuse, c[0x0][0x1f8], RZ ;  /* 0x00007e0000026a10 */ /* 0x040fe40007f1e0ff */
[----:B------:R-:W-:Y:S02]  /*65d0*/  @P6 IADD3 R106, P5, R0, 0x80, RZ ;  /* 0x00000080006a6810 */ /* 0x000fe40007fbe0ff */
[----:B------:R-:W-:Y:S04]  /*65e0*/  @P6 IADD3.X R3, R100, c[0x0][0x1fc], RZ, P0, !PT ;  /* 0x00007f0064036a10 */ /* 0x000fe800007fe4ff */
[----:B------:R-:W-:Y:S01]  /*65f0*/  @P6 IADD3 R106, P0, R106, c[0x0][0x1f8], RZ ;  /* 0x00007e006a6a6a10 */ /* 0x000fe20007f1e0ff */
[----:B------:R-:W-:Y:S01]  /*6600*/  @!PT LDS RZ, [RZ] ;  /* 0x00000000fffff984 */ /* 0x000fe20000000800 */
[----:B------:R-:W-:Y:S01]  /*6610*/  @!PT LDS RZ, [RZ] ;  /* 0x00000000fffff984 */ /* 0x000fe20000000800 */
[----:B------:R-:W-:Y:S01]  /*6620*/  @!PT LDS RZ, [RZ] ;  /* 0x00000000fffff984 */ /* 0x000fe20000000800 */
[----:B-----5:R2:W-:Y:S03]  /*6630*/  @P6 LDGSTS.E.BYPASS.LTC128B.128 [R102+0x100], [R2.64], !P4 ;  /* 0x0010000002666fae */ /* 0x0205e6000e101d46 */
[--C-:B------:R-:W-:Y:S02]  /*6640*/  @P6 IADD3.X R107, RZ, c[0x0][0x1fc], R100.reuse, P0, P5 ;  /* 0x00007f00ff6b6a10 */ /* 0x100fe400007ea464 */
[----:B------:R-:W-:Y:S03]  /*6650*/  @P6 IADD3 R0, P5, R0, 0x100, RZ ;  /* 0x0000010000006810 */ /* 0x000fe60007fbe0ff */
[----:B------:R3:W-:Y:S01]  /*6660*/  @P6 LDGSTS.E.BYPASS.LTC128B.128 [R102+0x3100], [R106.64], !P3 ;  /* 0x031000006a666fae */ /* 0x0007e2000d901d46 */
[C---:B-1----:R-:W-:Y:S03]  /*6670*/  HMMA.16816.F32 R44, R160.reuse, R164, R44 ;  /* 0x000000a4a02c723c */ /* 0x042fe6000000182c */
[----:B---3--:R-:W-:Y:S05]  /*6680*/  @P6 IADD3 R106, P0, R0, c[0x0][0x1f8], RZ ;  /* 0x00007e00006a6a10 */ /* 0x008fea0007f1e0ff */
[----:B------:R-:W-:Y:S01]  /*6690*/  HMMA.16816.F32 R48, R160, R166, R48 ;  /* 0x000000a6a030723c */ /* 0x000fe20000001830 */
[----:B------:R-:W-:Y:S03]  /*66a0*/  @P6 IMAD.MOV.U32 R0, RZ, RZ, 0x6 ;  /* 0x00000006ff006424 */ /* 0x000fe600078e00ff */
[----:B------:R-:W-:Y:S02]  /*66b0*/  @P6 IADD3.X R107, RZ, c[0x0][0x1fc], R100, P0, P5 ;  /* 0x00007f00ff6b6a10 */ /* 0x000fe400007ea464 */
[----:B------:R-:W-:Y:S03]  /*66c0*/  @P6 MOV R100, c[0x0][0x208] ;  /* 0x0000820000646a02 */ /* 0x000fe60000000f00 */
[----:B------:R1:W-:Y:S03]  /*66d0*/  @P6 LDGSTS.E.BYPASS.LTC128B.128 [R102+0x6100], [R106.64], !P2 ;  /* 0x061000006a666fae */ /* 0x0003e6000d101d46 */
[C---:B------:R-:W-:Y:S02]  /*66e0*/  @P6 SHF.L.U64.HI R0, R100.reuse, R0, c[0x0][0x20c] ;  /* 0x0000830064006619 */ /* 0x040fe40000010200 */
[----:B------:R-:W-:Y:S04]  /*66f0*/  @P6 SHF.L.U32 R100, R100, 0x6, RZ ;  /* 0x0000000664646819 */ /* 0x000fe800000006ff */
[----:B--2---:R-:W-:Y:S04]  /*6700*/  @P6 IADD3 R2, P0, R2, R100, RZ ;  /* 0x0000006402026210 */ /* 0x004fe80007f1e0ff */
[----:B------:R-:W-:Y:S02]  /*6710*/  @P6 IADD3.X R3, R3, R0, RZ, P0, !PT ;  /* 0x0000000003036210 */ /* 0x000fe400007fe4ff */
[----:B------:R-:W-:Y:S05]  /*6720*/  @P6 IADD3 R100, P0, R100, R2, RZ ;  /* 0x0000000264646210 */ /* 0x000fea0007f1e0ff */
[----:B------:R-:W-:Y:S02]  /*6730*/  @P6 IMAD.X R101, R0, 0x1, R3, P0 ;  /* 0x0000000100656824 */ /* 0x000fe400000e0603 */
[----:B-1----:R-:W-:Y:S01]  /*6740*/  IMAD.MOV.U32 R107, RZ, RZ, R102 ;  /* 0x000000ffff6b7224 */ /* 0x002fe200078e0066 */
[----:B------:R-:W2:Y:S04]  /*6750*/  LDL R106, [R1+0x54] ;  /* 0x00005400016a7983 */ /* 0x000ea80000100800 */
[----:B------:R1:W-:Y:S08]  /*6760*/  @P6 LDGSTS.E.BYPASS.LTC128B.128 [R107+0x1100], [R2.64], !P4 ;  /* 0x01100000026b6fae */ /* 0x0003f0000e101d46 */
[----:B------:R1:W-:Y:S08]  /*6770*/  @P6 LDGSTS.E.BYPASS.LTC128B.128 [R107+0x4100], [R2.64+0x80], !P3 ;  /* 0x04100080026b6fae */ /* 0x0003f0000d901d46 */
[----:B------:R1:W-:Y:S08]  /*6780*/  @P6 LDGSTS.E.BYPASS.LTC128B.128 [R107+0x7100], [R2.64+0x100], !P2 ;  /* 0x07100100026b6fae */ /* 0x0003f0000d101d46 */
[----:B------:R3:W-:Y:S08]  /*6790*/  @P6 LDGSTS.E.BYPASS.LTC128B.128 [R107+0x2100], [R100.64], !P4 ;  /* 0x02100000646b6fae */ /* 0x0007f0000e101d46 */
[----:B------:R3:W-:Y:S08]  /*67a0*/  @P6 LDGSTS.E.BYPASS.LTC128B.128 [R107+0x5100], [R100.64+0x80], !P3 ;  /* 0x05100080646b6fae */ /* 0x0007f0000d901d46 */
[----:B------:R3:W-:Y:S01]  /*67b0*/  @P6 LDGSTS.E.BYPASS.LTC128B.128 [R107+0x8100], [R100.64+0x100], !P2 ;  /* 0x08100100646b6fae */ /* 0x0007e2000d101d46 */
[----:B-1----:R-:W-:Y:S07]  /*67c0*/  IMAD R3, R218, -0x60, RZ ;  /* 0xffffffa0da037824 */ /* 0x002fee00078e02ff */
[----:B------:R-:W1:Y:S08]  /*67d0*/  LDSM.16.M88.4 R164, [R229] ;  /* 0x00000000e5a4783b */ /* 0x000e700000000200 */
[----:B------:R-:W0:Y:S08]  /*67e0*/  LDGDEPBAR ;  /* 0x00000000000079af */ /* 0x000e300000000000 */
[----:B------:R4:W5:Y:S04]  /*67f0*/  LDL R2, [R1+0xc] ;  /* 0x00000c0001027983 */ /* 0x0009680000100800 */
[----:B------:R-:W3:Y:S01]  /*6800*/  LDL.LU R212, [R1+0x18] ;  /* 0x0000180001d47983 */ /* 0x000ee20000300800 */
[C---:B-1----:R-:W-:Y:S08]  /*6810*/  HMMA.16816.F32 R4, R168.reuse, R164, R4 ;  /* 0x000000a4a804723c */ /* 0x042ff00000001804 */
[C---:B------:R-:W-:Y:S01]  /*6820*/  HMMA.16816.F32 R8, R168.reuse, R166, R8 ;  /* 0x000000a6a808723c */ /* 0x040fe20000001808 */
[----:B------:R-:W1:Y:S07]  /*6830*/  LDSM.16.M88.4 R164, [R229+0x800] ;  /* 0x00080000e5a4783b */ /* 0x000e6e0000000200 */
        /* <DEDUP_REMOVED lines=11> */
[----:B------:R-:W1:Y:S03]  /*68f0*/  LDSM.16.M88.4 R164, [R229+0x2800] ;  /* 0x00280000e5a4783b */ /* 0x000e660000000200 */
[----:B--2---:R-:W-:Y:S04]  /*6900*/  IADD3 R3, -R106, 0x1, R3 ;  /* 0x000000016a037810 */ /* 0x004fe80007ffe103 */
[----:B------:R-:W-:Y:S04]  /*6910*/  IADD3 R3, R3, c[0x0][0x1d0], RZ ;  /* 0x0000740003037a10 */ /* 0x000fe80007ffe0ff */
[----:B------:R-:W-:Y:S01]  /*6920*/  IADD3 R3, R3, -c[0x0][0x168], RZ ;  /* 0x80005a0003037a10 */ /* 0x000fe20007ffe0ff */
[C---:B-1----:R-:W-:Y:S08]  /*6930*/  HMMA.16816.F32 R44, R168.reuse, R164, R44 ;  /* 0x000000a4a82c723c */ /* 0x042ff0000000182c */
[----:B------:R-:W-:Y:S01]  /*6940*/  HMMA.16816.F32 R48, R168, R166, R48 ;  /* 0x000000a6a830723c */ /* 0x000fe20000001830 */
[----:B------:R-:W1:Y:S03]  /*6950*/  LDSM.16.M88.4 R164, [R226] ;  /* 0x00000000e2a4783b */ /* 0x000e660000000200 */
[----:B-----5:R-:W-:Y:S05]  /*6960*/  @P1 MOV R2, R208 ;  /* 0x000000d000021202 */ /* 0x020fea0000000f00 */
[----:B------:R-:W2:Y:S01]  /*6970*/  SHFL.IDX PT, R0, R2, RZ, 0x1c1f ;  /* 0x001c1fff02007589 */ /* 0x000ea200000e0000 */
[C---:B-1----:R-:W-:Y:S08]  /*6980*/  HMMA.16816.F32 R4, R172.reuse, R164, R4 ;  /* 0x000000a4ac04723c */ /* 0x042ff00000001804 */
[C---:B------:R-:W-:Y:S01]  /*6990*/  HMMA.16816.F32 R8, R172.reuse, R166, R8 ;  /* 0x000000a6ac08723c */ /* 0x040fe20000001808 */
[----:B------:R-:W1:Y:S03]  /*69a0*/  LDSM.16.M88.4 R164, [R226+0x800] ;  /* 0x00080000e2a4783b */ /* 0x000e660000000200 */
[----:B--2---:R-:W-:Y:S04]  /*69b0*/  IADD3 R0, R3, R0, RZ ;  /* 0x0000000003007210 */ /* 0x004fe80007ffe0ff */
[C---:B------:R-:W-:Y:S02]  /*69c0*/  ISETP.GT.AND P6, PT, R0.reuse, RZ, PT ;  /* 0x000000ff0000720c */ /* 0x040fe40003fc4270 */
[C---:B------:R-:W-:Y:S02]  /*69d0*/  ISETP.GT.AND P5, PT, R0.reuse, 0x1, PT ;  /* 0x000000010000780c */ /* 0x040fe40003fa4270 */
[----:B------:R-:W-:Y:S01]  /*69e0*/  ISETP.GT.AND P0, PT, R0, 0x8, PT ;  /* 0x000000080000780c */ /* 0x000fe20003f04270 */
        /* <DEDUP_REMOVED lines=13> */
[----:B------:R-:W-:Y:S01]  /*6ac0*/  HMMA.16816.F32 R48, R172, R166, R48 ;  /* 0x000000a6ac30723c */ /* 0x000fe20000001830 */
        /* <DEDUP_REMOVED lines=129> */
[----:B------:R-:W1:Y:S11]  /*72e0*/  LDSM.16.M88.4 R164, [R226+0x6800] ;  /* 0x00680000e2a4783b */ /* 0x000e760000000200 */
[----:B------:R-:W-:Y:S04]  /*72f0*/  @!UPT UIADD3 URZ, URZ, URZ, URZ ;  /* 0x0000003f3f3ff290 */ /* 0x000fe8000fffe03f */
[----:B------:R-:W-:Y:S02]  /*7300*/  FMUL.FTZ R4, R4, c[0x0][0x320] ;  /* 0x0000c80004047a20 */ /* 0x000fe40000410000 */
[----:B------:R-:W-:Y:S02]  /*7310*/  FMUL.FTZ R5, R5, c[0x0][0x320] ;  /* 0x0000c80005057a20 */ /* 0x000fe40000410000 */
[----:B------:R-:W-:Y:S01]  /*7320*/  FMUL.FTZ R6, R6, c[0x0][0x320] ;  /* 0x0000c80006067a20 */ /* 0x000fe20000410000 */
[----:B---3--:R-:W-:Y:S01]  /*7330*/  MUFU.TANH R100, R4 ;  /* 0x0000000400647308 */ /* 0x008fe20000002400 */
[----:B------:R-:W-:Y:S02]  /*7340*/  FMUL.FTZ R7, R7, c[0x0][0x320] ;  /* 0x0000c80007077a20 */ /* 0x000fe40000410000 */
[----:B------:R-:W-:Y:S02]  /*7350*/  FMUL.FTZ R10, R10, c[0x0][0x320] ;  /* 0x0000c8000a0a7a20 */ /* 0x000fe40000410000 */
[----:B------:R-:W-:Y:S02]  /*7360*/  FMUL.FTZ R11, R11, c[0x0][0x320] ;  /* 0x0000c8000b0b7a20 */ /* 0x000fe40000410000 */
[----:B------:R-:W-:Y:S02]  /*7370*/  FMUL.FTZ R8, R8, c[0x0][0x320] ;  /* 0x0000c80008087a20 */ /* 0x000fe40000410000 */
[----:B------:R-:W-:Y:S01]  /*7380*/  FMUL.FTZ R9, R9, c[0x0][0x320] ;  /* 0x0000c80009097a20 */ /* 0x000fe20000410000 */
[----:B------:R-:W2:Y:S01]  /*7390*/  MUFU.TANH R209, R5 ;  /* 0x0000000500d17308 */ /* 0x000ea20000002400 */
[C---:B-1----:R-:W-:Y:S09]  /*73a0*/  HMMA.16816.F32 R12, R204.reuse, R164, R12 ;  /* 0x000000a4cc0c723c */ /* 0x042ff2000000180c */
[----:B------:R-:W-:Y:S01]  /*73b0*/  MUFU.TANH R105, R6 ;  /* 0x0000000600697308 */ /* 0x000fe20000002400 */
[C---:B------:R-:W-:Y:S01]  /*73c0*/  HMMA.16816.F32 R16, R204.reuse, R166, R16 ;  /* 0x000000a6cc10723c */ /* 0x040fe20000001810 */
[----:B------:R-:W1:Y:S08]  /*73d0*/  LDSM.16.M88.4 R164, [R226+0x7000] ;  /* 0x00700000e2a4783b */ /* 0x000e700000000200 */
[----:B------:R3:W-:Y:S03]  /*73e0*/  MUFU.TANH R102, R7 ;  /* 0x0000000700667308 */ /* 0x0007e60000002400 */
[----:B--2---:R-:W-:Y:S02]  /*73f0*/  FSEL R209, R209, -INF , P5 ;  /* 0xff800000d1d17808 */ /* 0x004fe40002800000 */
[----:B------:R-:W-:Y:S05]  /*7400*/  ISETP.GT.AND P5, PT, R0, 0x10, PT ;  /* 0x000000100000780c */ /* 0x000fea0003fa4270 */
[----:B------:R-:W-:Y:S01]  /*7410*/  MUFU.TANH R10, R10 ;  /* 0x0000000a000a7308 */ /* 0x000fe20000002400 */
[----:B------:R-:W-:Y:S02]  /*7420*/  FMUL.FTZ R15, R15, c[0x0][0x320] ;  /* 0x0000c8000f0f7a20 */ /* 0x000fe40000410000 */
[----:B------:R-:W-:Y:S02]  /*7430*/  FMUL.FTZ R12, R12, c[0x0][0x320] ;  /* 0x0000c8000c0c7a20 */ /* 0x000fe40000410000 */
[----:B------:R-:W-:Y:S02]  /*7440*/  FMUL.FTZ R13, R13, c[0x0][0x320] ;  /* 0x0000c8000d0d7a20 */ /* 0x000fe40000410000 */
[----:B------:R-:W-:Y:S03]  /*7450*/  FMUL.FTZ R14, R14, c[0x0][0x320] ;  /* 0x0000c8000e0e7a20 */ /* 0x000fe60000410000 */
[----:B------:R-:W-:Y:S01]  /*7460*/  MUFU.TANH R15, R15 ;  /* 0x0000000f000f7308 */ /* 0x000fe20000002400 */
[----:B------:R-:W-:Y:S02]  /*7470*/  FMUL.FTZ R19, R19, c[0x0][0x320] ;  /* 0x0000c80013137a20 */ /* 0x000fe40000410000 */
[----:B------:R-:W-:Y:S01]  /*7480*/  FMUL.FTZ R18, R18, c[0x0][0x320] ;  /* 0x0000c80012127a20 */ /* 0x000fe20000410000 */
[----:B---3--:R-:W-:Y:S01]  /*7490*/  LDSM.16.M88.4 R4, [R226+0x8800] ;  /* 0x00880000e204783b */ /* 0x008fe20000000200 */
[----:B------:R-:W-:Y:S02]  /*74a0*/  FMUL.FTZ R16, R16, c[0x0][0x320] ;  /* 0x0000c80010107a20 */ /* 0x000fe40000410000 */
[----:B------:R-:W-:Y:S03]  /*74b0*/  FMUL.FTZ R17, R17, c[0x0][0x320] ;  /* 0x0000c80011117a20 */ /* 0x000fe60000410000 */
[----:B------:R-:W-:Y:S01]  /*74c0*/  MUFU.TANH R19, R19 ;  /* 0x0000001300137308 */ /* 0x000fe20000002400 */
[C---:B-1----:R-:W-:Y:S09]  /*74d0*/  HMMA.16816.F32 R20, R204.reuse, R164, R20 ;  /* 0x000000a4cc14723c */ /* 0x042ff20000001814 */
[----:B------:R-:W-:Y:S01]  /*74e0*/  MUFU.TANH R18, R18 ;  /* 0x0000001200127308 */ /* 0x000fe20000002400 */
[C---:B------:R-:W-:Y:S01]  /*74f0*/  HMMA.16816.F32 R24, R204.reuse, R166, R24 ;  /* 0x000000a6cc18723c */ /* 0x040fe20000001818 */
[----:B------:R-:W1:Y:S08]  /*7500*/  LDSM.16.M88.4 R164, [R226+0x7800] ;  /* 0x00780000e2a4783b */ /* 0x000e700000000200 */
[----:B------:R-:W-:Y:S10]  /*7510*/  MUFU.TANH R11, R11 ;  /* 0x0000000b000b7308 */ /* 0x000ff40000002400 */
[----:B------:R-:W2:Y:S01]  /*7520*/  MUFU.TANH R210, R8 ;  /* 0x0000000800d27308 */ /* 0x000ea20000002400 */
[----:B------:R-:W-:Y:S02]  /*7530*/  FMUL.FTZ R22, R22, c[0x0][0x320] ;  /* 0x0000c80016167a20 */ /* 0x000fe40000410000 */
[----:B------:R-:W-:Y:S02]  /*7540*/  FMUL.FTZ R23, R23, c[0x0][0x320] ;  /* 0x0000c80017177a20 */ /* 0x000fe40000410000 */
[----:B------:R-:W-:Y:S02]  /*7550*/  FMUL.FTZ R20, R20, c[0x0][0x320] ;  /* 0x0000c80014147a20 */ /* 0x000fe40000410000 */
[----:B------:R-:W-:Y:S03]  /*7560*/  FMUL.FTZ R21, R21, c[0x0][0x320] ;  /* 0x0000c80015157a20 */ /* 0x000fe60000410000 */
[----:B------:R-:W-:Y:S01]  /*7570*/  MUFU.TANH R22, R22 ;  /* 0x0000001600167308 */ /* 0x000fe20000002400 */
[----:B------:R-:W-:Y:S02]  /*7580*/  FMUL.FTZ R26, R26, c[0x0][0x320] ;  /* 0x0000c8001a1a7a20 */ /* 0x000fe40000410000 */
[----:B------:R-:W-:Y:S02]  /*7590*/  FMUL.FTZ R24, R24, c[0x0][0x320] ;  /* 0x0000c80018187a20 */ /* 0x000fe40000410000 */
[----:B------:R-:W-:Y:S02]  /*75a0*/  FMUL.FTZ R27, R27, c[0x0][0x320] ;  /* 0x0000c8001b1b7a20 */ /* 0x000fe40000410000 */
[----:B------:R-:W-:Y:S03]  /*75b0*/  FMUL.FTZ R25, R25, c[0x0][0x320] ;  /* 0x0000c80019197a20 */ /* 0x000fe60000410000 */
[----:B------:R-:W-:Y:S01]  /*75c0*/  MUFU.TANH R23, R23 ;  /* 0x0000001700177308 */ /* 0x000fe20000002400 */
[----:B--2---:R-:W-:Y:S02]  /*75d0*/  FSEL R210, R210, -INF , P0 ;  /* 0xff800000d2d27808 */ /* 0x004fe40000000000 */
[----:B------:R-:W-:Y:S01]  /*75e0*/  ISETP.GT.AND P0, PT, R0, 0x11, PT ;  /* 0x000000110000780c */ /* 0x000fe20003f04270 */
[C---:B-1----:R-:W-:Y:S06]  /*75f0*/  HMMA.16816.F32 R28, R204.reuse, R164, R28 ;  /* 0x000000a4cc1c723c */ /* 0x042fec000000181c */
[----:B------:R-:W-:Y:S02]  /*7600*/  MUFU.TANH R26, R26 ;  /* 0x0000001a001a7308 */ /* 0x000fe40000002400 */
[C---:B------:R-:W-:Y:S01]  /*7610*/  HMMA.16816.F32 R32, R204.reuse, R166, R32 ;  /* 0x000000a6cc20723c */ /* 0x040fe20000001820 */
[----:B------:R-:W1:Y:S01]  /*7620*/  LDSM.16.M88.4 R164, [R226+0x8000] ;  /* 0x00800000e2a4783b */ /* 0x000e620000000200 */
[----:B------:R-:W-:Y:S06]  /*7630*/  DEPBAR.LE SB0, 0x0 ;  /* 0x000080000000791a */ /* 0x000fec0000000000 */
[----:B------:R-:W2:Y:S01]  /*7640*/  MUFU.TANH R9, R9 ;  /* 0x0000000900097308 */ /* 0x000ea20000002400 */
[----:B------:R-:W-:Y:S07]  /*7650*/  BAR.SYNC.DEFER_BLOCKING 0x0 ;  /* 0x0000000000007b1d */ /* 0x000fee0000010000 */
[----:B------:R-:W-:Y:S02]  /*7660*/  FMUL.FTZ R28, R28, c[0x0][0x320] ;  /* 0x0000c8001c1c7a20 */ /* 0x000fe40000410000 */
[----:B------:R-:W-:Y:S02]  /*7670*/  FMUL.FTZ R29, R29, c[0x0][0x320] ;  /* 0x0000c8001d1d7a20 */ /* 0x000fe40000410000 */
[----:B------:R-:W-:Y:S02]  /*7680*/  FMUL.FTZ R30, R30, c[0x0][0x320] ;  /* 0x0000c8001e1e7a20 */ /* 0x000fe40000410000 */
[----:B------:R-:W-:Y:S02]  /*7690*/  FMUL.FTZ R31, R31, c[0x0][0x320] ;  /* 0x0000c8001f1f7a20 */ /* 0x000fe40000410000 */
[----:B------:R-:W-:Y:S02]  /*76a0*/  FMUL.FTZ R32, R32, c[0x0][0x320] ;  /* 0x0000c80020207a20 */ /* 0x000fe40000410000 */
[----:B------:R-:W-:Y:S02]  /*76b0*/  FMUL.FTZ R33, R33, c[0x0][0x320] ;  /* 0x0000c80021217a20 */ /* 0x000fe40000410000 */
[----:B------:R-:W-:Y:S02]  /*76c0*/  FMUL.FTZ R34, R34, c[0x0][0x320] ;  /* 0x0000c80022227a20 */ /* 0x000fe40000410000 */
[----:B------:R-:W-:Y:S04]  /*76d0*/  FMUL.FTZ R35, R35, c[0x0][0x320] ;  /* 0x0000c80023237a20 */ /* 0x000fe80000410000 */
[----:B------:R-:W-:Y:S01]  /*76e0*/  MUFU.TANH R34, R34 ;  /* 0x0000002200227308 */ /* 0x000fe20000002400 */
[C---:B-1----:R-:W-:Y:S09]  /*76f0*/  HMMA.16816.F32 R36, R204.reuse, R164, R36 ;  /* 0x000000a4cc24723c */ /* 0x042ff20000001824 */
[----:B------:R-:W-:Y:S01]  /*7700*/  MUFU.TANH R32, R32 ;  /* 0x0000002000207308 */ /* 0x000fe20000002400 */
[C---:B------:R-:W-:Y:S09]  /*7710*/  HMMA.16816.F32 R40, R204.reuse, R166, R40 ;  /* 0x000000a6cc28723c */ /* 0x040ff20000001828 */
[----:B------:R-:W1:Y:S01]  /*7720*/  MUFU.TANH R12, R12 ;  /* 0x0000000c000c7308 */ /* 0x000e620000002400 */
[C---:B------:R-:W-:Y:S09]  /*7730*/  HMMA.16816.F32 R44, R204.reuse, R4, R44 ;  /* 0x00000004cc2c723c */ /* 0x040ff2000000182c */
[----:B------:R-:W3:Y:S01]  /*7740*/  MUFU.TANH R13, R13 ;  /* 0x0000000d000d7308 */ /* 0x000ee20000002400 */
[----:B------:R-:W-:Y:S03]  /*7750*/  HMMA.16816.F32 R48, R204, R6, R48 ;  /* 0x00000006cc30723c */ /* 0x000fe60000001830 */
[----:B------:R-:W-:Y:S01]  /*7760*/  FSEL R5, R100, -INF , P6 ;  /* 0xff80000064057808 */ /* 0x000fe20003000000 */
[----:B------:R-:W-:Y:S01]  /*7770*/  FMUL.FTZ R8, R37, c[0x0][0x320] ;  /* 0x0000c80025087a20 */ /* 0x000fe20000410000 */
[----:B------:R-:W-:Y:S01]  /*7780*/  ISETP.GT.AND P6, PT, R0, 0x9, PT ;  /* 0x000000090000780c */ /* 0x000fe20003fc4270 */
[----:B------:R-:W-:Y:S01]  /*7790*/  FMUL.FTZ R36, R36, c[0x0][0x320] ;  /* 0x0000c80024247a20 */ /* 0x000fe20000410000 */
[----:B------:R-:W-:Y:S02]  /*77a0*/  FMNMX.FTZ R101, R5, R103, !PT ;  /* 0x0000006705657209 */ /* 0x000fe40007810000 */
[----:B------:R-:W5:Y:S03]  /*77b0*/  MUFU.TANH R16, R16 ;  /* 0x0000001000107308 */ /* 0x000f660000002400 */
[----:B------:R-:W-:Y:S01]  /*77c0*/  FMNMX.FTZ R101, R209, R101, !PT ;  /* 0x00000065d1657209 */ /* 0x000fe20007810000 */
[----:B------:R-:W-:Y:S01]  /*77d0*/  FMUL.FTZ R7, R40, c[0x0][0x320] ;  /* 0x0000c80028077a20 */ /* 0x000fe20000410000 */
[----:B--2---:R-:W-:Y:S01]  /*77e0*/  FSEL R211, R9, -INF , P6 ;  /* 0xff80000009d37808 */ /* 0x004fe20003000000 */
[----:B------:R-:W-:Y:S01]  /*77f0*/  FMUL.FTZ R6, R41, c[0x0][0x320] ;  /* 0x0000c80029067a20 */ /* 0x000fe20000410000 */
[----:B------:R-:W-:Y:S01]  /*7800*/  FMNMX.FTZ R101, R210, R101, !PT ;  /* 0x00000065d2657209 */ /* 0x000fe20007810000 */
[----:B------:R-:W-:Y:S01]  /*7810*/  FMUL.FTZ R4, R44, c[0x0][0x320] ;  /* 0x0000c8002c047a20 */ /* 0x000fe20000410000 */
[----:B-1----:R-:W-:Y:S01]  /*7820*/  FSEL R217, R12, -INF , P5 ;  /* 0xff8000000cd97808 */ /* 0x002fe20002800000 */
[----:B------:R-:W1:Y:S01]  /*7830*/  MUFU.TANH R17, R17 ;  /* 0x0000001100117308 */ /* 0x000e620000002400 */
[----:B------:R-:W-:Y:S01]  /*7840*/  FMNMX.FTZ R101, R211, R101, !PT ;  /* 0x00000065d3657209 */ /* 0x000fe20007810000 */
[----:B------:R-:W-:Y:S01]  /*7850*/  FMUL.FTZ R45, R45, c[0x0][0x320] ;  /* 0x0000c8002d2d7a20 */ /* 0x000fe20000410000 */
[----:B------:R-:W-:Y:S01]  /*7860*/  ISETP.GT.AND P6, PT, R0, 0x18, PT ;  /* 0x000000180000780c */ /* 0x000fe20003fc4270 */
[----:B------:R-:W-:Y:S01]  /*7870*/  FMUL.FTZ R38, R38, c[0x0][0x320] ;  /* 0x0000c80026267a20 */ /* 0x000fe20000410000 */
[----:B---3--:R-:W-:Y:S01]  /*7880*/  FSEL R219, R13, -INF , P0 ;  /* 0xff8000000ddb7808 */ /* 0x008fe20000000000 */
[----:B------:R-:W-:Y:S01]  /*7890*/  FMUL.FTZ R48, R48, c[0x0][0x320] ;  /* 0x0000c80030307a20 */ /* 0x000fe20000410000 */
[----:B------:R-:W-:Y:S01]  /*78a0*/  FMNMX.FTZ R101, R217, R101, !PT ;  /* 0x00000065d9657209 */ /* 0x000fe20007810000 */
[----:B------:R-:W-:Y:S01]  /*78b0*/  FMUL.FTZ R39, R39, c[0x0][0x320] ;  /* 0x0000c80027277a20 */ /* 0x000fe20000410000 */
[----:B------:R-:W-:Y:S01]  /*78c0*/  ISETP.GT.AND P5, PT, R0, 0x19, PT ;  /* 0x000000190000780c */ /* 0x000fe20003fa4270 */
[----:B------:R-:W2:Y:S01]  /*78d0*/  MUFU.TANH R20, R20 ;  /* 0x0000001400147308 */ /* 0x000ea20000002400 */
[----:B------:R-:W-:Y:S01]  /*78e0*/  FMNMX.FTZ R101, R219, R101, !PT ;  /* 0x00000065db657209 */ /* 0x000fe20007810000 */
[----:B------:R-:W-:Y:S01]  /*78f0*/  FMUL.FTZ R42, R42, c[0x0][0x320] ;  /* 0x0000c8002a2a7a20 */ /* 0x000fe20000410000 */
[----:B------:R-:W-:Y:S01]  /*7900*/  ISETP.GT.AND P0, PT, R0, 0x20, PT ;  /* 0x000000200000780c */ /* 0x000fe20003f04270 */
[----:B------:R-:W-:Y:S01]  /*7910*/  FMUL.FTZ R43, R43, c[0x0][0x320] ;  /* 0x0000c8002b2b7a20 */ /* 0x000fe20000410000 */
[----:B-----5:R-:W-:Y:S01]  /*7920*/  FSEL R220, R16, -INF , P6 ;  /* 0xff80000010dc7808 */ /* 0x020fe20003000000 */
[----:B------:R-:W-:Y:S01]  /*7930*/  FMUL.FTZ R51, R51, c[0x0][0x320] ;  /* 0x0000c80033337a20 */ /* 0x000fe20000410000 */
[----:B------:R-:W-:Y:S02]  /*7940*/  ISETP.GT.AND P6, PT, R0, 0x21, PT ;  /* 0x000000210000780c */ /* 0x000fe40003fc4270 */
[----:B------:R-:W-:Y:S01]  /*7950*/  FMNMX.FTZ R101, R220, R101, !PT ;  /* 0x00000065dc657209 */ /* 0x000fe20007810000 */
[----:B------:R-:W3:Y:S01]  /*7960*/  MUFU.TANH R21, R21 ;  /* 0x0000001500157308 */ /* 0x000ee20000002400 */
[----:B-1----:R-:W-:Y:S02]  /*7970*/  FSEL R221, R17, -INF , P5 ;  /* 0xff80000011dd7808 */ /* 0x002fe40002800000 */
[----:B------:R-:W-:Y:S02]  /*7980*/  ISETP.GT.AND P5, PT, R0, 0x28, PT ;  /* 0x000000280000780c */ /* 0x000fe40003fa4270 */
[----:B------:R-:W-:Y:S05]  /*7990*/  FMNMX.FTZ R101, R221, R101, !PT ;  /* 0x00000065dd657209 */ /* 0x000fea0007810000 */
[----:B------:R-:W1:Y:S01]  /*79a0*/  MUFU.TANH R24, R24 ;  /* 0x0000001800187308 */ /* 0x000e620000002400 */
[----:B--2---:R-:W-:Y:S02]  /*79b0*/  FSEL R20, R20, -INF , P0 ;  /* 0xff80000014147808 */ /* 0x004fe40000000000 */
[----:B------:R-:W-:Y:S02]  /*79c0*/  ISETP.GT.AND P0, PT, R0, 0x29, PT ;  /* 0x000000290000780c */ /* 0x000fe40003f04270 */
[----:B------:R-:W-:Y:S05]  /*79d0*/  FMNMX.FTZ R101, R20, R101, !PT ;  /* 0x0000006514657209 */ /* 0x000fea0007810000 */
[----:B------:R-:W2:Y:S01]  /*79e0*/  MUFU.TANH R25, R25 ;  /* 0x0000001900197308 */ /* 0x000ea20000002400 */
[----:B---3--:R-:W-:Y:S02]  /*79f0*/  FSEL R21, R21, -INF , P6 ;  /* 0xff80000015157808 */ /* 0x008fe40003000000 */
[----:B------:R-:W-:Y:S02]  /*7a00*/  ISETP.GT.AND P6, PT, R0, 0x30, PT ;  /* 0x000000300000780c */ /* 0x000fe40003fc4270 */
[----:B------:R-:W-:Y:S05]  /*7a10*/  FMNMX.FTZ R101, R21, R101, !PT ;  /* 0x0000006515657209 */ /* 0x000fea0007810000 */
        /* <DEDUP_REMOVED lines=9> */
[----:B------:R-:W-:Y:S02]  /*7ab0*/  FSEL R32, R32, -INF , P0 ;  /* 0xff80000020207808 */ /* 0x000fe40000000000 */
[----:B------:R-:W-:Y:S02]  /*7ac0*/  ISETP.GT.AND P0, PT, R0, 0x41, PT ;  /* 0x000000410000780c */ /* 0x000fe40003f04270 */
[----:B---3--:R-:W-:Y:S02]  /*7ad0*/  FSEL R28, R28, -INF , P6 ;  /* 0xff8000001c1c7808 */ /* 0x008fe40003000000 */
[----:B------:R-:W-:Y:S02]  /*7ae0*/  ISETP.GT.AND P6, PT, R0, 0x39, PT ;  /* 0x000000390000780c */ /* 0x000fe40003fc4270 */
[----:B------:R-:W-:Y:S01]  /*7af0*/  FMNMX.FTZ R101, R28, R101, !PT ;  /* 0x000000651c657209 */ /* 0x000fe20007810000 */
[----:B------:R-:W3:Y:S01]  /*7b00*/  MUFU.TANH R33, R33 ;  /* 0x0000002100217308 */ /* 0x000ee20000002400 */
[----:B-1----:R-:W-:Y:S02]  /*7b10*/  FSEL R29, R29, -INF , P5 ;  /* 0xff8000001d1d7808 */ /* 0x002fe40002800000 */
[----:B------:R-:W-:Y:S02]  /*7b20*/  ISETP.GT.AND P5, PT, R0, 0x40, PT ;  /* 0x000000400000780c */ /* 0x000fe40003fa4270 */
[----:B------:R-:W-:Y:S05]  /*7b30*/  FMNMX.FTZ R101, R29, R101, !PT ;  /* 0x000000651d657209 */ /* 0x000fea0007810000 */
[----:B------:R-:W1:Y:S01]  /*7b40*/  MUFU.TANH R4, R4 ;  /* 0x0000000400047308 */ /* 0x000e620000002400 */
[----:B------:R-:W-:Y:S02]  /*7b50*/  FMNMX.FTZ R101, R32, R101, !PT ;  /* 0x0000006520657209 */ /* 0x000fe40007810000 */
[----:B--2---:R-:W-:Y:S02]  /*7b60*/  FSEL R8, R8, -INF , P0 ;  /* 0xff80000008087808 */ /* 0x004fe40000000000 */
[C---:B------:R-:W-:Y:S05]  /*7b70*/  ISETP.GT.AND P0, PT, R0.reuse, 0x50, PT ;  /* 0x000000500000780c */ /* 0x040fea0003f04270 */
[----:B------:R-:W2:Y:S01]  /*7b80*/  MUFU.TANH R36, R36 ;  /* 0x0000002400247308 */ /* 0x000ea20000002400 */
[----:B---3--:R-:W-:Y:S02]  /*7b90*/  FSEL R33, R33, -INF , P6 ;  /* 0xff80000021217808 */ /* 0x008fe40003000000 */
[----:B------:R-:W-:Y:S02]  /*7ba0*/  ISETP.GT.AND P6, PT, R0, 0x48, PT ;  /* 0x000000480000780c */ /* 0x000fe40003fc4270 */
[----:B------:R-:W-:Y:S05]  /*7bb0*/  FMNMX.FTZ R101, R33, R101, !PT ;  /* 0x0000006521657209 */ /* 0x000fea0007810000 */
[----:B------:R-:W3:Y:S01]  /*7bc0*/  MUFU.TANH R7, R7 ;  /* 0x0000000700077308 */ /* 0x000ee20000002400 */
[----:B-1----:R-:W-:Y:S01]  /*7bd0*/  FSEL R16, R4, -INF , P0 ;  /* 0xff80000004107808 */ /* 0x002fe20000000000 */
[----:B------:R-:W-:Y:S01]  /*7be0*/  FMUL.FTZ R4, R49, c[0x0][0x320] ;  /* 0x0000c80031047a20 */ /* 0x000fe20000410000 */
[----:B------:R-:W-:Y:S01]  /*7bf0*/  ISETP.GT.AND P0, PT, R0, 0x59, PT ;  /* 0x000000590000780c */ /* 0x000fe20003f04270 */
[----:B------:R-:W-:Y:S06]  /*7c00*/  IMAD.MOV.U32 R49, RZ, RZ, R25 ;  /* 0x000000ffff317224 */ /* 0x000fec00078e0019 */
[----:B------:R-:W1:Y:S01]  /*7c10*/  MUFU.TANH R6, R6 ;  /* 0x0000000600067308 */ /* 0x000e620000002400 */
[----:B--2---:R-:W-:Y:S02]  /*7c20*/  FSEL R36, R36, -INF , P5 ;  /* 0xff80000024247808 */ /* 0x004fe40002800000 */
[----:B------:R-:W-:Y:S02]  /*7c30*/  ISETP.GT.AND P5, PT, R0, 0x49, PT ;  /* 0x000000490000780c */ /* 0x000fe40003fa4270 */
[----:B------:R-:W-:Y:S05]  /*7c40*/  FMNMX.FTZ R101, R36, R101, !PT ;  /* 0x0000006524657209 */ /* 0x000fea0007810000 */
[----:B------:R-:W2:Y:S01]  /*7c50*/  MUFU.TANH R45, R45 ;  /* 0x0000002d002d7308 */ /* 0x000ea20000002400 */
[----:B------:R-:W-:Y:S02]  /*7c60*/  FMNMX.FTZ R101, R8, R101, !PT ;  /* 0x0000006508657209 */ /* 0x000fe40007810000 */
[----:B---3--:R-:W-:Y:S01]  /*7c70*/  FSEL R12, R7, -INF , P6 ;  /* 0xff800000070c7808 */ /* 0x008fe20003000000 */
[----:B------:R-:W-:Y:S01]  /*7c80*/  FMUL.FTZ R7, R46, c[0x0][0x320] ;  /* 0x0000c8002e077a20 */ /* 0x000fe20000410000 */
[----:B------:R-:W-:Y:S02]  /*7c90*/  ISETP.GT.AND P6, PT, R0, 0x51, PT ;  /* 0x000000510000780c */ /* 0x000fe40003fc4270 */
[----:B------:R-:W-:Y:S03]  /*7ca0*/  FMNMX.FTZ R101, R12, R101, !PT ;  /* 0x000000650c657209 */ /* 0x000fe60007810000 */
[----:B------:R-:W3:Y:S01]  /*7cb0*/  MUFU.TANH R48, R48 ;  /* 0x0000003000307308 */ /* 0x000ee20000002400 */
[----:B-1----:R-:W-:Y:S01]  /*7cc0*/  FSEL R13, R6, -INF , P5 ;  /* 0xff800000060d7808 */ /* 0x002fe20002800000 */
[----:B------:R-:W-:Y:S01]  /*7cd0*/  FMUL.FTZ R6, R47, c[0x0][0x320] ;  /* 0x0000c8002f067a20 */ /* 0x000fe20000410000 */
[----:B------:R-:W-:Y:S02]  /*7ce0*/  ISETP.GT.AND P5, PT, R0, 0x58, PT ;  /* 0x000000580000780c */ /* 0x000fe40003fa4270 */
[----:B------:R-:W-:Y:S01]  /*7cf0*/  FMNMX.FTZ R101, R13, R101, !PT ;  /* 0x000000650d657209 */ /* 0x000fe20007810000 */
[----:B------:R-:W1:Y:S04]  /*7d00*/  SHFL.IDX PT, R0, R2, 0x1, 0x1c1f ;  /* 0x003c1f0002007f89 */ /* 0x000e6800000e0000 */
[----:B------:R-:W5:Y:S01]  /*7d10*/  MUFU.TANH R4, R4 ;  /* 0x0000000400047308 */ /* 0x000f620000002400 */
[----:B------:R-:W-:Y:S02]  /*7d20*/  FMNMX.FTZ R101, R16, R101, !PT ;  /* 0x0000006510657209 */ /* 0x000fe40007810000 */
[----:B--2---:R-:W-:Y:S04]  /*7d30*/  FSEL R44, R45, -INF , P6 ;  /* 0xff8000002d2c7808 */ /* 0x004fe80003000000 */
[----:B------:R-:W-:Y:S03]  /*7d40*/  FMNMX.FTZ R101, R44, R101, !PT ;  /* 0x000000652c657209 */ /* 0x000fe60007810000 */
[----:B------:R-:W2:Y:S01]  /*7d50*/  MUFU.TANH R14, R14 ;  /* 0x0000000e000e7308 */ /* 0x000ea20000002400 */
[----:B---3--:R-:W-:Y:S04]  /*7d60*/  FSEL R17, R48, -INF , P5 ;  /* 0xff80000030117808 */ /* 0x008fe80002800000 */
[----:B------:R-:W-:Y:S05]  /*7d70*/  FMNMX.FTZ R101, R17, R101, !PT ;  /* 0x0000006511657209 */ /* 0x000fea0007810000 */
[----:B------:R-:W3:Y:S01]  /*7d80*/  MUFU.TANH R27, R27 ;  /* 0x0000001b001b7308 */ /* 0x000ee20000002400 */
[----:B------:R-:W-:Y:S02]  /*7d90*/  MOV R47, R17 ;  /* 0x00000011002f7202 */ /* 0x000fe40000000f00 */
[----:B-1----:R-:W-:Y:S01]  /*7da0*/  IADD3 R0, R3, R0, RZ ;  /* 0x0000000003007210 */ /* 0x002fe20007ffe0ff */
[----:B------:R-:W-:Y:S01]  /*7db0*/  FMUL.FTZ R3, R50, c[0x0][0x320] ;  /* 0x0000c80032037a20 */ /* 0x000fe20000410000 */
[----:B-----5:R-:W-:Y:S02]  /*7dc0*/  FSEL R25, R4, -INF , P0 ;  /* 0xff80000004197808 */ /* 0x020fe40000000000 */
[C---:B------:R-:W-:Y:S02]  /*7dd0*/  ISETP.GT.AND P0, PT, R0.reuse, RZ, PT ;  /* 0x000000ff0000720c */ /* 0x040fe40003f04270 */
[----:B------:R-:W-:Y:S01]  /*7de0*/  FMNMX.FTZ R101, R25, R101, !PT ;  /* 0x0000006519657209 */ /* 0x000fe20007810000 */
[----:B------:R-:W1:Y:S01]  /*7df0*/  MUFU.TANH R30, R30 ;  /* 0x0000001e001e7308 */ /* 0x000e620000002400 */
[----:B------:R-:W-:Y:S01]  /*7e00*/  FSEL R4, R105, -INF , P0 ;  /* 0xff80000069047808 */ /* 0x000fe20000000000 */
[----:B------:R-:W-:Y:S01]  /*7e10*/  IMAD.MOV.U32 R46, RZ, RZ, R25 ;  /* 0x000000ffff2e7224 */ /* 0x000fe200078e0019 */
[C---:B------:R-:W-:Y:S01]  /*7e20*/  ISETP.GT.AND P5, PT, R0.reuse, 0x1, PT ;  /* 0x000000010000780c */ /* 0x040fe20003fa4270 */
[----:B------:R-:W5:Y:S01]  /*7e30*/  SHFL.BFLY PT, R2, R101, 0x2, 0x1f ;  /* 0x0c401f0065027f89 */ /* 0x000f6200000e0000 */
[----:B------:R-:W-:Y:S01]  /*7e40*/  ISETP.GT.AND P0, PT, R0, 0x8, PT ;  /* 0x000000080000780c */ /* 0x000fe20003f04270 */
[----:B------:R-:W-:Y:S01]  /*7e50*/  IMAD.MOV.U32 R105, RZ, RZ, R32 ;  /* 0x000000ffff697224 */ /* 0x000fe200078e0020 */
[----:B------:R-:W-:Y:S02]  /*7e60*/  FSEL R166, R102, -INF , P5 ;  /* 0xff80000066a67808 */ /* 0x000fe40002800000 */
[----:B------:R-:W-:Y:S01]  /*7e70*/  FSEL R167, R10, -INF , P0 ;  /* 0xff8000000aa77808 */ /* 0x000fe20000000000 */
[----:B------:R-:W1:Y:S01]  /*7e80*/  MUFU.TANH R31, R31 ;  /* 0x0000001f001f7308 */ /* 0x000e620000002400 */
[C---:B------:R-:W-:Y:S02]  /*7e90*/  ISETP.GT.AND P5, PT, R0.reuse, 0x9, PT ;  /* 0x000000090000780c */ /* 0x040fe40003fa4270 */
[----:B------:R-:W-:Y:S02]  /*7ea0*/  ISETP.GT.AND P0, PT, R0, 0x10, PT ;  /* 0x000000100000780c */ /* 0x000fe40003f04270 */
[----:B------:R-:W-:Y:S02]  /*7eb0*/  FSEL R208, R11, -INF , P5 ;  /* 0xff8000000bd07808 */ /* 0x000fe40002800000 */
[----:B--2---:R-:W-:Y:S02]  /*7ec0*/  FSEL R214, R14, -INF , P0 ;  /* 0xff8000000ed67808 */ /* 0x004fe40000000000 */
[C---:B------:R-:W-:Y:S01]  /*7ed0*/  ISETP.GT.AND P5, PT, R0.reuse, 0x11, PT ;  /* 0x000000110000780c */ /* 0x040fe20003fa4270 */
[----:B------:R-:W2:Y:S01]  /*7ee0*/  MUFU.TANH R35, R35 ;  /* 0x0000002300237308 */ /* 0x000ea20000002400 */
[----:B------:R-:W-:Y:S02]  /*7ef0*/  ISETP.GT.AND P0, PT, R0, 0x18, PT ;  /* 0x000000180000780c */ /* 0x000fe40003f04270 */
[----:B------:R-:W-:Y:S02]  /*7f00*/  FSEL R213, R15, -INF , P5 ;  /* 0xff8000000fd57808 */ /* 0x000fe40002800000 */
[----:B------:R-:W-:Y:S02]  /*7f10*/  FSEL R215, R18, -INF , P0 ;  /* 0xff80000012d77808 */ /* 0x000fe40000000000 */
[----:B------:R-:W-:Y:S02]  /*7f20*/  ISETP.GT.AND P5, PT, R0, 0x19, PT ;  /* 0x000000190000780c */ /* 0x000fe40003fa4270 */
[----:B-----5:R-:W-:Y:S01]  /*7f30*/  FMNMX.FTZ R101, R101, R2, !PT ;  /* 0x0000000265657209 */ /* 0x020fe20007810000 */
[----:B------:R-:W5:Y:S01]  /*7f40*/  MUFU.TANH R38, R38 ;  /* 0x0000002600267308 */ /* 0x000f620000002400 */
[----:B------:R-:W-:Y:S02]  /*7f50*/  FMNMX.FTZ R2, R4, R104, !PT ;  /* 0x0000006804027209 */ /* 0x000fe40007810000 */
[----:B------:R-:W-:Y:S02]  /*7f60*/  FSEL R216, R19, -INF , P5 ;  /* 0xff80000013d87808 */ /* 0x000fe40002800000 */
[----:B------:R-:W-:Y:S02]  /*7f70*/  FMNMX.FTZ R2, R166, R2, !PT ;  /* 0x00000002a6027209 */ /* 0x000fe40007810000 */
[----:B------:R-:W-:Y:S02]  /*7f80*/  ISETP.GT.AND P0, PT, R0, 0x20, PT ;  /* 0x000000200000780c */ /* 0x000fe40003f04270 */
[----:B------:R-:W-:Y:S01]  /*7f90*/  FMNMX.FTZ R2, R167, R2, !PT ;  /* 0x00000002a7027209 */ /* 0x000fe20007810000 */
[----:B------:R-:W1:Y:S01]  /*7fa0*/  MUFU.TANH R39, R39 ;  /* 0x0000002700277308 */ /* 0x000e620000002400 */
[----:B------:R-:W-:Y:S02]  /*7fb0*/  FSEL R223, R22, -INF , P0 ;  /* 0xff80000016df7808 */ /* 0x000fe40000000000 */
[----:B------:R-:W-:Y:S02]  /*7fc0*/  FMNMX.FTZ R2, R208, R2, !PT ;  /* 0x00000002d0027209 */ /* 0x000fe40007810000 */
[----:B------:R-:W-:Y:S02]  /*7fd0*/  ISETP.GT.AND P5, PT, R0, 0x21, PT ;  /* 0x000000210000780c */ /* 0x000fe40003fa4270 */
[----:B------:R-:W-:Y:S02]  /*7fe0*/  FMNMX.FTZ R2, R214, R2, !PT ;  /* 0x00000002d6027209 */ /* 0x000fe40007810000 */
[----:B------:R-:W-:Y:S01]  /*7ff0*/  FSEL R222, R23, -INF , P5 ;  /* 0xff80000017de7808 */ /* 0x000fe20002800000 */
[----:B------:R-:W2:Y:S01]  /*8000*/  MUFU.TANH R42, R42 ;  /* 0x0000002a002a7308 */ /* 0x000ea20000002400 */
[----:B------:R-:W-:Y:S02]  /*8010*/  FMNMX.FTZ R2, R213, R2, !PT ;  /* 0x00000002d5027209 */ /* 0x000fe40007810000 */
[----:B------:R-:W-:Y:S02]  /*8020*/  ISETP.GT.AND P0, PT, R0, 0x28, PT ;  /* 0x000000280000780c */ /* 0x000fe40003f04270 */
[----:B------:R-:W-:Y:S02]  /*8030*/  FMNMX.FTZ R2, R215, R2, !PT ;  /* 0x00000002d7027209 */ /* 0x000fe40007810000 */
[----:B------:R-:W-:Y:S01]  /*8040*/  FSEL R41, R26, -INF , P0 ;  /* 0xff8000001a297808 */ /* 0x000fe20000000000 */
[----:B------:R-:W-:Y:S01]  /*8050*/  IMAD.MOV.U32 R26, RZ, RZ, R16 ;  /* 0x000000ffff1a7224 */ /* 0x000fe200078e0010 */
[----:B------:R-:W-:Y:S01]  /*8060*/  FMNMX.FTZ R2, R216, R2, !PT ;  /* 0x00000002d8027209 */ /* 0x000fe20007810000 */
[----:B------:R-:W2:Y:S01]  /*8070*/  MUFU.TANH R43, R43 ;  /* 0x0000002b002b7308 */ /* 0x000ea20000002400 */
[----:B------:R-:W-:Y:S02]  /*8080*/  ISETP.GT.AND P6, PT, R0, 0x29, PT ;  /* 0x000000290000780c */ /* 0x000fe40003fc4270 */
[----:B------:R-:W-:Y:S02]  /*8090*/  FMNMX.FTZ R2, R223, R2, !PT ;  /* 0x00000002df027209 */ /* 0x000fe40007810000 */
[----:B---3--:R-:W-:Y:S02]  /*80a0*/  FSEL R40, R27, -INF , P6 ;  /* 0xff8000001b287808 */ /* 0x008fe40003000000 */
[----:B------:R-:W-:Y:S02]  /*80b0*/  FMNMX.FTZ R2, R222, R2, !PT ;  /* 0x00000002de027209 */ /* 0x000fe40007810000 */
[----:B------:R-:W-:Y:S01]  /*80c0*/  ISETP.GT.AND P0, PT, R0, 0x30, PT ;  /* 0x000000300000780c */ /* 0x000fe20003f04270 */
[----:B------:R-:W3:Y:S01]  /*80d0*/  MUFU.TANH R7, R7 ;  /* 0x0000000700077308 */ /* 0x000ee20000002400 */
[----:B------:R-:W-:Y:S02]  /*80e0*/  FMNMX.FTZ R2, R41, R2, !PT ;  /* 0x0000000229027209 */ /* 0x000fe40007810000 */
[----:B-1----:R-:W-:Y:S01]  /*80f0*/  FSEL R9, R30, -INF , P0 ;  /* 0xff8000001e097808 */ /* 0x002fe20000000000 */
[----:B------:R-:W-:Y:S01]  /*8100*/  IMAD.MOV.U32 R30, RZ, RZ, R8 ;  /* 0x000000ffff1e7224 */ /* 0x000fe200078e0008 */
[----:B------:R-:W-:Y:S02]  /*8110*/  FMNMX.FTZ R2, R40, R2, !PT ;  /* 0x0000000228027209 */ /* 0x000fe40007810000 */
[C---:B------:R-:W-:Y:S02]  /*8120*/  ISETP.GT.AND P5, PT, R0.reuse, 0x31, PT ;  /* 0x000000310000780c */ /* 0x040fe40003fa4270 */
[----:B------:R-:W-:Y:S01]  /*8130*/  FMNMX.FTZ R2, R9, R2, !PT ;  /* 0x0000000209027209 */ /* 0x000fe20007810000 */
[----:B------:R-:W1:Y:S01]  /*8140*/  MUFU.TANH R6, R6 ;  /* 0x0000000600067308 */ /* 0x000e620000002400 */
[----:B------:R-:W-:Y:S02]  /*8150*/  FSEL R31, R31, -INF , P5 ;  /* 0xff8000001f1f7808 */ /* 0x000fe40002800000 */
[----:B------:R-:W-:Y:S02]  /*8160*/  ISETP.GT.AND P0, PT, R0, 0x38, PT ;  /* 0x000000380000780c */ /* 0x000fe40003f04270 */
[----:B------:R-:W-:Y:S02]  /*8170*/  FMNMX.FTZ R2, R31, R2, !PT ;  /* 0x000000021f027209 */ /* 0x000fe40007810000 */
[----:B------:R-:W-:Y:S02]  /*8180*/  FSEL R37, R34, -INF , P0 ;  /* 0xff80000022257808 */ /* 0x000fe40000000000 */
[C---:B------:R-:W-:Y:S01]  /*8190*/  ISETP.GT.AND P6, PT, R0.reuse, 0x39, PT ;  /* 0x000000390000780c */ /* 0x040fe20003fc4270 */
[----:B------:R-:W1:Y:S01]  /*81a0*/  MUFU.TANH R3, R3 ;  /* 0x0000000300037308 */ /* 0x000e620000002400 */
[----:B------:R-:W-:Y:S02]  /*81b0*/  FMNMX.FTZ R2, R37, R2, !PT ;  /* 0x0000000225027209 */ /* 0x000fe40007810000 */
[----:B--2---:R-:W-:Y:S02]  /*81c0*/  FSEL R35, R35, -INF , P6 ;  /* 0xff80000023237808 */ /* 0x004fe40003000000 */
[----:B------:R-:W-:Y:S02]  /*81d0*/  ISETP.GT.AND P5, PT, R0, 0x40, PT ;  /* 0x000000400000780c */ /* 0x000fe40003fa4270 */
[----:B------:R-:W-:Y:S02]  /*81e0*/  FMNMX.FTZ R2, R35, R2, !PT ;  /* 0x0000000223027209 */ /* 0x000fe40007810000 */
[----:B-----5:R-:W-:Y:S01]  /*81f0*/  FSEL R38, R38, -INF , P5 ;  /* 0xff80000026267808 */ /* 0x020fe20002800000 */
[----:B------:R-:W2:Y:S01]  /*8200*/  MUFU.TANH R102, R51 ;  /* 0x0000003300667308 */ /* 0x000ea20000002400 */
[----:B------:R-:W-:Y:S02]  /*8210*/  ISETP.GT.AND P0, PT, R0, 0x41, PT ;  /* 0x000000410000780c */ /* 0x000fe40003f04270 */
[----:B------:R-:W-:Y:S02]  /*8220*/  FMNMX.FTZ R2, R38, R2, !PT ;  /* 0x0000000226027209 */ /* 0x000fe40007810000 */
[C---:B------:R-:W-:Y:S02]  /*8230*/  ISETP.GT.AND P6, PT, R0.reuse, 0x48, PT ;  /* 0x000000480000780c */ /* 0x040fe40003fc4270 */
[----:B------:R-:W-:Y:S01]  /*8240*/  FSEL R106, R39, -INF , P0 ;  /* 0xff800000276a7808 */ /* 0x000fe20000000000 */
[----:B------:R-:W-:Y:S01]  /*8250*/  IMAD.MOV.U32 R39, RZ, RZ, R29 ;  /* 0x000000ffff277224 */ /* 0x000fe200078e001d */
[----:B------:R-:W-:Y:S02]  /*8260*/  ISETP.GT.AND P5, PT, R0, 0x49, PT ;  /* 0x000000490000780c */ /* 0x000fe40003fa4270 */
[----:B------:R-:W-:Y:S02]  /*8270*/  FSEL R11, R42, -INF , P6 ;  /* 0xff8000002a0b7808 */ /* 0x000fe40003000000 */
[----:B------:R-:W-:Y:S02]  /*8280*/  ISETP.GT.AND P0, PT, R0, 0x50, PT ;  /* 0x000000500000780c */ /* 0x000fe40003f04270 */
[----:B------:R-:W-:Y:S02]  /*8290*/  FMNMX.FTZ R2, R106, R2, !PT ;  /* 0x000000026a027209 */ /* 0x000fe40007810000 */
[----:B------:R-:W-:Y:S01]  /*82a0*/  FSEL R15, R43, -INF , P5 ;  /* 0xff8000002b0f7808 */ /* 0x000fe20002800000 */
[----:B------:R-:W-:Y:S01]  /*82b0*/  IMAD.MOV.U32 R43, RZ, RZ, R41 ;  /* 0x000000ffff2b7224 */ /* 0x000fe200078e0029 */
[C---:B------:R-:W-:Y:S02]  /*82c0*/  ISETP.GT.AND P6, PT, R0.reuse, 0x51, PT ;  /* 0x000000510000780c */ /* 0x040fe40003fc4270 */
[----:B---3--:R-:W-:Y:S02]  /*82d0*/  FSEL R18, R7, -INF , P0 ;  /* 0xff80000007127808 */ /* 0x008fe40000000000 */
[C---:B------:R-:W-:Y:S02]  /*82e0*/  ISETP.GT.AND P5, PT, R0.reuse, 0x58, PT ;  /* 0x000000580000780c */ /* 0x040fe40003fa4270 */
[----:B------:R-:W-:Y:S02]  /*82f0*/  ISETP.GT.AND P0, PT, R0, 0x59, PT ;  /* 0x000000590000780c */ /* 0x000fe40003f04270 */
[----:B------:R-:W-:Y:S02]  /*8300*/  FMNMX.FTZ R0, R11, R2, !PT ;  /* 0x000000020b007209 */ /* 0x000fe40007810000 */
[----:B------:R-:W3:Y:S01]  /*8310*/  SHFL.BFLY PT, R2, R101, 0x1, 0x1f ;  /* 0x0c201f0065027f89 */ /* 0x000ee200000e0000 */
[----:B-1----:R-:W-:Y:S02]  /*8320*/  FSEL R19, R6, -INF , P6 ;  /* 0xff80000006137808 */ /* 0x002fe40003000000 */
[----:B------:R-:W-:Y:S02]  /*8330*/  FMNMX.FTZ R0, R15, R0, !PT ;  /* 0x000000000f007209 */ /* 0x000fe40007810000 */
[----:B------:R-:W-:Y:S02]  /*8340*/  FSEL R22, R3, -INF , P5 ;  /* 0xff80000003167808 */ /* 0x000fe40002800000 */
[----:B------:R-:W-:Y:S02]  /*8350*/  FMNMX.FTZ R0, R18, R0, !PT ;  /* 0x0000000012007209 */ /* 0x000fe40007810000 */
[----:B--2---:R-:W-:Y:S02]  /*8360*/  FSEL R102, R102, -INF , P0 ;  /* 0xff80000066667808 */ /* 0x004fe40000000000 */
[----:B------:R-:W-:Y:S02]  /*8370*/  FMNMX.FTZ R0, R19, R0, !PT ;  /* 0x0000000013007209 */ /* 0x000fe40007810000 */
[----:B------:R-:W-:Y:S02]  /*8380*/  ISETP.GE.AND P6, PT, R218, 0x1, PT ;  /* 0x00000001da00780c */ /* 0x000fe40003fc6270 */
[----:B------:R-:W-:Y:S02]  /*8390*/  FMNMX.FTZ R0, R22, R0, !PT ;  /* 0x0000000016007209 */ /* 0x000fe40007810000 */
[----:B------:R-:W-:Y:S02]  /*83a0*/  MOV R14, R49 ;  /* 0x00000031000e7202 */ /* 0x000fe40000000f00 */
[----:B------:R-:W-:Y:S02]  /*83b0*/  FMNMX.FTZ R0, R102, R0, !PT ;  /* 0x0000000066007209 */ /* 0x000fe40007810000 */
[----:B------:R-:W-:Y:S02]  /*83c0*/  MOV R23, R44 ;  /* 0x0000002c00177202 */ /* 0x000fe40000000f00 */
[----:B------:R-:W-:Y:S02]  /*83d0*/  MOV R10, R12 ;  /* 0x0000000c000a7202 */ /* 0x000fe40000000f00 */
[----:B---3--:R-:W-:Y:S02]  /*83e0*/  FMNMX.FTZ R101, R101, R2, !PT ;  /* 0x0000000265657209 */ /* 0x008fe40007810000 */
[----:B------:R-:W1:Y:S01]  /*83f0*/  SHFL.BFLY PT, R2, R0, 0x2, 0x1f ;  /* 0x0c401f0000027f89 */ /* 0x000e6200000e0000 */
[----:B------:R-:W-:Y:S02]  /*8400*/  MOV R34, R9 ;  /* 0x0000000900227202 */ /* 0x000fe40000000f00 */
[C---:B------:R-:W-:Y:S02]  /*8410*/  FSETP.NEU.FTZ.AND P0, PT, R101.reuse, -INF , PT ;  /* 0xff8000006500780b */ /* 0x040fe40003f1d000 */
[----:B------:R-:W-:Y:S02]  /*8420*/  MOV R42, R21 ;  /* 0x00000015002a7202 */ /* 0x000fe40000000f00 */
[----:B------:R-:W-:Y:S02]  /*8430*/  FSEL R3, R101, RZ, P0 ;  /* 0x000000ff65037208 */ /* 0x000fe40000000000 */
[----:B------:R-:W-:Y:S02]  /*8440*/  MOV R6, R28 ;  /* 0x0000001c00067202 */ /* 0x000fe40000000f00 */
[----:B------:R-:W-:Y:S02]  /*8450*/  MOV R51, R20 ;  /* 0x0000001400337202 */ /* 0x000fe40000000f00 */
[----:B------:R-:W-:Y:S02]  /*8460*/  MOV R27, R13 ;  /* 0x0000000d001b7202 */ /* 0x000fe40000000f00 */
[----:B------:R-:W-:Y:S02]  /*8470*/  MOV R50, R36 ;  /* 0x0000002400327202 */ /* 0x000fe40000000f00 */
[----:B------:R-:W-:Y:S02]  /*8480*/  MOV R7, R24 ;  /* 0x0000001800077202 */ /* 0x000fe40000000f00 */
[----:B-1----:R-:W-:Y:S01]  /*8490*/  FMNMX.FTZ R0, R0, R2, !PT ;  /* 0x0000000200007209 */ /* 0x002fe20007810000 */
[----:B------:R-:W-:Y:S02]  /*84a0*/  FADD.FTZ R2, -R3, R103 ;  /* 0x0000006703027221 */ /* 0x000fe40000010100 */
[----:B------:R-:W-:Y:S02]  /*84b0*/  FMUL.FTZ R103, R101, c[0x0][0x2d0] ;  /* 0x0000b40065677a20 */ /* 0x000fe40000410000 */
[----:B------:R-:W1:Y:S03]  /*84c0*/  SHFL.BFLY PT, R3, R0, 0x1, 0x1f ;  /* 0x0c201f0000037f89 */ /* 0x000e6600000e0000 */
[----:B------:R-:W-:Y:S05]  /*84d0*/  FSEL R103, R103, RZ, P0 ;  /* 0x000000ff67677208 */ /* 0x000fea0000000000 */
[----:B------:R-:W-:Y:S04]  /*84e0*/  FFMA.FTZ R5, R5, c[0x0][0x2d0], -R103 ;  /* 0x0000b40005057a23 */ /* 0x000fe80000010867 */
[----:B------:R-:W-:Y:S01]  /*84f0*/  MUFU.EX2 R165, R5 ;  /* 0x0000000500a57308 */ /* 0x000fe20000000800 */
[----:B-1----:R-:W-:Y:S01]  /*8500*/  FMNMX.FTZ R100, R0, R3, !PT ;  /* 0x0000000300647209 */ /* 0x002fe20007810000 */
[----:B------:R-:W-:Y:S03]  /*8510*/  FMUL.FTZ R0, R2, c[0x0][0x2d0] ;  /* 0x0000b40002007a20 */ /* 0x000fe60000410000 */
[C---:B------:R-:W-:Y:S05]  /*8520*/  FSETP.NEU.FTZ.AND P0, PT, R100.reuse, -INF , PT ;  /* 0xff8000006400780b */ /* 0x040fea0003f1d000 */
[----:B------:R1:W2:Y:S01]  /*8530*/  MUFU.EX2 R2, R0 ;  /* 0x0000000000027308 */ /* 0x0002a20000000800 */
[C---:B------:R-:W-:Y:S05]  /*8540*/  FSEL R3, R100.reuse, RZ, P0 ;  /* 0x000000ff64037208 */ /* 0x040fea0000000000 */
[----:B-1----:R-:W-:Y:S01]  /*8550*/  FADD.FTZ R0, -R3, R104 ;  /* 0x0000006803007221 */ /* 0x002fe20000010100 */
[----:B------:R-:W-:Y:S01]  /*8560*/  MOV R104, R33 ;  /* 0x0000002100687202 */ /* 0x000fe20000000f00 */
[----:B------:R-:W-:Y:S02]  /*8570*/  FMUL.FTZ R3, R100, c[0x0][0x2d0] ;  /* 0x0000b40064037a20 */ /* 0x000fe40000410000 */
[----:B------:R-:W-:Y:S02]  /*8580*/  FMUL.FTZ R0, R0, c[0x0][0x2d0] ;  /* 0x0000b40000007a20 */ /* 0x000fe40000410000 */
[C---:B--2---:R-:W-:Y:S01]  /*8590*/  FMUL.FTZ R8, R2.reuse, R112 ;  /* 0x0000007002087220 */ /* 0x044fe20000410000 */
[----:B------:R-:W-:Y:S01]  /*85a0*/  FSEL R3, R3, RZ, P0 ;  /* 0x000000ff03037208 */ /* 0x000fe20000000000 */
[----:B------:R-:W-:Y:S01]  /*85b0*/  FMUL.FTZ R5, R2, R109 ;  /* 0x0000006d02057220 */ /* 0x000fe20000410000 */
[----:B------:R-:W-:Y:S01]  /*85c0*/  MOV R112, R37 ;  /* 0x0000002500707202 */ /* 0x000fe20000000f00 */
[----:B------:R-:W1:Y:S01]  /*85d0*/  MUFU.EX2 R0, R0 ;  /* 0x0000000000007308 */ /* 0x000e620000000800 */
[----:B------:R-:W-:Y:S02]  /*85e0*/  IMAD.MOV.U32 R109, RZ, RZ, R40 ;  /* 0x000000ffff6d7224 */ /* 0x000fe400078e0028 */
[----:B------:R-:W-:Y:S02]  /*85f0*/  FFMA.FTZ R4, R4, c[0x0][0x2d0], -R3 ;  /* 0x0000b40004047a23 */ /* 0x000fe40000010803 */
[C---:B------:R-:W-:Y:S01]  /*8600*/  FMUL.FTZ R20, R2.reuse, R124 ;  /* 0x0000007c02147220 */ /* 0x040fe20000410000 */
[----:B------:R-:W-:Y:S01]  /*8610*/  MOV R124, R112 ;  /* 0x00000070007c7202 */ /* 0x000fe20000000f00 */
[C---:B------:R-:W-:Y:S01]  /*8620*/  FFMA.FTZ R212, R2.reuse, R212, R165 ;  /* 0x000000d402d47223 */ /* 0x040fe200000100a5 */
[----:B------:R-:W-:Y:S01]  /*8630*/  MOV R112, R14 ;  /* 0x0000000e00707202 */ /* 0x000fe20000000f00 */
[C---:B------:R-:W-:Y:S01]  /*8640*/  FMUL.FTZ R9, R2.reuse, R113 ;  /* 0x0000007102097220 */ /* 0x040fe20000410000 */
[----:B------:R2:W3:Y:S01]  /*8650*/  MUFU.EX2 R164, R4 ;  /* 0x0000000400a47308 */ /* 0x0004e20000000800 */
[C---:B------:R-:W-:Y:S01]  /*8660*/  FMUL.FTZ R12, R2.reuse, R116 ;  /* 0x00000074020c7220 */ /* 0x040fe20000410000 */
[----:B------:R-:W-:Y:S01]  /*8670*/  MOV R116, R43 ;  /* 0x0000002b00747202 */ /* 0x000fe20000000f00 */
[C---:B------:R-:W-:Y:S01]  /*8680*/  FMUL.FTZ R13, R2.reuse, R117 ;  /* 0x00000075020d7220 */ /* 0x040fe20000410000 */
[----:B------:R-:W-:Y:S01]  /*8690*/  MOV R117, R7 ;  /* 0x0000000700757202 */ /* 0x000fe20000000f00 */
[C---:B------:R-:W-:Y:S02]  /*86a0*/  FMUL.FTZ R16, R2.reuse, R120 ;  /* 0x0000007802107220 */ /* 0x040fe40000410000 */
[C---:B------:R-:W-:Y:S01]  /*86b0*/  FMUL.FTZ R17, R2.reuse, R121 ;  /* 0x0000007902117220 */ /* 0x040fe20000410000 */
[----:B------:R-:W-:Y:S01]  /*86c0*/  MOV R121, R109 ;  /* 0x0000006d00797202 */ /* 0x000fe20000000f00 */
[C---:B------:R-:W-:Y:S01]  /*86d0*/  FMUL.FTZ R21, R2.reuse, R125 ;  /* 0x0000007d02157220 */ /* 0x040fe20000410000 */
[----:B------:R-:W-:Y:S01]  /*86e0*/  MOV R109, R51 ;  /* 0x00000033006d7202 */ /* 0x000fe20000000f00 */
[C---:B------:R-:W-:Y:S01]  /*86f0*/  FMUL.FTZ R24, R2.reuse, R128 ;  /* 0x0000008002187220 */ /* 0x040fe20000410000 */
[----:B------:R-:W-:Y:S01]  /*8700*/  MOV R125, R39 ;  /* 0x00000027007d7202 */ /* 0x000fe20000000f00 */
[----:B------:R-:W-:Y:S01]  /*8710*/  FMUL.FTZ R25, R2, R129 ;  /* 0x0000008102197220 */ /* 0x000fe20000410000 */
[----:B------:R-:W-:Y:S01]  /*8720*/  MOV R129, R35 ;  /* 0x0000002300817202 */ /* 0x000fe20000000f00 */
[----:B-1----:R-:W-:Y:S01]  /*8730*/  FMUL.FTZ R14, R0, R118 ;  /* 0x00000076000e7220 */ /* 0x002fe20000410000 */
[----:B------:R-:W-:Y:S01]  /*8740*/  IADD3 R118, R218, -0x1, RZ ;  /* 0xffffffffda767810 */ /* 0x000fe20007ffe0ff */
[C---:B------:R-:W-:Y:S01]  /*8750*/  FMUL.FTZ R28, R2.reuse, R132 ;  /* 0x00000084021c7220 */ /* 0x040fe20000410000 */
[----:B------:R-:W-:Y:S01]  /*8760*/  MOV R132, R31 ;  /* 0x0000001f00847202 */ /* 0x000fe20000000f00 */
[C---:B------:R-:W-:Y:S02]  /*8770*/  FMUL.FTZ R29, R2.reuse, R133 ;  /* 0x00000085021d7220 */ /* 0x040fe40000410000 */
[C---:B------:R-:W-:Y:S02]  /*8780*/  FMUL.FTZ R32, R2.reuse, R136 ;  /* 0x0000008802207220 */ /* 0x040fe40000410000 */
[----:B------:R-:W-:Y:S02]  /*8790*/  IMAD.MOV.U32 R136, RZ, RZ, R22 ;  /* 0x000000ffff887224 */ /* 0x000fe400078e0016 */
[----:B--2---:R-:W-:Y:S02]  /*87a0*/  FMUL.FTZ R4, R2, R108 ;  /* 0x0000006c02047220 */ /* 0x004fe40000410000 */
[----:B------:R-:W3:Y:S01]  /*87b0*/  LDL.LU R108, [R1+0x1c] ;  /* 0x00001c00016c7983 */ /* 0x000ee20000300800 */
[----:B------:R-:W-:Y:S02]  /*87c0*/  FMUL.FTZ R22, R0, R126 ;  /* 0x0000007e00167220 */ /* 0x000fe40000410000 */
[C---:B------:R-:W-:Y:S01]  /*87d0*/  FMUL.FTZ R33, R2.reuse, R137 ;  /* 0x0000008902217220 */ /* 0x040fe20000410000 */
[----:B------:R-:W-:Y:S01]  /*87e0*/  MOV R137, R19 ;  /* 0x0000001300897202 */ /* 0x000fe20000000f00 */
[C---:B------:R-:W-:Y:S02]  /*87f0*/  FMUL.FTZ R36, R2.reuse, R140 ;  /* 0x0000008c02247220 */ /* 0x040fe40000410000 */
[C---:B------:R-:W-:Y:S01]  /*8800*/  FMUL.FTZ R37, R2.reuse, R141 ;  /* 0x0000008d02257220 */ /* 0x040fe20000410000 */
[----:B------:R-:W-:Y:S01]  /*8810*/  MOV R141, R50 ;  /* 0x00000032008d7202 */ /* 0x000fe20000000f00 */
[----:B------:R-:W-:Y:S01]  /*8820*/  FMUL.FTZ R40, R2, R144 ;  /* 0x0000009002287220 */ /* 0x000fe20000410000 */
[----:B------:R-:W-:Y:S01]  /*8830*/  MOV R144, R18 ;  /* 0x0000001200907202 */ /* 0x000fe20000000f00 */
[----:B------:R-:W-:Y:S02]  /*8840*/  FMUL.FTZ R18, R0, R122 ;  /* 0x0000007a00127220 */ /* 0x000fe40000410000 */
[C---:B------:R-:W-:Y:S01]  /*8850*/  FMUL.FTZ R41, R2.reuse, R145 ;  /* 0x0000009102297220 */ /* 0x040fe20000410000 */
[----:B------:R-:W2:Y:S01]  /*8860*/  LDL R122, [R1+0x20] ;  /* 0x00002000017a7983 */ /* 0x000ea20000100800 */
[----:B------:R-:W-:Y:S02]  /*8870*/  IMAD.MOV.U32 R145, RZ, RZ, R15 ;  /* 0x000000ffff917224 */ /* 0x000fe400078e000f */
[C---:B------:R-:W-:Y:S01]  /*8880*/  FMUL.FTZ R44, R2.reuse, R148 ;  /* 0x00000094022c7220 */ /* 0x040fe20000410000 */
[----:B------:R-:W-:Y:S01]  /*8890*/  MOV R148, R11 ;  /* 0x0000000b00947202 */ /* 0x000fe20000000f00 */
[C---:B------:R-:W-:Y:S01]  /*88a0*/  FMUL.FTZ R45, R2.reuse, R149 ;  /* 0x00000095022d7220 */ /* 0x040fe20000410000 */
[----:B------:R-:W-:Y:S01]  /*88b0*/  MOV R149, R46 ;  /* 0x0000002e00957202 */ /* 0x000fe20000000f00 */
[C---:B------:R-:W-:Y:S01]  /*88c0*/  FMUL.FTZ R48, R2.reuse, R152 ;  /* 0x0000009802307220 */ /* 0x040fe20000410000 */
[----:B------:R-:W-:Y:S01]  /*88d0*/  MOV R152, R30 ;  /* 0x0000001e00987202 */ /* 0x000fe20000000f00 */
[C---:B------:R-:W-:Y:S01]  /*88e0*/  FMUL.FTZ R49, R2.reuse, R153 ;  /* 0x0000009902317220 */ /* 0x040fe20000410000 */
[----:B------:R-:W-:Y:S01]  /*88f0*/  MOV R153, R47 ;  /* 0x0000002f00997202 */ /* 0x000fe20000000f00 */
[C---:B------:R-:W-:Y:S02]  /*8900*/  FMUL.FTZ R52, R2.reuse, R52 ;  /* 0x0000003402347220 */ /* 0x040fe40000410000 */
        /* <DEDUP_REMOVED lines=22> */
[----:B------:R-:W-:Y:S02]  /*8a70*/  FMUL.FTZ R97, R2, R97 ;  /* 0x0000006102617220 */ /* 0x000fe40000410000 */
[----:B------:R-:W-:Y:S02]  /*8a80*/  IMAD.MOV.U32 R113, RZ, RZ, R42 ;  /* 0x000000ffff717224 */ /* 0x000fe400078e002a */
[----:B------:R-:W-:Y:S02]  /*8a90*/  IMAD.MOV.U32 R128, RZ, RZ, R34 ;  /* 0x000000ffff807224 */ /* 0x000fe400078e0022 */
[----:B------:R-:W-:Y:S02]  /*8aa0*/  IMAD.MOV.U32 R140, RZ, RZ, R38 ;  /* 0x000000ffff8c7224 */ /* 0x000fe400078e0026 */
        /* <DEDUP_REMOVED lines=9> */
[C---:B------:R-:W-:Y:S02]  /*8b40*/  FMUL.FTZ R30, R0.reuse, R134 ;  /* 0x00000086001e7220 */ /* 0x040fe40000410000 */
[C---:B------:R-:W-:Y:S02]  /*8b50*/  FMUL.FTZ R31, R0.reuse, R135 ;  /* 0x00000087001f7220 */ /* 0x040fe40000410000 */
[C---:B------:R-:W-:Y:S02]  /*8b60*/  FMUL.FTZ R34, R0.reuse, R138 ;  /* 0x0000008a00227220 */ /* 0x040fe40000410000 */
        /* <DEDUP_REMOVED lines=37> */
[----:B------:R-:W-:Y:S02]  /*8dc0*/  IMAD.MOV.U32 R120, RZ, RZ, R6 ;  /* 0x000000ffff787224 */ /* 0x000fe400078e0006 */
[C---:B------:R-:W-:Y:S02]  /*8dd0*/  FMUL.FTZ R6, R0.reuse, R110 ;  /* 0x0000006e00067220 */ /* 0x040fe40000410000 */
[----:B------:R-:W-:Y:S02]  /*8de0*/  IMAD.MOV.U32 R110, RZ, RZ, R23 ;  /* 0x000000ffff6e7224 */ /* 0x000fe400078e0017 */
[C---:B------:R-:W-:Y:S02]  /*8df0*/  FMUL.FTZ R23, R0.reuse, R127 ;  /* 0x0000007f00177220 */ /* 0x040fe40000410000 */
[----:B------:R-:W-:Y:S01]  /*8e00*/  IMAD.MOV.U32 R2, RZ, RZ, R10 ;  /* 0x000000ffff027224 */ /* 0x000fe200078e000a */
[----:B------:R-:W-:Y:S01]  /*8e10*/  MOV R138, R110 ;  /* 0x0000006e008a7202 */ /* 0x000fe20000000f00 */
[C---:B------:R-:W-:Y:S01]  /*8e20*/  FMUL.FTZ R10, R0.reuse, R114 ;  /* 0x00000072000a7220 */ /* 0x040fe20000410000 */
[----:B------:R-:W-:Y:S01]  /*8e30*/  MOV R114, R27 ;  /* 0x0000001b00727202 */ /* 0x000fe20000000f00 */
[----:B------:R-:W-:Y:S02]  /*8e40*/  FMUL.FTZ R27, R0, R131 ;  /* 0x00000083001b7220 */ /* 0x000fe40000410000 */
[----:B------:R-:W-:Y:S02]  /*8e50*/  IMAD.MOV.U32 R152, RZ, RZ, R140 ;  /* 0x000000ffff987224 */ /* 0x000fe400078e008c */
[----:B------:R-:W-:Y:S02]  /*8e60*/  IMAD.MOV.U32 R140, RZ, RZ, R128 ;  /* 0x000000ffff8c7224 */ /* 0x000fe400078e0080 */
[----:B------:R-:W-:Y:S02]  /*8e70*/  IMAD.MOV.U32 R128, RZ, RZ, R105 ;  /* 0x000000ffff807224 */ /* 0x000fe400078e0069 */
[----:B------:R-:W-:Y:S02]  /*8e80*/  IMAD.MOV.U32 R133, RZ, RZ, R106 ;  /* 0x000000ffff857224 */ /* 0x000fe400078e006a */
[----:B------:R-:W-:Y:S04]  /*8e90*/  @P6 IMAD.WIDE.U32 R106, R118, c[0x0][0x1e0], RZ ;  /* 0x00007800766a6a25 */ /* 0x000fe800078e00ff */
        /* <DEDUP_REMOVED lines=10> */
[----:B------:R-:W-:Y:S04]  /*8f40*/  MOV R133, R120 ;  /* 0x0000007800857202 */ /* 0x000fe80000000f00 */
[----:B------:R-:W-:Y:S02]  /*8f50*/  MOV R155, R150 ;  /* 0x00000096009b7202 */ /* 0x000fe40000000f00 */
[----:B------:R-:W-:Y:S01]  /*8f60*/  MOV R150, R143 ;  /* 0x0000008f00967202 */ /* 0x000fe20000000f00 */
[----:B---3--:R-:W-:Y:S01]  /*8f70*/  FFMA.FTZ R108, R0, R108, R164 ;  /* 0x0000006c006c7223 */ /* 0x008fe200000100a4 */
[----:B------:R-:W-:Y:S05]  /*8f80*/  @P6 SHF.R.S32.HI R0, RZ, 0x1f, R118 ;  /* 0x0000001fff006819 */ /* 0x000fea0000011476 */
[----:B------:R-:W-:Y:S04]  /*8f90*/  @P6 IMAD R0, R0, c[0x0][0x1e0], RZ ;  /* 0x0000780000006a24 */ /* 0x000fe800078e02ff */
[----:B------:R-:W-:Y:S02]  /*8fa0*/  @P6 IMAD R0, R118, c[0x0][0x1e4], R0 ;  /* 0x0000790076006a24 */ /* 0x000fe400078e0200 */
[----:B------:R-:W-:Y:S01]  /*8fb0*/  IMAD.MOV.U32 R118, RZ, RZ, R2 ;  /* 0x000000ffff767224 */ /* 0x000fe200078e0002 */
[----:B------:R-:W-:Y:S02]  /*8fc0*/  MOV R2, R141 ;  /* 0x0000008d00027202 */ /* 0x000fe40000000f00 */
[----:B------:R-:W-:Y:S02]  /*8fd0*/  MOV R141, R132 ;  /* 0x00000084008d7202 */ /* 0x000fe40000000f00 */
[----:B------:R-:W-:Y:S02]  /*8fe0*/  MOV R132, R129 ;  /* 0x0000008100847202 */ /* 0x000fe40000000f00 */
[----:B------:R-:W-:Y:S01]  /*8ff0*/  MOV R129, R125 ;  /* 0x0000007d00817202 */ /* 0x000fe20000000f00 */
[----:B------:R-:W-:Y:S01]  /*9000*/  IMAD.MOV.U32 R123, RZ, RZ, R141 ;  /* 0x000000ffff7b7224 */ /* 0x000fe200078e008d */
[----:B------:R-:W-:Y:S02]  /*9010*/  MOV R125, R104 ;  /* 0x00000068007d7202 */ /* 0x000fe40000000f00 */
[----:B------:R-:W2:Y:S01]  /*9020*/  LDL.64 R104, [R1+0x28] ;  /* 0x0000280001687983 */ /* 0x000ea20000100a00 */
[----:B------:R-:W-:Y:S02]  /*9030*/  @P6 IADD3 R0, R107, R0, RZ ;  /* 0x000000006b006210 */ /* 0x000fe40007ffe0ff */
[----:B------:R-:W-:Y:S02]  /*9040*/  MOV R146, R125 ;  /* 0x0000007d00927202 */ /* 0x000fe40000000f00 */
[----:B------:R-:W-:Y:S01]  /*9050*/  MOV R125, R109 ;  /* 0x0000006d007d7202 */ /* 0x000fe20000000f00 */
[----:B------:R-:W-:Y:S01]  /*9060*/  @P6 IMAD R0, R0, 0x60, RZ ;  /* 0x0000006000006824 */ /* 0x000fe200078e02ff */
[----:B------:R-:W-:Y:S02]  /*9070*/  MOV R141, R140 ;  /* 0x0000008c008d7202 */ /* 0x000fe40000000f00 */
[----:B------:R-:W-:Y:S01]  /*9080*/  MOV R140, R129 ;  /* 0x00000081008c7202 */ /* 0x000fe20000000f00 */
[----:B------:R-:W-:Y:S01]  /*9090*/  IMAD.MOV.U32 R129, RZ, RZ, R112 ;  /* 0x000000ffff817224 */ /* 0x000fe200078e0070 */
[----:B------:R-:W-:Y:S01]  /*90a0*/  MOV R135, R118 ;  /* 0x0000007600877202 */ /* 0x000fe20000000f00 */
[----:B------:R-:W-:Y:S03]  /*90b0*/  FFMA.FTZ R112, R210, c[0x0][0x2d0], -R103 ;  /* 0x0000b400d2707a23 */ /* 0x000fe60000010867 */
[----:B------:R-:W-:Y:S03]  /*90c0*/  MOV R143, R135 ;  /* 0x00000087008f7202 */ /* 0x000fe60000000f00 */
[----:B------:R-:W-:Y:S01]  /*90d0*/  MUFU.EX2 R112, R112 ;  /* 0x0000007000707308 */ /* 0x000fe20000000800 */
[----:B--2---:R-:W-:Y:S02]  /*90e0*/  @P6 MOV R105, R122 ;  /* 0x0000007a00696202 */ /* 0x004fe40000000f00 */
[----:B------:R-:W-:Y:S03]  /*90f0*/  MOV R122, R2 ;  /* 0x00000002007a7202 */ /* 0x000fe60000000f00 */
[----:B------:R-:W-:Y:S04]  /*9100*/  @P6 IMAD.WIDE.U32 R104, R106, 0x60, R104 ;  /* 0x000000606a686825 */ /* 0x000fe800078e0068 */
[----:B------:R-:W-:Y:S01]  /*9110*/  IMAD.MOV.U32 R127, RZ, RZ, R122 ;  /* 0x000000ffff7f7224 */ /* 0x000fe200078e007a */
[----:B------:R-:W-:Y:S04]  /*9120*/  @P6 IADD3 R0, R105, R0, RZ ;  /* 0x0000000069006210 */ /* 0x000fe80007ffe0ff */
[C---:B------:R-:W-:Y:S02]  /*9130*/  @P6 SHF.L.U64.HI R2, R104.reuse, 0x1, R0 ;  /* 0x0000000168026819 */ /* 0x040fe40000010200 */
[----:B------:R-:W-:Y:S04]  /*9140*/  @P6 SHF.L.U32 R0, R104, 0x1, RZ ;  /* 0x0000000168006819 */ /* 0x000fe800000006ff */
[C---:B------:R-:W-:Y:S02]  /*9150*/  @P6 IADD3 R104, P0, R0.reuse, c[0x0][0x1c8], RZ ;  /* 0x0000720000686a10 */ /* 0x040fe40007f1e0ff */
[----:B------:R-:W-:Y:S02]  /*9160*/  @P6 IADD3 R106, P5, R0, 0x80, RZ ;  /* 0x00000080006a6810 */ /* 0x000fe40007fbe0ff */
[----:B------:R-:W-:Y:S02]  /*9170*/  @P6 IADD3.X R105, R2, c[0x0][0x1cc], RZ, P0, !PT ;  /* 0x0000730002696a10 */ /* 0x000fe400007fe4ff */
[----:B------:R-:W-:Y:S03]  /*9180*/  @P6 IADD3 R106, P0, R106, c[0x0][0x1c8], RZ ;  /* 0x000072006a6a6a10 */ /* 0x000fe60007f1e0ff */
[----:B------:R1:W-:Y:S01]  /*9190*/  @P6 LDGSTS.E.BYPASS.LTC128B.128 [R126+0xc100], [R104.64], !P4 ;  /* 0x0c100000687e6fae */ /* 0x0003e2000e101d46 */
[--C-:B------:R-:W-:Y:S02]  /*91a0*/  @P6 IADD3.X R107, RZ, c[0x0][0x1cc], R2.reuse, P0, P5 ;  /* 0x00007300ff6b6a10 */ /* 0x100fe400007ea402 */
[----:B------:R-:W-:Y:S05]  /*91b0*/  @P6 IADD3 R0, P5, R0, 0x100, RZ ;  /* 0x0000010000006810 */ /* 0x000fea0007fbe0ff */
[----:B------:R2:W-:Y:S02]  /*91c0*/  @P6 LDGSTS.E.BYPASS.LTC128B.128 [R126+0xf100], [R106.64], !P3 ;  /* 0x0f1000006a7e6fae */ /* 0x0005e4000d901d46 */
[----:B--2---:R-:W-:Y:S01]  /*91d0*/  @P6 IADD3 R106, P0, R0, c[0x0][0x1c8], RZ ;  /* 0x00007200006a6a10 */ /* 0x004fe20007f1e0ff */
[----:B------:R-:W-:Y:S02]  /*91e0*/  FFMA.FTZ R0, R209, c[0x0][0x2d0], -R103 ;  /* 0x0000b400d1007a23 */ /* 0x000fe40000010867 */
[----:B------:R-:W-:Y:S01]  /*91f0*/  IMAD.MOV.U32 R209, RZ, RZ, R151 ;  /* 0x000000ffffd17224 */ /* 0x000fe200078e0097 */
[----:B------:R-:W-:Y:S01]  /*9200*/  @P6 IADD3.X R107, RZ, c[0x0][0x1cc], R2, P0, P5 ;  /* 0x00007300ff6b6a10 */ /* 0x000fe200007ea402 */
[----:B------:R-:W-:Y:S02]  /*9210*/  FFMA.FTZ R2, R166, c[0x0][0x2d0], -R3 ;  /* 0x0000b400a6027a23 */ /* 0x000fe40000010803 */
[----:B------:R-:W-:Y:S01]  /*9220*/  MUFU.EX2 R0, R0 ;  /* 0x0000000000007308 */ /* 0x000fe20000000800 */
[----:B------:R-:W-:Y:S01]  /*9230*/  IMAD.MOV.U32 R151, RZ, RZ, R146 ;  /* 0x000000ffff977224 */ /* 0x000fe200078e0092 */
[----:B------:R2:W-:Y:S01]  /*9240*/  @P6 LDGSTS.E.BYPASS.LTC128B.128 [R126+0x12100], [R106.64], !P2 ;  /* 0x121000006a7e6fae */ /* 0x0005e2000d101d46 */
[----:B------:R-:W-:Y:S02]  /*9250*/  IMAD.MOV.U32 R146, RZ, RZ, R131 ;  /* 0x000000ffff927224 */ /* 0x000fe400078e0083 */
[----:B------:R-:W-:Y:S01]  /*9260*/  IMAD.MOV.U32 R131, RZ, RZ, R141 ;  /* 0x000000ffff837224 */ /* 0x000fe200078e008d */
[----:B------:R-:W-:Y:S04]  /*9270*/  MOV R141, R129 ;  /* 0x00000081008d7202 */ /* 0x000fe80000000f00 */
[----:B------:R-:W3:Y:S01]  /*9280*/  MUFU.EX2 R2, R2 ;  /* 0x0000000200027308 */ /* 0x000ee20000000800 */
[----:B--2---:R-:W-:Y:S01]  /*9290*/  @P6 IMAD.MOV.U32 R106, RZ, RZ, c[0x0][0x1e0] ;  /* 0x00007800ff6a6624 */ /* 0x004fe200078e00ff */
[----:B------:R-:W-:Y:S04]  /*92a0*/  @P6 MOV R107, 0x6 ;  /* 0x00000006006b6802 */ /* 0x000fe80000000f00 */
[----:B------:R-:W-:Y:S01]  /*92b0*/  @P6 SHF.L.U64.HI R107, R106, R107, c[0x0][0x1e4] ;  /* 0x000079006a6b6619 */ /* 0x000fe2000001026b */
[----:B---3--:R-:W-:Y:S01]  /*92c0*/  FADD.FTZ R122, R2, R108 ;  /* 0x0000006c027a7221 */ /* 0x008fe20000010000 */
[----:B------:R-:W-:Y:S04]  /*92d0*/  @P6 SHF.L.U32 R106, R106, 0x6, RZ ;  /* 0x000000066a6a6819 */ /* 0x000fe800000006ff */
[----:B-1----:R-:W-:Y:S05]  /*92e0*/  @P6 IADD3 R104, P0, R104, R106, RZ ;  /* 0x0000006a68686210 */ /* 0x002fea0007f1e0ff */
[C---:B------:R-:W-:Y:S01]  /*92f0*/  @P6 IMAD.X R105, R107.reuse, 0x1, R105, P0 ;  /* 0x000000016b696824 */ /* 0x040fe200000e0669 */
[----:B------:R-:W-:Y:S04]  /*9300*/  @P6 IADD3 R106, P0, R106, R104, RZ ;  /* 0x000000686a6a6210 */ /* 0x000fe80007f1e0ff */
[----:B------:R1:W-:Y:S01]  /*9310*/  @P6 LDGSTS.E.BYPASS.LTC128B.128 [R126+0xd100], [R104.64], !P4 ;  /* 0x0d100000687e6fae */ /* 0x0003e2000e101d46 */
[----:B------:R-:W-:Y:S07]  /*9320*/  @P6 IADD3.X R107, R107, R105, RZ, P0, !PT ;  /* 0x000000696b6b6210 */ /* 0x000fee00007fe4ff */
[----:B------:R1:W-:Y:S08]  /*9330*/  @P6 LDGSTS.E.BYPASS.LTC128B.128 [R126+0x10100], [R104.64+0x80], !P3 ;  /* 0x10100080687e6fae */ /* 0x0003f0000d901d46 */
[----:B------:R1:W-:Y:S08]  /*9340*/  @P6 LDGSTS.E.BYPASS.LTC128B.128 [R126+0x13100], [R104.64+0x100], !P2 ;  /* 0x13100100687e6fae */ /* 0x0003f0000d101d46 */
[----:B------:R2:W-:Y:S08]  /*9350*/  @P6 LDGSTS.E.BYPASS.LTC128B.128 [R126+0xe100], [R106.64], !P4 ;  /* 0x0e1000006a7e6fae */ /* 0x0005f0000e101d46 */
[----:B------:R2:W-:Y:S08]  /*9360*/  @P6 LDGSTS.E.BYPASS.LTC128B.128 [R126+0x11100], [R106.64+0x80], !P3 ;  /* 0x111000806a7e6fae */ /* 0x0005f0000d901d46 */
[----:B------:R2:W-:Y:S01]  /*9370*/  @P6 LDGSTS.E.BYPASS.LTC128B.128 [R126+0x14100], [R106.64+0x100], !P2 ;  /* 0x141001006a7e6fae */ /* 0x0005e2000d101d46 */
[--C-:B-1----:R-:W-:Y:S01]  /*9380*/  FFMA.FTZ R104, R211, c[0x0][0x2d0], -R103.reuse ;  /* 0x0000b400d3687a23 */ /* 0x102fe20000010867 */
[----:B------:R-:W-:Y:S01]  /*9390*/  F2FP.PACK_AB R105, R2, R164 ;  /* 0x000000a40269723e */ /* 0x000fe200000000ff */
[----:B------:R-:W-:Y:S02]  /*93a0*/  FFMA.FTZ R2, R219, c[0x0][0x2d0], -R103 ;  /* 0x0000b400db027a23 */ /* 0x000fe40000010867 */
[----:B------:R1:W3:Y:S03]  /*93b0*/  MUFU.EX2 R115, R104 ;  /* 0x0000006800737308 */ /* 0x0002e60000000800 */
[----:B------:R-:W5:Y:S08]  /*93c0*/  LDSM.16.MT88.4 R108, [R224] ;  /* 0x00000000e06c783b */ /* 0x000f700000004200 */
[----:B------:R-:W0:Y:S01]  /*93d0*/  LDGDEPBAR ;  /* 0x00000000000079af */ /* 0x000e220000000000 */
[----:B------:R3:W-:Y:S01]  /*93e0*/  MUFU.EX2 R120, R2 ;  /* 0x0000000200787308 */ /* 0x0007e20000000800 */
[--C-:B--2---:R-:W-:Y:S01]  /*93f0*/  FFMA.FTZ R106, R167, c[0x0][0x2d0], -R3.reuse ;  /* 0x0000b400a76a7a23 */ /* 0x104fe20000010803 */
[----:B------:R-:W-:Y:S01]  /*9400*/  MOV R126, R123 ;  /* 0x0000007b007e7202 */ /* 0x000fe20000000f00 */
[C---:B------:R-:W-:Y:S01]  /*9410*/  FADD.FTZ R107, R0.reuse, R212 ;  /* 0x000000d4006b7221 */ /* 0x040fe20000010000 */
[----:B-1----:R-:W-:Y:S01]  /*9420*/  F2FP.PACK_AB R104, R0, R165 ;  /* 0x000000a50068723e */ /* 0x002fe200000000ff */
[----:B------:R-:W-:Y:S05]  /*9430*/  FFMA.FTZ R0, R208, c[0x0][0x2d0], -R3 ;  /* 0x0000b400d0007a23 */ /* 0x000fea0000010803 */
[----:B------:R1:W-:Y:S01]  /*9440*/  MUFU.EX2 R113, R106 ;  /* 0x0000006a00717308 */ /* 0x0003e20000000800 */
[----:B------:R-:W-:Y:S01]  /*9450*/  FADD.FTZ R116, R112, R107 ;  /* 0x0000006b70747221 */ /* 0x000fe20000010000 */
[----:B------:R-:W-:Y:S01]  /*9460*/  MOV R135, R126 ;  /* 0x0000007e00877202 */ /* 0x000fe20000000f00 */
[--C-:B------:R-:W-:Y:S02]  /*9470*/  FFMA.FTZ R165, R144, c[0x0][0x2d0], -R3.reuse ;  /* 0x0000b40090a57a23 */ /* 0x100fe40000010803 */
[--C-:B------:R-:W-:Y:S02]  /*9480*/  FFMA.FTZ R167, R137, c[0x0][0x2d0], -R3.reuse ;  /* 0x0000b40089a77a23 */ /* 0x100fe40000010803 */
[--C-:B---3--:R-:W-:Y:S03]  /*9490*/  FFMA.FTZ R2, R214, c[0x0][0x2d0], -R3.reuse ;  /* 0x0000b400d6027a23 */ /* 0x108fe60000010803 */
[----:B------:R-:W2:Y:S10]  /*94a0*/  MUFU.EX2 R114, R0 ;  /* 0x0000000000727308 */ /* 0x000eb40000000800 */
[----:B------:R3:W-:Y:S01]  /*94b0*/  MUFU.EX2 R117, R2 ;  /* 0x0000000200757308 */ /* 0x0007e20000000800 */
[----:B-1----:R-:W-:Y:S01]  /*94c0*/  F2FP.PACK_AB R106, R115, R112 ;  /* 0x00000070736a723e */ /* 0x002fe200000000ff */
[----:B------:R-:W-:Y:S08]  /*94d0*/  FFMA.FTZ R112, R215, c[0x0][0x2d0], -R3 ;  /* 0x0000b400d7707a23 */ /* 0x000ff00000010803 */
[----:B------:R-:W-:Y:S01]  /*94e0*/  MUFU.EX2 R121, R112 ;  /* 0x0000007000797308 */ /* 0x000fe20000000800 */
[----:B--2---:R-:W-:Y:S01]  /*94f0*/  F2FP.PACK_AB R107, R114, R113 ;  /* 0x00000071726b723e */ /* 0x004fe200000000ff */
[----:B------:R-:W-:Y:S08]  /*9500*/  FFMA.FTZ R0, R217, c[0x0][0x2d0], -R103 ;  /* 0x0000b400d9007a23 */ /* 0x000ff00000010867 */
[----:B------:R-:W-:Y:S01]  /*9510*/  MUFU.EX2 R165, R165 ;  /* 0x000000a500a57308 */ /* 0x000fe20000000800 */
[C---:B-----5:R-:W-:Y:S05]  /*9520*/  HMMA.16816.F32 R4, R104.reuse, R108, R4 ;  /* 0x0000006c6804723c */ /* 0x060fea0000001804 */
[----:B---3--:R-:W-:Y:S03]  /*9530*/  FFMA.FTZ R2, R213, c[0x0][0x2d0], -R3 ;  /* 0x0000b400d5027a23 */ /* 0x008fe60000010803 */
[C---:B------:R-:W-:Y:S01]  /*9540*/  HMMA.16816.F32 R8, R104.reuse, R110, R8 ;  /* 0x0000006e6808723c */ /* 0x040fe20000001808 */
[----:B------:R-:W1:Y:S01]  /*9550*/  LDSM.16.MT88.4 R108, [R228] ;  /* 0x00000000e46c783b */ /* 0x000e620000004200 */
[----:B------:R2:W3:Y:S10]  /*9560*/  MUFU.EX2 R119, R2 ;  /* 0x0000000200777308 */ /* 0x0004f40000000800 */
[----:B------:R-:W5:Y:S10]  /*9570*/  MUFU.EX2 R0, R0 ;  /* 0x0000000000007308 */ /* 0x000f740000000800 */
[----:B------:R-:W-:Y:S01]  /*9580*/  MUFU.EX2 R167, R167 ;  /* 0x000000a700a77308 */ /* 0x000fe20000000800 */
[--C-:B--2---:R-:W-:Y:S09]  /*9590*/  FFMA.FTZ R2, R220, c[0x0][0x2d0], -R103.reuse ;  /* 0x0000b400dc027a23 */ /* 0x104ff20000010867 */
[----:B------:R2:W-:Y:S01]  /*95a0*/  MUFU.EX2 R118, R2 ;  /* 0x0000000200767308 */ /* 0x0005e20000000800 */
[C---:B-1----:R-:W-:Y:S08]  /*95b0*/  HMMA.16816.F32 R12, R104.reuse, R108, R12 ;  /* 0x0000006c680c723c */ /* 0x042ff0000000180c */
[C---:B------:R-:W-:Y:S01]  /*95c0*/  HMMA.16816.F32 R16, R104.reuse, R110, R16 ;  /* 0x0000006e6810723c */ /* 0x040fe20000001810 */
[----:B------:R-:W1:Y:S03]  /*95d0*/  LDSM.16.MT88.4 R108, [R227] ;  /* 0x00000000e36c783b */ /* 0x000e660000004200 */
[----:B--2---:R-:W-:Y:S04]  /*95e0*/  FFMA.FTZ R2, R221, c[0x0][0x2d0], -R103 ;  /* 0x0000b400dd027a23 */ /* 0x004fe80000010867 */
[----:B------:R2:W1:Y:S04]  /*95f0*/  MUFU.EX2 R128, R2 ;  /* 0x0000000200807308 */ /* 0x0004680000000800 */
[--C-:B--2---:R-:W-:Y:S06]  /*9600*/  FFMA.FTZ R2, R216, c[0x0][0x2d0], -R3.reuse ;  /* 0x0000b400d8027a23 */ /* 0x104fec0000010803 */
[----:B------:R2:W2:Y:S01]  /*9610*/  MUFU.EX2 R124, R2 ;  /* 0x00000002007c7308 */ /* 0x0004a20000000800 */
[C---:B-1----:R-:W-:Y:S08]  /*9620*/  HMMA.16816.F32 R20, R104.reuse, R108, R20 ;  /* 0x0000006c6814723c */ /* 0x042ff00000001814 */
[C---:B------:R-:W-:Y:S01]  /*9630*/  HMMA.16816.F32 R24, R104.reuse, R110, R24 ;  /* 0x0000006e6818723c */ /* 0x040fe20000001818 */
[----:B------:R-:W1:Y:S03]  /*9640*/  LDSM.16.MT88.4 R108, [R249] ;  /* 0x00000000f96c783b */ /* 0x000e660000004200 */
[----:B--2---:R-:W-:Y:S02]  /*9650*/  FADD.FTZ R2, R115, R116 ;  /* 0x0000007473027221 */ /* 0x004fe40000010000 */
[----:B------:R-:W-:Y:S04]  /*9660*/  FFMA.FTZ R116, R130, c[0x0][0x2d0], -R3 ;  /* 0x0000b40082747a23 */ /* 0x000fe80000010803 */
[----:B------:R-:W-:Y:S01]  /*9670*/  MUFU.EX2 R130, R116 ;  /* 0x0000007400827308 */ /* 0x000fe20000000800 */
        /* <DEDUP_REMOVED lines=26> */
[----:B------:R-:W1:Y:S06]  /*9820*/  LDSM.16.MT88.4 R108, [R224+0x800] ;  /* 0x00080000e06c783b */ /* 0x000e6c0000004200 */
[----:B------:R-:W-:Y:S01]  /*9830*/  FADD.FTZ R104, R113, R122 ;  /* 0x0000007a71687221 */ /* 0x000fe20000010000 */
[----:B---3--:R-:W-:Y:S01]  /*9840*/  F2FP.PACK_AB R105, R119, R117 ;  /* 0x000000757769723e */ /* 0x008fe200000000ff */
[----:B-----5:R-:W-:Y:S03]  /*9850*/  FADD.FTZ R122, R0, R2 ;  /* 0x00000002007a7221 */ /* 0x020fe60000010000 */
[----:B------:R-:W-:Y:S01]  /*9860*/  FADD.FTZ R123, R114, R104 ;  /* 0x00000068727b7221 */ /* 0x000fe20000010000 */
[----:B------:R-:W-:Y:S01]  /*9870*/  F2FP.PACK_AB R106, R128, R118 ;  /* 0x00000076806a723e */ /* 0x000fe200000000ff */
[----:B------:R-:W-:Y:S01]  /*9880*/  LDSM.16.MT88.4 R112, [R228+0x1000] ;  /* 0x00100000e470783b */ /* 0x000fe20000004200 */
[----:B------:R-:W-:Y:S01]  /*9890*/  F2FP.PACK_AB R104, R120, R0 ;  /* 0x000000007868723e */ /* 0x000fe200000000ff */
[----:B------:R-:W-:Y:S01]  /*98a0*/  FFMA.FTZ R0, R125, c[0x0][0x2d0], -R103 ;  /* 0x0000b4007d007a23 */ /* 0x000fe20000010867 */
[C---:B------:R-:W-:Y:S01]  /*98b0*/  F2FP.PACK_AB R107, R124.reuse, R121 ;  /* 0x000000797c6b723e */ /* 0x040fe200000000ff */
[----:B------:R-:W-:Y:S02]  /*98c0*/  FADD.FTZ R2, R117, R123 ;  /* 0x0000007b75027221 */ /* 0x000fe40000010000 */
[----:B------:R2:W3:Y:S02]  /*98d0*/  MUFU.EX2 R125, R0 ;  /* 0x00000000007d7308 */ /* 0x0004e40000000800 */
[----:B------:R-:W-:Y:S04]  /*98e0*/  FADD.FTZ R2, R119, R2 ;  /* 0x0000000277027221 */ /* 0x000fe80000010000 */
[----:B------:R-:W-:Y:S04]  /*98f0*/  FADD.FTZ R2, R121, R2 ;  /* 0x0000000279027221 */ /* 0x000fe80000010000 */
[----:B------:R-:W-:Y:S01]  /*9900*/  FADD.FTZ R124, R124, R2 ;  /* 0x000000027c7c7221 */ /* 0x000fe20000010000 */
[C---:B-1----:R-:W-:Y:S03]  /*9910*/  HMMA.16816.F32 R4, R104.reuse, R108, R4 ;  /* 0x0000006c6804723c */ /* 0x042fe60000001804 */
[----:B--2---:R-:W-:Y:S01]  /*9920*/  FFMA.FTZ R0, R154, c[0x0][0x2d0], -R103 ;  /* 0x0000b4009a007a23 */ /* 0x004fe20000010867 */
[----:B------:R-:W-:Y:S02]  /*9930*/  MOV R154, R147 ;  /* 0x00000093009a7202 */ /* 0x000fe40000000f00 */
[----:B------:R-:W-:Y:S01]  /*9940*/  MOV R147, R127 ;  /* 0x0000007f00937202 */ /* 0x000fe20000000f00 */
[----:B------:R1:W2:Y:S01]  /*9950*/  MUFU.EX2 R129, R0 ;  /* 0x0000000000817308 */ /* 0x0002a20000000800 */
[C---:B------:R-:W-:Y:S01]  /*9960*/  HMMA.16816.F32 R8, R104.reuse, R110, R8 ;  /* 0x0000006e6808723c */ /* 0x040fe20000001808 */
[----:B------:R-:W5:Y:S03]  /*9970*/  LDSM.16.MT88.4 R108, [R228+0x800] ;  /* 0x00080000e46c783b */ /* 0x000f660000004200 */
[--C-:B-1----:R-:W-:Y:S01]  /*9980*/  FFMA.FTZ R0, R223, c[0x0][0x2d0], -R3.reuse ;  /* 0x0000b400df007a23 */ /* 0x102fe20000010803 */
[----:B------:R-:W-:Y:S04]  /*9990*/  IADD3 R223, R218, -0x1, RZ ;  /* 0xffffffffdadf7810 */ /* 0x000fe80007ffe0ff */
[----:B------:R1:W-:Y:S01]  /*99a0*/  MUFU.EX2 R126, R0 ;  /* 0x00000000007e7308 */ /* 0x0003e20000000800 */
[C---:B-----5:R-:W-:Y:S08]  /*99b0*/  HMMA.16816.F32 R12, R104.reuse, R108, R12 ;  /* 0x0000006c680c723c */ /* 0x060ff0000000180c */
[C---:B------:R-:W-:Y:S01]  /*99c0*/  HMMA.16816.F32 R16, R104.reuse, R110, R16 ;  /* 0x0000006e6810723c */ /* 0x040fe20000001810 */
[----:B------:R-:W5:Y:S03]  /*99d0*/  LDSM.16.MT88.4 R108, [R227+0x800] ;  /* 0x00080000e36c783b */ /* 0x000f660000004200 */
[----:B-1----:R-:W-:Y:S04]  /*99e0*/  FFMA.FTZ R0, R222, c[0x0][0x2d0], -R3 ;  /* 0x0000b400de007a23 */ /* 0x002fe80000010803 */
[----:B------:R1:W-:Y:S04]  /*99f0*/  MUFU.EX2 R127, R0 ;  /* 0x00000000007f7308 */ /* 0x0003e80000000800 */
[----:B-1----:R-:W-:Y:S01]  /*9a00*/  FFMA.FTZ R0, R209, c[0x0][0x2d0], -R103 ;  /* 0x0000b400d1007a23 */ /* 0x002fe20000010867 */
[----:B------:R-:W-:Y:S01]  /*9a10*/  MOV R209, R155 ;  /* 0x0000009b00d17202 */ /* 0x000fe20000000f00 */
[----:B------:R-:W-:Y:S01]  /*9a20*/  IMAD.MOV.U32 R155, RZ, RZ, R151 ;  /* 0x000000ffff9b7224 */ /* 0x000fe200078e0097 */
[----:B------:R-:W-:Y:S02]  /*9a30*/  MOV R151, R150 ;  /* 0x0000009600977202 */ /* 0x000fe40000000f00 */
[----:B------:R-:W-:Y:S01]  /*9a40*/  MOV R150, R135 ;  /* 0x0000008700967202 */ /* 0x000fe20000000f00 */
[----:B------:R-:W-:Y:S02]  /*9a50*/  IMAD.MOV.U32 R135, RZ, RZ, R131 ;  /* 0x000000ffff877224 */ /* 0x000fe400078e0083 */
[----:B------:R1:W1:Y:S01]  /*9a60*/  MUFU.EX2 R131, R0 ;  /* 0x0000000000837308 */ /* 0x0002620000000800 */
[C---:B-----5:R-:W-:Y:S08]  /*9a70*/  HMMA.16816.F32 R20, R104.reuse, R108, R20 ;  /* 0x0000006c6814723c */ /* 0x060ff00000001814 */
[C---:B------:R-:W-:Y:S01]  /*9a80*/  HMMA.16816.F32 R24, R104.reuse, R110, R24 ;  /* 0x0000006e6818723c */ /* 0x040fe20000001818 */
[----:B------:R-:W5:Y:S03]  /*9a90*/  LDSM.16.MT88.4 R108, [R230+0x800] ;  /* 0x00080000e66c783b */ /* 0x000f660000004200 */
[----:B-1----:R-:W-:Y:S04]  /*9aa0*/  FFMA.FTZ R0, R141, c[0x0][0x2d0], -R103 ;  /* 0x0000b4008d007a23 */ /* 0x002fe80000010867 */
[----:B------:R1:W1:Y:S01]  /*9ab0*/  MUFU.EX2 R141, R0 ;  /* 0x00000000008d7308 */ /* 0x0002620000000800 */
[C---:B-----5:R-:W-:Y:S03]  /*9ac0*/  HMMA.16816.F32 R28, R104.reuse, R108, R28 ;  /* 0x0000006c681c723c */ /* 0x060fe6000000181c */
[----:B-1----:R-:W-:Y:S01]  /*9ad0*/  FFMA.FTZ R0, R209, c[0x0][0x2d0], -R3 ;  /* 0x0000b400d1007a23 */ /* 0x002fe20000010803 */
[----:B------:R-:W-:Y:S02]  /*9ae0*/  MOV R209, R151 ;  /* 0x0000009700d17202 */ /* 0x000fe40000000f00 */
[----:B------:R-:W-:Y:S01]  /*9af0*/  MOV R151, R135 ;  /* 0x0000008700977202 */ /* 0x000fe20000000f00 */
[----:B------:R-:W-:Y:S01]  /*9b00*/  IMAD.MOV.U32 R135, RZ, RZ, R140 ;  /* 0x000000ffff877224 */ /* 0x000fe200078e008c */
[C---:B------:R-:W-:Y:S01]  /*9b10*/  HMMA.16816.F32 R32, R104.reuse, R110, R32 ;  /* 0x0000006e6820723c */ /* 0x040fe20000001820 */
[----:B------:R-:W1:Y:S01]  /*9b20*/  LDSM.16.MT88.4 R108, [R224+0x3800] ;  /* 0x00380000e06c783b */ /* 0x000e620000004200 */
[----:B------:R5:W-:Y:S02]  /*9b30*/  MUFU.EX2 R140, R0 ;  /* 0x00000000008c7308 */ /* 0x000be40000000800 */
[----:B-----5:R-:W-:Y:S04]  /*9b40*/  FADD.FTZ R0, R120, R122 ;  /* 0x0000007a78007221 */ /* 0x020fe80000010000 */
[----:B------:R-:W-:Y:S02]  /*9b50*/  FADD.FTZ R123, R118, R0 ;  /* 0x00000000767b7221 */ /* 0x000fe40000010000 */
[----:B------:R-:W-:Y:S02]  /*9b60*/  LDSM.16.MT88.4 R116, [R228+0x1800] ;  /* 0x00180000e474783b */ /* 0x000fe40000004200 */
[----:B------:R-:W-:Y:S02]  /*9b70*/  FFMA.FTZ R0, R133, c[0x0][0x2d0], -R103 ;  /* 0x0000b40085007a23 */ /* 0x000fe40000010867 */
[----:B------:R-:W-:Y:S02]  /*9b80*/  FADD.FTZ R123, R128, R123 ;  /* 0x0000007b807b7221 */ /* 0x000fe40000010000 */
[----:B------:R-:W-:Y:S01]  /*9b90*/  FFMA.FTZ R128, R136, c[0x0][0x2d0], -R3 ;  /* 0x0000b40088807a23 */ /* 0x000fe20000010803 */
[----:B------:R5:W4:Y:S01]  /*9ba0*/  MUFU.EX2 R133, R0 ;  /* 0x0000000000857308 */ /* 0x000b220000000800 */
[----:B---3--:R-:W-:Y:S01]  /*9bb0*/  FADD.FTZ R2, R125, R123 ;  /* 0x0000007b7d027221 */ /* 0x008fe20000010000 */
[C---:B-1----:R-:W-:Y:S03]  /*9bc0*/  HMMA.16816.F32 R36, R104.reuse, R108, R36 ;  /* 0x0000006c6824723c */ /* 0x042fe60000001824 */
[----:B--2---:R-:W-:Y:S04]  /*9bd0*/  FADD.FTZ R2, R129, R2 ;  /* 0x0000000281027221 */ /* 0x004fe80000010000 */
[----:B------:R-:W-:Y:S01]  /*9be0*/  FADD.FTZ R2, R131, R2 ;  /* 0x0000000283027221 */ /* 0x000fe20000010000 */
[C---:B------:R-:W-:Y:S01]  /*9bf0*/  HMMA.16816.F32 R40, R104.reuse, R110, R40 ;  /* 0x0000006e6828723c */ /* 0x040fe20000001828 */
[----:B------:R-:W1:Y:S03]  /*9c00*/  LDSM.16.MT88.4 R108, [R228+0x3800] ;  /* 0x00380000e46c783b */ /* 0x000e660000004200 */
[----:B------:R-:W-:Y:S02]  /*9c10*/  FADD.FTZ R2, R141, R2 ;  /* 0x000000028d027221 */ /* 0x000fe40000010000 */
[----:B-----5:R-:W-:Y:S02]  /*9c20*/  FFMA.FTZ R0, R135, c[0x0][0x2d0], -R103 ;  /* 0x0000b40087007a23 */ /* 0x020fe40000010867 */
[----:B----4-:R-:W-:Y:S02]  /*9c30*/  FADD.FTZ R2, R133, R2 ;  /* 0x0000000285027221 */ /* 0x010fe40000010000 */
[----:B------:R-:W2:Y:S01]  /*9c40*/  MUFU.EX2 R135, R0 ;  /* 0x0000000000877308 */ /* 0x000ea20000000800 */
[C---:B-1----:R-:W-:Y:S03]  /*9c50*/  HMMA.16816.F32 R44, R104.reuse, R108, R44 ;  /* 0x0000006c682c723c */ /* 0x042fe6000000182c */
[----:B--2---:R-:W-:Y:S02]  /*9c60*/  FADD.FTZ R2, R135, R2 ;  /* 0x0000000287027221 */ /* 0x004fe40000010000 */
[--C-:B------:R-:W-:Y:S01]  /*9c70*/  FFMA.FTZ R0, R151, c[0x0][0x2d0], -R3.reuse ;  /* 0x0000b40097007a23 */ /* 0x100fe20000010803 */
[----:B------:R-:W-:Y:S02]  /*9c80*/  MOV R151, R132 ;  /* 0x0000008400977202 */ /* 0x000fe40000000f00 */
[C---:B------:R-:W-:Y:S01]  /*9c90*/  HMMA.16816.F32 R48, R104.reuse, R110, R48 ;  /* 0x0000006e6830723c */ /* 0x040fe20000001830 */
[----:B------:R-:W1:Y:S01]  /*9ca0*/  LDSM.16.MT88.4 R108, [R227+0x3800] ;  /* 0x00380000e36c783b */ /* 0x000e620000004200 */
[----:B------:R2:W-:Y:S02]  /*9cb0*/  MUFU.EX2 R132, R0 ;  /* 0x0000000000847308 */ /* 0x0005e40000000800 */
[----:B--2---:R-:W-:Y:S01]  /*9cc0*/  FFMA.FTZ R0, R150, c[0x0][0x2d0], -R3 ;  /* 0x0000b40096007a23 */ /* 0x004fe20000010803 */
[----:B------:R-:W-:Y:S01]  /*9cd0*/  MOV R150, R147 ;  /* 0x0000009300967202 */ /* 0x000fe20000000f00 */
[----:B------:R-:W-:Y:S01]  /*9ce0*/  IMAD.MOV.U32 R147, RZ, RZ, R146 ;  /* 0x000000ffff937224 */ /* 0x000fe200078e0092 */
[----:B------:R-:W-:Y:S02]  /*9cf0*/  MOV R146, R143 ;  /* 0x0000008f00927202 */ /* 0x000fe40000000f00 */
[----:B------:R-:W-:Y:S03]  /*9d00*/  MOV R143, R142 ;  /* 0x0000008e008f7202 */ /* 0x000fe60000000f00 */
[--C-:B------:R-:W-:Y:S02]  /*9d10*/  FFMA.FTZ R120, R147, c[0x0][0x2d0], -R103.reuse ;  /* 0x0000b40093787a23 */ /* 0x100fe40000010867 */
[--C-:B------:R-:W-:Y:S02]  /*9d20*/  FFMA.FTZ R121, R146, c[0x0][0x2d0], -R103.reuse ;  /* 0x0000b40092797a23 */ /* 0x100fe40000010867 */
[----:B------:R-:W-:Y:S01]  /*9d30*/  FFMA.FTZ R122, R143, c[0x0][0x2d0], -R103 ;  /* 0x0000b4008f7a7a23 */ /* 0x000fe20000010867 */
[----:B------:R-:W-:Y:S01]  /*9d40*/  MUFU.EX2 R216, R120 ;  /* 0x0000007800d87308 */ /* 0x000fe20000000800 */
[----:B------:R-:W-:Y:S01]  /*9d50*/  IMAD.MOV.U32 R142, RZ, RZ, R139 ;  /* 0x000000ffff8e7224 */ /* 0x000fe200078e008b */
[----:B------:R-:W-:Y:S01]  /*9d60*/  MOV R139, R138 ;  /* 0x0000008a008b7202 */ /* 0x000fe20000000f00 */
[C---:B-1----:R-:W-:Y:S03]  /*9d70*/  HMMA.16816.F32 R52, R104.reuse, R108, R52 ;  /* 0x0000006c6834723c */ /* 0x042fe60000001834 */
[----:B------:R-:W-:Y:S01]  /*9d80*/  MOV R138, R134 ;  /* 0x00000086008a7202 */ /* 0x000fe20000000f00 */
[--C-:B------:R-:W-:Y:S03]  /*9d90*/  FFMA.FTZ R208, R142, c[0x0][0x2d0], -R103.reuse ;  /* 0x0000b4008ed07a23 */ /* 0x100fe60000010867 */
[----:B------:R-:W-:Y:S01]  /*9da0*/  MUFU.EX2 R215, R121 ;  /* 0x0000007900d77308 */ /* 0x000fe20000000800 */
[C---:B------:R-:W-:Y:S01]  /*9db0*/  HMMA.16816.F32 R56, R104.reuse, R110, R56 ;  /* 0x0000006e6838723c */ /* 0x040fe20000001838 */
[----:B------:R-:W1:Y:S03]  /*9dc0*/  LDSM.16.MT88.4 R108, [R230+0x3800] ;  /* 0x00380000e66c783b */ /* 0x000e660000004200 */
[--C-:B------:R-:W-:Y:S05]  /*9dd0*/  FFMA.FTZ R166, R138, c[0x0][0x2d0], -R103.reuse ;  /* 0x0000b4008aa67a23 */ /* 0x100fea0000010867 */
[----:B------:R2:W-:Y:S10]  /*9de0*/  MUFU.EX2 R212, R122 ;  /* 0x0000007a00d47308 */ /* 0x0005f40000000800 */
[----:B------:R3:W-:Y:S10]  /*9df0*/  MUFU.EX2 R134, R0 ;  /* 0x0000000000867308 */ /* 0x0007f40000000800 */
[----:B------:R-:W-:Y:S01]  /*9e00*/  MUFU.EX2 R208, R208 ;  /* 0x000000d000d07308 */ /* 0x000fe20000000800 */
[----:B--2---:R-:W-:Y:S09]  /*9e10*/  LDSM.16.MT88.4 R120, [R227+0x2000] ;  /* 0x00200000e378783b */ /* 0x004ff20000004200 */
[----:B------:R-:W-:Y:S01]  /*9e20*/  MUFU.EX2 R166, R166 ;  /* 0x000000a600a67308 */ /* 0x000fe20000000800 */
[C---:B-1----:R-:W-:Y:S03]  /*9e30*/  HMMA.16816.F32 R60, R104.reuse, R108, R60 ;  /* 0x0000006c683c723c */ /* 0x042fe6000000183c */
[--C-:B---3--:R-:W-:Y:S02]  /*9e40*/  FFMA.FTZ R0, R209, c[0x0][0x2d0], -R103.reuse ;  /* 0x0000b400d1007a23 */ /* 0x108fe40000010867 */
[--C-:B------:R-:W-:Y:S02]  /*9e50*/  FFMA.FTZ R209, R139, c[0x0][0x2d0], -R103.reuse ;  /* 0x0000b4008bd17a23 */ /* 0x100fe40000010867 */
[----:B------:R-:W-:Y:S01]  /*9e60*/  LDSM.16.MT88.4 R136, [R230+0x2800] ;  /* 0x00280000e688783b */ /* 0x000fe20000004200 */
[C---:B------:R-:W-:Y:S01]  /*9e70*/  HMMA.16816.F32 R64, R104.reuse, R110, R64 ;  /* 0x0000006e6840723c */ /* 0x040fe20000001840 */
[----:B------:R1:W2:Y:S06]  /*9e80*/  MUFU.EX2 R222, R0 ;  /* 0x0000000000de7308 */ /* 0x0002ac0000000800 */
[----:B------:R-:W3:Y:S04]  /*9e90*/  LDSM.16.MT88.4 R108, [R224+0x6800] ;  /* 0x00680000e06c783b */ /* 0x000ee80000004200 */
[----:B------:R-:W-:Y:S01]  /*9ea0*/  MUFU.EX2 R209, R209 ;  /* 0x000000d100d17308 */ /* 0x000fe20000000800 */
[----:B-1----:R-:W-:Y:S02]  /*9eb0*/  FFMA.FTZ R0, R155, c[0x0][0x2d0], -R103 ;  /* 0x0000b4009b007a23 */ /* 0x002fe40000010867 */
[----:B--2---:R-:W-:Y:S07]  /*9ec0*/  FADD.FTZ R2, R222, R2 ;  /* 0x00000002de027221 */ /* 0x004fee0000010000 */
[----:B------:R1:W2:Y:S01]  /*9ed0*/  MUFU.EX2 R221, R0 ;  /* 0x0000000000dd7308 */ /* 0x0002a20000000800 */
[C---:B---3--:R-:W-:Y:S03]  /*9ee0*/  HMMA.16816.F32 R68, R104.reuse, R108, R68 ;  /* 0x0000006c6844723c */ /* 0x048fe60000001844 */
[--C-:B-1----:R-:W-:Y:S05]  /*9ef0*/  FFMA.FTZ R0, R154, c[0x0][0x2d0], -R3.reuse ;  /* 0x0000b4009a007a23 */ /* 0x102fea0000010803 */
[C---:B------:R-:W-:Y:S01]  /*9f00*/  HMMA.16816.F32 R72, R104.reuse, R110, R72 ;  /* 0x0000006e6848723c */ /* 0x040fe20000001848 */
[----:B------:R-:W1:Y:S01]  /*9f10*/  LDSM.16.MT88.4 R108, [R228+0x6800] ;  /* 0x00680000e46c783b */ /* 0x000e620000004200 */
[----:B------:R3:W-:Y:S02]  /*9f20*/  MUFU.EX2 R220, R0 ;  /* 0x0000000000dc7308 */ /* 0x0007e40000000800 */
[----:B--2---:R-:W-:Y:S02]  /*9f30*/  FADD.FTZ R2, R221, R2 ;  /* 0x00000002dd027221 */ /* 0x004fe40000010000 */
[----:B---3--:R-:W-:Y:S06]  /*9f40*/  FFMA.FTZ R0, R151, c[0x0][0x2d0], -R3 ;  /* 0x0000b40097007a23 */ /* 0x008fec0000010803 */
[----:B------:R2:W-:Y:S01]  /*9f50*/  MUFU.EX2 R219, R0 ;  /* 0x0000000000db7308 */ /* 0x0005e20000000800 */
[C---:B-1----:R-:W-:Y:S08]  /*9f60*/  HMMA.16816.F32 R76, R104.reuse, R108, R76 ;  /* 0x0000006c684c723c */ /* 0x042ff0000000184c */
[C---:B------:R-:W-:Y:S01]  /*9f70*/  HMMA.16816.F32 R80, R104.reuse, R110, R80 ;  /* 0x0000006e6850723c */ /* 0x040fe20000001850 */
[----:B------:R-:W1:Y:S03]  /*9f80*/  LDSM.16.MT88.4 R108, [R227+0x6800] ;  /* 0x00680000e36c783b */ /* 0x000e660000004200 */
[--C-:B--2---:R-:W-:Y:S02]  /*9f90*/  FFMA.FTZ R0, R150, c[0x0][0x2d0], -R103.reuse ;  /* 0x0000b40096007a23 */ /* 0x104fe40000010867 */
[----:B------:R-:W-:Y:S02]  /*9fa0*/  FFMA.FTZ R103, R153, c[0x0][0x2d0], -R103 ;  /* 0x0000b40099677a23 */ /* 0x000fe40000010867 */
[----:B------:R2:W3:Y:S10]  /*9fb0*/  MUFU.EX2 R217, R0 ;  /* 0x0000000000d97308 */ /* 0x0004f40000000800 */
[----:B------:R-:W-:Y:S10]  /*9fc0*/  MUFU.EX2 R164, R103 ;  /* 0x0000006700a47308 */ /* 0x000ff40000000800 */
[----:B------:R-:W-:Y:S01]  /*9fd0*/  MUFU.EX2 R103, R128 ;  /* 0x0000008000677308 */ /* 0x000fe20000000800 */
[--C-:B--2---:R-:W-:Y:S02]  /*9fe0*/  FFMA.FTZ R0, R152, c[0x0][0x2d0], -R3.reuse ;  /* 0x0000b40098007a23 */ /* 0x104fe40000010803 */
[----:B------:R-:W-:Y:S01]  /*9ff0*/  LDSM.16.MT88.4 R152, [R228+0x5800] ;  /* 0x00580000e498783b */ /* 0x000fe20000004200 */
[----:B---3--:R-:W-:Y:S06]  /*a000*/  FADD.FTZ R2, R217, R2 ;  /* 0x00000002d9027221 */ /* 0x008fec0000010000 */
[----:B------:R2:W3:Y:S01]  /*a010*/  MUFU.EX2 R213, R0 ;  /* 0x0000000000d57308 */ /* 0x0004e20000000800 */
[----:B------:R-:W-:Y:S01]  /*a020*/  FADD.FTZ R2, R216, R2 ;  /* 0x00000002d8027221 */ /* 0x000fe20000010000 */
[C---:B-1----:R-:W-:Y:S03]  /*a030*/  HMMA.16816.F32 R84, R104.reuse, R108, R84 ;  /* 0x0000006c6854723c */ /* 0x042fe60000001854 */
[----:B------:R-:W-:Y:S04]  /*a040*/  FADD.FTZ R2, R215, R2 ;  /* 0x00000002d7027221 */ /* 0x000fe80000010000 */
[----:B------:R-:W-:Y:S01]  /*a050*/  FADD.FTZ R2, R212, R2 ;  /* 0x00000002d4027221 */ /* 0x000fe20000010000 */
[C---:B------:R-:W-:Y:S01]  /*a060*/  HMMA.16816.F32 R88, R104.reuse, R110, R88 ;  /* 0x0000006e6858723c */ /* 0x040fe20000001858 */
[----:B------:R-:W1:Y:S03]  /*a070*/  LDSM.16.MT88.4 R108, [R230+0x6800] ;  /* 0x00680000e66c783b */ /* 0x000e660000004200 */
[----:B------:R-:W-:Y:S02]  /*a080*/  FADD.FTZ R2, R208, R2 ;  /* 0x00000002d0027221 */ /* 0x000fe40000010000 */
[--C-:B--2---:R-:W-:Y:S04]  /*a090*/  FFMA.FTZ R0, R149, c[0x0][0x2d0], -R3.reuse ;  /* 0x0000b40095007a23 */ /* 0x104fe80000010803 */
[----:B------:R2:W4:Y:S01]  /*a0a0*/  MUFU.EX2 R214, R0 ;  /* 0x0000000000d67308 */ /* 0x0005220000000800 */
[C---:B-1----:R-:W-:Y:S03]  /*a0b0*/  HMMA.16816.F32 R92, R104.reuse, R108, R92 ;  /* 0x0000006c685c723c */ /* 0x042fe6000000185c */
[--C-:B--2---:R-:W-:Y:S06]  /*a0c0*/  FFMA.FTZ R0, R148, c[0x0][0x2d0], -R3.reuse ;  /* 0x0000b40094007a23 */ /* 0x104fec0000010803 */
[----:B------:R1:W2:Y:S01]  /*a0d0*/  MUFU.EX2 R211, R0 ;  /* 0x0000000000d37308 */ /* 0x0002a20000000800 */
[----:B------:R-:W-:Y:S01]  /*a0e0*/  HMMA.16816.F32 R96, R104, R110, R96 ;  /* 0x0000006e6860723c */ /* 0x000fe20000001860 */
[----:B------:R-:W5:Y:S06]  /*a0f0*/  LDSM.16.MT88.4 R108, [R224+0x1000] ;  /* 0x00100000e06c783b */ /* 0x000f6c0000004200 */
[----:B------:R-:W-:Y:S02]  /*a100*/  F2FP.PACK_AB R104, R129, R125 ;  /* 0x0000007d8168723e */ /* 0x000fe400000000ff */
[----:B------:R-:W-:Y:S03]  /*a110*/  F2FP.PACK_AB R105, R127, R126 ;  /* 0x0000007e7f69723e */ /* 0x000fe600000000ff */
[----:B------:R-:W-:Y:S02]  /*a120*/  F2FP.PACK_AB R106, R141, R131 ;  /* 0x000000838d6a723e */ /* 0x000fe400000000ff */
[----:B------:R-:W-:Y:S01]  /*a130*/  F2FP.PACK_AB R107, R140, R130 ;  /* 0x000000828c6b723e */ /* 0x000fe200000000ff */
[--C-:B-1----:R-:W-:Y:S02]  /*a140*/  FFMA.FTZ R0, R145, c[0x0][0x2d0], -R3.reuse ;  /* 0x0000b40091007a23 */ /* 0x102fe40000010803 */
[----:B------:R-:W-:Y:S01]  /*a150*/  LDSM.16.MT88.4 R144, [R224+0x5800] ;  /* 0x00580000e090783b */ /* 0x000fe20000004200 */
[----:B------:R-:W-:Y:S01]  /*a160*/  FFMA.FTZ R3, R102, c[0x0][0x2d0], -R3 ;  /* 0x0000b40066037a23 */ /* 0x000fe20000010803 */
[----:B------:R1:W1:Y:S10]  /*a170*/  MUFU.EX2 R210, R0 ;  /* 0x0000000000d27308 */ /* 0x0002740000000800 */
[----:B------:R2:W2:Y:S01]  /*a180*/  MUFU.EX2 R102, R3 ;  /* 0x0000000300667308 */ /* 0x0004a20000000800 */
[C---:B-----5:R-:W-:Y:S08]  /*a190*/  HMMA.16816.F32 R4, R104.reuse, R108, R4 ;  /* 0x0000006c6804723c */ /* 0x060ff00000001804 */
[C---:B------:R-:W-:Y:S01]  /*a1a0*/  HMMA.16816.F32 R8, R104.reuse, R110, R8 ;  /* 0x0000006e6808723c */ /* 0x040fe20000001808 */
[----:B------:R-:W5:Y:S03]  /*a1b0*/  LDSM.16.MT88.4 R108, [R227+0x1000] ;  /* 0x00100000e36c783b */ /* 0x000f660000004200 */
[----:B-1----:R-:W-:Y:S04]  /*a1c0*/  FADD.FTZ R0, R126, R124 ;  /* 0x0000007c7e007221 */ /* 0x002fe80000010000 */
[C---:B------:R-:W-:Y:S04]  /*a1d0*/  HMMA.16816.F32 R12, R104.reuse, R112, R12 ;  /* 0x00000070680c723c */ /* 0x040fe8000000180c */
[----:B------:R-:W-:Y:S02]  /*a1e0*/  FADD.FTZ R0, R127, R0 ;  /* 0x000000007f007221 */ /* 0x000fe40000010000 */
[----:B------:R-:W-:Y:S02]  /*a1f0*/  LDSM.16.MT88.4 R124, [R228+0x5000] ;  /* 0x00500000e47c783b */ /* 0x000fe40000004200 */
[C---:B------:R-:W-:Y:S04]  /*a200*/  HMMA.16816.F32 R16, R104.reuse, R114, R16 ;  /* 0x000000726810723c */ /* 0x040fe80000001810 */
[----:B------:R-:W-:Y:S02]  /*a210*/  FADD.FTZ R0, R130, R0 ;  /* 0x0000000082007221 */ /* 0x000fe40000010000 */
[----:B------:R-:W1:Y:S02]  /*a220*/  LDSM.16.MT88.4 R112, [R230+0x1000] ;  /* 0x00100000e670783b */ /* 0x000e640000004200 */
[----:B------:R-:W-:Y:S04]  /*a230*/  FADD.FTZ R0, R140, R0 ;  /* 0x000000008c007221 */ /* 0x000fe80000010000 */
[----:B------:R-:W-:Y:S02]  /*a240*/  FADD.FTZ R0, R132, R0 ;  /* 0x0000000084007221 */ /* 0x000fe40000010000 */
[----:B------:R-:W-:Y:S02]  /*a250*/  LDSM.16.MT88.4 R128, [R227+0x2800] ;  /* 0x00280000e380783b */ /* 0x000fe40000004200 */
[----:B------:R-:W-:Y:S04]  /*a260*/  FADD.FTZ R0, R134, R0 ;  /* 0x0000000086007221 */ /* 0x000fe80000010000 */
[----:B------:R-:W-:Y:S04]  /*a270*/  FADD.FTZ R0, R220, R0 ;  /* 0x00000000dc007221 */ /* 0x000fe80000010000 */
[----:B------:R-:W-:Y:S01]  /*a280*/  FADD.FTZ R0, R219, R0 ;  /* 0x00000000db007221 */ /* 0x000fe20000010000 */
[C---:B-----5:R-:W-:Y:S03]  /*a290*/  HMMA.16816.F32 R20, R104.reuse, R108, R20 ;  /* 0x0000006c6814723c */ /* 0x060fe60000001814 */
[----:B---3--:R-:W-:Y:S04]  /*a2a0*/  FADD.FTZ R0, R213, R0 ;  /* 0x00000000d5007221 */ /* 0x008fe80000010000 */
[----:B----4-:R-:W-:Y:S01]  /*a2b0*/  FADD.FTZ R0, R214, R0 ;  /* 0x00000000d6007221 */ /* 0x010fe20000010000 */
[C---:B------:R-:W-:Y:S01]  /*a2c0*/  HMMA.16816.F32 R24, R104.reuse, R110, R24 ;  /* 0x0000006e6818723c */ /* 0x040fe20000001818 */
[----:B------:R-:W3:Y:S03]  /*a2d0*/  LDSM.16.MT88.4 R108, [R224+0x4000] ;  /* 0x00400000e06c783b */ /* 0x000ee60000004200 */
[----:B--2---:R-:W-:Y:S04]  /*a2e0*/  FADD.FTZ R0, R211, R0 ;  /* 0x00000000d3007221 */ /* 0x004fe80000010000 */
[----:B------:R-:W-:Y:S04]  /*a2f0*/  FADD.FTZ R0, R210, R0 ;  /* 0x00000000d2007221 */ /* 0x000fe80000010000 */
[----:B------:R-:W-:Y:S01]  /*a300*/  FADD.FTZ R3, R165, R0 ;  /* 0x00000000a5037221 */ /* 0x000fe20000010000 */
[C---:B-1----:R-:W-:Y:S03]  /*a310*/  HMMA.16816.F32 R28, R104.reuse, R112, R28 ;  /* 0x00000070681c723c */ /* 0x042fe6000000181c */
[----:B------:R-:W-:Y:S02]  /*a320*/  FADD.FTZ R0, R209, R2 ;  /* 0x00000002d1007221 */ /* 0x000fe40000010000 */
[----:B------:R-:W-:Y:S02]  /*a330*/  FADD.FTZ R3, R167, R3 ;  /* 0x00000003a7037221 */ /* 0x000fe40000010000 */
[----:B------:R-:W-:Y:S01]  /*a340*/  FADD.FTZ R2, R166, R0 ;  /* 0x00000000a6027221 */ /* 0x000fe20000010000 */
[C---:B------:R-:W-:Y:S01]  /*a350*/  HMMA.16816.F32 R32, R104.reuse, R114, R32 ;  /* 0x000000726820723c */ /* 0x040fe20000001820 */
[----:B------:R-:W1:Y:S03]  /*a360*/  LDSM.16.MT88.4 R112, [R228+0x4000] ;  /* 0x00400000e470783b */ /* 0x000e660000004200 */
[----:B------:R-:W-:Y:S02]  /*a370*/  FADD.FTZ R2, R164, R2 ;  /* 0x00000002a4027221 */ /* 0x000fe40000010000 */
[----:B------:R-:W-:Y:S06]  /*a380*/  FADD.FTZ R0, R103, R3 ;  /* 0x0000000367007221 */ /* 0x000fec0000010000 */
[----:B------:R-:W-:Y:S01]  /*a390*/  FADD.FTZ R0, R102, R0 ;  /* 0x0000000066007221 */ /* 0x000fe20000010000 */
[C---:B---3--:R-:W-:Y:S08]  /*a3a0*/  HMMA.16816.F32 R36, R104.reuse, R108, R36 ;  /* 0x0000006c6824723c */ /* 0x048ff00000001824 */
[C---:B------:R-:W-:Y:S01]  /*a3b0*/  HMMA.16816.F32 R40, R104.reuse, R110, R40 ;  /* 0x0000006e6828723c */ /* 0x040fe20000001828 */
[----:B------:R-:W2:Y:S07]  /*a3c0*/  LDSM.16.MT88.4 R108, [R227+0x4000] ;  /* 0x00400000e36c783b */ /* 0x000eae0000004200 */
[C---:B-1----:R-:W-:Y:S08]  /*a3d0*/  HMMA.16816.F32 R44, R104.reuse, R112, R44 ;  /* 0x00000070682c723c */ /* 0x042ff0000000182c */
[C---:B------:R-:W-:Y:S01]  /*a3e0*/  HMMA.16816.F32 R48, R104.reuse, R114, R48 ;  /* 0x000000726830723c */ /* 0x040fe20000001830 */
[----:B------:R-:W1:Y:S07]  /*a3f0*/  LDSM.16.MT88.4 R112, [R230+0x4000] ;  /* 0x00400000e670783b */ /* 0x000e6e0000004200 */
[C---:B--2---:R-:W-:Y:S08]  /*a400*/  HMMA.16816.F32 R52, R104.reuse, R108, R52 ;  /* 0x0000006c6834723c */ /* 0x044ff00000001834 */
        /* <DEDUP_REMOVED lines=15> */
[----:B------:R-:W-:Y:S01]  /*a500*/  HMMA.16816.F32 R96, R104, R114, R96 ;  /* 0x000000726860723c */ /* 0x000fe20000001860 */
[----:B------:R-:W1:Y:S06]  /*a510*/  LDSM.16.MT88.4 R112, [R227+0x1800] ;  /* 0x00180000e370783b */ /* 0x000e6c0000004200 */
[----:B------:R-:W-:Y:S02]  /*a520*/  F2FP.PACK_AB R104, R135, R133 ;  /* 0x000000858768723e */ /* 0x000fe400000000ff */
[----:B------:R-:W-:Y:S03]  /*a530*/  F2FP.PACK_AB R105, R134, R132 ;  /* 0x000000848669723e */ /* 0x000fe600000000ff */
[----:B------:R-:W-:Y:S02]  /*a540*/  F2FP.PACK_AB R106, R221, R222 ;  /* 0x000000dedd6a723e */ /* 0x000fe400000000ff */
[----:B------:R-:W-:Y:S07]  /*a550*/  F2FP.PACK_AB R107, R219, R220 ;  /* 0x000000dcdb6b723e */ /* 0x000fee00000000ff */
[C---:B--2---:R-:W-:Y:S08]  /*a560*/  HMMA.16816.F32 R4, R104.reuse, R108, R4 ;  /* 0x0000006c6804723c */ /* 0x044ff00000001804 */
        /* <DEDUP_REMOVED lines=47> */
[----:B------:R-:W4:Y:S07]  /*a860*/  LDSM.16.MT88.4 R120, [R230+0x5000] ;  /* 0x00500000e678783b */ /* 0x000f2e0000004200 */
[C---:B-1----:R-:W-:Y:S08]  /*a870*/  HMMA.16816.F32 R28, R104.reuse, R112, R28 ;  /* 0x00000070681c723c */ /* 0x042ff0000000181c */
[C---:B------:R-:W-:Y:S01]  /*a880*/  HMMA.16816.F32 R32, R104.reuse, R114, R32 ;  /* 0x000000726820723c */ /* 0x040fe20000001820 */
[----:B------:R-:W-:Y:S07]  /*a890*/  LDSM.16.MT88.4 R112, [R228+0x8000] ;  /* 0x00800000e470783b */ /* 0x000fee0000004200 */
[C---:B--2---:R-:W-:Y:S08]  /*a8a0*/  HMMA.16816.F32 R36, R104.reuse, R108, R36 ;  /* 0x0000006c6824723c */ /* 0x044ff00000001824 */
[C---:B------:R-:W-:Y:S01]  /*a8b0*/  HMMA.16816.F32 R40, R104.reuse, R110, R40 ;  /* 0x0000006e6828723c */ /* 0x040fe20000001828 */
[----:B------:R-:W1:Y:S07]  /*a8c0*/  LDSM.16.MT88.4 R108, [R224+0x8000] ;  /* 0x00800000e06c783b */ /* 0x000e6e0000004200 */
[C---:B------:R-:W-:Y:S08]  /*a8d0*/  HMMA.16816.F32 R44, R104.reuse, R124, R44 ;  /* 0x0000007c682c723c */ /* 0x040ff0000000182c */
[C---:B------:R-:W-:Y:S01]  /*a8e0*/  HMMA.16816.F32 R48, R104.reuse, R126, R48 ;  /* 0x0000007e6830723c */ /* 0x040fe20000001830 */
[----:B------:R-:W2:Y:S07]  /*a8f0*/  LDSM.16.MT88.4 R124, [R227+0x8000] ;  /* 0x00800000e37c783b */ /* 0x000eae0000004200 */
[C---:B---3--:R-:W-:Y:S08]  /*a900*/  HMMA.16816.F32 R52, R104.reuse, R116, R52 ;  /* 0x000000746834723c */ /* 0x048ff00000001834 */
[C---:B------:R-:W-:Y:S01]  /*a910*/  HMMA.16816.F32 R56, R104.reuse, R118, R56 ;  /* 0x000000766838723c */ /* 0x040fe20000001838 */
[----:B------:R-:W3:Y:S07]  /*a920*/  LDSM.16.MT88.4 R116, [R230+0x8000] ;  /* 0x00800000e674783b */ /* 0x000eee0000004200 */
[C---:B----4-:R-:W-:Y:S08]  /*a930*/  HMMA.16816.F32 R60, R104.reuse, R120, R60 ;  /* 0x00000078683c723c */ /* 0x050ff0000000183c */
[C---:B------:R-:W-:Y:S01]  /*a940*/  HMMA.16816.F32 R64, R104.reuse, R122, R64 ;  /* 0x0000007a6840723c */ /* 0x040fe20000001840 */
[----:B------:R-:W-:Y:S07]  /*a950*/  LDSM.16.MT88.4 R120, [R228+0x2800] ;  /* 0x00280000e478783b */ /* 0x000fee0000004200 */
[C---:B-1----:R-:W-:Y:S08]  /*a960*/  HMMA.16816.F32 R68, R104.reuse, R108, R68 ;  /* 0x0000006c6844723c */ /* 0x042ff00000001844 */
[C---:B------:R-:W-:Y:S08]  /*a970*/  HMMA.16816.F32 R72, R104.reuse, R110, R72 ;  /* 0x0000006e6848723c */ /* 0x040ff00000001848 */
[C---:B------:R-:W-:Y:S08]  /*a980*/  HMMA.16816.F32 R76, R104.reuse, R112, R76 ;  /* 0x00000070684c723c */ /* 0x040ff0000000184c */
[C---:B------:R-:W-:Y:S01]  /*a990*/  HMMA.16816.F32 R80, R104.reuse, R114, R80 ;  /* 0x000000726850723c */ /* 0x040fe20000001850 */
[----:B------:R-:W1:Y:S07]  /*a9a0*/  LDSM.16.MT88.4 R112, [R224+0x2800] ;  /* 0x00280000e070783b */ /* 0x000e6e0000004200 */
[C---:B--2---:R-:W-:Y:S08]  /*a9b0*/  HMMA.16816.F32 R84, R104.reuse, R124, R84 ;  /* 0x0000007c6854723c */ /* 0x044ff00000001854 */
[C---:B------:R-:W-:Y:S08]  /*a9c0*/  HMMA.16816.F32 R88, R104.reuse, R126, R88 ;  /* 0x0000007e6858723c */ /* 0x040ff00000001858 */
[C---:B---3--:R-:W-:Y:S08]  /*a9d0*/  HMMA.16816.F32 R92, R104.reuse, R116, R92 ;  /* 0x00000074685c723c */ /* 0x048ff0000000185c */
[----:B------:R-:W-:Y:S07]  /*a9e0*/  HMMA.16816.F32 R96, R104, R118, R96 ;  /* 0x000000766860723c */ /* 0x000fee0000001860 */
[----:B------:R-:W-:Y:S02]  /*a9f0*/  F2FP.PACK_AB R104, R209, R208 ;  /* 0x000000d0d168723e */ /* 0x000fe400000000ff */
[----:B------:R-:W-:Y:S03]  /*aa00*/  F2FP.PACK_AB R105, R167, R165 ;  /* 0x000000a5a769723e */ /* 0x000fe600000000ff */
[----:B------:R-:W-:Y:S02]  /*aa10*/  F2FP.PACK_AB R106, R164, R166 ;  /* 0x000000a6a46a723e */ /* 0x000fe400000000ff */
[----:B------:R-:W-:Y:S02]  /*aa20*/  F2FP.PACK_AB R107, R102, R103 ;  /* 0x00000067666b723e */ /* 0x000fe400000000ff */
[----:B------:R-:W-:Y:S05]  /*aa30*/  MOV R103, R101 ;  /* 0x0000006500677202 */ /* 0x000fea0000000f00 */
[C---:B-1----:R-:W-:Y:S01]  /*aa40*/  HMMA.16816.F32 R108, R104.reuse, R112, R4 ;  /* 0x00000070686c723c */ /* 0x042fe20000001804 */
[----:B------:R-:W1:Y:S07]  /*aa50*/  LDSM.16.MT88.4 R4, [R227+0x5800] ;  /* 0x00580000e304783b */ /* 0x000e6e0000004200 */
[C---:B------:R-:W-:Y:S01]  /*aa60*/  HMMA.16816.F32 R112, R104.reuse, R114, R8 ;  /* 0x000000726870723c */ /* 0x040fe20000001808 */
[----:B------:R-:W2:Y:S07]  /*aa70*/  LDSM.16.MT88.4 R8, [R230+0x5800] ;  /* 0x00580000e608783b */ /* 0x000eae0000004200 */
[C---:B------:R-:W-:Y:S01]  /*aa80*/  HMMA.16816.F32 R116, R104.reuse, R120, R12 ;  /* 0x000000786874723c */ /* 0x040fe2000000180c */
[----:B------:R-:W3:Y:S07]  /*aa90*/  LDSM.16.MT88.4 R12, [R224+0x8800] ;  /* 0x00880000e00c783b */ /* 0x000eee0000004200 */
[C---:B------:R-:W-:Y:S01]  /*aaa0*/  HMMA.16816.F32 R120, R104.reuse, R122, R16 ;  /* 0x0000007a6878723c */ /* 0x040fe20000001810 */
[----:B------:R-:W4:Y:S07]  /*aab0*/  LDSM.16.MT88.4 R16, [R228+0x8800] ;  /* 0x00880000e410783b */ /* 0x000f2e0000004200 */
[C---:B------:R-:W-:Y:S01]  /*aac0*/  HMMA.16816.F32 R124, R104.reuse, R128, R20 ;  /* 0x00000080687c723c */ /* 0x040fe20000001814 */
[----:B------:R-:W2:Y:S07]  /*aad0*/  LDSM.16.MT88.4 R20, [R227+0x8800] ;  /* 0x00880000e314783b */ /* 0x000eae0000004200 */
[C---:B------:R-:W-:Y:S01]  /*aae0*/  HMMA.16816.F32 R128, R104.reuse, R130, R24 ;  /* 0x000000826880723c */ /* 0x040fe20000001818 */
[----:B------:R-:W1:Y:S07]  /*aaf0*/  LDSM.16.MT88.4 R24, [R230+0x8800] ;  /* 0x00880000e618783b */ /* 0x000e6e0000004200 */
[C---:B------:R-:W-:Y:S01]  /*ab00*/  HMMA.16816.F32 R132, R104.reuse, R136, R28 ;  /* 0x000000886884723c */ /* 0x040fe2000000181c */
[----:B------:R-:W5:Y:S04]  /*ab10*/  LDL R31, [R1+0x10] ;  /* 0x00001000011f7983 */ /* 0x000f680000100800 */
[----:B------:R1:W-:Y:S03]  /*ab20*/  STL [R1+0x18], R2 ;  /* 0x0000180201007387 */ /* 0x0003e60000100800 */
[C---:B------:R-:W-:Y:S01]  /*ab30*/  HMMA.16816.F32 R136, R104.reuse, R138, R32 ;  /* 0x0000008a6888723c */ /* 0x040fe20000001820 */
[----:B------:R1:W-:Y:S04]  /*ab40*/  STL [R1+0x8], R223 ;  /* 0x000008df01007387 */ /* 0x0003e80000100800 */
[----:B------:R1:W-:Y:S03]  /*ab50*/  STL [R1+0x1c], R0 ;  /* 0x00001c0001007387 */ /* 0x0003e60000100800 */
[C---:B------:R-:W-:Y:S08]  /*ab60*/  HMMA.16816.F32 R140, R104.reuse, R144, R36 ;  /* 0x00000090688c723c */ /* 0x040ff00000001824 */
[C---:B------:R-:W-:Y:S08]  /*ab70*/  HMMA.16816.F32 R144, R104.reuse, R146, R40 ;  /* 0x000000926890723c */ /* 0x040ff00000001828 */
[C---:B------:R-:W-:Y:S08]  /*ab80*/  HMMA.16816.F32 R148, R104.reuse, R152, R44 ;  /* 0x000000986894723c */ /* 0x040ff0000000182c */
[C---:B------:R-:W-:Y:S08]  /*ab90*/  HMMA.16816.F32 R152, R104.reuse, R154, R48 ;  /* 0x0000009a6898723c */ /* 0x040ff00000001830 */
[C---:B-1----:R-:W-:Y:S08]  /*aba0*/  HMMA.16816.F32 R52, R104.reuse, R4, R52 ;  /* 0x000000046834723c */ /* 0x042ff00000001834 */
[C---:B------:R-:W-:Y:S08]  /*abb0*/  HMMA.16816.F32 R56, R104.reuse, R6, R56 ;  /* 0x000000066838723c */ /* 0x040ff00000001838 */
[C---:B--2---:R-:W-:Y:S08]  /*abc0*/  HMMA.16816.F32 R60, R104.reuse, R8, R60 ;  /* 0x00000008683c723c */ /* 0x044ff0000000183c */
[C---:B------:R-:W-:Y:S08]  /*abd0*/  HMMA.16816.F32 R64, R104.reuse, R10, R64 ;  /* 0x0000000a6840723c */ /* 0x040ff00000001840 */
[C---:B---3--:R-:W-:Y:S08]  /*abe0*/  HMMA.16816.F32 R68, R104.reuse, R12, R68 ;  /* 0x0000000c6844723c */ /* 0x048ff00000001844 */
[C---:B------:R-:W-:Y:S08]  /*abf0*/  HMMA.16816.F32 R72, R104.reuse, R14, R72 ;  /* 0x0000000e6848723c */ /* 0x040ff00000001848 */
[C---:B----4-:R-:W-:Y:S08]  /*ac00*/  HMMA.16816.F32 R76, R104.reuse, R16, R76 ;  /* 0x00000010684c723c */ /* 0x050ff0000000184c */
[C---:B------:R-:W-:Y:S08]  /*ac10*/  HMMA.16816.F32 R80, R104.reuse, R18, R80 ;  /* 0x000000126850723c */ /* 0x040ff00000001850 */
[C---:B------:R-:W-:Y:S08]  /*ac20*/  HMMA.16816.F32 R84, R104.reuse, R20, R84 ;  /* 0x000000146854723c */ /* 0x040ff00000001854 */
[C---:B------:R-:W-:Y:S08]  /*ac30*/  HMMA.16816.F32 R88, R104.reuse, R22, R88 ;  /* 0x000000166858723c */ /* 0x040ff00000001858 */
[C---:B------:R-:W-:Y:S08]  /*ac40*/  HMMA.16816.F32 R92, R104.reuse, R24, R92 ;  /* 0x00000018685c723c */ /* 0x040ff0000000185c */
[----:B------:R-:W-:Y:S07]  /*ac50*/  HMMA.16816.F32 R96, R104, R26, R96 ;  /* 0x0000001a6860723c */ /* 0x000fee0000001860 */
[----:B------:R-:W-:Y:S02]  /*ac60*/  MOV R104, R100 ;  /* 0x0000006400687202 */ /* 0x000fe40000000f00 */
[----:B-----5:R-:W-:Y:S03]  /*ac70*/  ISETP.GT.AND P0, PT, R218, R31, PT ;  /* 0x0000001fda00720c */ /* 0x020fe60003f04270 */
[----:B------:R-:W-:Y:S10]  /*ac80*/  IMAD.MOV.U32 R218, RZ, RZ, R223 ;  /* 0x000000ffffda7224 */ /* 0x000ff400078e00df */
[----:B------:R-:W-:-:S05]  /*ac90*/  @P0 BRA `(.L_x_446) ;  /* 0xffffb5c000000947 */ /* 0x000fca000383ffff */
.L_x_445:
[----:B--2---:R-:W2:Y:S02]  /*aca0*/  LDL R0, [R1+0x8] ;  /* 0x0000080001007983 */ /* 0x004ea40000100800 */
[----:B--2---:R-:W-:-:S13]  /*acb0*/  ISETP.GE.AND P0, PT, R0, RZ, PT ;  /* 0x000000ff0000720c */ /* 0x004fda0003f06270 */
[----:B------:R-:W-:Y:S05]  /*acc0*/  @!P0 BRA `(.L_x_447) ;  /* 0x0000418000008947 */ /* 0x000fea0003800000 */
[----:B------:R-:W-:Y:S02]  /*acd0*/  MOV R103, R100 ;  /* 0x0000006400677202 */ /* 0x000fe40000000f00 */
[----:B------:R-:W-:Y:S02]  /*ace0*/  MOV R102, R101 ;  /* 0x0000006500667202 */ /* 0x000fe40000000f00 */
.L_x_448:
[----:B-1----:R-:W2:Y:S01]  /*acf0*/  LDL.64 R2, [R1+0x30] ;  /* 0x0000300001027983 */ /* 0x002ea20000100a00 */
[----:B------:R-:W-:Y:S04]  /*ad00*/  DEPBAR.LE SB0, 0x0 ;  /* 0x000080000000791a */ /* 0x000fe80000000000 */
[----:B------:R-:W-:Y:S01]  /*ad10*/  WARPSYNC 0xffffffff ;  /* 0xffffffff00007948 */ /* 0x000fe20003800000 */
[----:B------:R-:W2:Y:S04]  /*ad20*/  LDL R22, [R1+0x40] ;  /* 0x0000400001167983 */ /* 0x000ea80000100800 */
[----:B------:R1:W-:Y:S04]  /*ad30*/  STL [R1+0xcc], R98 ;  /* 0x0000cc6201007387 */ /* 0x0003e80000100800 */
[----:B------:R-:W-:Y:S08]  /*ad40*/  BAR.SYNC.DEFER_BLOCKING 0x0 ;  /* 0x0000000000007b1d */ /* 0x000ff00000010000 */
[----:B------:R-:W3:Y:S08]  /*ad50*/  LDSM.16.M88.4 R8, [R225] ;  /* 0x00000000e108783b */ /* 0x000ef00000000200 */
[----:B-1----:R-:W4:Y:S04]  /*ad60*/  LDL.LU R98, [R1+0x8] ;  /* 0x0000080001627983 */ /* 0x002f280000300800 */
[----:B------:R1:W-:Y:S04]  /*ad70*/  STL [R1+0xc8], R99 ;  /* 0x0000c86301007387 */ /* 0x0003e80000100800 */
[----:B-----5:R-:W-:Y:S04]  /*ad80*/  STL [R1+0xa0], R252 ;  /* 0x0000a0fc01007387 */ /* 0x020fe80000100800 */
[----:B------:R1:W-:Y:S04]  /*ad90*/  STL [R1+0x9c], R251 ;  /* 0x00009cfb01007387 */ /* 0x0003e80000100800 */
[----:B------:R-:W-:Y:S04]  /*ada0*/  STL [R1+0x98], R250 ;  /* 0x000098fa01007387 */ /* 0x000fe80000100800 */
[----:B------:R-:W1:Y:S08]  /*adb0*/  LDSM.16.M88.4 R16, [R225+0x800] ;  /* 0x00080000e110783b */ /* 0x000e700000000200 */
[----:B------:R-:W2:Y:S01]  /*adc0*/  LDSM.16.M88.4 R24, [R225+0x1000] ;  /* 0x00100000e118783b */ /* 0x000ea20000000200 */
[C---:B---3--:R-:W-:Y:S07]  /*add0*/  HMMA.16816.F32 R4, R156.reuse, R8, RZ ;  /* 0x000000089c04723c */ /* 0x048fee00000018ff */
[----:B-1----:R-:W3:Y:S01]  /*ade0*/  LDL R99, [R1+0x4] ;  /* 0x0000040001637983 */ /* 0x002ee20000100800 */
[----:B------:R-:W-:Y:S01]  /*adf0*/  MOV R251, 0x6 ;  /* 0x0000000600fb7802 */ /* 0x000fe20000000f00 */
[C---:B------:R-:W-:Y:S02]  /*ae00*/  HMMA.16816.F32 R8, R156.reuse, R10, RZ ;  /* 0x0000000a9c08723c */ /* 0x040fe400000018ff */
[----:B------:R-:W1:Y:S08]  /*ae10*/  LDSM.16.M88.4 R32, [R225+0x1800] ;  /* 0x00180000e120783b */ /* 0x000e700000000200 */
[----:B------:R-:W1:Y:S08]  /*ae20*/  LDSM.16.M88.4 R40, [R225+0x2000] ;  /* 0x00200000e128783b */ /* 0x000e700000000200 */
[----:B------:R-:W1:Y:S01]  /*ae30*/  LDSM.16.M88.4 R48, [R225+0x2800] ;  /* 0x00280000e130783b */ /* 0x000e620000000200 */
[C---:B------:R-:W-:Y:S07]  /*ae40*/  HMMA.16816.F32 R12, R156.reuse, R16, RZ ;  /* 0x000000109c0c723c */ /* 0x040fee00000018ff */
[----:B------:R-:W1:Y:S01]  /*ae50*/  LDSM.16.M88.4 R104, [R231] ;  /* 0x00000000e768783b */ /* 0x000e620000000200 */
[C---:B------:R-:W-:Y:S07]  /*ae60*/  HMMA.16816.F32 R16, R156.reuse, R18, RZ ;  /* 0x000000129c10723c */ /* 0x040fee00000018ff */
[----:B------:R-:W1:Y:S08]  /*ae70*/  LDSM.16.M88.4 R164, [R248] ;  /* 0x00000000f8a4783b */ /* 0x000e700000000200 */
[----:B------:R-:W1:Y:S08]  /*ae80*/  LDSM.16.M88.4 R208, [R247] ;  /* 0x00000000f7d0783b */ /* 0x000e700000000200 */
[----:B------:R-:W1:Y:S08]  /*ae90*/  LDSM.16.M88.4 R212, [R246] ;  /* 0x00000000f6d4783b */ /* 0x000e700000000200 */
[----:B------:R-:W1:Y:S08]  /*aea0*/  LDSM.16.M88.4 R216, [R245] ;  /* 0x00000000f5d8783b */ /* 0x000e700000000200 */
[----:B------:R-:W1:Y:S08]  /*aeb0*/  LDSM.16.M88.4 R220, [R244] ;  /* 0x00000000f4dc783b */ /* 0x000e700000000200 */
        /* <DEDUP_REMOVED lines=8> */
[----:B------:R-:W-:Y:S01]  /*af40*/  STL [R1+0xbc], R159 ;  /* 0x0000bc9f01007387 */ /* 0x000fe20000100800 */
[----:B--2---:R-:W-:Y:S02]  /*af50*/  MOV R3, R22 ;  /* 0x0000001600037202 */ /* 0x004fe40000000f00 */
[----:B----4-:R-:W-:Y:S01]  /*af60*/  SHF.R.S32.HI R0, RZ, 0x1f, R98 ;  /* 0x0000001fff007819 */ /* 0x010fe20000011462 */
[----:B------:R-:W-:Y:S04]  /*af70*/  IMAD.WIDE.U32 R20, R98, c[0x0][0x208], RZ ;  /* 0x0000820062147a25 */ /* 0x000fe800078e00ff */
[----:B------:R-:W-:Y:S02]  /*af80*/  IMAD R0, R0, c[0x0][0x208], RZ ;  /* 0x0000820000007a24 */ /* 0x000fe400078e02ff */
[----:B------:R-:W-:Y:S04]  /*af90*/  IMAD.WIDE.U32 R2, R20, 0x60, R2 ;  /* 0x0000006014027825 */ /* 0x000fe800078e0002 */
[----:B------:R-:W-:Y:S05]  /*afa0*/  IMAD R0, R98, c[0x0][0x20c], R0 ;  /* 0x0000830062007a24 */ /* 0x000fea00078e0200 */
[----:B------:R-:W-:Y:S02]  /*afb0*/  IADD3 R0, R21, R0, RZ ;  /* 0x0000000015007210 */ /* 0x000fe40007ffe0ff */
[C---:B------:R-:W-:Y:S03]  /*afc0*/  HMMA.16816.F32 R20, R156.reuse, R24, RZ ;  /* 0x000000189c14723c */ /* 0x040fe600000018ff */
[----:B------:R-:W-:Y:S05]  /*afd0*/  IMAD R0, R0, 0x60, RZ ;  /* 0x0000006000007824 */ /* 0x000fea00078e02ff */
[C---:B------:R-:W-:Y:S01]  /*afe0*/  HMMA.16816.F32 R24, R156.reuse, R26, RZ ;  /* 0x0000001a9c18723c */ /* 0x040fe200000018ff */
[----:B------:R-:W-:Y:S03]  /*aff0*/  IADD3 R44, R3, R0, RZ ;  /* 0x00000000032c7210 */ /* 0x000fe60007ffe0ff */
[C---:B------:R-:W-:Y:S02]  /*b000*/  SHF.L.U32 R0, R2.reuse, 0x1, RZ ;  /* 0x0000000102007819 */ /* 0x040fe400000006ff */
[----:B------:R-:W-:Y:S02]  /*b010*/  SHF.L.U64.HI R44, R2, 0x1, R44 ;  /* 0x00000001022c7819 */ /* 0x000fe4000001022c */
[C---:B-1----:R-:W-:Y:S01]  /*b020*/  HMMA.16816.F32 R28, R156.reuse, R32, RZ ;  /* 0x000000209c1c723c */ /* 0x042fe200000018ff */
        /* <DEDUP_REMOVED lines=8> */
[----:B---3--:R1:W-:Y:S01]  /*b0b0*/  LDGSTS.E.BYPASS.LTC128B.128 [R99+0x100], [R2.64], !P4 ;  /* 0x0010000002637fae */ /* 0x0083e2000e101d46 */
[----:B------:R-:W-:Y:S02]  /*b0c0*/  IADD3 R0, P0, R0, 0x100, RZ ;  /* 0x0000010000007810 */ /* 0x000fe40007f1e0ff */
[--C-:B------:R-:W-:Y:S02]  /*b0d0*/  IADD3.X R37, RZ, c[0x0][0x1fc], R44.reuse, P1, P5 ;  /* 0x00007f00ff257a10 */ /* 0x100fe40000fea42c */
[----:B------:R-:W-:Y:S03]  /*b0e0*/  IADD3 R46, P1, R0, c[0x0][0x1f8], RZ ;  /* 0x00007e00002e7a10 */ /* 0x000fe60007f3e0ff */
[----:B------:R2:W-:Y:S01]  /*b0f0*/  LDGSTS.E.BYPASS.LTC128B.128 [R99+0x3100], [R36.64], !P3 ;  /* 0x0310000024637fae */ /* 0x0005e2000d901d46 */
[----:B------:R-:W-:Y:S02]  /*b100*/  IADD3.X R47, RZ, c[0x0][0x1fc], R44, P1, P0 ;  /* 0x00007f00ff2f7a10 */ /* 0x000fe40000fe042c */
[----:B------:R-:W-:Y:S04]  /*b110*/  MOV R0, c[0x0][0x208] ;  /* 0x0000820000007a02 */ /* 0x000fe80000000f00 */
[C---:B------:R-:W-:Y:S01]  /*b120*/  SHF.L.U32 R100, R0.reuse, 0x6, RZ ;  /* 0x0000000600647819 */ /* 0x040fe200000006ff */
[----:B------:R3:W-:Y:S01]  /*b130*/  LDGSTS.E.BYPASS.LTC128B.128 [R99+0x6100], [R46.64], !P2 ;  /* 0x061000002e637fae */ /* 0x0007e2000d101d46 */
[----:B------:R-:W-:Y:S02]  /*b140*/  SHF.L.U64.HI R0, R0, R251, c[0x0][0x20c] ;  /* 0x0000830000007619 */ /* 0x000fe400000102fb */
[----:B-1----:R-:W-:Y:S04]  /*b150*/  IADD3 R2, P1, R2, R100, RZ ;  /* 0x0000006402027210 */ /* 0x002fe80007f3e0ff */
[----:B------:R-:W-:Y:S02]  /*b160*/  IADD3.X R3, R3, R0, RZ, P1, !PT ;  /* 0x0000000003037210 */ /* 0x000fe40000ffe4ff */
[----:B------:R-:W-:Y:S01]  /*b170*/  IADD3 R100, P0, R100, R2, RZ ;  /* 0x0000000264647210 */ /* 0x000fe20007f1e0ff */
[C---:B--2---:R-:W-:Y:S02]  /*b180*/  HMMA.16816.F32 R36, R156.reuse, R40, RZ ;  /* 0x000000289c24723c */ /* 0x044fe400000018ff */
[----:B------:R1:W-:Y:S01]  /*b190*/  LDGSTS.E.BYPASS.LTC128B.128 [R99+0x1100], [R2.64], !P4 ;  /* 0x0110000002637fae */ /* 0x0003e2000e101d46 */
[----:B------:R-:W-:Y:S02]  /*b1a0*/  IADD3.X R101, R0, R3, RZ, P0, !PT ;  /* 0x0000000300657210 */ /* 0x000fe400007fe4ff */
[C---:B------:R-:W-:Y:S02]  /*b1b0*/  ISETP.GT.AND P0, PT, R98.reuse, RZ, PT ;  /* 0x000000ff6200720c */ /* 0x040fe40003f04270 */
[----:B------:R-:W-:Y:S01]  /*b1c0*/  IADD3 R98, R98, -0x1, RZ ;  /* 0xffffffff62627810 */ /* 0x000fe20007ffe0ff */
[C---:B------:R-:W-:Y:S02]  /*b1d0*/  HMMA.16816.F32 R40, R156.reuse, R42, RZ ;  /* 0x0000002a9c28723c */ /* 0x040fe400000018ff */
[----:B------:R1:W-:Y:S06]  /*b1e0*/  LDGSTS.E.BYPASS.LTC128B.128 [R99+0x4100], [R2.64+0x80], !P3 ;  /* 0x0410008002637fae */ /* 0x0003ec000d901d46 */
[C---:B---3--:R-:W-:Y:S02]  /*b1f0*/  HMMA.16816.F32 R44, R156.reuse, R48, RZ ;  /* 0x000000309c2c723c */ /* 0x048fe400000018ff */
[----:B------:R1:W-:Y:S06]  /*b200*/  LDGSTS.E.BYPASS.LTC128B.128 [R99+0x7100], [R2.64+0x100], !P2 ;  /* 0x0710010002637fae */ /* 0x0003ec000d101d46 */
[----:B------:R-:W-:Y:S02]  /*b210*/  HMMA.16816.F32 R48, R156, R50, RZ ;  /* 0x000000329c30723c */ /* 0x000fe400000018ff */
[----:B------:R2:W-:Y:S06]  /*b220*/  LDGSTS.E.BYPASS.LTC128B.128 [R99+0x2100], [R100.64], !P4 ;  /* 0x0210000064637fae */ /* 0x0005ec000e101d46 */
[C---:B------:R-:W-:Y:S02]  /*b230*/  HMMA.16816.F32 R4, R160.reuse, R104, R4 ;  /* 0x00000068a004723c */ /* 0x040fe40000001804 */
[----:B------:R2:W-:Y:S06]  /*b240*/  LDGSTS.E.BYPASS.LTC128B.128 [R99+0x5100], [R100.64+0x80], !P3 ;  /* 0x0510008064637fae */ /* 0x0005ec000d901d46 */
[C---:B------:R-:W-:Y:S02]  /*b250*/  HMMA.16816.F32 R8, R160.reuse, R106, R8 ;  /* 0x0000006aa008723c */ /* 0x040fe40000001808 */
[----:B------:R2:W-:Y:S06]  /*b260*/  LDGSTS.E.BYPASS.LTC128B.128 [R99+0x8100], [R100.64+0x100], !P2 ;  /* 0x0810010064637fae */ /* 0x0005ec000d101d46 */
[C---:B------:R-:W-:Y:S02]  /*b270*/  HMMA.16816.F32 R12, R160.reuse, R164, R12 ;  /* 0x000000a4a00c723c */ /* 0x040fe4000000180c */
[----:B------:R-:W3:Y:S06]  /*b280*/  LDSM.16.M88.4 R104, [R229] ;  /* 0x00000000e568783b */ /* 0x000eec0000000200 */
[C---:B------:R-:W-:Y:S02]  /*b290*/  HMMA.16816.F32 R16, R160.reuse, R166, R16 ;  /* 0x000000a6a010723c */ /* 0x040fe40000001810 */
[----:B------:R-:W0:Y:S06]  /*b2a0*/  LDGDEPBAR ;  /* 0x00000000000079af */ /* 0x000e2c0000000000 */
[C---:B------:R-:W-:Y:S02]  /*b2b0*/  HMMA.16816.F32 R20, R160.reuse, R208, R20 ;  /* 0x000000d0a014723c */ /* 0x040fe40000001814 */
[----:B------:R-:W4:Y:S06]  /*b2c0*/  LDSM.16.M88.4 R164, [R229+0x800] ;  /* 0x00080000e5a4783b */ /* 0x000f2c0000000200 */
[C---:B------:R-:W-:Y:S02]  /*b2d0*/  HMMA.16816.F32 R24, R160.reuse, R210, R24 ;  /* 0x000000d2a018723c */ /* 0x040fe40000001818 */
[----:B------:R-:W1:Y:S06]  /*b2e0*/  LDSM.16.M88.4 R208, [R229+0x1000] ;  /* 0x00100000e5d0783b */ /* 0x000e6c0000000200 */
        /* <DEDUP_REMOVED lines=14> */
[----:B------:R-:W4:Y:S07]  /*b3d0*/  LDSM.16.M88.4 R164, [R226] ;  /* 0x00000000e2a4783b */ /* 0x000f2e0000000200 */
[C---:B-1----:R-:W-:Y:S08]  /*b3e0*/  HMMA.16816.F32 R20, R168.reuse, R208, R20 ;  /* 0x000000d0a814723c */ /* 0x042ff00000001814 */
[C---:B------:R-:W-:Y:S01]  /*b3f0*/  HMMA.16816.F32 R24, R168.reuse, R210, R24 ;  /* 0x000000d2a818723c */ /* 0x040fe20000001818 */
[----:B------:R-:W1:Y:S07]  /*b400*/  LDSM.16.M88.4 R208, [R226+0x1000] ;  /* 0x00100000e2d0783b */ /* 0x000e6e0000000200 */
[C---:B------:R-:W-:Y:S08]  /*b410*/  HMMA.16816.F32 R28, R168.reuse, R212, R28 ;  /* 0x000000d4a81c723c */ /* 0x040ff0000000181c */
[C---:B------:R-:W-:Y:S01]  /*b420*/  HMMA.16816.F32 R32, R168.reuse, R214, R32 ;  /* 0x000000d6a820723c */ /* 0x040fe20000001820 */
[----:B------:R-:W1:Y:S07]  /*b430*/  LDSM.16.M88.4 R212, [R226+0x1800] ;  /* 0x00180000e2d4783b */ /* 0x000e6e0000000200 */
[C---:B------:R-:W-:Y:S08]  /*b440*/  HMMA.16816.F32 R36, R168.reuse, R216, R36 ;  /* 0x000000d8a824723c */ /* 0x040ff00000001824 */
        /* <DEDUP_REMOVED lines=8> */
[C---:B------:R-:W-:Y:S08]  /*b4d0*/  HMMA.16816.F32 R12, R172.reuse, R220, R12 ;  /* 0x000000dcac0c723c */ /* 0x040ff0000000180c */
        /* <DEDUP_REMOVED lines=10> */
[----:B------:R-:W2:Y:S07]  /*b580*/  LDSM.16.M88.4 R216, [R225+0x4800] ;  /* 0x00480000e1d8783b */ /* 0x000eae0000000200 */
[C---:B---3--:R-:W-:Y:S08]  /*b590*/  HMMA.16816.F32 R44, R172.reuse, R104, R44 ;  /* 0x00000068ac2c723c */ /* 0x048ff0000000182c */
[----:B------:R-:W-:Y:S01]  /*b5a0*/  HMMA.16816.F32 R48, R172, R106, R48 ;  /* 0x0000006aac30723c */ /* 0x000fe20000001830 */
[----:B------:R-:W3:Y:S07]  /*b5b0*/  LDSM.16.M88.4 R104, [R225+0x5000] ;  /* 0x00500000e168783b */ /* 0x000eee0000000200 */
[C---:B----4-:R-:W-:Y:S08]  /*b5c0*/  HMMA.16816.F32 R4, R176.reuse, R164, R4 ;  /* 0x000000a4b004723c */ /* 0x050ff00000001804 */
[C---:B------:R-:W-:Y:S01]  /*b5d0*/  HMMA.16816.F32 R8, R176.reuse, R166, R8 ;  /* 0x000000a6b008723c */ /* 0x040fe20000001808 */
[----:B------:R-:W4:Y:S07]  /*b5e0*/  LDSM.16.M88.4 R164, [R243] ;  /* 0x00000000f3a4783b */ /* 0x000f2e0000000200 */
[C---:B-1----:R-:W-:Y:S08]  /*b5f0*/  HMMA.16816.F32 R12, R176.reuse, R208, R12 ;  /* 0x000000d0b00c723c */ /* 0x042ff0000000180c */
[C---:B------:R-:W-:Y:S01]  /*b600*/  HMMA.16816.F32 R16, R176.reuse, R210, R16 ;  /* 0x000000d2b010723c */ /* 0x040fe20000001810 */
[----:B------:R-:W1:Y:S07]  /*b610*/  LDSM.16.M88.4 R208, [R242] ;  /* 0x00000000f2d0783b */ /* 0x000e6e0000000200 */
[C---:B------:R-:W-:Y:S08]  /*b620*/  HMMA.16816.F32 R20, R176.reuse, R212, R20 ;  /* 0x000000d4b014723c */ /* 0x040ff00000001814 */
[C---:B------:R-:W-:Y:S01]  /*b630*/  HMMA.16816.F32 R24, R176.reuse, R214, R24 ;  /* 0x000000d6b018723c */ /* 0x040fe20000001818 */
[----:B------:R-:W1:Y:S07]  /*b640*/  LDSM.16.M88.4 R212, [R241] ;  /* 0x00000000f1d4783b */ /* 0x000e6e0000000200 */
[C---:B--2---:R-:W-:Y:S08]  /*b650*/  HMMA.16816.F32 R28, R176.reuse, R216, R28 ;  /* 0x000000d8b01c723c */ /* 0x044ff0000000181c */
[C---:B------:R-:W-:Y:S01]  /*b660*/  HMMA.16816.F32 R32, R176.reuse, R218, R32 ;  /* 0x000000dab020723c */ /* 0x040fe20000001820 */
[----:B------:R-:W-:Y:S07]  /*b670*/  LDSM.16.M88.4 R216, [R239] ;  /* 0x00000000efd8783b */ /* 0x000fee0000000200 */
[C---:B---3--:R-:W-:Y:S08]  /*b680*/  HMMA.16816.F32 R36, R176.reuse, R104, R36 ;  /* 0x00000068b024723c */ /* 0x048ff00000001824 */
[C---:B------:R-:W-:Y:S01]  /*b690*/  HMMA.16816.F32 R40, R176.reuse, R106, R40 ;  /* 0x0000006ab028723c */ /* 0x040fe20000001828 */
[----:B------:R-:W2:Y:S07]  /*b6a0*/  LDSM.16.M88.4 R104, [R240] ;  /* 0x00000000f068783b */ /* 0x000eae0000000200 */
[C---:B------:R-:W-:Y:S08]  /*b6b0*/  HMMA.16816.F32 R44, R176.reuse, R220, R44 ;  /* 0x000000dcb02c723c */ /* 0x040ff0000000182c */
[----:B------:R-:W-:Y:S01]  /*b6c0*/  HMMA.16816.F32 R48, R176, R222, R48 ;  /* 0x000000deb030723c */ /* 0x000fe20000001830 */
[----:B------:R-:W3:Y:S07]  /*b6d0*/  LDSM.16.M88.4 R220, [R238] ;  /* 0x00000000eedc783b */ /* 0x000eee0000000200 */
[C---:B----4-:R-:W-:Y:S08]  /*b6e0*/  HMMA.16816.F32 R4, R180.reuse, R164, R4 ;  /* 0x000000a4b404723c */ /* 0x050ff00000001804 */
[C---:B------:R-:W-:Y:S01]  /*b6f0*/  HMMA.16816.F32 R8, R180.reuse, R166, R8 ;  /* 0x000000a6b408723c */ /* 0x040fe20000001808 */
[----:B------:R-:W4:Y:S07]  /*b700*/  LDSM.16.M88.4 R164, [R229+0x3000] ;  /* 0x00300000e5a4783b */ /* 0x000f2e0000000200 */
[C---:B-1----:R-:W-:Y:S08]  /*b710*/  HMMA.16816.F32 R12, R180.reuse, R208, R12 ;  /* 0x000000d0b40c723c */ /* 0x042ff0000000180c */
[C---:B------:R-:W-:Y:S01]  /*b720*/  HMMA.16816.F32 R16, R180.reuse, R210, R16 ;  /* 0x000000d2b410723c */ /* 0x040fe20000001810 */
[----:B------:R-:W1:Y:S07]  /*b730*/  LDSM.16.M88.4 R208, [R229+0x3800] ;  /* 0x00380000e5d0783b */ /* 0x000e6e0000000200 */
[C---:B------:R-:W-:Y:S08]  /*b740*/  HMMA.16816.F32 R20, R180.reuse, R212, R20 ;  /* 0x000000d4b414723c */ /* 0x040ff00000001814 */
[C---:B------:R-:W-:Y:S01]  /*b750*/  HMMA.16816.F32 R24, R180.reuse, R214, R24 ;  /* 0x000000d6b418723c */ /* 0x040fe20000001818 */
[----:B------:R-:W-:Y:S07]  /*b760*/  LDSM.16.M88.4 R212, [R229+0x4800] ;  /* 0x00480000e5d4783b */ /* 0x000fee0000000200 */
[C---:B--2---:R-:W-:Y:S08]  /*b770*/  HMMA.16816.F32 R28, R180.reuse, R104, R28 ;  /* 0x00000068b41c723c */ /* 0x044ff0000000181c */
[C---:B------:R-:W-:Y:S01]  /*b780*/  HMMA.16816.F32 R32, R180.reuse, R106, R32 ;  /* 0x0000006ab420723c */ /* 0x040fe20000001820 */
[----:B------:R-:W2:Y:S07]  /*b790*/  LDSM.16.M88.4 R104, [R229+0x4000] ;  /* 0x00400000e568783b */ /* 0x000eae0000000200 */
[C---:B------:R-:W-:Y:S08]  /*b7a0*/  HMMA.16816.F32 R36, R180.reuse, R216, R36 ;  /* 0x000000d8b424723c */ /* 0x040ff00000001824 */
[C---:B------:R-:W-:Y:S01]  /*b7b0*/  HMMA.16816.F32 R40, R180.reuse, R218, R40 ;  /* 0x000000dab428723c */ /* 0x040fe20000001828 */
[----:B------:R-:W2:Y:S07]  /*b7c0*/  LDSM.16.M88.4 R216, [R229+0x5000] ;  /* 0x00500000e5d8783b */ /* 0x000eae0000000200 */
[C---:B---3--:R-:W-:Y:S08]  /*b7d0*/  HMMA.16816.F32 R44, R180.reuse, R220, R44 ;  /* 0x000000dcb42c723c */ /* 0x048ff0000000182c */
[----:B------:R-:W-:Y:S01]  /*b7e0*/  HMMA.16816.F32 R48, R180, R222, R48 ;  /* 0x000000deb430723c */ /* 0x000fe20000001830 */
[----:B------:R-:W-:Y:S07]  /*b7f0*/  LDSM.16.M88.4 R220, [R226+0x4000] ;  /* 0x00400000e2dc783b */ /* 0x000fee0000000200 */
[C---:B----4-:R-:W-:Y:S08]  /*b800*/  HMMA.16816.F32 R4, R184.reuse, R164, R4 ;  /* 0x000000a4b804723c */ /* 0x050ff00000001804 */
[C---:B------:R-:W-:Y:S01]  /*b810*/  HMMA.16816.F32 R8, R184.reuse, R166, R8 ;  /* 0x000000a6b808723c */ /* 0x040fe20000001808 */
[----:B------:R-:W3:Y:S07]  /*b820*/  LDSM.16.M88.4 R164, [R229+0x5800] ;  /* 0x00580000e5a4783b */ /* 0x000eee0000000200 */
[C---:B-1----:R-:W-:Y:S08]  /*b830*/  HMMA.16816.F32 R12, R184.reuse, R208, R12 ;  /* 0x000000d0b80c723c */ /* 0x042ff0000000180c */
[C---:B------:R-:W-:Y:S01]  /*b840*/  HMMA.16816.F32 R16, R184.reuse, R210, R16 ;  /* 0x000000d2b810723c */ /* 0x040fe20000001810 */
[----:B------:R-:W-:Y:S07]  /*b850*/  LDSM.16.M88.4 R208, [R226+0x3800] ;  /* 0x00380000e2d0783b */ /* 0x000fee0000000200 */
[C---:B--2---:R-:W-:Y:S08]  /*b860*/  HMMA.16816.F32 R20, R184.reuse, R104, R20 ;  /* 0x00000068b814723c */ /* 0x044ff00000001814 */
[C---:B------:R-:W-:Y:S01]  /*b870*/  HMMA.16816.F32 R24, R184.reuse, R106, R24 ;  /* 0x0000006ab818723c */ /* 0x040fe20000001818 */
[----:B------:R-:W1:Y:S07]  /*b880*/  LDSM.16.M88.4 R104, [R226+0x3000] ;  /* 0x00300000e268783b */ /* 0x000e6e0000000200 */
[C---:B------:R-:W-:Y:S08]  /*b890*/  HMMA.16816.F32 R28, R184.reuse, R212, R28 ;  /* 0x000000d4b81c723c */ /* 0x040ff0000000181c */
[C---:B------:R-:W-:Y:S01]  /*b8a0*/  HMMA.16816.F32 R32, R184.reuse, R214, R32 ;  /* 0x000000d6b820723c */ /* 0x040fe20000001820 */
[----:B------:R-:W2:Y:S07]  /*b8b0*/  LDSM.16.M88.4 R212, [R226+0x4800] ;  /* 0x00480000e2d4783b */ /* 0x000eae0000000200 */
[C---:B------:R-:W-:Y:S08]  /*b8c0*/  HMMA.16816.F32 R36, R184.reuse, R216, R36 ;  /* 0x000000d8b824723c */ /* 0x040ff00000001824 */
[C---:B------:R-:W-:Y:S01]  /*b8d0*/  HMMA.16816.F32 R40, R184.reuse, R218, R40 ;  /* 0x000000dab828723c */ /* 0x040fe20000001828 */
[----:B------:R-:W4:Y:S07]  /*b8e0*/  LDSM.16.M88.4 R216, [R226+0x5000] ;  /* 0x00500000e2d8783b */ /* 0x000f2e0000000200 */
[C---:B---3--:R-:W-:Y:S08]  /*b8f0*/  HMMA.16816.F32 R44, R184.reuse, R164, R44 ;  /* 0x000000a4b82c723c */ /* 0x048ff0000000182c */
[----:B------:R-:W-:Y:S01]  /*b900*/  HMMA.16816.F32 R48, R184, R166, R48 ;  /* 0x000000a6b830723c */ /* 0x000fe20000001830 */
[----:B------:R-:W-:Y:S07]  /*b910*/  LDSM.16.M88.4 R164, [R225+0x6000] ;  /* 0x00600000e1a4783b */ /* 0x000fee0000000200 */
[C---:B-1----:R-:W-:Y:S08]  /*b920*/  HMMA.16816.F32 R4, R188.reuse, R104, R4 ;  /* 0x00000068bc04723c */ /* 0x042ff00000001804 */
[C---:B------:R-:W-:Y:S01]  /*b930*/  HMMA.16816.F32 R8, R188.reuse, R106, R8 ;  /* 0x0000006abc08723c */ /* 0x040fe20000001808 */
[----:B------:R-:W1:Y:S07]  /*b940*/  LDSM.16.M88.4 R104, [R226+0x5800] ;  /* 0x00580000e268783b */ /* 0x000e6e0000000200 */
[C---:B------:R-:W-:Y:S08]  /*b950*/  HMMA.16816.F32 R12, R188.reuse, R208, R12 ;  /* 0x000000d0bc0c723c */ /* 0x040ff0000000180c */
[C---:B------:R-:W-:Y:S01]  /*b960*/  HMMA.16816.F32 R16, R188.reuse, R210, R16 ;  /* 0x000000d2bc10723c */ /* 0x040fe20000001810 */
[----:B------:R-:W3:Y:S07]  /*b970*/  LDSM.16.M88.4 R208, [R225+0x6800] ;  /* 0x00680000e1d0783b */ /* 0x000eee0000000200 */
[C---:B------:R-:W-:Y:S08]  /*b980*/  HMMA.16816.F32 R20, R188.reuse, R220, R20 ;  /* 0x000000dcbc14723c */ /* 0x040ff00000001814 */
[C---:B------:R-:W-:Y:S01]  /*b990*/  HMMA.16816.F32 R24, R188.reuse, R222, R24 ;  /* 0x000000debc18723c */ /* 0x040fe20000001818 */
[----:B------:R-:W3:Y:S07]  /*b9a0*/  LDSM.16.M88.4 R220, [R225+0x7000] ;  /* 0x00700000e1dc783b */ /* 0x000eee0000000200 */
[C---:B--2---:R-:W-:Y:S08]  /*b9b0*/  HMMA.16816.F32 R28, R188.reuse, R212, R28 ;  /* 0x000000d4bc1c723c */ /* 0x044ff0000000181c */
[C---:B------:R-:W-:Y:S01]  /*b9c0*/  HMMA.16816.F32 R32, R188.reuse, R214, R32 ;  /* 0x000000d6bc20723c */ /* 0x040fe20000001820 */
[----:B------:R-:W2:Y:S07]  /*b9d0*/  LDSM.16.M88.4 R212, [R225+0x7800] ;  /* 0x00780000e1d4783b */ /* 0x000eae0000000200 */
[C---:B----4-:R-:W-:Y:S08]  /*b9e0*/  HMMA.16816.F32 R36, R188.reuse, R216, R36 ;  /* 0x000000d8bc24723c */ /* 0x050ff00000001824 */
[C---:B------:R-:W-:Y:S01]  /*b9f0*/  HMMA.16816.F32 R40, R188.reuse, R218, R40 ;  /* 0x000000dabc28723c */ /* 0x040fe20000001828 */
[----:B------:R-:W-:Y:S07]  /*ba00*/  LDSM.16.M88.4 R216, [R236] ;  /* 0x00000000ecd8783b */ /* 0x000fee0000000200 */
[C---:B-1----:R-:W-:Y:S08]  /*ba10*/  HMMA.16816.F32 R44, R188.reuse, R104, R44 ;  /* 0x00000068bc2c723c */ /* 0x042ff0000000182c */
[----:B------:R-:W-:Y:S01]  /*ba20*/  HMMA.16816.F32 R48, R188, R106, R48 ;  /* 0x0000006abc30723c */ /* 0x000fe20000001830 */
[----:B------:R-:W1:Y:S07]  /*ba30*/  LDSM.16.M88.4 R104, [R225+0x8000] ;  /* 0x00800000e168783b */ /* 0x000e6e0000000200 */
[C---:B------:R-:W-:Y:S08]  /*ba40*/  HMMA.16816.F32 R4, R192.reuse, R164, R4 ;  /* 0x000000a4c004723c */ /* 0x040ff00000001804 */
[C---:B------:R-:W-:Y:S01]  /*ba50*/  HMMA.16816.F32 R8, R192.reuse, R166, R8 ;  /* 0x000000a6c008723c */ /* 0x040fe20000001808 */
[----:B------:R-:W4:Y:S07]  /*ba60*/  LDSM.16.M88.4 R164, [R225+0x8800] ;  /* 0x00880000e1a4783b */ /* 0x000f2e0000000200 */
[C---:B---3--:R-:W-:Y:S08]  /*ba70*/  HMMA.16816.F32 R12, R192.reuse, R208, R12 ;  /* 0x000000d0c00c723c */ /* 0x048ff0000000180c */
[C---:B------:R-:W-:Y:S01]  /*ba80*/  HMMA.16816.F32 R16, R192.reuse, R210, R16 ;  /* 0x000000d2c010723c */ /* 0x040fe20000001810 */
[----:B------:R-:W3:Y:S07]  /*ba90*/  LDSM.16.M88.4 R208, [R237] ;  /* 0x00000000edd0783b */ /* 0x000eee0000000200 */
[C---:B------:R-:W-:Y:S08]  /*baa0*/  HMMA.16816.F32 R20, R192.reuse, R220, R20 ;  /* 0x000000dcc014723c */ /* 0x040ff00000001814 */
[C---:B------:R-:W-:Y:S01]  /*bab0*/  HMMA.16816.F32 R24, R192.reuse, R222, R24 ;  /* 0x000000dec018723c */ /* 0x040fe20000001818 */
[----:B------:R-:W3:Y:S07]  /*bac0*/  LDSM.16.M88.4 R220, [R235] ;  /* 0x00000000ebdc783b */ /* 0x000eee0000000200 */
[C---:B--2---:R-:W-:Y:S08]  /*bad0*/  HMMA.16816.F32 R28, R192.reuse, R212, R28 ;  /* 0x000000d4c01c723c */ /* 0x044ff0000000181c */
[C---:B------:R-:W-:Y:S01]  /*bae0*/  HMMA.16816.F32 R32, R192.reuse, R214, R32 ;  /* 0x000000d6c020723c */ /* 0x040fe20000001820 */
[----:B------:R-:W-:Y:S07]  /*baf0*/  LDSM.16.M88.4 R212, [R229+0x6000] ;  /* 0x00600000e5d4783b */ /* 0x000fee0000000200 */
[C---:B-1----:R-:W-:Y:S08]  /*bb00*/  HMMA.16816.F32 R36, R192.reuse, R104, R36 ;  /* 0x00000068c024723c */ /* 0x042ff00000001824 */
[C---:B------:R-:W-:Y:S01]  /*bb10*/  HMMA.16816.F32 R40, R192.reuse, R106, R40 ;  /* 0x0000006ac028723c */ /* 0x040fe20000001828 */
[----:B------:R-:W1:Y:S07]  /*bb20*/  LDSM.16.M88.4 R104, [R234] ;  /* 0x00000000ea68783b */ /* 0x000e6e0000000200 */
[C---:B----4-:R-:W-:Y:S08]  /*bb30*/  HMMA.16816.F32 R44, R192.reuse, R164, R44 ;  /* 0x000000a4c02c723c */ /* 0x050ff0000000182c */
[----:B------:R-:W-:Y:S01]  /*bb40*/  HMMA.16816.F32 R48, R192, R166, R48 ;  /* 0x000000a6c030723c */ /* 0x000fe20000001830 */
[----:B------:R-:W2:Y:S07]  /*bb50*/  LDSM.16.M88.4 R164, [R233] ;  /* 0x00000000e9a4783b */ /* 0x000eae0000000200 */
[C---:B---3--:R-:W-:Y:S08]  /*bb60*/  HMMA.16816.F32 R4, R196.reuse, R208, R4 ;  /* 0x000000d0c404723c */ /* 0x048ff00000001804 */
[C---:B------:R-:W-:Y:S01]  /*bb70*/  HMMA.16816.F32 R8, R196.reuse, R210, R8 ;  /* 0x000000d2c408723c */ /* 0x040fe20000001808 */
[----:B------:R-:W3:Y:S07]  /*bb80*/  LDSM.16.M88.4 R208, [R232] ;  /* 0x00000000e8d0783b */ /* 0x000eee0000000200 */
[C---:B------:R-:W-:Y:S08]  /*bb90*/  HMMA.16816.F32 R12, R196.reuse, R216, R12 ;  /* 0x000000d8c40c723c */ /* 0x040ff0000000180c */
        /* <DEDUP_REMOVED lines=8> */
[C---:B--2---:R-:W-:Y:S08]  /*bc20*/  HMMA.16816.F32 R36, R196.reuse, R164, R36 ;  /* 0x000000a4c424723c */ /* 0x044ff00000001824 */
[C---:B------:R-:W-:Y:S01]  /*bc30*/  HMMA.16816.F32 R40, R196.reuse, R166, R40 ;  /* 0x000000a6c428723c */ /* 0x040fe20000001828 */
[----:B------:R-:W2:Y:S07]  /*bc40*/  LDSM.16.M88.4 R164, [R229+0x7800] ;  /* 0x00780000e5a4783b */ /* 0x000eae0000000200 */
[C---:B---3--:R-:W-:Y:S08]  /*bc50*/  HMMA.16816.F32 R44, R196.reuse, R208, R44 ;  /* 0x000000d0c42c723c */ /* 0x048ff0000000182c */
[----:B------:R-:W-:Y:S01]  /*bc60*/  HMMA.16816.F32 R48, R196, R210, R48 ;  /* 0x000000d2c430723c */ /* 0x000fe20000001830 */
[----:B------:R-:W3:Y:S07]  /*bc70*/  LDSM.16.M88.4 R208, [R229+0x8000] ;  /* 0x00800000e5d0783b */ /* 0x000eee0000000200 */
[C---:B------:R-:W-:Y:S08]  /*bc80*/  HMMA.16816.F32 R4, R200.reuse, R212, R4 ;  /* 0x000000d4c804723c */ /* 0x040ff00000001804 */
[C---:B------:R-:W-:Y:S01]  /*bc90*/  HMMA.16816.F32 R8, R200.reuse, R214, R8 ;  /* 0x000000d6c808723c */ /* 0x040fe20000001808 */
[----:B------:R-:W3:Y:S07]  /*bca0*/  LDSM.16.M88.4 R212, [R229+0x8800] ;  /* 0x00880000e5d4783b */ /* 0x000eee0000000200 */
[C---:B----4-:R-:W-:Y:S08]  /*bcb0*/  HMMA.16816.F32 R12, R200.reuse, R216, R12 ;  /* 0x000000d8c80c723c */ /* 0x050ff0000000180c */
[C---:B------:R-:W-:Y:S08]  /*bcc0*/  HMMA.16816.F32 R16, R200.reuse, R218, R16 ;  /* 0x000000dac810723c */ /* 0x040ff00000001810 */
[C---:B-1----:R-:W-:Y:S08]  /*bcd0*/  HMMA.16816.F32 R20, R200.reuse, R104, R20 ;  /* 0x00000068c814723c */ /* 0x042ff00000001814 */
[C---:B------:R-:W-:Y:S01]  /*bce0*/  HMMA.16816.F32 R24, R200.reuse, R106, R24 ;  /* 0x0000006ac818723c */ /* 0x040fe20000001818 */
[----:B------:R-:W1:Y:S07]  /*bcf0*/  LDSM.16.M88.4 R104, [R226+0x6800] ;  /* 0x00680000e268783b */ /* 0x000e6e0000000200 */
[C---:B--2---:R-:W-:Y:S08]  /*bd00*/  HMMA.16816.F32 R28, R200.reuse, R164, R28 ;  /* 0x000000a4c81c723c */ /* 0x044ff0000000181c */
[C---:B------:R-:W-:Y:S08]  /*bd10*/  HMMA.16816.F32 R32, R200.reuse, R166, R32 ;  /* 0x000000a6c820723c */ /* 0x040ff00000001820 */
[C---:B---3--:R-:W-:Y:S08]  /*bd20*/  HMMA.16816.F32 R36, R200.reuse, R208, R36 ;  /* 0x000000d0c824723c */ /* 0x048ff00000001824 */
[C---:B------:R-:W-:Y:S08]  /*bd30*/  HMMA.16816.F32 R40, R200.reuse, R210, R40 ;  /* 0x000000d2c828723c */ /* 0x040ff00000001828 */
[C---:B------:R-:W-:Y:S08]  /*bd40*/  HMMA.16816.F32 R44, R200.reuse, R212, R44 ;  /* 0x000000d4c82c723c */ /* 0x040ff0000000182c */
        /* <DEDUP_REMOVED lines=38> */
[----:B------:R-:W4:Y:S01]  /*bfb0*/  MUFU.TANH R212, R14 ;  /* 0x0000000e00d47308 */ /* 0x000f220000002400 */
[C---:B-1----:R-:W-:Y:S01]  /*bfc0*/  HMMA.16816.F32 R20, R204.reuse, R4, R20 ;  /* 0x00000004cc14723c */ /* 0x042fe20000001814 */
[----:B--2---:R-:W1:Y:S02]  /*bfd0*/  LDSM.16.M88.4 R8, [R226+0x7800] ;  /* 0x00780000e208783b */ /* 0x004e640000000200 */
[----:B------:R-:W-:Y:S06]  /*bfe0*/  FMNMX.FTZ R2, R209, R2, !PT ;  /* 0x00000002d1027209 */ /* 0x000fec0007810000 */
[----:B------:R-:W2:Y:S01]  /*bff0*/  MUFU.TANH R107, R13 ;  /* 0x0000000d006b7308 */ /* 0x000ea20000002400 */
[C---:B------:R-:W-:Y:S01]  /*c000*/  HMMA.16816.F32 R24, R204.reuse, R6, R24 ;  /* 0x00000006cc18723c */ /* 0x040fe20000001818 */
[----:B------:R-:W1:Y:S02]  /*c010*/  LDSM.16.M88.4 R4, [R226+0x8000] ;  /* 0x00800000e204783b */ /* 0x000e640000000200 */
[----:B---3--:R-:W-:Y:S06]  /*c020*/  FMNMX.FTZ R0, R106, R0, !PT ;  /* 0x000000006a007209 */ /* 0x008fec0007810000 */
[----:B------:R-:W3:Y:S03]  /*c030*/  MUFU.TANH R213, R15 ;  /* 0x0000000f00d57308 */ /* 0x000ee60000002400 */
[----:B----4-:R-:W-:Y:S02]  /*c040*/  FMNMX.FTZ R2, R212, R2, !PT ;  /* 0x00000002d4027209 */ /* 0x010fe40007810000 */
[----:B------:R-:W-:Y:S02]  /*c050*/  FMUL.FTZ R20, R20, c[0x0][0x320] ;  /* 0x0000c80014147a20 */ /* 0x000fe40000410000 */
[----:B------:R-:W-:Y:S03]  /*c060*/  FMUL.FTZ R21, R21, c[0x0][0x320] ;  /* 0x0000c80015157a20 */ /* 0x000fe60000410000 */
[----:B------:R-:W-:Y:S01]  /*c070*/  MUFU.TANH R215, R17 ;  /* 0x0000001100d77308 */ /* 0x000fe20000002400 */
        /* <DEDUP_REMOVED lines=13> */
[----:B------:R-:W-:Y:S06]  /*c150*/  DEPBAR.LE SB0, 0x0 ;  /* 0x000080000000791a */ /* 0x000fec0000000000 */
[C---:B------:R-:W-:Y:S01]  /*c160*/  HMMA.16816.F32 R36, R204.reuse, R4, R36 ;  /* 0x00000004cc24723c */ /* 0x040fe20000001824 */
[----:B------:R-:W2:Y:S01]  /*c170*/  LDL R5, [R1+0x20] ;  /* 0x0000200001057983 */ /* 0x000ea20000100800 */
[----:B------:R-:W-:Y:S03]  /*c180*/  MUFU.TANH R220, R22 ;  /* 0x0000001600dc7308 */ /* 0x000fe60000002400 */
[----:B------:R-:W-:Y:S03]  /*c190*/  BAR.SYNC.DEFER_BLOCKING 0x0 ;  /* 0x0000000000007b1d */ /* 0x000fe60000010000 */
[C---:B------:R-:W-:Y:S04]  /*c1a0*/  HMMA.16816.F32 R40, R204.reuse, R6, R40 ;  /* 0x00000006cc28723c */ /* 0x040fe80000001828 */
[----:B------:R-:W-:Y:S02]  /*c1b0*/  FMUL.FTZ R28, R28, c[0x0][0x320] ;  /* 0x0000c8001c1c7a20 */ /* 0x000fe40000410000 */
[----:B------:R-:W-:Y:S02]  /*c1c0*/  FMUL.FTZ R29, R29, c[0x0][0x320] ;  /* 0x0000c8001d1d7a20 */ /* 0x000fe40000410000 */
[----:B------:R-:W-:Y:S04]  /*c1d0*/  @P0 IMAD.WIDE.U32 R6, R98, c[0x0][0x1e0], RZ ;  /* 0x0000780062060a25 */ /* 0x000fe800078e00ff */
        /* <DEDUP_REMOVED lines=8> */
[C---:B-1----:R-:W-:Y:S01]  /*c260*/  HMMA.16816.F32 R44, R204.reuse, R8, R44 ;  /* 0x00000008cc2c723c */ /* 0x042fe2000000182c */
[----:B------:R-:W3:Y:S02]  /*c270*/  LDL.64 R8, [R1+0x28] ;  /* 0x0000280001087983 */ /* 0x000ee40000100a00 */
[----:B------:R-:W-:Y:S02]  /*c280*/  FMUL.FTZ R33, R33, c[0x0][0x320] ;  /* 0x0000c80021217a20 */ /* 0x000fe40000410000 */
[----:B------:R-:W-:Y:S01]  /*c290*/  FMUL.FTZ R43, R43, c[0x0][0x320] ;  /* 0x0000c8002b2b7a20 */ /* 0x000fe20000410000 */
[----:B------:R-:W-:Y:S01]  /*c2a0*/  MUFU.TANH R14, R42 ;  /* 0x0000002a000e7308 */ /* 0x000fe20000002400 */
[----:B------:R-:W-:Y:S01]  /*c2b0*/  STL [R1+0x8], R98 ;  /* 0x0000086201007387 */ /* 0x000fe20000100800 */
[----:B------:R-:W-:Y:S04]  /*c2c0*/  HMMA.16816.F32 R48, R204, R10, R48 ;  /* 0x0000000acc30723c */ /* 0x000fe80000001830 */
[----:B------:R-:W-:Y:S02]  /*c2d0*/  FMUL.FTZ R32, R32, c[0x0][0x320] ;  /* 0x0000c80020207a20 */ /* 0x000fe40000410000 */
[----:B------:R-:W-:Y:S02]  /*c2e0*/  FMUL.FTZ R34, R34, c[0x0][0x320] ;  /* 0x0000c80022227a20 */ /* 0x000fe40000410000 */
[----:B------:R-:W1:Y:S01]  /*c2f0*/  MUFU.TANH R157, R33 ;  /* 0x00000021009d7308 */ /* 0x000e620000002400 */
[----:B------:R-:W-:Y:S03]  /*c300*/  FMUL.FTZ R35, R35, c[0x0][0x320] ;  /* 0x0000c80023237a20 */ /* 0x000fe60000410000 */
        /* <DEDUP_REMOVED lines=9> */
[----:B------:R-:W-:Y:S01]  /*c3a0*/  MUFU.TANH R13, R43 ;  /* 0x0000002b000d7308 */ /* 0x000fe20000002400 */
[----:B------:R-:W-:Y:S01]  /*c3b0*/  FMUL.FTZ R50, R50, c[0x0][0x320] ;  /* 0x0000c80032327a20 */ /* 0x000fe20000410000 */
[----:B-1----:R-:W-:Y:S08]  /*c3c0*/  MOV R42, R157 ;  /* 0x0000009d002a7202 */ /* 0x002ff00000000f00 */
[----:B------:R-:W1:Y:S01]  /*c3d0*/  MUFU.TANH R158, R27 ;  /* 0x0000001b009e7308 */ /* 0x000e620000002400 */
[----:B----4-:R-:W-:Y:S04]  /*c3e0*/  FMNMX.FTZ R0, R214, R0, !PT ;  /* 0x00000000d6007209 */ /* 0x010fe80007810000 */
[----:B------:R-:W-:Y:S05]  /*c3f0*/  FMNMX.FTZ R0, R215, R0, !PT ;  /* 0x00000000d7007209 */ /* 0x000fea0007810000 */
[----:B------:R-:W4:Y:S01]  /*c400*/  MUFU.TANH R216, R18 ;  /* 0x0000001200d87308 */ /* 0x000f220000002400 */
[----:B------:R-:W-:Y:S04]  /*c410*/  FMNMX.FTZ R0, R218, R0, !PT ;  /* 0x00000000da007209 */ /* 0x000fe80007810000 */
[----:B------:R-:W-:Y:S05]  /*c420*/  FMNMX.FTZ R0, R219, R0, !PT ;  /* 0x00000000db007209 */ /* 0x000fea0007810000 */
[----:B------:R-:W4:Y:S01]  /*c430*/  MUFU.TANH R217, R19 ;  /* 0x0000001300d97308 */ /* 0x000f220000002400 */
[----:B-1----:R-:W-:Y:S09]  /*c440*/  MOV R43, R158 ;  /* 0x0000009e002b7202 */ /* 0x002ff20000000f00 */
[----:B------:R-:W1:Y:S01]  /*c450*/  MUFU.TANH R221, R24 ;  /* 0x0000001800dd7308 */ /* 0x000e620000002400 */
[----:B----4-:R-:W-:Y:S09]  /*c460*/  FMNMX.FTZ R2, R216, R2, !PT ;  /* 0x00000002d8027209 */ /* 0x010ff20007810000 */
[----:B------:R-:W-:Y:S01]  /*c470*/  MUFU.TANH R244, R28 ;  /* 0x0000001c00f47308 */ /* 0x000fe20000002400 */
[----:B------:R-:W-:Y:S04]  /*c480*/  FMNMX.FTZ R2, R217, R2, !PT ;  /* 0x00000002d9027209 */ /* 0x000fe80007810000 */
[----:B------:R-:W-:Y:S05]  /*c490*/  FMNMX.FTZ R2, R220, R2, !PT ;  /* 0x00000002dc027209 */ /* 0x000fea0007810000 */
[----:B------:R-:W-:Y:S01]  /*c4a0*/  MUFU.TANH R157, R48 ;  /* 0x00000030009d7308 */ /* 0x000fe20000002400 */
[----:B------:R-:W-:Y:S02]  /*c4b0*/  FMNMX.FTZ R2, R222, R2, !PT ;  /* 0x00000002de027209 */ /* 0x000fe40007810000 */
[----:B-1----:R-:W-:Y:S07]  /*c4c0*/  FMNMX.FTZ R0, R221, R0, !PT ;  /* 0x00000000dd007209 */ /* 0x002fee0007810000 */
[----:B------:R-:W1:Y:S10]  /*c4d0*/  MUFU.TANH R247, R26 ;  /* 0x0000001a00f77308 */ /* 0x000e740000002400 */
[----:B------:R4:W-:Y:S10]  /*c4e0*/  MUFU.TANH R248, R32 ;  /* 0x0000002000f87308 */ /* 0x0009f40000002400 */
[----:B------:R-:W4:Y:S01]  /*c4f0*/  MUFU.TANH R223, R25 ;  /* 0x0000001900df7308 */ /* 0x000f220000002400 */
[----:B-1----:R-:W-:Y:S04]  /*c500*/  MOV R48, R247 ;  /* 0x000000f700307202 */ /* 0x002fe80000000f00 */
[----:B------:R-:W-:Y:S05]  /*c510*/  FMNMX.FTZ R2, R48, R2, !PT ;  /* 0x0000000230027209 */ /* 0x000fea0007810000 */
[----:B------:R-:W1:Y:S01]  /*c520*/  MUFU.TANH R250, R29 ;  /* 0x0000001d00fa7308 */ /* 0x000e620000002400 */
[----:B------:R-:W-:Y:S02]  /*c530*/  FMNMX.FTZ R2, R43, R2, !PT ;  /* 0x000000022b027209 */ /* 0x000fe40007810000 */
[----:B----4-:R-:W-:Y:S07]  /*c540*/  MOV R32, R244 ;  /* 0x000000f400207202 */ /* 0x010fee0000000f00 */
[----:B------:R-:W4:Y:S01]  /*c550*/  MUFU.TANH R245, R30 ;  /* 0x0000001e00f57308 */ /* 0x000f220000002400 */
[----:B------:R-:W-:Y:S04]  /*c560*/  FMNMX.FTZ R0, R223, R0, !PT ;  /* 0x00000000df007209 */ /* 0x000fe80007810000 */
[----:B------:R-:W-:Y:S05]  /*c570*/  FMNMX.FTZ R0, R32, R0, !PT ;  /* 0x0000000020007209 */ /* 0x000fea0007810000 */
[----:B------:R4:W-:Y:S01]  /*c580*/  MUFU.TANH R158, R49 ;  /* 0x00000031009e7308 */ /* 0x0009e20000002400 */
[----:B-1----:R-:W-:Y:S09]  /*c590*/  FMNMX.FTZ R0, R250, R0, !PT ;  /* 0x00000000fa007209 */ /* 0x002ff20007810000 */
[----:B------:R-:W1:Y:S01]  /*c5a0*/  MUFU.TANH R246, R31 ;  /* 0x0000001f00f67308 */ /* 0x000e620000002400 */
[----:B----4-:R-:W-:Y:S04]  /*c5b0*/  MOV R33, R245 ;  /* 0x000000f500217202 */ /* 0x010fe80000000f00 */
[----:B------:R-:W-:Y:S05]  /*c5c0*/  FMNMX.FTZ R2, R33, R2, !PT ;  /* 0x0000000221027209 */ /* 0x000fea0007810000 */
[----:B------:R1:W4:Y:S01]  /*c5d0*/  MUFU.TANH R231, R34 ;  /* 0x0000002200e77308 */ /* 0x0003220000002400 */
[----:B------:R-:W-:Y:S04]  /*c5e0*/  MOV R49, R248 ;  /* 0x000000f800317202 */ /* 0x000fe80000000f00 */
[----:B------:R-:W-:Y:S05]  /*c5f0*/  FMNMX.FTZ R0, R49, R0, !PT ;  /* 0x0000000031007209 */ /* 0x000fea0007810000 */
[----:B------:R4:W-:Y:S01]  /*c600*/  MUFU.TANH R105, R50 ;  /* 0x0000003200697308 */ /* 0x0009e20000002400 */
[----:B------:R-:W-:Y:S09]  /*c610*/  FMNMX.FTZ R0, R42, R0, !PT ;  /* 0x000000002a007209 */ /* 0x000ff20007810000 */
[----:B------:R-:W4:Y:S01]  /*c620*/  MUFU.TANH R252, R35 ;  /* 0x0000002300fc7308 */ /* 0x000f220000002400 */
[----:B-1----:R-:W-:Y:S04]  /*c630*/  MOV R34, R246 ;  /* 0x000000f600227202 */ /* 0x002fe80000000f00 */
[----:B------:R-:W-:Y:S05]  /*c640*/  FMNMX.FTZ R2, R34, R2, !PT ;  /* 0x0000000222027209 */ /* 0x000fea0007810000 */
[----:B------:R-:W1:Y:S01]  /*c650*/  MUFU.TANH R35, R36 ;  /* 0x0000002400237308 */ /* 0x000e620000002400 */
[----:B----4-:R-:W-:Y:S04]  /*c660*/  MOV R50, R231 ;  /* 0x000000e700327202 */ /* 0x010fe80000000f00 */
[----:B------:R-:W-:Y:S05]  /*c670*/  FMNMX.FTZ R2, R50, R2, !PT ;  /* 0x0000000232027209 */ /* 0x000fea0007810000 */
[----:B------:R-:W4:Y:S01]  /*c680*/  MUFU.TANH R19, R37 ;  /* 0x0000002500137308 */ /* 0x000f220000002400 */
[----:B------:R-:W-:Y:S09]  /*c690*/  FMNMX.FTZ R3, R252, R2, !PT ;  /* 0x00000002fc037209 */ /* 0x000ff20007810000 */
[----:B------:R-:W4:Y:S01]  /*c6a0*/  MUFU.TANH R16, R40 ;  /* 0x0000002800107308 */ /* 0x000f220000002400 */
[----:B-1----:R-:W-:Y:S09]  /*c6b0*/  FMNMX.FTZ R0, R35, R0, !PT ;  /* 0x0000000023007209 */ /* 0x002ff20007810000 */
[----:B------:R-:W1:Y:S01]  /*c6c0*/  MUFU.TANH R18, R38 ;  /* 0x0000002600127308 */ /* 0x000e620000002400 */
[----:B----4-:R-:W-:Y:S01]  /*c6d0*/  FMNMX.FTZ R2, R19, R0, !PT ;  /* 0x0000000013027209 */ /* 0x010fe20007810000 */
[----:B------:R-:W-:Y:S01]  /*c6e0*/  FMUL.FTZ R0, R51, c[0x0][0x320] ;  /* 0x0000c80033007a20 */ /* 0x000fe20000410000 */
[----:B------:R-:W-:Y:S07]  /*c6f0*/  MOV R51, R33 ;  /* 0x0000002100337202 */ /* 0x000fee0000000f00 */
[----:B------:R-:W4:Y:S01]  /*c700*/  MUFU.TANH R15, R41 ;  /* 0x00000029000f7308 */ /* 0x000f220000002400 */
[----:B------:R-:W-:Y:S09]  /*c710*/  FMNMX.FTZ R2, R16, R2, !PT ;  /* 0x0000000210027209 */ /* 0x000ff20007810000 */
[----:B------:R4:W-:Y:S01]  /*c720*/  MUFU.TANH R104, R0 ;  /* 0x0000000000687308 */ /* 0x0009e20000002400 */
[----:B-1----:R-:W-:Y:S09]  /*c730*/  FMNMX.FTZ R3, R18, R3, !PT ;  /* 0x0000000312037209 */ /* 0x002ff20007810000 */
[----:B------:R-:W1:Y:S10]  /*c740*/  MUFU.TANH R17, R39 ;  /* 0x0000002700117308 */ /* 0x000e740000002400 */
[----:B------:R-:W2:Y:S01]  /*c750*/  MUFU.TANH R41, R44 ;  /* 0x0000002c00297308 */ /* 0x000ea20000002400 */
[----:B----4-:R-:W-:Y:S09]  /*c760*/  FMNMX.FTZ R0, R15, R2, !PT ;  /* 0x000000020f007209 */ /* 0x010ff20007810000 */
[----:B------:R-:W4:Y:S01]  /*c770*/  MUFU.TANH R40, R45 ;  /* 0x0000002d00287308 */ /* 0x000f220000002400 */
[----:B-1----:R-:W-:Y:S04]  /*c780*/  FMNMX.FTZ R3, R17, R3, !PT ;  /* 0x0000000311037209 */ /* 0x002fe80007810000 */
[----:B------:R-:W-:Y:S05]  /*c790*/  FMNMX.FTZ R2, R14, R3, !PT ;  /* 0x000000030e027209 */ /* 0x000fea0007810000 */
[----:B------:R-:W1:Y:S01]  /*c7a0*/  MUFU.TANH R159, R46 ;  /* 0x0000002e009f7308 */ /* 0x000e620000002400 */
[----:B------:R-:W-:Y:S02]  /*c7b0*/  FMNMX.FTZ R2, R13, R2, !PT ;  /* 0x000000020d027209 */ /* 0x000fe40007810000 */
[----:B--2---:R-:W-:Y:S07]  /*c7c0*/  FMNMX.FTZ R0, R41, R0, !PT ;  /* 0x0000000029007209 */ /* 0x004fee0007810000 */
[----:B------:R-:W2:Y:S01]  /*c7d0*/  MUFU.TANH R244, R47 ;  /* 0x0000002f00f47308 */ /* 0x000ea20000002400 */
[----:B----4-:R-:W-:Y:S04]  /*c7e0*/  FMNMX.FTZ R0, R40, R0, !PT ;  /* 0x0000000028007209 */ /* 0x010fe80007810000 */
[----:B------:R-:W-:Y:S04]  /*c7f0*/  FMNMX.FTZ R101, R157, R0, !PT ;  /* 0x000000009d657209 */ /* 0x000fe80007810000 */
[----:B------:R-:W-:Y:S02]  /*c800*/  FMNMX.FTZ R101, R158, R101, !PT ;  /* 0x000000659e657209 */ /* 0x000fe40007810000 */
[----:B-1----:R-:W-:Y:S03]  /*c810*/  FMNMX.FTZ R2, R159, R2, !PT ;  /* 0x000000029f027209 */ /* 0x002fe60007810000 */
[----:B------:R-:W1:Y:S01]  /*c820*/  SHFL.BFLY PT, R3, R101, 0x2, 0x1f ;  /* 0x0c401f0065037f89 */ /* 0x000e6200000e0000 */
[----:B--2---:R-:W-:Y:S04]  /*c830*/  FMNMX.FTZ R0, R244, R2, !PT ;  /* 0x00000002f4007209 */ /* 0x004fe80007810000 */
[----:B------:R-:W-:Y:S04]  /*c840*/  FMNMX.FTZ R0, R105, R0, !PT ;  /* 0x0000000069007209 */ /* 0x000fe80007810000 */
[----:B------:R-:W-:Y:S05]  /*c850*/  FMNMX.FTZ R0, R104, R0, !PT ;  /* 0x0000000068007209 */ /* 0x000fea0007810000 */
[----:B------:R-:W2:Y:S01]  /*c860*/  SHFL.BFLY PT, R2, R0, 0x2, 0x1f ;  /* 0x0c401f0000027f89 */ /* 0x000ea200000e0000 */
[----:B-1----:R-:W-:Y:S07]  /*c870*/  FMNMX.FTZ R101, R101, R3, !PT ;  /* 0x0000000365657209 */ /* 0x002fee0007810000 */
[----:B------:R-:W1:Y:S01]  /*c880*/  SHFL.BFLY PT, R4, R101, 0x1, 0x1f ;  /* 0x0c201f0065047f89 */ /* 0x000e6200000e0000 */
[----:B--2---:R-:W-:Y:S07]  /*c890*/  FMNMX.FTZ R0, R0, R2, !PT ;  /* 0x0000000200007209 */ /* 0x004fee0007810000 */
[----:B------:R-:W2:Y:S01]  /*c8a0*/  SHFL.BFLY PT, R3, R0, 0x1, 0x1f ;  /* 0x0c201f0000037f89 */ /* 0x000ea200000e0000 */
[----:B-1----:R-:W-:Y:S05]  /*c8b0*/  FMNMX.FTZ R101, R101, R4, !PT ;  /* 0x0000000465657209 */ /* 0x002fea0007810000 */
[----:B------:R-:W-:Y:S01]  /*c8c0*/  FADD.FTZ R2, -R101, R102 ;  /* 0x0000006665027221 */ /* 0x000fe20000010100 */
[----:B------:R-:W-:Y:S02]  /*c8d0*/  MOV R102, R19 ;  /* 0x0000001300667202 */ /* 0x000fe40000000f00 */
[----:B--2---:R-:W-:Y:S01]  /*c8e0*/  FMNMX.FTZ R100, R0, R3, !PT ;  /* 0x0000000300647209 */ /* 0x004fe20007810000 */
[----:B------:R-:W-:Y:S01]  /*c8f0*/  FMUL.FTZ R0, R2, c[0x0][0x2d0] ;  /* 0x0000b40002007a20 */ /* 0x000fe20000410000 */
[----:B------:R-:W-:Y:S03]  /*c900*/  @P0 SHF.R.S32.HI R3, RZ, 0x1f, R98 ;  /* 0x0000001fff030819 */ /* 0x000fe60000011462 */
[----:B------:R1:W2:Y:S02]  /*c910*/  MUFU.EX2 R2, R0 ;  /* 0x0000000000027308 */ /* 0x0002a40000000800 */
[----:B------:R-:W-:Y:S04]  /*c920*/  @P0 IMAD R3, R3, c[0x0][0x1e0], RZ ;  /* 0x0000780003030a24 */ /* 0x000fe800078e02ff */
[----:B------:R-:W-:Y:S02]  /*c930*/  @P0 IMAD R3, R98, c[0x0][0x1e4], R3 ;  /* 0x0000790062030a24 */ /* 0x000fe400078e0203 */
[----:B------:R-:W3:Y:S03]  /*c940*/  LDL.LU R98, [R1+0xcc] ;  /* 0x0000cc0001627983 */ /* 0x000ee60000300800 */
[----:B------:R-:W-:Y:S05]  /*c950*/  @P0 IADD3 R3, R7, R3, RZ ;  /* 0x0000000307030210 */ /* 0x000fea0007ffe0ff */
[----:B------:R-:W-:Y:S02]  /*c960*/  @P0 IMAD R3, R3, 0x60, RZ ;  /* 0x0000006003030824 */ /* 0x000fe400078e02ff */
[----:B-1----:R-:W-:Y:S02]  /*c970*/  FADD.FTZ R0, -R100, R103 ;  /* 0x0000006764007221 */ /* 0x002fe40000010100 */
[----:B------:R-:W-:Y:S02]  /*c980*/  FMUL.FTZ R103, R101, c[0x0][0x2d0] ;  /* 0x0000b40065677a20 */ /* 0x000fe40000410000 */
[----:B------:R-:W-:Y:S02]  /*c990*/  FMUL.FTZ R0, R0, c[0x0][0x2d0] ;  /* 0x0000b40000007a20 */ /* 0x000fe40000410000 */
[--C-:B------:R-:W-:Y:S01]  /*c9a0*/  FFMA.FTZ R4, R164, c[0x0][0x2d0], -R103.reuse ;  /* 0x0000b400a4047a23 */ /* 0x100fe20000010867 */
[----:B------:R-:W-:Y:S01]  /*c9b0*/  MOV R164, R18 ;  /* 0x0000001200a47202 */ /* 0x000fe20000000f00 */
[--C-:B------:R-:W-:Y:S01]  /*c9c0*/  FFMA.FTZ R7, R167, c[0x0][0x2d0], -R103.reuse ;  /* 0x0000b400a7077a23 */ /* 0x100fe20000010867 */
[----:B------:R-:W-:Y:S01]  /*c9d0*/  MOV R167, R14 ;  /* 0x0000000e00a77202 */ /* 0x000fe20000000f00 */
[----:B------:R1:W-:Y:S01]  /*c9e0*/  MUFU.EX2 R245, R4 ;  /* 0x0000000400f57308 */ /* 0x0003e20000000800 */
[--C-:B---3--:R-:W-:Y:S01]  /*c9f0*/  FFMA.FTZ R9, R166, c[0x0][0x2d0], -R103.reuse ;  /* 0x0000b400a6097a23 */ /* 0x108fe20000010867 */
[----:B------:R-:W-:Y:S01]  /*ca00*/  MOV R166, R13 ;  /* 0x0000000d00a67202 */ /* 0x000fe20000000f00 */
[C---:B--2---:R-:W-:Y:S01]  /*ca10*/  FMUL.FTZ R24, R2.reuse, R128 ;  /* 0x0000008002187220 */ /* 0x044fe20000410000 */
[----:B------:R-:W-:Y:S01]  /*ca20*/  MOV R128, R102 ;  /* 0x0000006600807202 */ /* 0x000fe20000000f00 */
[C---:B------:R-:W-:Y:S01]  /*ca30*/  FMUL.FTZ R25, R2.reuse, R129 ;  /* 0x0000008102197220 */ /* 0x040fe20000410000 */
[----:B------:R-:W-:Y:S01]  /*ca40*/  MOV R129, R35 ;  /* 0x0000002300817202 */ /* 0x000fe20000000f00 */
[----:B------:R-:W-:Y:S01]  /*ca50*/  FMUL.FTZ R33, R2, R137 ;  /* 0x0000008902217220 */ /* 0x000fe20000410000 */
[----:B------:R-:W-:Y:S01]  /*ca60*/  MOV R137, R49 ;  /* 0x0000003100897202 */ /* 0x000fe20000000f00 */
[----:B------:R-:W-:Y:S01]  /*ca70*/  FFMA.FTZ R102, R106, c[0x0][0x2d0], -R103 ;  /* 0x0000b4006a667a23 */ /* 0x000fe20000010867 */
[----:B------:R2:W-:Y:S01]  /*ca80*/  MUFU.EX2 R247, R7 ;  /* 0x0000000700f77308 */ /* 0x0005e20000000800 */
[C---:B------:R-:W-:Y:S02]  /*ca90*/  FMUL.FTZ R49, R2.reuse, R153 ;  /* 0x0000009902317220 */ /* 0x040fe40000410000 */
[C---:B------:R-:W-:Y:S02]  /*caa0*/  FMUL.FTZ R52, R2.reuse, R52 ;  /* 0x0000003402347220 */ /* 0x040fe40000410000 */
[C---:B------:R-:W-:Y:S02]  /*cab0*/  FMUL.FTZ R53, R2.reuse, R53 ;  /* 0x0000003502357220 */ /* 0x040fe40000410000 */
[C---:B------:R-:W-:Y:S02]  /*cac0*/  FMUL.FTZ R56, R2.reuse, R56 ;  /* 0x0000003802387220 */ /* 0x040fe40000410000 */
[C---:B------:R-:W-:Y:S01]  /*cad0*/  FMUL.FTZ R57, R2.reuse, R57 ;  /* 0x0000003902397220 */ /* 0x040fe20000410000 */
[----:B------:R-:W3:Y:S01]  /*cae0*/  MUFU.EX2 R0, R0 ;  /* 0x0000000000007308 */ /* 0x000ee20000000800 */
[C---:B------:R-:W-:Y:S02]  /*caf0*/  FMUL.FTZ R60, R2.reuse, R60 ;  /* 0x0000003c023c7220 */ /* 0x040fe40000410000 */
[C---:B------:R-:W-:Y:S01]  /*cb00*/  FMUL.FTZ R61, R2.reuse, R61 ;  /* 0x0000003d023d7220 */ /* 0x040fe20000410000 */
[----:B-1----:R-:W-:Y:S01]  /*cb10*/  @P0 MOV R4, R8 ;  /* 0x0000000800040202 */ /* 0x002fe20000000f00 */
[C---:B------:R-:W-:Y:S02]  /*cb20*/  FMUL.FTZ R64, R2.reuse, R64 ;  /* 0x0000004002407220 */ /* 0x040fe40000410000 */
[----:B------:R-:W-:Y:S02]  /*cb30*/  FMUL.FTZ R65, R2, R65 ;  /* 0x0000004102417220 */ /* 0x000fe40000410000 */
[----:B------:R-:W-:Y:S04]  /*cb40*/  @P0 IMAD.WIDE.U32 R4, R6, 0x60, R4 ;  /* 0x0000006006040825 */ /* 0x000fe800078e0004 */
[C---:B------:R-:W-:Y:S01]  /*cb50*/  FMUL.FTZ R68, R2.reuse, R68 ;  /* 0x0000004402447220 */ /* 0x040fe20000410000 */
[----:B------:R-:W-:Y:S01]  /*cb60*/  @P0 IADD3 R6, R5, R3, RZ ;  /* 0x0000000305060210 */ /* 0x000fe20007ffe0ff */
[----:B------:R-:W-:Y:S01]  /*cb70*/  FFMA.FTZ R5, R165, c[0x0][0x2d0], -R103 ;  /* 0x0000b400a5057a23 */ /* 0x000fe20000010867 */
[----:B--2---:R-:W-:Y:S01]  /*cb80*/  @P0 MOV R7, c[0x0][0x1e0] ;  /* 0x0000780000070a02 */ /* 0x004fe20000000f00 */
[----:B------:R-:W-:Y:S01]  /*cb90*/  FMUL.FTZ R69, R2, R69 ;  /* 0x0000004502457220 */ /* 0x000fe20000410000 */
[----:B------:R-:W-:Y:S01]  /*cba0*/  @P0 SHF.L.U32 R3, R4, 0x1, RZ ;  /* 0x0000000104030819 */ /* 0x000fe200000006ff */
[----:B------:R1:W-:Y:S01]  /*cbb0*/  MUFU.EX2 R231, R5 ;  /* 0x0000000500e77308 */ /* 0x0003e20000000800 */
[----:B------:R-:W-:Y:S01]  /*cbc0*/  @P0 SHF.L.U64.HI R12, R7, R251, c[0x0][0x1e4] ;  /* 0x00007900070c0619 */ /* 0x000fe200000102fb */
[----:B------:R-:W-:Y:S01]  /*cbd0*/  FMUL.FTZ R72, R2, R72 ;  /* 0x0000004802487220 */ /* 0x000fe20000410000 */
[----:B------:R-:W-:Y:S01]  /*cbe0*/  @P0 SHF.L.U64.HI R6, R4, 0x1, R6 ;  /* 0x0000000104060819 */ /* 0x000fe20000010206 */
[----:B------:R-:W-:Y:S01]  /*cbf0*/  FMUL.FTZ R73, R2, R73 ;  /* 0x0000004902497220 */ /* 0x000fe20000410000 */
[C---:B------:R-:W-:Y:S01]  /*cc00*/  @P0 IADD3 R4, P6, R3.reuse, c[0x0][0x1c8], RZ ;  /* 0x0000720003040a10 */ /* 0x040fe20007fde0ff */
[C---:B---3--:R-:W-:Y:S01]  /*cc10*/  FMUL.FTZ R18, R0.reuse, R122 ;  /* 0x0000007a00127220 */ /* 0x048fe20000410000 */
[----:B------:R-:W-:Y:S01]  /*cc20*/  @P0 IADD3 R10, P5, R3, 0x80, RZ ;  /* 0x00000080030a0810 */ /* 0x000fe20007fbe0ff */
[----:B------:R-:W-:Y:S01]  /*cc30*/  FMUL.FTZ R19, R0, R123 ;  /* 0x0000007b00137220 */ /* 0x000fe20000410000 */
[----:B------:R-:W-:Y:S01]  /*cc40*/  @P0 SHF.L.U32 R7, R7, 0x6, RZ ;  /* 0x0000000607070819 */ /* 0x000fe200000006ff */
[----:B------:R2:W-:Y:S01]  /*cc50*/  MUFU.EX2 R251, R9 ;  /* 0x0000000900fb7308 */ /* 0x0005e20000000800 */
[----:B------:R-:W-:Y:S01]  /*cc60*/  @P0 IADD3 R10, P1, R10, c[0x0][0x1c8], RZ ;  /* 0x000072000a0a0a10 */ /* 0x000fe20007f3e0ff */
[----:B------:R-:W-:Y:S01]  /*cc70*/  FMUL.FTZ R26, R0, R130 ;  /* 0x00000082001a7220 */ /* 0x000fe20000410000 */
[----:B------:R-:W-:Y:S01]  /*cc80*/  MOV R165, R17 ;  /* 0x0000001100a57202 */ /* 0x000fe20000000f00 */
[----:B------:R-:W-:Y:S01]  /*cc90*/  FMUL.FTZ R17, R2, R121 ;  /* 0x0000007902117220 */ /* 0x000fe20000410000 */
[--C-:B------:R-:W-:Y:S01]  /*cca0*/  @P0 IADD3.X R11, RZ, c[0x0][0x1cc], R6.reuse, P1, P5 ;  /* 0x00007300ff0b0a10 */ /* 0x100fe20000fea406 */
[C---:B------:R-:W-:Y:S01]  /*ccb0*/  FMUL.FTZ R27, R0.reuse, R131 ;  /* 0x00000083001b7220 */ /* 0x040fe20000410000 */
[----:B------:R-:W-:Y:S01]  /*ccc0*/  MOV R131, R50 ;  /* 0x0000003200837202 */ /* 0x000fe20000000f00 */
[C---:B------:R-:W-:Y:S01]  /*ccd0*/  FMUL.FTZ R35, R0.reuse, R139 ;  /* 0x0000008b00237220 */ /* 0x040fe20000410000 */
[----:B------:R-:W-:Y:S01]  /*cce0*/  MOV R50, R34 ;  /* 0x0000002200327202 */ /* 0x000fe20000000f00 */
[C---:B------:R-:W-:Y:S02]  /*ccf0*/  FMUL.FTZ R34, R0.reuse, R138 ;  /* 0x0000008a00227220 */ /* 0x040fe40000410000 */
[C---:B------:R-:W-:Y:S01]  /*cd00*/  FMUL.FTZ R54, R0.reuse, R54 ;  /* 0x0000003600367220 */ /* 0x040fe20000410000 */
[----:B------:R-:W-:Y:S01]  /*cd10*/  MOV R139, R50 ;  /* 0x00000032008b7202 */ /* 0x000fe20000000f00 */
[----:B------:R-:W-:Y:S01]  /*cd20*/  FMUL.FTZ R50, R0, R154 ;  /* 0x0000009a00327220 */ /* 0x000fe20000410000 */
[----:B-1----:R-:W-:Y:S01]  /*cd30*/  @P0 IADD3.X R5, R6, c[0x0][0x1cc], RZ, P6, !PT ;  /* 0x0000730006050a10 */ /* 0x002fe200037fe4ff */
[C---:B------:R-:W-:Y:S01]  /*cd40*/  FMUL.FTZ R55, R0.reuse, R55 ;  /* 0x0000003700377220 */ /* 0x040fe20000410000 */
[----:B------:R-:W-:Y:S01]  /*cd50*/  @P0 IADD3 R3, P6, R3, 0x100, RZ ;  /* 0x0000010003030810 */ /* 0x000fe20007fde0ff */
[----:B------:R-:W-:Y:S02]  /*cd60*/  FMUL.FTZ R58, R0, R58 ;  /* 0x0000003a003a7220 */ /* 0x000fe40000410000 */
[----:B------:R1:W-:Y:S01]  /*cd70*/  @P0 LDGSTS.E.BYPASS.LTC128B.128 [R99+0xc100], [R4.64], !P4 ;  /* 0x0c10000004630fae */ /* 0x0003e2000e101d46 */
[----:B------:R-:W-:Y:S01]  /*cd80*/  @P0 IADD3 R8, P5, R3, c[0x0][0x1c8], RZ ;  /* 0x0000720003080a10 */ /* 0x000fe20007fbe0ff */
[----:B------:R-:W-:Y:S02]  /*cd90*/  FMUL.FTZ R3, R100, c[0x0][0x2d0] ;  /* 0x0000b40064037a20 */ /* 0x000fe40000410000 */
[----:B------:R-:W-:Y:S02]  /*cda0*/  FMUL.FTZ R59, R0, R59 ;  /* 0x0000003b003b7220 */ /* 0x000fe40000410000 */
[--C-:B--2---:R-:W-:Y:S01]  /*cdb0*/  FFMA.FTZ R9, R210, c[0x0][0x2d0], -R3.reuse ;  /* 0x0000b400d2097a23 */ /* 0x104fe20000010803 */
[----:B------:R-:W-:Y:S01]  /*cdc0*/  MOV R210, R15 ;  /* 0x0000000f00d27202 */ /* 0x000fe20000000f00 */
[----:B------:R2:W-:Y:S01]  /*cdd0*/  @P0 LDGSTS.E.BYPASS.LTC128B.128 [R99+0xf100], [R10.64], !P3 ;  /* 0x0f1000000a630fae */ /* 0x0005e2000d901d46 */
[C---:B------:R-:W-:Y:S01]  /*cde0*/  FMUL.FTZ R62, R0.reuse, R62 ;  /* 0x0000003e003e7220 */ /* 0x040fe20000410000 */
[----:B------:R3:W-:Y:S01]  /*cdf0*/  MUFU.EX2 R246, R9 ;  /* 0x0000000900f67308 */ /* 0x0007e20000000800 */
[C---:B------:R-:W-:Y:S02]  /*ce00*/  FMUL.FTZ R63, R0.reuse, R63 ;  /* 0x0000003f003f7220 */ /* 0x040fe40000410000 */
[C---:B------:R-:W-:Y:S02]  /*ce10*/  FMUL.FTZ R66, R0.reuse, R66 ;  /* 0x0000004200427220 */ /* 0x040fe40000410000 */
[C---:B------:R-:W-:Y:S02]  /*ce20*/  FMUL.FTZ R67, R0.reuse, R67 ;  /* 0x0000004300437220 */ /* 0x040fe40000410000 */
[C---:B------:R-:W-:Y:S02]  /*ce30*/  FMUL.FTZ R70, R0.reuse, R70 ;  /* 0x0000004600467220 */ /* 0x040fe40000410000 */
[C---:B------:R-:W-:Y:S02]  /*ce40*/  FMUL.FTZ R71, R0.reuse, R71 ;  /* 0x0000004700477220 */ /* 0x040fe40000410000 */
[C---:B------:R-:W-:Y:S02]  /*ce50*/  FMUL.FTZ R74, R0.reuse, R74 ;  /* 0x0000004a004a7220 */ /* 0x040fe40000410000 */
[----:B------:R-:W-:Y:S02]  /*ce60*/  FMUL.FTZ R75, R0, R75 ;  /* 0x0000004b004b7220 */ /* 0x000fe40000410000 */
[----:B------:R-:W-:Y:S01]  /*ce70*/  FMUL.FTZ R76, R2, R76 ;  /* 0x0000004c024c7220 */ /* 0x000fe20000410000 */
[----:B-1----:R-:W-:Y:S01]  /*ce80*/  @P0 IADD3 R4, P1, R4, R7, RZ ;  /* 0x0000000704040210 */ /* 0x002fe20007f3e0ff */
[----:B------:R-:W-:Y:S02]  /*ce90*/  FMUL.FTZ R77, R2, R77 ;  /* 0x0000004d024d7220 */ /* 0x000fe40000410000 */
[C---:B------:R-:W-:Y:S01]  /*cea0*/  FMUL.FTZ R78, R0.reuse, R78 ;  /* 0x0000004e004e7220 */ /* 0x040fe20000410000 */
[----:B------:R-:W-:Y:S01]  /*ceb0*/  @P0 IADD3.X R5, R5, R12, RZ, P1, !PT ;  /* 0x0000000c05050210 */ /* 0x000fe20000ffe4ff */
[C---:B------:R-:W-:Y:S01]  /*cec0*/  FMUL.FTZ R79, R0.reuse, R79 ;  /* 0x0000004f004f7220 */ /* 0x040fe20000410000 */
[----:B---3--:R-:W-:Y:S01]  /*ced0*/  @P0 IADD3.X R9, RZ, c[0x0][0x1cc], R6, P5, P6 ;  /* 0x00007300ff090a10 */ /* 0x008fe20002fec406 */
[--C-:B--2---:R-:W-:Y:S01]  /*cee0*/  FFMA.FTZ R10, R211, c[0x0][0x2d0], -R3.reuse ;  /* 0x0000b400d30a7a23 */ /* 0x104fe20000010803 */
[----:B------:R-:W-:Y:S01]  /*cef0*/  @P0 IADD3 R6, P5, R7, R4, RZ ;  /* 0x0000000407060210 */ /* 0x000fe20007fbe0ff */
[----:B------:R-:W-:Y:S01]  /*cf00*/  FMUL.FTZ R11, R0, R115 ;  /* 0x00000073000b7220 */ /* 0x000fe20000410000 */
[----:B------:R-:W-:Y:S01]  /*cf10*/  MOV R211, R16 ;  /* 0x0000001000d37202 */ /* 0x000fe20000000f00 */
[----:B------:R1:W-:Y:S01]  /*cf20*/  @P0 LDGSTS.E.BYPASS.LTC128B.128 [R99+0x12100], [R8.64], !P2 ;  /* 0x1210000008630fae */ /* 0x0003e2000d101d46 */
[----:B------:R-:W-:Y:S01]  /*cf30*/  @P0 IADD3.X R7, R12, R5, RZ, P5, !PT ;  /* 0x000000050c070210 */ /* 0x000fe20002ffe4ff */
[----:B------:R2:W3:Y:S01]  /*cf40*/  MUFU.EX2 R248, R10 ;  /* 0x0000000a00f87308 */ /* 0x0004e20000000800 */
[C---:B------:R-:W-:Y:S02]  /*cf50*/  FMUL.FTZ R16, R2.reuse, R120 ;  /* 0x0000007802107220 */ /* 0x040fe40000410000 */
[C---:B------:R-:W-:Y:S02]  /*cf60*/  FMUL.FTZ R80, R2.reuse, R80 ;  /* 0x0000005002507220 */ /* 0x040fe40000410000 */
[----:B------:R-:W-:Y:S01]  /*cf70*/  FMUL.FTZ R81, R2, R81 ;  /* 0x0000005102517220 */ /* 0x000fe20000410000 */
[----:B------:R3:W-:Y:S01]  /*cf80*/  @P0 LDGSTS.E.BYPASS.LTC128B.128 [R99+0xd100], [R4.64], !P4 ;  /* 0x0d10000004630fae */ /* 0x0007e2000e101d46 */
[C---:B------:R-:W-:Y:S02]  /*cf90*/  FMUL.FTZ R82, R0.reuse, R82 ;  /* 0x0000005200527220 */ /* 0x040fe40000410000 */
[----:B------:R-:W-:Y:S02]  /*cfa0*/  FMUL.FTZ R83, R0, R83 ;  /* 0x0000005300537220 */ /* 0x000fe40000410000 */
[C---:B------:R-:W-:Y:S02]  /*cfb0*/  FMUL.FTZ R84, R2.reuse, R84 ;  /* 0x0000005402547220 */ /* 0x040fe40000410000 */
[----:B------:R-:W-:Y:S01]  /*cfc0*/  FMUL.FTZ R85, R2, R85 ;  /* 0x0000005502557220 */ /* 0x000fe20000410000 */
[----:B------:R3:W-:Y:S01]  /*cfd0*/  @P0 LDGSTS.E.BYPASS.LTC128B.128 [R99+0x10100], [R4.64+0x80], !P3 ;  /* 0x1010008004630fae */ /* 0x0007e2000d901d46 */
[C---:B------:R-:W-:Y:S02]  /*cfe0*/  FMUL.FTZ R86, R0.reuse, R86 ;  /* 0x0000005600567220 */ /* 0x040fe40000410000 */
[----:B------:R-:W-:Y:S02]  /*cff0*/  FMUL.FTZ R87, R0, R87 ;  /* 0x0000005700577220 */ /* 0x000fe40000410000 */
[C---:B------:R-:W-:Y:S02]  /*d000*/  FMUL.FTZ R88, R2.reuse, R88 ;  /* 0x0000005802587220 */ /* 0x040fe40000410000 */
[----:B------:R-:W-:Y:S01]  /*d010*/  FMUL.FTZ R89, R2, R89 ;  /* 0x0000005902597220 */ /* 0x000fe20000410000 */
[----:B------:R3:W-:Y:S01]  /*d020*/  @P0 LDGSTS.E.BYPASS.LTC128B.128 [R99+0x13100], [R4.64+0x100], !P2 ;  /* 0x1310010004630fae */ /* 0x0007e2000d101d46 */
[----:B------:R-:W-:Y:S02]  /*d030*/  FMUL.FTZ R90, R0, R90 ;  /* 0x0000005a005a7220 */ /* 0x000fe40000410000 */
[C---:B-1----:R-:W-:Y:S02]  /*d040*/  FMUL.FTZ R8, R2.reuse, R112 ;  /* 0x0000007002087220 */ /* 0x042fe40000410000 */
[----:B------:R-:W-:Y:S02]  /*d050*/  FMUL.FTZ R9, R2, R113 ;  /* 0x0000007102097220 */ /* 0x000fe40000410000 */
[C---:B--2---:R-:W-:Y:S01]  /*d060*/  FMUL.FTZ R10, R0.reuse, R114 ;  /* 0x00000072000a7220 */ /* 0x044fe20000410000 */
        /* <DEDUP_REMOVED lines=8> */
[----:B------:R-:W-:Y:S03]  /*d0f0*/  FMUL.FTZ R97, R2, R97 ;  /* 0x0000006102617220 */ /* 0x000fe60000410000 */
[----:B------:R1:W-:Y:S01]  /*d100*/  @P0 LDGSTS.E.BYPASS.LTC128B.128 [R99+0x14100], [R6.64+0x100], !P2 ;  /* 0x1410010006630fae */ /* 0x0003e2000d101d46 */
[--C-:B---3--:R-:W-:Y:S01]  /*d110*/  FFMA.FTZ R4, R208, c[0x0][0x2d0], -R3.reuse ;  /* 0x0000b400d0047a23 */ /* 0x108fe20000010803 */
[----:B------:R-:W-:Y:S01]  /*d120*/  MOV R208, R252 ;  /* 0x000000fc00d07202 */ /* 0x000fe20000000f00 */
[----:B------:R-:W-:Y:S01]  /*d130*/  FMUL.FTZ R5, R2, R109 ;  /* 0x0000006d02057220 */ /* 0x000fe20000410000 */
[----:B------:R-:W-:Y:S01]  /*d140*/  F2FP.PACK_AB R109, R248, R246 ;  /* 0x000000f6f86d723e */ /* 0x000fe200000000ff */
[----:B------:R2:W-:Y:S03]  /*d150*/  MUFU.EX2 R252, R4 ;  /* 0x0000000400fc7308 */ /* 0x0005e60000000800 */
[----:B------:R-:W3:Y:S01]  /*d160*/  LDSM.16.MT88.4 R12, [R224] ;  /* 0x00000000e00c783b */ /* 0x000ee20000004200 */
[----:B------:R-:W-:Y:S02]  /*d170*/  MOV R130, R208 ;  /* 0x000000d000827202 */ /* 0x000fe40000000f00 */
[----:B------:R-:W-:Y:S02]  /*d180*/  MOV R208, R165 ;  /* 0x000000a500d07202 */ /* 0x000fe40000000f00 */
[----:B------:R-:W-:Y:S01]  /*d190*/  MOV R165, R41 ;  /* 0x0000002900a57202 */ /* 0x000fe20000000f00 */
[----:B------:R-:W-:Y:S01]  /*d1a0*/  FMUL.FTZ R41, R2, R145 ;  /* 0x0000009102297220 */ /* 0x000fe20000410000 */
[----:B------:R-:W-:Y:S01]  /*d1b0*/  MOV R145, R51 ;  /* 0x0000003300917202 */ /* 0x000fe20000000f00 */
[----:B------:R-:W3:Y:S01]  /*d1c0*/  LDSM.16.MT88.4 R20, [R228] ;  /* 0x00000000e414783b */ /* 0x000ee20000004200 */
[C---:B------:R-:W-:Y:S07]  /*d1d0*/  FMUL.FTZ R51, R0.reuse, R155 ;  /* 0x0000009b00337220 */ /* 0x040fee0000410000 */
[----:B------:R-:W3:Y:S01]  /*d1e0*/  LDSM.16.MT88.4 R28, [R227] ;  /* 0x00000000e31c783b */ /* 0x000ee20000004200 */
[C---:B-1----:R-:W-:Y:S01]  /*d1f0*/  FMUL.FTZ R6, R0.reuse, R110 ;  /* 0x0000006e00067220 */ /* 0x042fe20000410000 */
[----:B------:R-:W-:Y:S01]  /*d200*/  F2FP.PACK_AB R110, R251, R231 ;  /* 0x000000e7fb6e723e */ /* 0x000fe200000000ff */
[----:B------:R-:W-:Y:S02]  /*d210*/  FMUL.FTZ R7, R0, R111 ;  /* 0x0000006f00077220 */ /* 0x000fe40000410000 */
[----:B--2---:R-:W-:Y:S01]  /*d220*/  FFMA.FTZ R4, R209, c[0x0][0x2d0], -R3 ;  /* 0x0000b400d1047a23 */ /* 0x004fe20000010803 */
[----:B------:R-:W-:Y:S02]  /*d230*/  MOV R209, R250 ;  /* 0x000000fa00d17202 */ /* 0x000fe40000000f00 */
[----:B------:R-:W1:Y:S01]  /*d240*/  LDSM.16.MT88.4 R36, [R249] ;  /* 0x00000000f924783b */ /* 0x000e620000004200 */
[----:B------:R-:W2:Y:S01]  /*d250*/  MUFU.EX2 R250, R4 ;  /* 0x0000000400fa7308 */ /* 0x000ea20000000800 */
[----:B------:R-:W-:Y:S02]  /*d260*/  MOV R138, R209 ;  /* 0x000000d1008a7202 */ /* 0x000fe40000000f00 */
[----:B------:R-:W-:Y:S02]  /*d270*/  MOV R209, R164 ;  /* 0x000000a400d17202 */ /* 0x000fe40000000f00 */
[----:B------:R-:W-:Y:S02]  /*d280*/  MOV R164, R40 ;  /* 0x0000002800a47202 */ /* 0x000fe40000000f00 */
[----:B------:R-:W1:Y:S01]  /*d290*/  LDSM.16.MT88.4 R44, [R224+0x3000] ;  /* 0x00300000e02c783b */ /* 0x000e620000004200 */
[----:B------:R-:W-:Y:S07]  /*d2a0*/  FMUL.FTZ R40, R2, R144 ;  /* 0x0000009002287220 */ /* 0x000fee0000410000 */
[----:B------:R-:W4:Y:S04]  /*d2b0*/  LDL.LU R99, [R1+0xc8] ;  /* 0x0000c80001637983 */ /* 0x000f280000300800 */
[----:B------:R-:W1:Y:S01]  /*d2c0*/  LDSM.16.MT88.4 R112, [R228+0x3000] ;  /* 0x00300000e470783b */ /* 0x000e620000004200 */
[----:B--2---:R-:W-:Y:S01]  /*d2d0*/  F2FP.PACK_AB R111, R250, R252 ;  /* 0x000000fcfa6f723e */ /* 0x004fe200000000ff */
[C---:B------:R-:W-:Y:S01]  /*d2e0*/  FMUL.FTZ R4, R2.reuse, R108 ;  /* 0x0000006c02047220 */ /* 0x040fe20000410000 */
[----:B------:R-:W-:Y:S05]  /*d2f0*/  F2FP.PACK_AB R108, R247, R245 ;  /* 0x000000f5f76c723e */ /* 0x000fea00000000ff */
[----:B------:R-:W-:Y:S02]  /*d300*/  LDSM.16.MT88.4 R120, [R230+0x3000] ;  /* 0x00300000e678783b */ /* 0x000fe40000004200 */
[C---:B---3--:R-:W-:Y:S06]  /*d310*/  HMMA.16816.F32 R4, R108.reuse, R12, R4 ;  /* 0x0000000c6c04723c */ /* 0x048fec0000001804 */
[----:B------:R-:W2:Y:S04]  /*d320*/  LDL.LU R106, [R1+0x18] ;  /* 0x00001800016a7983 */ /* 0x000ea80000300800 */
[----:B------:R-:W0:Y:S02]  /*d330*/  LDGDEPBAR ;  /* 0x00000000000079af */ /* 0x000e240000000000 */
[C---:B------:R-:W-:Y:S01]  /*d340*/  FMUL.FTZ R12, R2.reuse, R116 ;  /* 0x00000074020c7220 */ /* 0x040fe20000410000 */
[C---:B------:R-:W-:Y:S03]  /*d350*/  HMMA.16816.F32 R8, R108.reuse, R14, R8 ;  /* 0x0000000e6c08723c */ /* 0x040fe60000001808 */
[----:B------:R-:W-:Y:S04]  /*d360*/  FMUL.FTZ R13, R2, R117 ;  /* 0x00000075020d7220 */ /* 0x000fe80000410000 */
[C---:B------:R-:W-:Y:S02]  /*d370*/  FMUL.FTZ R14, R0.reuse, R118 ;  /* 0x00000076000e7220 */ /* 0x040fe40000410000 */
[----:B------:R-:W-:Y:S02]  /*d380*/  FMUL.FTZ R15, R0, R119 ;  /* 0x00000077000f7220 */ /* 0x000fe40000410000 */
[----:B------:R-:W3:Y:S05]  /*d390*/  LDSM.16.MT88.4 R116, [R227+0x3000] ;  /* 0x00300000e374783b */ /* 0x000eea0000004200 */
[C---:B------:R-:W-:Y:S07]  /*d3a0*/  HMMA.16816.F32 R12, R108.reuse, R20, R12 ;  /* 0x000000146c0c723c */ /* 0x040fee000000180c */
[C---:B------:R-:W-:Y:S01]  /*d3b0*/  FMUL.FTZ R20, R2.reuse, R124 ;  /* 0x0000007c02147220 */ /* 0x040fe20000410000 */
[C---:B------:R-:W-:Y:S04]  /*d3c0*/  HMMA.16816.F32 R16, R108.reuse, R22, R16 ;  /* 0x000000166c10723c */ /* 0x040fe80000001810 */
[----:B------:R-:W-:Y:S03]  /*d3d0*/  FMUL.FTZ R21, R2, R125 ;  /* 0x0000007d02157220 */ /* 0x000fe60000410000 */
[C---:B------:R-:W-:Y:S02]  /*d3e0*/  FMUL.FTZ R22, R0.reuse, R126 ;  /* 0x0000007e00167220 */ /* 0x040fe40000410000 */
[C---:B------:R-:W-:Y:S02]  /*d3f0*/  FMUL.FTZ R23, R0.reuse, R127 ;  /* 0x0000007f00177220 */ /* 0x040fe40000410000 */
[----:B------:R-:W-:Y:S05]  /*d400*/  LDSM.16.MT88.4 R124, [R227+0x800] ;  /* 0x00080000e37c783b */ /* 0x000fea0000004200 */
[C---:B------:R-:W-:Y:S03]  /*d410*/  HMMA.16816.F32 R20, R108.reuse, R28, R20 ;  /* 0x0000001c6c14723c */ /* 0x040fe60000001814 */
[----:B------:R-:W-:Y:S04]  /*d420*/  FMUL.FTZ R98, R0, R98 ;  /* 0x0000006200627220 */ /* 0x000fe80000410000 */
[C---:B------:R-:W-:Y:S01]  /*d430*/  FMUL.FTZ R28, R2.reuse, R132 ;  /* 0x00000084021c7220 */ /* 0x040fe20000410000 */
[C---:B------:R-:W-:Y:S04]  /*d440*/  HMMA.16816.F32 R24, R108.reuse, R30, R24 ;  /* 0x0000001e6c18723c */ /* 0x040fe80000001818 */
[----:B------:R-:W-:Y:S01]  /*d450*/  FMUL.FTZ R29, R2, R133 ;  /* 0x00000085021d7220 */ /* 0x000fe20000410000 */
[----:B------:R-:W-:Y:S02]  /*d460*/  MOV R132, R221 ;  /* 0x000000dd00847202 */ /* 0x000fe40000000f00 */
[C---:B------:R-:W-:Y:S01]  /*d470*/  FMUL.FTZ R30, R0.reuse, R134 ;  /* 0x00000086001e7220 */ /* 0x040fe20000410000 */
[----:B------:R-:W-:Y:S01]  /*d480*/  MOV R134, R32 ;  /* 0x0000002000867202 */ /* 0x000fe20000000f00 */
[----:B------:R-:W-:Y:S03]  /*d490*/  FMUL.FTZ R31, R0, R135 ;  /* 0x00000087001f7220 */ /* 0x000fe60000410000 */
[----:B------:R-:W-:Y:S01]  /*d4a0*/  FMUL.FTZ R32, R2, R136 ;  /* 0x0000008802207220 */ /* 0x000fe20000410000 */
[----:B------:R-:W-:Y:S01]  /*d4b0*/  MOV R136, R42 ;  /* 0x0000002a00887202 */ /* 0x000fe20000000f00 */
[C---:B------:R-:W-:Y:S01]  /*d4c0*/  FMUL.FTZ R42, R0.reuse, R146 ;  /* 0x00000092002a7220 */ /* 0x040fe20000410000 */
[----:B------:R-:W-:Y:S01]  /*d4d0*/  MOV R146, R43 ;  /* 0x0000002b00927202 */ /* 0x000fe20000000f00 */
[C---:B-1----:R-:W-:Y:S03]  /*d4e0*/  HMMA.16816.F32 R28, R108.reuse, R36, R28 ;  /* 0x000000246c1c723c */ /* 0x042fe6000000181c */
[----:B------:R-:W-:Y:S01]  /*d4f0*/  FMUL.FTZ R43, R0, R147 ;  /* 0x00000093002b7220 */ /* 0x000fe20000410000 */
[----:B------:R-:W-:Y:S01]  /*d500*/  MOV R147, R48 ;  /* 0x0000003000937202 */ /* 0x000fe20000000f00 */
[C---:B------:R-:W-:Y:S02]  /*d510*/  FMUL.FTZ R48, R2.reuse, R152 ;  /* 0x0000009802307220 */ /* 0x040fe40000410000 */
[----:B------:R-:W-:Y:S01]  /*d520*/  LDSM.16.MT88.4 R152, [R228+0x5800] ;  /* 0x00580000e498783b */ /* 0x000fe20000004200 */
[C---:B------:R-:W-:Y:S04]  /*d530*/  HMMA.16816.F32 R32, R108.reuse, R38, R32 ;  /* 0x000000266c20723c */ /* 0x040fe80000001820 */
[C---:B------:R-:W-:Y:S02]  /*d540*/  FMUL.FTZ R36, R2.reuse, R140 ;  /* 0x0000008c02247220 */ /* 0x040fe40000410000 */
[----:B------:R-:W-:Y:S02]  /*d550*/  FMUL.FTZ R37, R2, R141 ;  /* 0x0000008d02257220 */ /* 0x000fe40000410000 */
[C---:B------:R-:W-:Y:S04]  /*d560*/  FMUL.FTZ R38, R0.reuse, R142 ;  /* 0x0000008e00267220 */ /* 0x040fe80000410000 */
[----:B------:R-:W-:Y:S07]  /*d570*/  FMUL.FTZ R39, R0, R143 ;  /* 0x0000008f00277220 */ /* 0x000fee0000410000 */
[C---:B------:R-:W-:Y:S07]  /*d580*/  HMMA.16816.F32 R36, R108.reuse, R44, R36 ;  /* 0x0000002c6c24723c */ /* 0x040fee0000001824 */
[C---:B------:R-:W-:Y:S01]  /*d590*/  FMUL.FTZ R44, R2.reuse, R148 ;  /* 0x00000094022c7220 */ /* 0x040fe20000410000 */
[C---:B------:R-:W-:Y:S01]  /*d5a0*/  HMMA.16816.F32 R40, R108.reuse, R46, R40 ;  /* 0x0000002e6c28723c */ /* 0x040fe20000001828 */
[----:B------:R1:W-:Y:S03]  /*d5b0*/  MUFU.EX2 R148, R102 ;  /* 0x0000006600947308 */ /* 0x0003e60000000800 */
[----:B------:R-:W-:Y:S03]  /*d5c0*/  FMUL.FTZ R45, R2, R149 ;  /* 0x00000095022d7220 */ /* 0x000fe60000410000 */
[C---:B------:R-:W-:Y:S02]  /*d5d0*/  FMUL.FTZ R47, R0.reuse, R151 ;  /* 0x00000097002f7220 */ /* 0x040fe40000410000 */
[----:B------:R-:W-:Y:S07]  /*d5e0*/  FMUL.FTZ R46, R0, R150 ;  /* 0x00000096002e7220 */ /* 0x000fee0000410000 */
[C---:B------:R-:W-:Y:S08]  /*d5f0*/  HMMA.16816.F32 R44, R108.reuse, R112, R44 ;  /* 0x000000706c2c723c */ /* 0x040ff0000000182c */
[C---:B------:R-:W-:Y:S01]  /*d600*/  HMMA.16816.F32 R48, R108.reuse, R114, R48 ;  /* 0x000000726c30723c */ /* 0x040fe20000001830 */
[----:B------:R-:W3:Y:S03]  /*d610*/  LDSM.16.MT88.4 R112, [R224+0x6000] ;  /* 0x00600000e070783b */ /* 0x000ee60000004200 */
[----:B-1----:R-:W-:Y:S04]  /*d620*/  FFMA.FTZ R102, R107, c[0x0][0x2d0], -R103 ;  /* 0x0000b4006b667a23 */ /* 0x002fe80000010867 */
[C---:B---3--:R-:W-:Y:S01]  /*d630*/  HMMA.16816.F32 R52, R108.reuse, R116, R52 ;  /* 0x000000746c34723c */ /* 0x048fe20000001834 */
[----:B------:R1:W3:Y:S07]  /*d640*/  MUFU.EX2 R142, R102 ;  /* 0x00000066008e7308 */ /* 0x0002ee0000000800 */
[C---:B------:R-:W-:Y:S01]  /*d650*/  HMMA.16816.F32 R56, R108.reuse, R118, R56 ;  /* 0x000000766c38723c */ /* 0x040fe20000001838 */
[----:B------:R-:W3:Y:S07]  /*d660*/  LDSM.16.MT88.4 R116, [R228+0x6000] ;  /* 0x00600000e474783b */ /* 0x000eee0000004200 */
[C---:B------:R-:W-:Y:S08]  /*d670*/  HMMA.16816.F32 R60, R108.reuse, R120, R60 ;  /* 0x000000786c3c723c */ /* 0x040ff0000000183c */
[C---:B------:R-:W-:Y:S01]  /*d680*/  HMMA.16816.F32 R64, R108.reuse, R122, R64 ;  /* 0x0000007a6c40723c */ /* 0x040fe20000001840 */
[----:B------:R-:W3:Y:S03]  /*d690*/  LDSM.16.MT88.4 R120, [R227+0x6000] ;  /* 0x00600000e378783b */ /* 0x000ee60000004200 */
[--C-:B-1----:R-:W-:Y:S04]  /*d6a0*/  FFMA.FTZ R102, R212, c[0x0][0x2d0], -R3.reuse ;  /* 0x0000b400d4667a23 */ /* 0x102fe80000010803 */
[----:B------:R1:W-:Y:S01]  /*d6b0*/  MUFU.EX2 R143, R102 ;  /* 0x00000066008f7308 */ /* 0x0003e20000000800 */
[C---:B------:R-:W-:Y:S08]  /*d6c0*/  HMMA.16816.F32 R68, R108.reuse, R112, R68 ;  /* 0x000000706c44723c */ /* 0x040ff00000001844 */
[C---:B------:R-:W-:Y:S01]  /*d6d0*/  HMMA.16816.F32 R72, R108.reuse, R114, R72 ;  /* 0x000000726c48723c */ /* 0x040fe20000001848 */
[----:B------:R-:W3:Y:S07]  /*d6e0*/  LDSM.16.MT88.4 R112, [R230+0x6000] ;  /* 0x00600000e670783b */ /* 0x000eee0000004200 */
[C---:B---3--:R-:W-:Y:S04]  /*d6f0*/  HMMA.16816.F32 R76, R108.reuse, R116, R76 ;  /* 0x000000746c4c723c */ /* 0x048fe8000000184c */
[----:B-1----:R-:W-:Y:S04]  /*d700*/  FFMA.FTZ R102, R213, c[0x0][0x2d0], -R3 ;  /* 0x0000b400d5667a23 */ /* 0x002fe80000010803 */
[C---:B------:R-:W-:Y:S01]  /*d710*/  HMMA.16816.F32 R80, R108.reuse, R118, R80 ;  /* 0x000000766c50723c */ /* 0x040fe20000001850 */
[----:B------:R-:W1:Y:S01]  /*d720*/  LDSM.16.MT88.4 R116, [R224+0x800] ;  /* 0x00080000e074783b */ /* 0x000e620000004200 */
[----:B------:R3:W1:Y:S06]  /*d730*/  MUFU.EX2 R141, R102 ;  /* 0x00000066008d7308 */ /* 0x00066c0000000800 */
[C---:B------:R-:W-:Y:S08]  /*d740*/  HMMA.16816.F32 R84, R108.reuse, R120, R84 ;  /* 0x000000786c54723c */ /* 0x040ff00000001854 */
[C---:B------:R-:W-:Y:S01]  /*d750*/  HMMA.16816.F32 R88, R108.reuse, R122, R88 ;  /* 0x0000007a6c58723c */ /* 0x040fe20000001858 */
[----:B------:R-:W1:Y:S07]  /*d760*/  LDSM.16.MT88.4 R120, [R228+0x800] ;  /* 0x00080000e478783b */ /* 0x000e6e0000004200 */
[C---:B------:R-:W-:Y:S04]  /*d770*/  HMMA.16816.F32 R92, R108.reuse, R112, R92 ;  /* 0x000000706c5c723c */ /* 0x040fe8000000185c */
[--C-:B---3--:R-:W-:Y:S04]  /*d780*/  FFMA.FTZ R102, R214, c[0x0][0x2d0], -R103.reuse ;  /* 0x0000b400d6667a23 */ /* 0x108fe80000010867 */
[----:B------:R3:W-:Y:S04]  /*d790*/  MUFU.EX2 R140, R102 ;  /* 0x00000066008c7308 */ /* 0x0007e80000000800 */
[----:B---3--:R-:W-:Y:S06]  /*d7a0*/  FFMA.FTZ R102, R215, c[0x0][0x2d0], -R103 ;  /* 0x0000b400d7667a23 */ /* 0x008fec0000010867 */
[----:B------:R3:W1:Y:S02]  /*d7b0*/  MUFU.EX2 R151, R102 ;  /* 0x0000006600977308 */ /* 0x0006640000000800 */
[----:B---3--:R-:W-:Y:S02]  /*d7c0*/  FFMA.FTZ R102, R216, c[0x0][0x2d0], -R3 ;  /* 0x0000b400d8667a23 */ /* 0x008fe40000010803 */
[----:B----4-:R-:W-:Y:S06]  /*d7d0*/  FMUL.FTZ R99, R0, R99 ;  /* 0x0000006300637220 */ /* 0x010fec0000410000 */
[----:B------:R3:W-:Y:S01]  /*d7e0*/  MUFU.EX2 R144, R102 ;  /* 0x0000006600907308 */ /* 0x0007e20000000800 */
[----:B------:R-:W-:Y:S01]  /*d7f0*/  HMMA.16816.F32 R96, R108, R114, R96 ;  /* 0x000000726c60723c */ /* 0x000fe20000001860 */
[----:B------:R-:W4:Y:S06]  /*d800*/  LDSM.16.MT88.4 R112, [R230+0x800] ;  /* 0x00080000e670783b */ /* 0x000f2c0000004200 */
[----:B------:R-:W-:Y:S02]  /*d810*/  F2FP.PACK_AB R108, R142, R148 ;  /* 0x000000948e6c723e */ /* 0x000fe400000000ff */
[----:B-1----:R-:W-:Y:S03]  /*d820*/  F2FP.PACK_AB R109, R141, R143 ;  /* 0x0000008f8d6d723e */ /* 0x002fe600000000ff */
[----:B------:R-:W-:Y:S01]  /*d830*/  F2FP.PACK_AB R110, R151, R140 ;  /* 0x0000008c976e723e */ /* 0x000fe200000000ff */
[----:B--2---:R-:W-:Y:S04]  /*d840*/  FFMA.FTZ R2, R2, R106, R245 ;  /* 0x0000006a02027223 */ /* 0x004fe800000100f5 */
[----:B------:R-:W-:Y:S02]  /*d850*/  FADD.FTZ R2, R247, R2 ;  /* 0x00000002f7027221 */ /* 0x000fe40000010000 */
[----:B---3--:R-:W-:Y:S02]  /*d860*/  FFMA.FTZ R102, R217, c[0x0][0x2d0], -R3 ;  /* 0x0000b400d9667a23 */ /* 0x008fe40000010803 */
[----:B------:R-:W-:Y:S02]  /*d870*/  FADD.FTZ R2, R231, R2 ;  /* 0x00000002e7027221 */ /* 0x000fe40000010000 */
[----:B------:R1:W2:Y:S02]  /*d880*/  MUFU.EX2 R150, R102 ;  /* 0x0000006600967308 */ /* 0x0002a40000000800 */
[----:B------:R-:W-:Y:S02]  /*d890*/  FADD.FTZ R2, R251, R2 ;  /* 0x00000002fb027221 */ /* 0x000fe40000010000 */
[--C-:B-1----:R-:W-:Y:S01]  /*d8a0*/  FFMA.FTZ R102, R218, c[0x0][0x2d0], -R103.reuse ;  /* 0x0000b400da667a23 */ /* 0x102fe20000010867 */
[----:B--2---:R-:W-:Y:S05]  /*d8b0*/  F2FP.PACK_AB R111, R150, R144 ;  /* 0x00000090966f723e */ /* 0x004fea00000000ff */
[----:B------:R1:W-:Y:S02]  /*d8c0*/  MUFU.EX2 R149, R102 ;  /* 0x0000006600957308 */ /* 0x0003e40000000800 */
[C---:B------:R-:W-:Y:S08]  /*d8d0*/  HMMA.16816.F32 R4, R108.reuse, R116, R4 ;  /* 0x000000746c04723c */ /* 0x040ff00000001804 */
[C---:B------:R-:W-:Y:S01]  /*d8e0*/  HMMA.16816.F32 R8, R108.reuse, R118, R8 ;  /* 0x000000766c08723c */ /* 0x040fe20000001808 */
[----:B------:R-:W2:Y:S07]  /*d8f0*/  LDSM.16.MT88.4 R116, [R224+0x3800] ;  /* 0x00380000e074783b */ /* 0x000eae0000004200 */
[C---:B------:R-:W-:Y:S04]  /*d900*/  HMMA.16816.F32 R12, R108.reuse, R120, R12 ;  /* 0x000000786c0c723c */ /* 0x040fe8000000180c */
[----:B-1----:R-:W-:Y:S04]  /*d910*/  FFMA.FTZ R102, R219, c[0x0][0x2d0], -R103 ;  /* 0x0000b400db667a23 */ /* 0x002fe80000010867 */
[C---:B------:R-:W-:Y:S01]  /*d920*/  HMMA.16816.F32 R16, R108.reuse, R122, R16 ;  /* 0x0000007a6c10723c */ /* 0x040fe20000001810 */
[----:B------:R1:W3:Y:S01]  /*d930*/  MUFU.EX2 R135, R102 ;  /* 0x0000006600877308 */ /* 0x0002e20000000800 */
[----:B------:R-:W3:Y:S06]  /*d940*/  LDSM.16.MT88.4 R120, [R228+0x3800] ;  /* 0x00380000e478783b */ /* 0x000eec0000004200 */
[C---:B------:R-:W-:Y:S08]  /*d950*/  HMMA.16816.F32 R20, R108.reuse, R124, R20 ;  /* 0x0000007c6c14723c */ /* 0x040ff00000001814 */
[C---:B------:R-:W-:Y:S01]  /*d960*/  HMMA.16816.F32 R24, R108.reuse, R126, R24 ;  /* 0x0000007e6c18723c */ /* 0x040fe20000001818 */
[----:B------:R-:W3:Y:S07]  /*d970*/  LDSM.16.MT88.4 R124, [R227+0x3800] ;  /* 0x00380000e37c783b */ /* 0x000eee0000004200 */
[C---:B----4-:R-:W-:Y:S04]  /*d980*/  HMMA.16816.F32 R28, R108.reuse, R112, R28 ;  /* 0x000000706c1c723c */ /* 0x050fe8000000181c */
[--C-:B-1----:R-:W-:Y:S04]  /*d990*/  FFMA.FTZ R102, R220, c[0x0][0x2d0], -R3.reuse ;  /* 0x0000b400dc667a23 */ /* 0x102fe80000010803 */
[C---:B------:R-:W-:Y:S01]  /*d9a0*/  HMMA.16816.F32 R32, R108.reuse, R114, R32 ;  /* 0x000000726c20723c */ /* 0x040fe20000001820 */
[----:B------:R1:W-:Y:S01]  /*d9b0*/  MUFU.EX2 R221, R102 ;  /* 0x0000006600dd7308 */ /* 0x0003e20000000800 */
[----:B------:R-:W4:Y:S06]  /*d9c0*/  LDSM.16.MT88.4 R112, [R230+0x3800] ;  /* 0x00380000e670783b */ /* 0x000f2c0000004200 */
[C---:B--2---:R-:W-:Y:S08]  /*d9d0*/  HMMA.16816.F32 R36, R108.reuse, R116, R36 ;  /* 0x000000746c24723c */ /* 0x044ff00000001824 */
[C---:B------:R-:W-:Y:S01]  /*d9e0*/  HMMA.16816.F32 R40, R108.reuse, R118, R40 ;  /* 0x000000766c28723c */ /* 0x040fe20000001828 */
[----:B------:R-:W2:Y:S07]  /*d9f0*/  LDSM.16.MT88.4 R116, [R224+0x6800] ;  /* 0x00680000e074783b */ /* 0x000eae0000004200 */
[C---:B---3--:R-:W-:Y:S04]  /*da00*/  HMMA.16816.F32 R44, R108.reuse, R120, R44 ;  /* 0x000000786c2c723c */ /* 0x048fe8000000182c */
        /* <DEDUP_REMOVED lines=19> */
[----:B------:R-:W2:Y:S06]  /*db40*/  LDSM.16.MT88.4 R120, [R228+0x1000] ;  /* 0x00100000e478783b */ /* 0x000eac0000004200 */
[C---:B------:R-:W-:Y:S08]  /*db50*/  HMMA.16816.F32 R84, R108.reuse, R124, R84 ;  /* 0x0000007c6c54723c */ /* 0x040ff00000001854 */
[C---:B------:R-:W-:Y:S01]  /*db60*/  HMMA.16816.F32 R88, R108.reuse, R126, R88 ;  /* 0x0000007e6c58723c */ /* 0x040fe20000001858 */
[----:B------:R-:W2:Y:S07]  /*db70*/  LDSM.16.MT88.4 R124, [R227+0x1000] ;  /* 0x00100000e37c783b */ /* 0x000eae0000004200 */
[C---:B----4-:R-:W-:Y:S04]  /*db80*/  HMMA.16816.F32 R92, R108.reuse, R112, R92 ;  /* 0x000000706c5c723c */ /* 0x050fe8000000185c */
[--C-:B-1----:R-:W-:Y:S04]  /*db90*/  FFMA.FTZ R102, R147, c[0x0][0x2d0], -R3.reuse ;  /* 0x0000b40093667a23 */ /* 0x102fe80000010803 */
[----:B------:R-:W-:Y:S01]  /*dba0*/  HMMA.16816.F32 R96, R108, R114, R96 ;  /* 0x000000726c60723c */ /* 0x000fe20000001860 */
[----:B------:R1:W-:Y:S01]  /*dbb0*/  MUFU.EX2 R219, R102 ;  /* 0x0000006600db7308 */ /* 0x0003e20000000800 */
[----:B------:R-:W4:Y:S05]  /*dbc0*/  LDSM.16.MT88.4 R112, [R230+0x1000] ;  /* 0x00100000e670783b */ /* 0x000f2a0000004200 */
[----:B------:R-:W-:Y:S02]  /*dbd0*/  F2FP.PACK_AB R108, R135, R149 ;  /* 0x00000095876c723e */ /* 0x000fe400000000ff */
[----:B------:R-:W-:Y:S03]  /*dbe0*/  F2FP.PACK_AB R109, R220, R221 ;  /* 0x000000dddc6d723e */ /* 0x000fe600000000ff */
[----:B---3--:R-:W-:Y:S01]  /*dbf0*/  F2FP.PACK_AB R110, R133, R132 ;  /* 0x00000084856e723e */ /* 0x008fe200000000ff */
[----:B-1----:R-:W-:Y:S04]  /*dc00*/  FFMA.FTZ R102, R146, c[0x0][0x2d0], -R3 ;  /* 0x0000b40092667a23 */ /* 0x002fe80000010803 */
[----:B------:R1:W3:Y:S02]  /*dc10*/  MUFU.EX2 R218, R102 ;  /* 0x0000006600da7308 */ /* 0x0002e40000000800 */
[--C-:B-1----:R-:W-:Y:S01]  /*dc20*/  FFMA.FTZ R102, R134, c[0x0][0x2d0], -R103.reuse ;  /* 0x0000b40086667a23 */ /* 0x102fe20000010867 */
[----:B---3--:R-:W-:Y:S07]  /*dc30*/  F2FP.PACK_AB R111, R218, R219 ;  /* 0x000000dbda6f723e */ /* 0x008fee00000000ff */
[----:B------:R1:W-:Y:S01]  /*dc40*/  MUFU.EX2 R134, R102 ;  /* 0x0000006600867308 */ /* 0x0003e20000000800 */
[C---:B--2---:R-:W-:Y:S08]  /*dc50*/  HMMA.16816.F32 R4, R108.reuse, R116, R4 ;  /* 0x000000746c04723c */ /* 0x044ff00000001804 */
        /* <DEDUP_REMOVED lines=59> */
[--C-:B-1----:R-:W-:Y:S02]  /*e010*/  FFMA.FTZ R102, R128, c[0x0][0x2d0], -R103.reuse ;  /* 0x0000b40080667a23 */ /* 0x102fe40000010867 */
[----:B------:R-:W-:Y:S02]  /*e020*/  FFMA.FTZ R128, R164, c[0x0][0x2d0], -R103 ;  /* 0x0000b400a4807a23 */ /* 0x000fe40000010867 */
[C---:B------:R-:W-:Y:S01]  /*e030*/  HMMA.16816.F32 R16, R108.reuse, R122, R16 ;  /* 0x0000007a6c10723c */ /* 0x040fe20000001810 */
[----:B------:R1:W-:Y:S01]  /*e040*/  MUFU.EX2 R130, R102 ;  /* 0x0000006600827308 */ /* 0x0003e20000000800 */
[----:B------:R-:W3:Y:S02]  /*e050*/  LDSM.16.MT88.4 R120, [R228+0x4800] ;  /* 0x00480000e478783b */ /* 0x000ee40000004200 */
[--C-:B------:R-:W-:Y:S04]  /*e060*/  FFMA.FTZ R164, R159, c[0x0][0x2d0], -R3.reuse ;  /* 0x0000b4009fa47a23 */ /* 0x100fe80000010803 */
[C---:B------:R-:W-:Y:S03]  /*e070*/  HMMA.16816.F32 R20, R108.reuse, R124, R20 ;  /* 0x0000007c6c14723c */ /* 0x040fe60000001814 */
[----:B------:R-:W-:Y:S05]  /*e080*/  MUFU.EX2 R212, R128 ;  /* 0x0000008000d47308 */ /* 0x000fea0000000800 */
[C---:B------:R-:W-:Y:S01]  /*e090*/  HMMA.16816.F32 R24, R108.reuse, R126, R24 ;  /* 0x0000007e6c18723c */ /* 0x040fe20000001818 */
[----:B------:R-:W3:Y:S04]  /*e0a0*/  LDSM.16.MT88.4 R124, [R227+0x4800] ;  /* 0x00480000e37c783b */ /* 0x000ee80000004200 */
[----:B------:R-:W-:Y:S03]  /*e0b0*/  MUFU.EX2 R164, R164 ;  /* 0x000000a400a47308 */ /* 0x000fe60000000800 */
        /* <DEDUP_REMOVED lines=11> */
[----:B------:R1:W-:Y:S01]  /*e170*/  MUFU.EX2 R208, R102 ;  /* 0x0000006600d07308 */ /* 0x0003e20000000800 */
[----:B------:R-:W3:Y:S06]  /*e180*/  LDSM.16.MT88.4 R120, [R228+0x7800] ;  /* 0x00780000e478783b */ /* 0x000eec0000004200 */
[C---:B------:R-:W-:Y:S08]  /*e190*/  HMMA.16816.F32 R52, R108.reuse, R124, R52 ;  /* 0x0000007c6c34723c */ /* 0x040ff00000001834 */
[C---:B------:R-:W-:Y:S01]  /*e1a0*/  HMMA.16816.F32 R56, R108.reuse, R126, R56 ;  /* 0x0000007e6c38723c */ /* 0x040fe20000001838 */
[----:B------:R-:W3:Y:S07]  /*e1b0*/  LDSM.16.MT88.4 R124, [R227+0x7800] ;  /* 0x00780000e37c783b */ /* 0x000eee0000004200 */
[C---:B----4-:R-:W-:Y:S04]  /*e1c0*/  HMMA.16816.F32 R60, R108.reuse, R112, R60 ;  /* 0x000000706c3c723c */ /* 0x050fe8000000183c */
[--C-:B-1----:R-:W-:Y:S02]  /*e1d0*/  FFMA.FTZ R102, R211, c[0x0][0x2d0], -R103.reuse ;  /* 0x0000b400d3667a23 */ /* 0x102fe40000010867 */
[--C-:B------:R-:W-:Y:S02]  /*e1e0*/  FFMA.FTZ R211, R157, c[0x0][0x2d0], -R103.reuse ;  /* 0x0000b4009dd37a23 */ /* 0x100fe40000010867 */
[C---:B------:R-:W-:Y:S01]  /*e1f0*/  HMMA.16816.F32 R64, R108.reuse, R114, R64 ;  /* 0x000000726c40723c */ /* 0x040fe20000001840 */
[----:B------:R1:W-:Y:S01]  /*e200*/  MUFU.EX2 R223, R102 ;  /* 0x0000006600df7308 */ /* 0x0003e20000000800 */
[----:B------:R4:W5:Y:S04]  /*e210*/  LDL.LU R157, [R1+0xc4] ;  /* 0x0000c400019d7983 */ /* 0x0009680000300800 */
[----:B------:R-:W4:Y:S02]  /*e220*/  LDSM.16.MT88.4 R112, [R230+0x7800] ;  /* 0x00780000e670783b */ /* 0x000f240000004200 */
[C---:B--2---:R-:W-:Y:S03]  /*e230*/  HMMA.16816.F32 R68, R108.reuse, R116, R68 ;  /* 0x000000746c44723c */ /* 0x044fe60000001844 */
[----:B------:R-:W-:Y:S05]  /*e240*/  MUFU.EX2 R211, R211 ;  /* 0x000000d300d37308 */ /* 0x000fea0000000800 */
[C---:B------:R-:W-:Y:S01]  /*e250*/  HMMA.16816.F32 R72, R108.reuse, R118, R72 ;  /* 0x000000766c48723c */ /* 0x040fe20000001848 */
[----:B------:R-:W2:Y:S07]  /*e260*/  LDSM.16.MT88.4 R116, [R224+0x2000] ;  /* 0x00200000e074783b */ /* 0x000eae0000004200 */
[C---:B---3--:R-:W-:Y:S04]  /*e270*/  HMMA.16816.F32 R76, R108.reuse, R120, R76 ;  /* 0x000000786c4c723c */ /* 0x048fe8000000184c */
[--C-:B-1----:R-:W-:Y:S02]  /*e280*/  FFMA.FTZ R102, R210, c[0x0][0x2d0], -R103.reuse ;  /* 0x0000b400d2667a23 */ /* 0x102fe40000010867 */
[----:B------:R-:W-:Y:S02]  /*e290*/  FFMA.FTZ R210, R158, c[0x0][0x2d0], -R103 ;  /* 0x0000b4009ed27a23 */ /* 0x000fe40000010867 */
[C---:B------:R-:W-:Y:S01]  /*e2a0*/  HMMA.16816.F32 R80, R108.reuse, R122, R80 ;  /* 0x0000007a6c50723c */ /* 0x040fe20000001850 */
[----:B------:R1:W3:Y:S01]  /*e2b0*/  MUFU.EX2 R222, R102 ;  /* 0x0000006600de7308 */ /* 0x0002e20000000800 */
[----:B------:R1:W5:Y:S04]  /*e2c0*/  LDL.LU R158, [R1+0xc0] ;  /* 0x0000c000019e7983 */ /* 0x0003680000300800 */
[----:B------:R2:W5:Y:S02]  /*e2d0*/  LDL.LU R159, [R1+0xbc] ;  /* 0x0000bc00019f7983 */ /* 0x0005640000300800 */
[C---:B------:R-:W-:Y:S02]  /*e2e0*/  HMMA.16816.F32 R84, R108.reuse, R124, R84 ;  /* 0x0000007c6c54723c */ /* 0x040fe40000001854 */
[----:B------:R-:W2:Y:S01]  /*e2f0*/  LDSM.16.MT88.4 R120, [R228+0x2000] ;  /* 0x00200000e478783b */ /* 0x000ea20000004200 */
[----:B------:R-:W-:Y:S05]  /*e300*/  MUFU.EX2 R210, R210 ;  /* 0x000000d200d27308 */ /* 0x000fea0000000800 */
[C---:B------:R-:W-:Y:S02]  /*e310*/  HMMA.16816.F32 R88, R108.reuse, R126, R88 ;  /* 0x0000007e6c58723c */ /* 0x040fe40000001858 */
[----:B------:R-:W2:Y:S06]  /*e320*/  LDSM.16.MT88.4 R124, [R227+0x2000] ;  /* 0x00200000e37c783b */ /* 0x000eac0000004200 */
[C---:B----4-:R-:W-:Y:S04]  /*e330*/  HMMA.16816.F32 R92, R108.reuse, R112, R92 ;  /* 0x000000706c5c723c */ /* 0x050fe8000000185c */
[--C-:B-1----:R-:W-:Y:S01]  /*e340*/  FFMA.FTZ R102, R167, c[0x0][0x2d0], -R3.reuse ;  /* 0x0000b400a7667a23 */ /* 0x102fe20000010803 */
[----:B---3--:R-:W-:Y:S03]  /*e350*/  F2FP.PACK_AB R106, R222, R223 ;  /* 0x000000dfde6a723e */ /* 0x008fe600000000ff */
[----:B------:R-:W-:Y:S01]  /*e360*/  HMMA.16816.F32 R96, R108, R114, R96 ;  /* 0x000000726c60723c */ /* 0x000fe20000001860 */
[----:B------:R1:W-:Y:S01]  /*e370*/  MUFU.EX2 R167, R102 ;  /* 0x0000006600a77308 */ /* 0x0003e20000000800 */
[----:B------:R-:W3:Y:S08]  /*e380*/  LDSM.16.MT88.4 R108, [R230+0x2000] ;  /* 0x00200000e66c783b */ /* 0x000ef00000004200 */
[----:B------:R-:W2:Y:S02]  /*e390*/  LDSM.16.MT88.4 R112, [R224+0x5000] ;  /* 0x00500000e070783b */ /* 0x000ea40000004200 */
[----:B-1----:R-:W-:Y:S04]  /*e3a0*/  FFMA.FTZ R102, R166, c[0x0][0x2d0], -R3 ;  /* 0x0000b400a6667a23 */ /* 0x002fe80000010803 */
[----:B------:R1:W1:Y:S02]  /*e3b0*/  MUFU.EX2 R166, R102 ;  /* 0x0000006600a67308 */ /* 0x0002640000000800 */
[----:B-1----:R-:W-:Y:S01]  /*e3c0*/  FFMA.FTZ R102, R165, c[0x0][0x2d0], -R103 ;  /* 0x0000b400a5667a23 */ /* 0x002fe20000010867 */
[----:B------:R-:W-:Y:S01]  /*e3d0*/  F2FP.PACK_AB R107, R166, R167 ;  /* 0x000000a7a66b723e */ /* 0x000fe200000000ff */
[--C-:B------:R-:W-:Y:S02]  /*e3e0*/  FFMA.FTZ R165, R244, c[0x0][0x2d0], -R3.reuse ;  /* 0x0000b400f4a57a23 */ /* 0x100fe40000010803 */
[----:B------:R1:W5:Y:S01]  /*e3f0*/  LDL.LU R244, [R1+0xb8] ;  /* 0x0000b80001f47983 */ /* 0x0003620000300800 */
[--C-:B------:R-:W-:Y:S01]  /*e400*/  FFMA.FTZ R103, R105, c[0x0][0x2d0], -R3.reuse ;  /* 0x0000b40069677a23 */ /* 0x100fe20000010803 */
[----:B------:R-:W-:Y:S01]  /*e410*/  F2FP.PACK_AB R105, R208, R209 ;  /* 0x000000d1d069723e */ /* 0x000fe200000000ff */
[----:B------:R-:W-:Y:S01]  /*e420*/  FFMA.FTZ R3, R104, c[0x0][0x2d0], -R3 ;  /* 0x0000b40068037a23 */ /* 0x000fe20000010803 */
[----:B------:R1:W5:Y:S01]  /*e430*/  LDL.LU R245, [R1+0xb4] ;  /* 0x0000b40001f57983 */ /* 0x0003620000300800 */
[----:B------:R-:W-:Y:S01]  /*e440*/  F2FP.PACK_AB R104, R130, R136 ;  /* 0x000000888268723e */ /* 0x000fe200000000ff */
[----:B------:R-:W1:Y:S02]  /*e450*/  MUFU.EX2 R215, R102 ;  /* 0x0000006600d77308 */ /* 0x000e640000000800 */
[----:B------:R-:W4:Y:S04]  /*e460*/  LDL.LU R129, [R1+0x1c] ;  /* 0x00001c0001817983 */ /* 0x000f280000300800 */
[C---:B--2---:R-:W-:Y:S04]  /*e470*/  HMMA.16816.F32 R4, R104.reuse, R116, R4 ;  /* 0x000000746804723c */ /* 0x044fe80000001804 */
[----:B------:R2:W-:Y:S04]  /*e480*/  MUFU.EX2 R102, R3 ;  /* 0x0000000300667308 */ /* 0x0005e80000000800 */
[C---:B------:R-:W-:Y:S01]  /*e490*/  HMMA.16816.F32 R8, R104.reuse, R118, R8 ;  /* 0x000000766808723c */ /* 0x040fe20000001808 */
[----:B------:R-:W1:Y:S05]  /*e4a0*/  LDSM.16.MT88.4 R116, [R228+0x5000] ;  /* 0x00500000e474783b */ /* 0x000e6a0000004200 */
[----:B------:R-:W1:Y:S02]  /*e4b0*/  MUFU.EX2 R165, R165 ;  /* 0x000000a500a57308 */ /* 0x000e640000000800 */
[C---:B------:R-:W-:Y:S08]  /*e4c0*/  HMMA.16816.F32 R12, R104.reuse, R120, R12 ;  /* 0x00000078680c723c */ /* 0x040ff0000000180c */
[C---:B------:R-:W-:Y:S01]  /*e4d0*/  HMMA.16816.F32 R16, R104.reuse, R122, R16 ;  /* 0x0000007a6810723c */ /* 0x040fe20000001810 */
[----:B------:R-:W1:Y:S01]  /*e4e0*/  LDSM.16.MT88.4 R120, [R227+0x5000] ;  /* 0x00500000e378783b */ /* 0x000e620000004200 */
[----:B------:R-:W1:Y:S02]  /*e4f0*/  MUFU.EX2 R103, R103 ;  /* 0x0000006700677308 */ /* 0x000e640000000800 */
[----:B--2---:R-:W-:Y:S04]  /*e500*/  MOV R3, R130 ;  /* 0x0000008200037202 */ /* 0x004fe80000000f00 */
[C---:B------:R-:W-:Y:S08]  /*e510*/  HMMA.16816.F32 R20, R104.reuse, R124, R20 ;  /* 0x0000007c6814723c */ /* 0x040ff00000001814 */
[C---:B------:R-:W-:Y:S01]  /*e520*/  HMMA.16816.F32 R24, R104.reuse, R126, R24 ;  /* 0x0000007e6818723c */ /* 0x040fe20000001818 */
[----:B------:R-:W2:Y:S07]  /*e530*/  LDSM.16.MT88.4 R124, [R230+0x5000] ;  /* 0x00500000e67c783b */ /* 0x000eae0000004200 */
[C---:B---3--:R-:W-:Y:S08]  /*e540*/  HMMA.16816.F32 R28, R104.reuse, R108, R28 ;  /* 0x0000006c681c723c */ /* 0x048ff0000000181c */
        /* <DEDUP_REMOVED lines=8> */
[C---:B------:R-:W-:Y:S08]  /*e5d0*/  HMMA.16816.F32 R52, R104.reuse, R120, R52 ;  /* 0x000000786834723c */ /* 0x040ff00000001834 */
[C---:B------:R-:W-:Y:S01]  /*e5e0*/  HMMA.16816.F32 R56, R104.reuse, R122, R56 ;  /* 0x0000007a6838723c */ /* 0x040fe20000001838 */
[----:B------:R-:W1:Y:S07]  /*e5f0*/  LDSM.16.MT88.4 R120, [R230+0x8000] ;  /* 0x00800000e678783b */ /* 0x000e6e0000004200 */
[C---:B--2---:R-:W-:Y:S08]  /*e600*/  HMMA.16816.F32 R60, R104.reuse, R124, R60 ;  /* 0x0000007c683c723c */ /* 0x044ff0000000183c */
[C---:B------:R-:W-:Y:S01]  /*e610*/  HMMA.16816.F32 R64, R104.reuse, R126, R64 ;  /* 0x0000007e6840723c */ /* 0x040fe20000001840 */
[----:B------:R-:W-:Y:S07]  /*e620*/  LDSM.16.MT88.4 R124, [R228+0x2800] ;  /* 0x00280000e47c783b */ /* 0x000fee0000004200 */
[C---:B---3--:R-:W-:Y:S08]  /*e630*/  HMMA.16816.F32 R68, R104.reuse, R108, R68 ;  /* 0x0000006c6844723c */ /* 0x048ff00000001844 */
[C---:B------:R-:W-:Y:S08]  /*e640*/  HMMA.16816.F32 R72, R104.reuse, R110, R72 ;  /* 0x0000006e6848723c */ /* 0x040ff00000001848 */
[C---:B------:R-:W-:Y:S08]  /*e650*/  HMMA.16816.F32 R76, R104.reuse, R112, R76 ;  /* 0x00000070684c723c */ /* 0x040ff0000000184c */
[C---:B------:R-:W-:Y:S01]  /*e660*/  HMMA.16816.F32 R80, R104.reuse, R114, R80 ;  /* 0x000000726850723c */ /* 0x040fe20000001850 */
[----:B------:R-:W2:Y:S07]  /*e670*/  LDSM.16.MT88.4 R112, [R224+0x2800] ;  /* 0x00280000e070783b */ /* 0x000eae0000004200 */
[C---:B-1----:R-:W-:Y:S08]  /*e680*/  HMMA.16816.F32 R84, R104.reuse, R116, R84 ;  /* 0x000000746854723c */ /* 0x042ff00000001854 */
[C---:B------:R-:W-:Y:S08]  /*e690*/  HMMA.16816.F32 R88, R104.reuse, R118, R88 ;  /* 0x000000766858723c */ /* 0x040ff00000001858 */
[C---:B------:R-:W-:Y:S07]  /*e6a0*/  HMMA.16816.F32 R92, R104.reuse, R120, R92 ;  /* 0x00000078685c723c */ /* 0x040fee000000185c */
[----:B------:R-:W-:Y:S01]  /*e6b0*/  MOV R120, R139 ;  /* 0x0000008b00787202 */ /* 0x000fe20000000f00 */
[----:B------:R-:W-:Y:S04]  /*e6c0*/  HMMA.16816.F32 R96, R104, R122, R96 ;  /* 0x0000007a6860723c */ /* 0x000fe80000001860 */
[----:B------:R-:W-:Y:S03]  /*e6d0*/  MOV R121, R138 ;  /* 0x0000008a00797202 */ /* 0x000fe60000000f00 */
[----:B------:R-:W-:Y:S02]  /*e6e0*/  F2FP.PACK_AB R104, R212, R215 ;  /* 0x000000d7d468723e */ /* 0x000fe400000000ff */
[----:B------:R-:W-:Y:S03]  /*e6f0*/  F2FP.PACK_AB R105, R165, R164 ;  /* 0x000000a4a569723e */ /* 0x000fe600000000ff */
[----:B------:R-:W-:Y:S02]  /*e700*/  F2FP.PACK_AB R106, R210, R211 ;  /* 0x000000d3d26a723e */ /* 0x000fe400000000ff */
[----:B------:R-:W-:Y:S02]  /*e710*/  F2FP.PACK_AB R107, R102, R103 ;  /* 0x00000067666b723e */ /* 0x000fe400000000ff */
[----:B------:R-:W-:Y:S02]  /*e720*/  MOV R122, R137 ;  /* 0x00000089007a7202 */ /* 0x000fe40000000f00 */
[----:B------:R-:W-:Y:S02]  /*e730*/  MOV R123, R136 ;  /* 0x00000088007b7202 */ /* 0x000fe40000000f00 */
[----:B------:R-:W-:Y:S01]  /*e740*/  LDSM.16.MT88.4 R136, [R230+0x2800] ;  /* 0x00280000e688783b */ /* 0x000fe20000004200 */
[C---:B--2---:R-:W-:Y:S07]  /*e750*/  HMMA.16816.F32 R108, R104.reuse, R112, R4 ;  /* 0x00000070686c723c */ /* 0x044fee0000001804 */
[----:B------:R-:W-:Y:S01]  /*e760*/  LDSM.16.MT88.4 R4, [R227+0x5800] ;  /* 0x00580000e304783b */ /* 0x000fe20000004200 */
[C---:B------:R-:W-:Y:S07]  /*e770*/  HMMA.16816.F32 R112, R104.reuse, R114, R8 ;  /* 0x000000726870723c */ /* 0x040fee0000001808 */
[----:B------:R-:W-:Y:S01]  /*e780*/  MOV R11, R144 ;  /* 0x00000090000b7202 */ /* 0x000fe20000000f00 */
[C---:B------:R-:W-:Y:S01]  /*e790*/  HMMA.16816.F32 R116, R104.reuse, R124, R12 ;  /* 0x0000007c6874723c */ /* 0x040fe2000000180c */
[----:B------:R-:W-:Y:S06]  /*e7a0*/  LDSM.16.MT88.4 R144, [R224+0x5800] ;  /* 0x00580000e090783b */ /* 0x000fec0000004200 */
[----:B------:R-:W-:Y:S02]  /*e7b0*/  MOV R12, R122 ;  /* 0x0000007a000c7202 */ /* 0x000fe40000000f00 */
[----:B------:R-:W-:Y:S03]  /*e7c0*/  MOV R13, R123 ;  /* 0x0000007b000d7202 */ /* 0x000fe60000000f00 */
[----:B------:R-:W-:Y:S02]  /*e7d0*/  MOV R14, R120 ;  /* 0x00000078000e7202 */ /* 0x000fe40000000f00 */
[----:B------:R-:W-:Y:S02]  /*e7e0*/  MOV R15, R121 ;  /* 0x00000079000f7202 */ /* 0x000fe40000000f00 */
[C---:B------:R-:W-:Y:S03]  /*e7f0*/  HMMA.16816.F32 R120, R104.reuse, R126, R16 ;  /* 0x0000007e6878723c */ /* 0x040fe60000001810 */
[----:B------:R-:W-:Y:S02]  /*e800*/  MOV R125, R11 ;  /* 0x0000000b007d7202 */ /* 0x000fe40000000f00 */
[----:B------:R-:W-:Y:S02]  /*e810*/  LDSM.16.MT88.4 R8, [R230+0x5800] ;  /* 0x00580000e608783b */ /* 0x000fe40000004200 */
[----:B------:R-:W-:Y:S01]  /*e820*/  MOV R19, R125 ;  /* 0x0000007d00137202 */ /* 0x000fe20000000f00 */
[----:B----4-:R-:W-:Y:S05]  /*e830*/  FFMA.FTZ R0, R0, R129, R246 ;  /* 0x0000008100007223 */ /* 0x010fea00000100f6 */
[----:B------:R1:W5:Y:S01]  /*e840*/  LDL.LU R246, [R1+0xb0] ;  /* 0x0000b00001f67983 */ /* 0x0003620000300800 */
[----:B------:R-:W-:Y:S03]  /*e850*/  FADD.FTZ R0, R248, R0 ;  /* 0x00000000f8007221 */ /* 0x000fe60000010000 */
[----:B------:R1:W5:Y:S01]  /*e860*/  LDL.LU R247, [R1+0xac] ;  /* 0x0000ac0001f77983 */ /* 0x0003620000300800 */
[----:B------:R-:W-:Y:S03]  /*e870*/  FADD.FTZ R0, R252, R0 ;  /* 0x00000000fc007221 */ /* 0x000fe60000010000 */
[----:B------:R1:W5:Y:S01]  /*e880*/  LDL.LU R248, [R1+0xa8] ;  /* 0x0000a80001f87983 */ /* 0x0003620000300800 */
[----:B------:R-:W-:Y:S03]  /*e890*/  FADD.FTZ R0, R250, R0 ;  /* 0x00000000fa007221 */ /* 0x000fe60000010000 */
[----:B------:R1:W5:Y:S04]  /*e8a0*/  LDL.LU R231, [R1+0xa4] ;  /* 0x0000a40001e77983 */ /* 0x0003680000300800 */
[----:B------:R1:W5:Y:S04]  /*e8b0*/  LDL.LU R252, [R1+0xa0] ;  /* 0x0000a00001fc7983 */ /* 0x0003680000300800 */
[----:B------:R1:W5:Y:S04]  /*e8c0*/  LDL.LU R251, [R1+0x9c] ;  /* 0x00009c0001fb7983 */ /* 0x0003680000300800 */
[----:B------:R1:W5:Y:S04]  /*e8d0*/  LDL.LU R250, [R1+0x98] ;  /* 0x0000980001fa7983 */ /* 0x0003680000300800 */
[----:B------:R-:W2:Y:S02]  /*e8e0*/  LDSM.16.MT88.4 R128, [R227+0x2800] ;  /* 0x00280000e380783b */ /* 0x000ea40000004200 */
[C---:B--2---:R-:W-:Y:S07]  /*e8f0*/  HMMA.16816.F32 R124, R104.reuse, R128, R20 ;  /* 0x00000080687c723c */ /* 0x044fee0000001814 */
[----:B------:R-:W-:Y:S01]  /*e900*/  MOV R22, R12 ;  /* 0x0000000c00167202 */ /* 0x000fe20000000f00 */
[C---:B------:R-:W-:Y:S04]  /*e910*/  HMMA.16816.F32 R128, R104.reuse, R130, R24 ;  /* 0x000000826880723c */ /* 0x040fe80000001818 */
[----:B------:R-:W-:Y:S02]  /*e920*/  MOV R23, R13 ;  /* 0x0000000d00177202 */ /* 0x000fe40000000f00 */
[----:B------:R-:W-:Y:S02]  /*e930*/  MOV R21, R14 ;  /* 0x0000000e00157202 */ /* 0x000fe40000000f00 */
[----:B------:R-:W-:Y:S04]  /*e940*/  MOV R24, R135 ;  /* 0x0000008700187202 */ /* 0x000fe80000000f00 */
[----:B------:R-:W-:Y:S02]  /*e950*/  MOV R27, R134 ;  /* 0x00000086001b7202 */ /* 0x000fe40000000f00 */
[----:B------:R-:W-:Y:S02]  /*e960*/  MOV R26, R133 ;  /* 0x00000085001a7202 */ /* 0x000fe40000000f00 */
[----:B------:R-:W-:Y:S02]  /*e970*/  MOV R25, R132 ;  /* 0x0000008400197202 */ /* 0x000fe40000000f00 */
[C---:B------:R-:W-:Y:S03]  /*e980*/  HMMA.16816.F32 R132, R104.reuse, R136, R28 ;  /* 0x000000886884723c */ /* 0x040fe6000000181c */
[----:B------:R-:W-:Y:S02]  /*e990*/  MOV R20, R15 ;  /* 0x0000000f00147202 */ /* 0x000fe40000000f00 */
[----:B------:R-:W2:Y:S02]  /*e9a0*/  LDSM.16.MT88.4 R12, [R224+0x8800] ;  /* 0x00880000e00c783b */ /* 0x000ea40000004200 */
[----:B------:R-:W-:Y:S01]  /*e9b0*/  MOV R28, R19 ;  /* 0x00000013001c7202 */ /* 0x000fe20000000f00 */
[C---:B------:R-:W-:Y:S04]  /*e9c0*/  HMMA.16816.F32 R136, R104.reuse, R138, R32 ;  /* 0x0000008a6888723c */ /* 0x040fe80000001820 */
[----:B------:R-:W-:Y:S01]  /*e9d0*/  MOV R29, R151 ;  /* 0x00000097001d7202 */ /* 0x000fe20000000f00 */
[----:B------:R-:W3:Y:S01]  /*e9e0*/  LDSM.16.MT88.4 R16, [R228+0x8800] ;  /* 0x00880000e410783b */ /* 0x000ee20000004200 */
[----:B------:R-:W-:Y:S02]  /*e9f0*/  MOV R30, R150 ;  /* 0x00000096001e7202 */ /* 0x000fe40000000f00 */
[----:B------:R-:W-:Y:S04]  /*ea00*/  MOV R32, R143 ;  /* 0x0000008f00207202 */ /* 0x000fe80000000f00 */
[----:B------:R-:W-:Y:S01]  /*ea10*/  MOV R33, R142 ;  /* 0x0000008e00217202 */ /* 0x000fe20000000f00 */
[----:B------:R-:W-:Y:S01]  /*ea20*/  FADD.FTZ R0, R32, R0 ;  /* 0x0000000020007221 */ /* 0x000fe20000010000 */
[----:B------:R-:W-:Y:S02]  /*ea30*/  MOV R34, R141 ;  /* 0x0000008d00227202 */ /* 0x000fe40000000f00 */
[----:B------:R-:W-:Y:S02]  /*ea40*/  MOV R35, R140 ;  /* 0x0000008c00237202 */ /* 0x000fe40000000f00 */
[C---:B------:R-:W-:Y:S03]  /*ea50*/  HMMA.16816.F32 R140, R104.reuse, R144, R36 ;  /* 0x00000090688c723c */ /* 0x040fe60000001824 */
[----:B------:R-:W-:Y:S01]  /*ea60*/  MOV R31, R149 ;  /* 0x00000095001f7202 */ /* 0x000fe20000000f00 */
[----:B------:R-:W-:Y:S03]  /*ea70*/  FADD.FTZ R0, R34, R0 ;  /* 0x0000000022007221 */ /* 0x000fe60000010000 */
        /* <DEDUP_REMOVED lines=13> */
[C---:B------:R-:W-:Y:S01]  /*eb50*/  HMMA.16816.F32 R56, R104.reuse, R6, R56 ;  /* 0x000000066838723c */ /* 0x040fe20000001838 */
[----:B------:R-:W4:Y:S03]  /*eb60*/  LDSM.16.MT88.4 R4, [R227+0x8800] ;  /* 0x00880000e304783b */ /* 0x000f260000004200 */
[----:B------:R-:W-:Y:S02]  /*eb70*/  FADD.FTZ R0, R219, R0 ;  /* 0x00000000db007221 */ /* 0x000fe40000010000 */
[----:B------:R-:W-:Y:S02]  /*eb80*/  FADD.FTZ R2, R31, R2 ;  /* 0x000000021f027221 */ /* 0x000fe40000010000 */
[C---:B------:R-:W-:Y:S04]  /*eb90*/  HMMA.16816.F32 R60, R104.reuse, R8, R60 ;  /* 0x00000008683c723c */ /* 0x040fe8000000183c */
[----:B------:R-:W-:Y:S02]  /*eba0*/  FADD.FTZ R2, R24, R2 ;  /* 0x0000000218027221 */ /* 0x000fe40000010000 */
[----:B------:R-:W-:Y:S02]  /*ebb0*/  FADD.FTZ R0, R218, R0 ;  /* 0x00000000da007221 */ /* 0x000fe40000010000 */
[C---:B------:R-:W-:Y:S01]  /*ebc0*/  HMMA.16816.F32 R64, R104.reuse, R10, R64 ;  /* 0x0000000a6840723c */ /* 0x040fe20000001840 */
[----:B------:R-:W1:Y:S03]  /*ebd0*/  LDSM.16.MT88.4 R8, [R230+0x8800] ;  /* 0x00880000e608783b */ /* 0x000e660000004200 */
        /* <DEDUP_REMOVED lines=8> */
[C---:B---3--:R-:W-:Y:S04]  /*ec60*/  HMMA.16816.F32 R76, R104.reuse, R16, R76 ;  /* 0x00000010684c723c */ /* 0x048fe8000000184c */
[----:B------:R-:W-:Y:S02]  /*ec70*/  FADD.FTZ R2, R20, R2 ;  /* 0x0000000214027221 */ /* 0x000fe40000010000 */
[----:B------:R-:W-:Y:S02]  /*ec80*/  FADD.FTZ R0, R213, R0 ;  /* 0x00000000d5007221 */ /* 0x000fe40000010000 */
[C---:B------:R-:W-:Y:S04]  /*ec90*/  HMMA.16816.F32 R80, R104.reuse, R18, R80 ;  /* 0x000000126850723c */ /* 0x040fe80000001850 */
[----:B------:R-:W-:Y:S02]  /*eca0*/  FADD.FTZ R2, R21, R2 ;  /* 0x0000000215027221 */ /* 0x000fe40000010000 */
[----:B------:R-:W-:Y:S02]  /*ecb0*/  FADD.FTZ R0, R209, R0 ;  /* 0x00000000d1007221 */ /* 0x000fe40000010000 */
[C---:B----4-:R-:W-:Y:S04]  /*ecc0*/  HMMA.16816.F32 R84, R104.reuse, R4, R84 ;  /* 0x000000046854723c */ /* 0x050fe80000001854 */
[----:B------:R-:W-:Y:S02]  /*ecd0*/  FADD.FTZ R2, R22, R2 ;  /* 0x0000000216027221 */ /* 0x000fe40000010000 */
[----:B------:R-:W-:Y:S02]  /*ece0*/  FADD.FTZ R0, R208, R0 ;  /* 0x00000000d0007221 */ /* 0x000fe40000010000 */
[----:B------:R-:W-:Y:S01]  /*ecf0*/  FADD.FTZ R2, R23, R2 ;  /* 0x0000000217027221 */ /* 0x000fe20000010000 */
[C---:B------:R-:W-:Y:S03]  /*ed00*/  HMMA.16816.F32 R88, R104.reuse, R6, R88 ;  /* 0x000000066858723c */ /* 0x040fe60000001858 */
[----:B------:R-:W-:Y:S02]  /*ed10*/  FADD.FTZ R2, R3, R2 ;  /* 0x0000000203027221 */ /* 0x000fe40000010000 */
[----:B------:R-:W-:Y:S02]  /*ed20*/  FADD.FTZ R0, R167, R0 ;  /* 0x00000000a7007221 */ /* 0x000fe40000010000 */
[----:B------:R-:W-:Y:S01]  /*ed30*/  FADD.FTZ R2, R223, R2 ;  /* 0x00000002df027221 */ /* 0x000fe20000010000 */
[C---:B-1----:R-:W-:Y:S04]  /*ed40*/  HMMA.16816.F32 R92, R104.reuse, R8, R92 ;  /* 0x00000008685c723c */ /* 0x042fe8000000185c */
[----:B------:R-:W-:Y:S02]  /*ed50*/  FADD.FTZ R2, R222, R2 ;  /* 0x00000002de027221 */ /* 0x000fe40000010000 */
[----:B------:R-:W-:Y:S02]  /*ed60*/  FADD.FTZ R3, R166, R0 ;  /* 0x00000000a6037221 */ /* 0x000fe40000010000 */
[----:B------:R-:W-:Y:S01]  /*ed70*/  FADD.FTZ R0, R215, R2 ;  /* 0x00000002d7007221 */ /* 0x000fe20000010000 */
[----:B------:R-:W-:Y:S03]  /*ed80*/  HMMA.16816.F32 R96, R104, R10, R96 ;  /* 0x0000000a6860723c */ /* 0x000fe60000001860 */
[----:B------:R-:W-:Y:S02]  /*ed90*/  FADD.FTZ R3, R164, R3 ;  /* 0x00000003a4037221 */ /* 0x000fe40000010000 */
[----:B------:R-:W-:Y:S02]  /*eda0*/  FADD.FTZ R0, R212, R0 ;  /* 0x00000000d4007221 */ /* 0x000fe40000010000 */
[----:B------:R-:W-:Y:S02]  /*edb0*/  FADD.FTZ R3, R165, R3 ;  /* 0x00000003a5037221 */ /* 0x000fe40000010000 */
[----:B------:R-:W-:Y:S03]  /*edc0*/  FADD.FTZ R2, R211, R0 ;  /* 0x00000000d3027221 */ /* 0x000fe60000010000 */
[----:B------:R-:W-:Y:S01]  /*edd0*/  FADD.FTZ R0, R103, R3 ;  /* 0x0000000367007221 */ /* 0x000fe20000010000 */
[----:B------:R-:W-:Y:S01]  /*ede0*/  MOV R103, R100 ;  /* 0x0000006400677202 */ /* 0x000fe20000000f00 */
[----:B------:R-:W-:Y:S02]  /*edf0*/  FADD.FTZ R2, R210, R2 ;  /* 0x00000002d2027221 */ /* 0x000fe40000010000 */
[----:B------:R-:W-:Y:S01]  /*ee00*/  FADD.FTZ R0, R102, R0 ;  /* 0x0000000066007221 */ /* 0x000fe20000010000 */
[----:B------:R-:W-:Y:S02]  /*ee10*/  MOV R102, R101 ;  /* 0x0000006500667202 */ /* 0x000fe40000000f00 */
[----:B------:R1:W-:Y:S04]  /*ee20*/  STL [R1+0x18], R2 ;  /* 0x0000180201007387 */ /* 0x0003e80000100800 */
[----:B------:R1:W-:Y:S01]  /*ee30*/  STL [R1+0x1c], R0 ;  /* 0x00001c0001007387 */ /* 0x0003e20000100800 */
[----:B------:R-:W-:-:S05]  /*ee40*/  @P0 BRA `(.L_x_448) ;  /* 0xffffbea000000947 */ /* 0x000fca000383ffff */
.L_x_447:
[----:B------:R-:W-:Y:S02]  /*ee50*/  MOV R7, 0x1f ;  /* 0x0000001f00077802 */ /* 0x000fe40000000f00 */
[----:B------:R-:W-:Y:S01]  /*ee60*/  MOV R6, 0xffffffff ;  /* 0xffffffff00067802 */ /* 0x000fe20000000f00 */
[----:B------:R-:W-:Y:S05]  /*ee70*/  BRA.DIV ~URZ, `(.L_x_449) ;  /* 0x000028227f007947 */ /* 0x000fea000b800000 */
[----:B-1----:R-:W2:Y:S04]  /*ee80*/  LDL R0, [R1+0x18] ;  /* 0x0000180001007983 */ /* 0x002ea80000100800 */
[----:B--2---:R1:W2:Y:S02]  /*ee90*/  SHFL.BFLY PT, R4, R0, 0x2, 0x1f ;  /* 0x0c401f0000047f89 */ /* 0x0042a400000e0000 */
.L_x_481:
[----:B-1----:R-:W3:Y:S02]  /*eea0*/  LDL.LU R0, [R1+0x18] ;  /* 0x0000180001007983 */ /* 0x002ee40000300800 */
[----:B--23--:R-:W-:Y:S01]  /*eeb0*/  FADD.FTZ R4, R4, R0 ;  /* 0x0000000004047221 */ /* 0x00cfe20000010000 */
[----:B------:R-:W-:Y:S05]  /*eec0*/  BRA.DIV ~URZ, `(.L_x_450) ;  /* 0x000028327f007947 */ /* 0x000fea000b800000 */
[----:B------:R-:W2:Y:S04]  /*eed0*/  LDL.LU R5, [R1+0x1c] ;  /* 0x00001c0001057983 */ /* 0x000ea80000300800 */
[----:B------:R-:W1:Y:S02]  /*eee0*/  SHFL.BFLY PT, R2, R4, 0x1, 0x1f ;  /* 0x0c201f0004027f89 */ /* 0x000e6400000e0000 */
[----:B-1----:R-:W-:-:S02]  /*eef0*/  FADD.FTZ R4, R4, R2 ;  /* 0x0000000204047221 */ /* 0x002fc40000010000 */
[----:B--2---:R-:W1:Y:S02]  /*ef00*/  SHFL.BFLY PT, R0, R5, 0x2, 0x1f ;  /* 0x0c401f0005007f89 */ /* 0x004e6400000e0000 */
[----:B-1----:R-:W-:-:S05]  /*ef10*/  FADD.FTZ R0, R0, R5 ;  /* 0x0000000500007221 */ /* 0x002fca0000010000 */
[----:B------:R1:W2:Y:S02]  /*ef20*/  SHFL.BFLY PT, R3, R0, 0x1, 0x1f ;  /* 0x0c201f0000037f89 */ /* 0x0002a400000e0000 */
.L_x_482:
[----:B------:R-:W-:Y:S01]  /*ef30*/  FSETP.NE.FTZ.AND P1, PT, R4, RZ, PT ;  /* 0x000000ff0400720b */ /* 0x000fe20003f35000 */
[----:B--2---:R-:W-:Y:S01]  /*ef40*/  FADD.FTZ R3, R3, R0 ;  /* 0x0000000003037221 */ /* 0x004fe20000010000 */
[----:B------:R-:W-:Y:S02]  /*ef50*/  MOV R2, RZ ;  /* 0x000000ff00027202 */ /* 0x000fe40000000f00 */
[----:B-1----:R-:W-:Y:S02]  /*ef60*/  MOV R0, RZ ;  /* 0x000000ff00007202 */ /* 0x002fe40000000f00 */
[----:B------:R-:W-:Y:S02]  /*ef70*/  FSETP.NE.FTZ.AND P0, PT, R3, RZ, PT ;  /* 0x000000ff0300720b */ /* 0x000fe40003f15000 */
[----:B------:R-:W-:Y:S02]  /*ef80*/  MOV R51, 0x1 ;  /* 0x0000000100337802 */ /* 0x000fe40000000f00 */
[----:B------:R-:W-:-:S02]  /*ef90*/  MOV R50, 0xff800000 ;  /* 0xff80000000327802 */ /* 0x000fc40000000f00 */
[----:B------:R-:W-:Y:S01]  /*efa0*/  MOV R49, 0xff800000 ;  /* 0xff80000000317802 */ /* 0x000fe20000000f00 */
[----:B------:R-:W1:Y:S01]  /*efb0*/  @P1 MUFU.RCP R2, R4 ;  /* 0x0000000400021308 */ /* 0x000e620000001000 */
[----:B------:R-:W-:-:S05]  /*efc0*/  @P1 MOV R5, 0x3f317218 ;  /* 0x3f31721800051802 */ /* 0x000fca0000000f00 */
[----:B------:R-:W-:Y:S02]  /*efd0*/  @P1 FMUL.FTZ R5, R5, c[0x0][0x2d0] ;  /* 0x0000b40005051a20 */ /* 0x000fe40000410000 */
[----:B------:R-:W2:Y:S01]  /*efe0*/  @P1 MUFU.LG2 R4, R4 ;  /* 0x0000000400041308 */ /* 0x000ea20000000c00 */
[----:B-1----:R-:W-:-:S07]  /*eff0*/  FMUL.FTZ R108, R2, R108 ;  /* 0x0000006c026c7220 */ /* 0x002fce0000410000 */
[----:B------:R-:W1:Y:S01]  /*f000*/  @P0 MUFU.RCP R0, R3 ;  /* 0x0000000300000308 */ /* 0x000e620000001000 */
[C---:B------:R-:W-:Y:S02]  /*f010*/  FMUL.FTZ R48, R2.reuse, R109 ;  /* 0x0000006d02307220 */ /* 0x040fe40000410000 */
[C---:B------:R-:W-:Y:S02]  /*f020*/  FMUL.FTZ R112, R2.reuse, R112 ;  /* 0x0000007002707220 */ /* 0x040fe40000410000 */
[----:B------:R-:W-:Y:S02]  /*f030*/  FMUL.FTZ R46, R2, R113 ;  /* 0x00000071022e7220 */ /* 0x000fe40000410000 */
[----:B--2---:R-:W-:Y:S02]  /*f040*/  @P1 FMUL.FTZ R7, R4, 0.69314718246459960938 ;  /* 0x3f31721804071820 */ /* 0x004fe40000410000 */
        /* <DEDUP_REMOVED lines=44> */
[----:B------:R2:W3:Y:S01]  /*f310*/  @P0 MUFU.LG2 R2, R3 ;  /* 0x0000000300020308 */ /* 0x0004e20000000c00 */
[----:B------:R-:W-:Y:S02]  /*f320*/  @P1 FFMA.FTZ R50, R5, R101, R7 ;  /* 0x0000006505321223 */ /* 0x000fe40000010007 */
[C---:B-1----:R-:W-:Y:S02]  /*f330*/  FMUL.FTZ R110, R0.reuse, R110 ;  /* 0x0000006e006e7220 */ /* 0x042fe40000410000 */
[C---:B------:R-:W-:Y:S02]  /*f340*/  FMUL.FTZ R47, R0.reuse, R111 ;  /* 0x0000006f002f7220 */ /* 0x040fe40000410000 */
[C---:B------:R-:W-:Y:S02]  /*f350*/  FMUL.FTZ R114, R0.reuse, R114 ;  /* 0x0000007200727220 */ /* 0x040fe40000410000 */
[C---:B------:R-:W-:Y:S02]  /*f360*/  FMUL.FTZ R45, R0.reuse, R115 ;  /* 0x00000073002d7220 */ /* 0x040fe40000410000 */
[----:B------:R-:W-:-:S02]  /*f370*/  FMUL.FTZ R118, R0, R118 ;  /* 0x0000007600767220 */ /* 0x000fc40000410000 */
[C---:B------:R-:W-:Y:S02]  /*f380*/  FMUL.FTZ R43, R0.reuse, R119 ;  /* 0x00000077002b7220 */ /* 0x040fe40000410000 */
[----:B------:R-:W-:Y:S01]  /*f390*/  FMUL.FTZ R122, R0, R122 ;  /* 0x0000007a007a7220 */ /* 0x000fe20000410000 */
[----:B--2---:R-:W-:Y:S01]  /*f3a0*/  @P0 MOV R3, 0x3f317218 ;  /* 0x3f31721800030802 */ /* 0x004fe20000000f00 */
[----:B---3--:R-:W-:Y:S02]  /*f3b0*/  @P0 FMUL.FTZ R2, R2, 0.69314718246459960938 ;  /* 0x3f31721802020820 */ /* 0x008fe40000410000 */
[C---:B------:R-:W-:Y:S02]  /*f3c0*/  FMUL.FTZ R41, R0.reuse, R123 ;  /* 0x0000007b00297220 */ /* 0x040fe40000410000 */
[----:B------:R-:W-:Y:S02]  /*f3d0*/  @P0 FMUL.FTZ R3, R3, c[0x0][0x2d0] ;  /* 0x0000b40003030a20 */ /* 0x000fe40000410000 */
        /* <DEDUP_REMOVED lines=40> */
[----:B------:R-:W-:Y:S01]  /*f660*/  PRMT R0, R51, 0x7610, R0 ;  /* 0x0000761033007816 */ /* 0x000fe20000000000 */
[----:B------:R-:W-:Y:S02]  /*f670*/  @P0 FFMA.FTZ R49, R3, R100, R2 ;  /* 0x0000006403310223 */ /* 0x000fe40000010002 */
.L_x_442:
[----:B-1----:R1:W5:Y:S01]  /*f680*/  LDL R55, [R1+0x64] ;  /* 0x0000640001377983 */ /* 0x0023620000100800 */
[----:B------:R-:W-:Y:S03]  /*f690*/  BSSY B0, `(.L_x_451) ;  /* 0x0000012000007945 */ /* 0x000fe60003800000 */
[----:B------:R-:W2:Y:S02]  /*f6a0*/  S2R R53, SR_TID.X ;  /* 0x0000000000357919 */ /* 0x000ea40000002100 */
[----:B--2---:R-:W-:-:S13]  /*f6b0*/  LOP3.LUT P6, RZ, R53, 0xff, RZ, 0xc0, !PT ;  /* 0x000000ff35ff7812 */ /* 0x004fda00078cc0ff */
[----:B------:R-:W-:Y:S05]  /*f6c0*/  @P6 BRA `(.L_x_452) ;  /* 0x000000e000006947 */ /* 0x000fea0003800000 */
[----:B-1----:R-:W1:Y:S01]  /*f6d0*/  S2R R51, SR_LANEID ;  /* 0x0000000000337919 */ /* 0x002e620000000000 */
[----:B------:R-:W-:Y:S01]  /*f6e0*/  VOTEU.ANY UR4, UPT, PT ;  /* 0x0000000000047886 */ /* 0x000fe200038e0100 */
[----:B------:R-:W-:Y:S01]  /*f6f0*/  IMAD.MOV.U32 R100, RZ, RZ, c[0x0][0x580] ;  /* 0x00016000ff647624 */ /* 0x000fe200078e00ff */
[----:B------:R-:W1:Y:S01]  /*f700*/  FLO.U32 R3, UR4 ;  /* 0x0000000400037d00 */ /* 0x000e6200080e0000 */
[----:B------:R-:W-:-:S07]  /*f710*/  IMAD.MOV.U32 R101, RZ, RZ, c[0x0][0x584] ;  /* 0x00016100ff657624 */ /* 0x000fce00078e00ff */
[----:B------:R-:W2:Y:S01]  /*f720*/  POPC R2, UR4 ;  /* 0x0000000400027d09 */ /* 0x000ea20008000000 */
[----:B-1----:R-:W-:-:S13]  /*f730*/  ISETP.EQ.U32.AND P0, PT, R3, R51, PT ;  /* 0x000000330300720c */ /* 0x002fda0003f02070 */
[----:B--2---:R-:W2:Y:S04]  /*f740*/  @P0 ATOMG.E.ADD.STRONG.GPU PT, R2, [R100.64], R2 ;  /* 0x00000002640209a8 */ /* 0x004ea800081ee1c6 */
[----:B------:R-:W1:Y:S04]  /*f750*/  S2R R51, SR_LTMASK ;  /* 0x0000000000337919 */ /* 0x000e680000003900 */
[----:B--2---:R1:W2:Y:S02]  /*f760*/  SHFL.IDX PT, R3, R2, R3, 0x1f ;  /* 0x00001f0302037589 */ /* 0x0042a400000e0000 */
[----:B-1----:R-:W-:-:S06]  /*f770*/  LOP3.LUT R2, R51, UR4, RZ, 0xc0, !PT ;  /* 0x0000000433027c12 */ /* 0x002fcc000f8ec0ff */
[----:B------:R-:W2:Y:S02]  /*f780*/  POPC R2, R2 ;  /* 0x0000000200027309 */ /* 0x000ea40000000000 */
[----:B--2--5:R-:W-:-:S05]  /*f790*/  IADD3 R55, R3, c[0x0][0xc], R2 ;  /* 0x0000030003377a10 */ /* 0x024fca0007ffe002 */
[----:B------:R1:W-:Y:S02]  /*f7a0*/  STL [R1+0x64], R55 ;  /* 0x0000643701007387 */ /* 0x0003e40000100800 */
.L_x_452:
[----:B-1----:R-:W-:Y:S05]  /*f7b0*/  BSYNC B0 ;  /* 0x0000000000007941 */ /* 0x002fea0003800000 */
.L_x_451:
[----:B------:R-:W-:Y:S01]  /*f7c0*/  PRMT R0, R0, 0x9910, RZ ;  /* 0x0000991000007816 */ /* 0x000fe200000000ff */
[----:B------:R-:W-:Y:S01]  /*f7d0*/  BSSY B1, `(.L_x_453) ;  /* 0x00001d8000017945 */ /* 0x000fe20003800000 */
[----:B-----5:R-:W-:Y:S02]  /*f7e0*/  IMAD.MOV.U32 R61, RZ, RZ, R55 ;  /* 0x000000ffff3d7224 */ /* 0x020fe400078e0037 */
[----:B------:R-:W-:Y:S01]  /*f7f0*/  ISETP.NE.AND P0, PT, R0, RZ, PT ;  /* 0x000000ff0000720c */ /* 0x000fe20003f05270 */
[----:B------:R-:W-:-:S12]  /*f800*/  IMAD.MOV.U32 R63, RZ, RZ, -0x1 ;  /* 0xffffffffff3f7424 */ /* 0x000fd800078e00ff */
[----:B------:R-:W-:Y:S05]  /*f810*/  @!P0 BRA `(.L_x_454) ;  /* 0x0000124000008947 */ /* 0x000fea0003800000 */
[----:B------:R-:W2:Y:S04]  /*f820*/  LDL R71, [R1+0x68] ;  /* 0x0000680001477983 */ /* 0x000ea80000100800 */
[----:B------:R-:W3:Y:S04]  /*f830*/  LDL R69, [R1+0x6c] ;  /* 0x00006c0001457983 */ /* 0x000ee80000100800 */
[----:B------:R-:W4:Y:S04]  /*f840*/  LDL R67, [R1+0x74] ;  /* 0x0000740001437983 */ /* 0x000f280000100800 */
[----:B------:R-:W5:Y:S04]  /*f850*/  LDL R65, [R1+0x70] ;  /* 0x0000700001417983 */ /* 0x000f680000100800 */
[----:B------:R-:W4:Y:S04]  /*f860*/  LDL R59, [R1+0x84] ;  /* 0x00008400013b7983 */ /* 0x000f280000100800 */
[----:B------:R-:W5:Y:S04]  /*f870*/  LDL R57, [R1+0x7c] ;  /* 0x00007c0001397983 */ /* 0x000f680000100800 */
[----:B------:R-:W5:Y:S04]  /*f880*/  LDL R55, [R1+0x80] ;  /* 0x0000800001377983 */ /* 0x000f680000100800 */
[----:B------:R-:W5:Y:S01]  /*f890*/  LDL R51, [R1+0x78] ;  /* 0x0000780001337983 */ /* 0x000f620000100800 */
[----:B------:R-:W-:Y:S01]  /*f8a0*/  WARPSYNC 0xffffffff ;  /* 0xffffffff00007948 */ /* 0x000fe20003800000 */
[----:B------:R-:W-:-:S02]  /*f8b0*/  F2FP.PACK_AB R48, R48, R108 ;  /* 0x0000006c3030723e */ /* 0x000fc400000000ff */
[----:B------:R-:W-:Y:S01]  /*f8c0*/  BAR.SYNC.DEFER_BLOCKING 0x1, 0x100 ;  /* 0x0044000000007b1d */ /* 0x000fe20000010000 */
        /* <DEDUP_REMOVED lines=46> */
[----:B------:R-:W-:Y:S01]  /*fbb0*/  F2FP.PACK_AB R0, R99, R98 ;  /* 0x000000626300723e */ /* 0x000fe200000000ff */
[----:B--2---:R1:W-:Y:S04]  /*fbc0*/  STS [R71], R48 ;  /* 0x0000003047007388 */ /* 0x0043e80000000800 */
[----:B------:R1:W-:Y:S04]  /*fbd0*/  STS [R71+0x400], R47 ;  /* 0x0004002f47007388 */ /* 0x0003e80000000800 */
[----:B---3--:R1:W-:Y:S04]  /*fbe0*/  STS [R69], R46 ;  /* 0x0000002e45007388 */ /* 0x0083e80000000800 */
[----:B------:R1:W-:Y:S04]  /*fbf0*/  STS [R69+0x400], R45 ;  /* 0x0004002d45007388 */ /* 0x0003e80000000800 */
[----:B----4-:R1:W-:Y:S04]  /*fc00*/  STS [R67], R44 ;  /* 0x0000002c43007388 */ /* 0x0103e80000000800 */
[----:B------:R1:W-:Y:S04]  /*fc10*/  STS [R67+0x400], R43 ;  /* 0x0004002b43007388 */ /* 0x0003e80000000800 */
[----:B-----5:R1:W-:Y:S04]  /*fc20*/  STS [R65], R42 ;  /* 0x0000002a41007388 */ /* 0x0203e80000000800 */
[----:B------:R1:W-:Y:S04]  /*fc30*/  STS [R65+0x400], R41 ;  /* 0x0004002941007388 */ /* 0x0003e80000000800 */
[----:B------:R1:W-:Y:S04]  /*fc40*/  STS [R59], R40 ;  /* 0x000000283b007388 */ /* 0x0003e80000000800 */
[----:B------:R1:W-:Y:S04]  /*fc50*/  STS [R59+0x400], R39 ;  /* 0x000400273b007388 */ /* 0x0003e80000000800 */
[----:B------:R1:W-:Y:S04]  /*fc60*/  STS [R57], R38 ;  /* 0x0000002639007388 */ /* 0x0003e80000000800 */
[----:B------:R1:W-:Y:S04]  /*fc70*/  STS [R57+0x400], R37 ;  /* 0x0004002539007388 */ /* 0x0003e80000000800 */
[----:B------:R1:W-:Y:S04]  /*fc80*/  STS [R55], R36 ;  /* 0x0000002437007388 */ /* 0x0003e80000000800 */
[----:B------:R1:W-:Y:S04]  /*fc90*/  STS [R55+0x400], R35 ;  /* 0x0004002337007388 */ /* 0x0003e80000000800 */
[----:B------:R1:W-:Y:S04]  /*fca0*/  STS [R51], R34 ;  /* 0x0000002233007388 */ /* 0x0003e80000000800 */
[----:B------:R1:W-:Y:S04]  /*fcb0*/  STS [R51+0x400], R33 ;  /* 0x0004002133007388 */ /* 0x0003e80000000800 */
        /* <DEDUP_REMOVED lines=32> */
[----:B------:R-:W-:Y:S06]  /*fec0*/  BAR.SYNC.DEFER_BLOCKING 0x1, 0x100 ;  /* 0x0044000000007b1d */ /* 0x000fec0000010000 */
[----:B------:R-:W-:Y:S05]  /*fed0*/  BRA.CONV ~URZ, `(.L_x_455) ;  /* 0x000000737f007947 */ /* 0x000fea000b800000 */
[----:B-1----:R-:W-:Y:S01]  /*fee0*/  SHF.R.S32.HI R7, RZ, 0x1f, R53 ;  /* 0x0000001fff077819 */ /* 0x002fe20000011435 */
[----:B------:R-:W-:Y:S01]  /*fef0*/  IMAD.MOV.U32 R6, RZ, RZ, RZ ;  /* 0x000000ffff067224 */ /* 0x000fe200078e00ff */
[----:B------:R-:W-:Y:S01]  /*ff00*/  MOV R8, 0xff50 ;  /* 0x0000ff5000087802 */ /* 0x000fe20000000f00 */
[----:B------:R-:W-:Y:S01]  /*ff10*/  IMAD.MOV.U32 R4, RZ, RZ, 0x1f ;  /* 0x0000001fff047424 */ /* 0x000fe200078e00ff */
[----:B------:R-:W-:-:S04]  /*ff20*/  LEA.HI R7, R7, R53, RZ, 0x7 ;  /* 0x0000003507077211 */ /* 0x000fc800078f38ff */
[----:B------:R-:W-:Y:S02]  /*ff30*/  SHF.R.S32.HI R7, RZ, 0x7, R7 ;  /* 0x00000007ff077819 */ /* 0x000fe40000011407 */
[----:B------:R-:W-:Y:S05]  /*ff40*/  CALL.REL.NOINC `($__internal_1_$__cuda_sm70_shflsync_idx_p) ;  /* 0x00001c9000007944 */ /* 0x000fea0003c00000 */
.L_x_455:
[----:B-1----:R-:W2:Y:S04]  /*ff50*/  LDL R2, [R1+0x88] ;  /* 0x0000880001027983 */ /* 0x002ea80000100800 */
[----:B------:R-:W3:Y:S04]  /*ff60*/  LDL R13, [R1+0x8c] ;  /* 0x00008c00010d7983 */ /* 0x000ee80000100800 */
[----:B------:R-:W4:Y:S04]  /*ff70*/  LDL.LU R11, [R1+0x4c] ;  /* 0x00004c00010b7983 */ /* 0x000f280000300800 */
[----:B------:R-:W2:Y:S04]  /*ff80*/  LDL.LU R12, [R1+0x50] ;  /* 0x00005000010c7983 */ /* 0x000ea80000300800 */
[----:B------:R-:W2:Y:S01]  /*ff90*/  LDL.LU R15, [R1+0x58] ;  /* 0x00005800010f7983 */ /* 0x000ea20000300800 */
[----:B------:R-:W-:-:S03]  /*ffa0*/  IMAD.MOV.U32 R0, RZ, RZ, 0x1 ;  /* 0x00000001ff007424 */ /* 0x000fc600078e00ff */
[----:B------:R-:W3:Y:S02]  /*ffb0*/  LDL R14, [R1+0x94] ;  /* 0x00009400010e7983 */ /* 0x000ee40000100800 */
[----:B------:R-:W-:Y:S02]  /*ffc0*/  ISETP.NE.AND P1, PT, R0, c[0x0][0x4e8], PT ;  /* 0x00013a0000007a0c */ /* 0x000fe40003f25270 */
[----:B------:R1:W5:Y:S04]  /*ffd0*/  LDL.64 R66, [R1+0x38] ;  /* 0x0000380001427983 */ /* 0x0003680000100a00 */
[----:B------:R1:W5:Y:S04]  /*ffe0*/  LDL R65, [R1+0x60] ;  /* 0x0000600001417983 */ /* 0x0003680000100800 */
[----:B------:R1:W5:Y:S04]  /*fff0*/  LDL R64, [R1+0x44] ;  /* 0x0000440001407983 */ /* 0x0003680000100800 */
[----:B------:R1:W5:Y:S04]  /*10000*/  LDL R62, [R1+0x5c] ;  /* 0x00005c00013e7983 */ /* 0x0003680000100800 */
[----:B------:R1:W5:Y:S04]  /*10010*/  LDL R60, [R1+0x48] ;  /* 0x00004800013c7983 */ /* 0x0003680000100800 */
[----:B------:R-:W1:Y:S01]  /*10020*/  S2R R17, SR_TID.X ;  /* 0x0000000000117919 */ /* 0x000e620000002100 */
[----:B----4-:R-:W-:-:S05]  /*10030*/  SHF.R.S32.HI R5, RZ, 0x1f, R11 ;  /* 0x0000001fff057819 */ /* 0x010fca000001140b */
[----:B------:R-:W-:Y:S01]  /*10040*/  IMAD R6, R5, c[0x0][0x490], RZ ;  /* 0x0001240005067a24 */ /* 0x000fe200078e02ff */
[----:B--2---:R-:W-:Y:S01]  /*10050*/  IADD3 R4, R2, R15, RZ ;  /* 0x0000000f02047210 */ /* 0x004fe20007ffe0ff */
[----:B------:R-:W-:-:S04]  /*10060*/  IMAD.WIDE.U32 R2, R11, c[0x0][0x490], RZ ;  /* 0x000124000b027a25 */ /* 0x000fc800078e00ff */
[----:B------:R-:W-:-:S04]  /*10070*/  @P1 IMAD.HI.U32 R7, R4, c[0x0][0x4ec], RZ ;  /* 0x00013b0004071a27 */ /* 0x000fc800078e00ff */
[----:B------:R-:W-:Y:S02]  /*10080*/  IMAD R6, R11, c[0x0][0x494], R6 ;  /* 0x000125000b067a24 */ /* 0x000fe400078e0206 */
[----:B------:R-:W-:Y:S01]  /*10090*/  IMAD.MOV.U32 R0, RZ, RZ, R4 ;  /* 0x000000ffff007224 */ /* 0x000fe200078e0004 */
[----:B------:R-:W-:Y:S02]  /*100a0*/  @P1 SHF.R.U32.HI R0, RZ, c[0x0][0x4f0], R7 ;  /* 0x00013c00ff001a19 */ /* 0x000fe40000011607 */
[----:B------:R-:W-:-:S03]  /*100b0*/  IADD3 R3, R3, R6, RZ ;  /* 0x0000000603037210 */ /* 0x000fc60007ffe0ff */
[----:B------:R-:W-:Y:S02]  /*100c0*/  IMAD.MOV R8, RZ, RZ, -R0 ;  /* 0x000000ffff087224 */ /* 0x000fe400078e0a00 */
[----:B------:R-:W-:-:S04]  /*100d0*/  IMAD.WIDE.U32 R6, R12, c[0x0][0x498], R2 ;  /* 0x000126000c067a25 */ /* 0x000fc800078e0002 */
[----:B------:R-:W-:Y:S01]  /*100e0*/  IMAD R2, R8, c[0x0][0x4e8], R4 ;  /* 0x00013a0008027a24 */ /* 0x000fe200078e0204 */
[----:B------:R-:W-:Y:S02]  /*100f0*/  IADD3 R4, P0, R0, R6, RZ ;  /* 0x0000000600047210 */ /* 0x000fe40007f1e0ff */
[----:B---3--:R-:W-:Y:S02]  /*10100*/  IADD3 R6, R13, R15, RZ ;  /* 0x0000000f0d067210 */ /* 0x008fe40007ffe0ff */
[----:B------:R-:W2:Y:S01]  /*10110*/  LDL R13, [R1+0x4] ;  /* 0x00000400010d7983 */ /* 0x000ea20000100800 */
[----:B------:R-:W-:-:S05]  /*10120*/  SHF.R.S32.HI R10, RZ, 0x1f, R12 ;  /* 0x0000001fff0a7819 */ /* 0x000fca000001140c */
[----:B------:R-:W-:Y:S01]  /*10130*/  IMAD R9, R10, c[0x0][0x498], RZ ;  /* 0x000126000a097a24 */ /* 0x000fe200078e02ff */
[----:B------:R-:W-:-:S03]  /*10140*/  SHF.R.S32.HI R8, RZ, 0x1f, R0 ;  /* 0x0000001fff087819 */ /* 0x000fc60000011400 */
[----:B------:R-:W-:Y:S01]  /*10150*/  IMAD R3, R12, c[0x0][0x49c], R9 ;  /* 0x000127000c037a24 */ /* 0x000fe200078e0209 */
[----:B------:R-:W-:Y:S01]  /*10160*/  SHF.R.S32.HI R9, RZ, 0x1f, R2 ;  /* 0x0000001fff097819 */ /* 0x000fe20000011402 */
[----:B------:R-:W-:-:S03]  /*10170*/  IMAD R0, R5, c[0x0][0x3e8], RZ ;  /* 0x0000fa0005007a24 */ /* 0x000fc600078e02ff */
[----:B------:R-:W-:Y:S01]  /*10180*/  IADD3.X R5, R8, R7, R3, P0, !PT ;  /* 0x0000000708057210 */ /* 0x000fe200007fe403 */
[----:B------:R-:W-:Y:S02]  /*10190*/  IMAD R3, R9, c[0x0][0x488], RZ ;  /* 0x0001220009037a24 */ /* 0x000fe400078e02ff */
[C---:B------:R-:W-:Y:S02]  /*101a0*/  IMAD R7, R11.reuse, c[0x0][0x3ec], R0 ;  /* 0x0000fb000b077a24 */ /* 0x040fe400078e0200 */
[----:B------:R-:W-:Y:S01]  /*101b0*/  IMAD.WIDE.U32 R8, R11, c[0x0][0x3e8], RZ ;  /* 0x0000fa000b087a25 */ /* 0x000fe200078e00ff */
[----:B-1----:R-:W-:-:S03]  /*101c0*/  SHF.R.S32.HI R16, RZ, 0x1f, R17 ;  /* 0x0000001fff107819 */ /* 0x002fc60000011411 */
[C---:B------:R-:W-:Y:S02]  /*101d0*/  IMAD R11, R2.reuse, c[0x0][0x48c], R3 ;  /* 0x00012300020b7a24 */ /* 0x040fe400078e0203 */
[----:B------:R-:W-:Y:S01]  /*101e0*/  IMAD.WIDE.U32 R4, R2, c[0x0][0x488], R4 ;  /* 0x0001220002047a25 */ /* 0x000fe200078e0004 */
[----:B------:R-:W-:-:S03]  /*101f0*/  IADD3 R3, R9, R7, RZ ;  /* 0x0000000709037210 */ /* 0x000fc60007ffe0ff */
[----:B------:R-:W-:Y:S01]  /*10200*/  @P1 IMAD.HI.U32 R2, R6, c[0x0][0x4ec], RZ ;  /* 0x00013b0006021a27 */ /* 0x000fe200078e00ff */
[----:B------:R-:W-:Y:S02]  /*10210*/  LEA R9, P0, R4, c[0x0][0x450], 0x2 ;  /* 0x0001140004097a11 */ /* 0x000fe400078010ff */
[----:B------:R-:W-:Y:S01]  /*10220*/  LEA.HI R16, R16, R17, RZ, 0x5 ;  /* 0x0000001110107211 */ /* 0x000fe200078f28ff */
[----:B------:R-:W-:Y:S02]  /*10230*/  IMAD.IADD R5, R5, 0x1, R11 ;  /* 0x0000000105057824 */ /* 0x000fe400078e020b */
[----:B------:R-:W-:Y:S01]  /*10240*/  IMAD.MOV.U32 R0, RZ, RZ, R6 ;  /* 0x000000ffff007224 */ /* 0x000fe200078e0006 */
[----:B------:R-:W-:Y:S01]  /*10250*/  @P1 SHF.R.U32.HI R0, RZ, c[0x0][0x4f0], R2 ;  /* 0x00013c00ff001a19 */ /* 0x000fe20000011602 */
[----:B------:R-:W-:Y:S01]  /*10260*/  IMAD R10, R10, c[0x0][0x3f0], RZ ;  /* 0x0000fc000a0a7a24 */ /* 0x000fe200078e02ff */
[----:B------:R-:W-:Y:S02]  /*10270*/  MOV R2, R8 ;  /* 0x0000000800027202 */ /* 0x000fe40000000f00 */
[----:B------:R-:W-:-:S02]  /*10280*/  LEA.HI.X R4, R4, c[0x0][0x454], R5, 0x2, P0 ;  /* 0x0001150004047a11 */ /* 0x000fc400000f1405 */
[----:B------:R-:W-:Y:S01]  /*10290*/  LOP3.LUT R16, R16, 0xffffffe0, RZ, 0xc0, !PT ;  /* 0xffffffe010107812 */ /* 0x000fe200078ec0ff */
[C---:B------:R-:W-:Y:S01]  /*102a0*/  IMAD R5, R12.reuse, c[0x0][0x3f4], R10 ;  /* 0x0000fd000c057a24 */ /* 0x040fe200078e020a */
[----:B------:R-:W-:Y:S01]  /*102b0*/  SHFL.IDX PT, R8, R9, 0x1, 0x1c1f ;  /* 0x003c1f0009087f89 */ /* 0x000fe200000e0000 */
[----:B------:R-:W-:Y:S01]  /*102c0*/  IMAD.WIDE.U32 R2, R12, c[0x0][0x3f0], R2 ;  /* 0x0000fc000c027a25 */ /* 0x000fe200078e0002 */
[----:B------:R-:W-:Y:S02]  /*102d0*/  IADD3 R16, -R16, R17, RZ ;  /* 0x0000001110107210 */ /* 0x000fe40007ffe1ff */
[----:B------:R-:W-:Y:S01]  /*102e0*/  SHFL.IDX PT, R10, R9, RZ, 0x1c1f ;  /* 0x001c1fff090a7589 */ /* 0x000fe200000e0000 */
[----:B------:R-:W-:-:S03]  /*102f0*/  ULDC UR5, c[0x0][0x4e8] ;  /* 0x00013a0000057ab9 */ /* 0x000fc60000000800 */
[----:B------:R-:W1:Y:S01]  /*10300*/  SHFL.IDX PT, R11, R4, RZ, 0x1c1f ;  /* 0x001c1fff040b7589 */ /* 0x000e6200000e0000 */
[----:B------:R-:W-:Y:S01]  /*10310*/  ULDC UR4, c[0x0][0x388] ;  /* 0x0000e20000047ab9 */ /* 0x000fe20000000800 */
[--C-:B------:R-:W-:Y:S02]  /*10320*/  IMAD.MOV R7, RZ, RZ, -R0.reuse ;  /* 0x000000ffff077224 */ /* 0x100fe400078e0a00 */
[----:B------:R3:W4:Y:S01]  /*10330*/  SHFL.IDX PT, R9, R4, 0x1, 0x1c1f ;  /* 0x003c1f0004097f89 */ /* 0x00072200000e0000 */
[----:B------:R-:W-:Y:S01]  /*10340*/  IMAD.IADD R3, R3, 0x1, R5 ;  /* 0x0000000103037824 */ /* 0x000fe200078e0205 */
[----:B------:R-:W-:Y:S01]  /*10350*/  LOP3.LUT P0, RZ, R16, 0x3, RZ, 0xc0, !PT ;  /* 0x0000000310ff7812 */ /* 0x000fe2000780c0ff */
[----:B------:R-:W-:Y:S01]  /*10360*/  UIMAD UR4, UR5, UR4, URZ ;  /* 0x00000004050472a4 */ /* 0x000fe2000f8e023f */
[----:B------:R-:W-:Y:S01]  /*10370*/  IADD3 R5, R14, R15, RZ ;  /* 0x0000000f0e057210 */ /* 0x000fe20007ffe0ff */
[----:B------:R-:W1:Y:S01]  /*10380*/  S2R R16, SR_TID.X ;  /* 0x0000000000107919 */ /* 0x000e620000002100 */
[----:B------:R-:W-:-:S03]  /*10390*/  SHF.R.S32.HI R12, RZ, 0x1f, R0 ;  /* 0x0000001fff0c7819 */ /* 0x000fc60000011400 */
[----:B------:R-:W-:Y:S01]  /*103a0*/  ISETP.GE.OR P1, PT, R5, UR4, P0 ;  /* 0x0000000405007c0c */ /* 0x000fe20008726670 */
[----:B---3--:R-:W-:Y:S01]  /*103b0*/  IMAD R4, R7, c[0x0][0x4e8], R6 ;  /* 0x00013a0007047a24 */ /* 0x008fe200078e0206 */
[----:B------:R-:W-:-:S04]  /*103c0*/  IADD3 R7, R5, 0x8, RZ ;  /* 0x0000000805077810 */ /* 0x000fc80007ffe0ff */
[----:B------:R-:W-:Y:S01]  /*103d0*/  ISETP.GE.OR P0, PT, R7, UR4, P0 ;  /* 0x0000000407007c0c */ /* 0x000fe20008706670 */
[----:B------:R-:W-:Y:S02]  /*103e0*/  IMAD R6, R12, c[0x0][0x3e0], RZ ;  /* 0x0000f8000c067a24 */ /* 0x000fe400078e02ff */
[----:B------:R-:W-:-:S04]  /*103f0*/  IMAD.WIDE.U32 R2, R0, c[0x0][0x3e0], R2 ;  /* 0x0000f80000027a25 */ /* 0x000fc800078e0002 */
[----:B-1----:R1:W-:Y:S01]  /*10400*/  @!P1 ST.E [R10.64], R50 ;  /* 0x000000320a009985 */ /* 0x0023e2000c101906 */
[----:B------:R-:W-:Y:S01]  /*10410*/  IMAD R5, R0, c[0x0][0x3e4], R6 ;  /* 0x0000f90000057a24 */ /* 0x000fe200078e0206 */
[----:B------:R-:W-:-:S03]  /*10420*/  SHF.R.S32.HI R0, RZ, 0x1f, R4 ;  /* 0x0000001fff007819 */ /* 0x000fc60000011404 */
[----:B------:R-:W-:Y:S01]  /*10430*/  IMAD.IADD R3, R3, 0x1, R5 ;  /* 0x0000000103037824 */ /* 0x000fe200078e0205 */
[----:B----4-:R1:W-:Y:S01]  /*10440*/  @!P0 ST.E [R8.64], R49 ;  /* 0x0000003108008985 */ /* 0x0103e2000c101906 */
[----:B------:R-:W-:Y:S01]  /*10450*/  IMAD R0, R0, c[0x0][0x3d8], RZ ;  /* 0x0000f60000007a24 */ /* 0x000fe200078e02ff */
[----:B------:R-:W-:Y:S01]  /*10460*/  SHF.R.S32.HI R14, RZ, 0x1f, R16 ;  /* 0x0000001fff0e7819 */ /* 0x000fe20000011410 */
[----:B------:R-:W-:-:S04]  /*10470*/  IMAD.WIDE.U32 R2, R4, c[0x0][0x3d8], R2 ;  /* 0x0000f60004027a25 */ /* 0x000fc800078e0002 */
[----:B------:R-:W-:Y:S01]  /*10480*/  IMAD R0, R4, c[0x0][0x3dc], R0 ;  /* 0x0000f70004007a24 */ /* 0x000fe200078e0200 */
[----:B------:R-:W-:-:S04]  /*10490*/  LEA.HI R14, R14, R16, RZ, 0x3 ;  /* 0x000000100e0e7211 */ /* 0x000fc800078f18ff */
[----:B------:R-:W-:Y:S02]  /*104a0*/  IADD3 R0, R3, R0, RZ ;  /* 0x0000000003007210 */ /* 0x000fe40007ffe0ff */
[C---:B------:R-:W-:Y:S02]  /*104b0*/  LEA R3, P0, R2.reuse, c[0x0][0x380], 0x1 ;  /* 0x0000e00002037a11 */ /* 0x040fe400078008ff */
[----:B------:R-:W-:Y:S02]  /*104c0*/  SHF.R.S32.HI R14, RZ, 0x3, R14 ;  /* 0x00000003ff0e7819 */ /* 0x000fe4000001140e */
[----:B------:R-:W-:-:S03]  /*104d0*/  LEA.HI.X R2, R2, c[0x0][0x384], R0, 0x1, P0 ;  /* 0x0000e10002027a11 */ /* 0x000fc600000f0c00 */
[----:B------:R-:W-:-:S05]  /*104e0*/  IMAD.IADD R0, R14, 0x1, R15 ;  /* 0x000000010e007824 */ /* 0x000fca00078e020f */
[----:B------:R-:W-:Y:S01]  /*104f0*/  ISETP.GE.AND P0, PT, R0, UR4, PT ;  /* 0x0000000400007c0c */ /* 0x000fe2000bf06270 */
[----:B------:R1:W3:Y:S01]  /*10500*/  SHFL.IDX PT, R4, R3, RZ, 0x181f ;  /* 0x00181fff03047589 */ /* 0x0002e200000e0000 */
[----:B------:R-:W-:Y:S03]  /*10510*/  BSSY B0, `(.L_x_456) ;  /* 0x000001b000007945 */ /* 0x000fe60003800000 */
[----:B------:R1:W4:Y:S04]  /*10520*/  SHFL.IDX PT, R5, R2, RZ, 0x181f ;  /* 0x00181fff02057589 */ /* 0x00032800000e0000 */
[----:B--2---:R1:W2:Y:S04]  /*10530*/  LDS.128 R32, [R13+0x1080] ;  /* 0x001080000d207984 */ /* 0x0042a80000000c00 */
        /* <DEDUP_REMOVED lines=10> */
[----:B-----5:R-:W-:-:S02]  /*105e0*/  ISETP.GE.AND P5, PT, R66, c[0x0][0x3c8], PT ;  /* 0x0000f20042007a0c */ /* 0x020fc40003fa6270 */
[----:B------:R-:W-:Y:S01]  /*105f0*/  ISETP.GE.AND P4, PT, R64, c[0x0][0x3c8], PT ;  /* 0x0000f20040007a0c */ /* 0x000fe20003f86270 */
[----:B------:R-:W4:Y:S01]  /*10600*/  LDS.128 R16, [R13+0x4080] ;  /* 0x004080000d107984 */ /* 0x000f220000000c00 */
[----:B------:R-:W-:-:S03]  /*10610*/  ISETP.GE.AND P3, PT, R60, c[0x0][0x3c8], PT ;  /* 0x0000f2003c007a0c */ /* 0x000fc60003f66270 */
[----:B-1----:R-:W1:Y:S06]  /*10620*/  LDS.128 R12, [R13+0x8080] ;  /* 0x008080000d0c7984 */ /* 0x002e6c0000000c00 */
[-C--:B------:R-:W-:Y:S02]  /*10630*/  @!P5 LEA R8, P2, R66, R4.reuse, 0x1 ;  /* 0x000000044208d211 */ /* 0x080fe400078408ff */
[-C--:B------:R-:W-:Y:S02]  /*10640*/  @!P4 LEA R6, P1, R64, R4.reuse, 0x1 ;  /* 0x000000044006c211 */ /* 0x080fe400078208ff */
[----:B------:R-:W-:-:S02]  /*10650*/  @!P3 LEA R4, P0, R60, R4, 0x1 ;  /* 0x000000043c04b211 */ /* 0x000fc400078008ff */
[-C--:B------:R-:W-:Y:S02]  /*10660*/  @!P5 LEA.HI.X R9, R66, R5.reuse, R67, 0x1, P2 ;  /* 0x000000054209d211 */ /* 0x080fe400010f0c43 */
[-C--:B------:R-:W-:Y:S02]  /*10670*/  @!P4 LEA.HI.X R7, R64, R5.reuse, R65, 0x1, P1 ;  /* 0x000000054007c211 */ /* 0x080fe400008f0c41 */
[----:B------:R-:W-:Y:S01]  /*10680*/  @!P3 LEA.HI.X R5, R60, R5, R62, 0x1, P0 ;  /* 0x000000053c05b211 */ /* 0x000fe200000f0c3e */
[----:B---3--:R3:W-:Y:S04]  /*10690*/  @!P5 ST.E.128 [R8.64], R20 ;  /* 0x000000140800d985 */ /* 0x0087e8000c101d06 */
[----:B----4-:R3:W-:Y:S04]  /*106a0*/  @!P4 ST.E.128 [R6.64], R16 ;  /* 0x000000100600c985 */ /* 0x0107e8000c101d06 */
[----:B-1----:R3:W-:Y:S02]  /*106b0*/  @!P3 ST.E.128 [R4.64], R12 ;  /* 0x0000000c0400b985 */ /* 0x0027e4000c101d06 */
.L_x_457:
[----:B---34-:R-:W-:Y:S05]  /*106c0*/  BSYNC B0 ;  /* 0x0000000000007941 */ /* 0x018fea0003800000 */
.L_x_456:
[----:B------:R-:W-:Y:S01]  /*106d0*/  IADD3 R6, R0, 0x20, RZ ;  /* 0x0000002000067810 */ /* 0x000fe20007ffe0ff */
[----:B------:R3:W4:Y:S01]  /*106e0*/  SHFL.IDX PT, R5, R2, 0x1, 0x181f ;  /* 0x00381f0002057f89 */ /* 0x00072200000e0000 */
[----:B------:R-:W-:Y:S02]  /*106f0*/  BSSY B0, `(.L_x_458) ;  /* 0x0000010000007945 */ /* 0x000fe40003800000 */
[----:B------:R-:W-:Y:S01]  /*10700*/  ISETP.GE.AND P0, PT, R6, UR4, PT ;  /* 0x0000000406007c0c */ /* 0x000fe2000bf06270 */
[----:B------:R3:W2:-:S12]  /*10710*/  SHFL.IDX PT, R4, R3, 0x1, 0x181f ;  /* 0x00381f0003047f89 */ /* 0x00069800000e0000 */
[----:B------:R-:W-:Y:S05]  /*10720*/  @P0 BRA `(.L_x_459) ;  /* 0x000000c000000947 */ /* 0x000fea0003800000 */
[----:B-----5:R-:W-:Y:S02]  /*10730*/  ISETP.GE.AND P2, PT, R66, c[0x0][0x3c8], PT ;  /* 0x0000f20042007a0c */ /* 0x020fe40003f46270 */
[----:B------:R-:W-:Y:S02]  /*10740*/  ISETP.GE.AND P1, PT, R64, c[0x0][0x3c8], PT ;  /* 0x0000f20040007a0c */ /* 0x000fe40003f26270 */
[----:B------:R-:W-:-:S09]  /*10750*/  ISETP.GE.AND P0, PT, R60, c[0x0][0x3c8], PT ;  /* 0x0000f2003c007a0c */ /* 0x000fd20003f06270 */
[-C--:B-12---:R-:W-:Y:S02]  /*10760*/  @!P2 LEA R8, P5, R66, R4.reuse, 0x1 ;  /* 0x000000044208a211 */ /* 0x086fe400078a08ff */
[-C--:B------:R-:W-:Y:S02]  /*10770*/  @!P1 LEA R6, P4, R64, R4.reuse, 0x1 ;  /* 0x0000000440069211 */ /* 0x080fe400078808ff */
[----:B------:R-:W-:Y:S02]  /*10780*/  @!P0 LEA R4, P3, R60, R4, 0x1 ;  /* 0x000000043c048211 */ /* 0x000fe400078608ff */
[-C--:B----4-:R-:W-:Y:S02]  /*10790*/  @!P2 LEA.HI.X R9, R66, R5.reuse, R67, 0x1, P5 ;  /* 0x000000054209a211 */ /* 0x090fe400028f0c43 */
[-C--:B------:R-:W-:Y:S02]  /*107a0*/  @!P1 LEA.HI.X R7, R64, R5.reuse, R65, 0x1, P4 ;  /* 0x0000000540079211 */ /* 0x080fe400020f0c41 */
[----:B------:R-:W-:Y:S01]  /*107b0*/  @!P0 LEA.HI.X R5, R60, R5, R62, 0x1, P3 ;  /* 0x000000053c058211 */ /* 0x000fe200018f0c3e */
[----:B------:R1:W-:Y:S04]  /*107c0*/  @!P2 ST.E.128 [R8.64], R32 ;  /* 0x000000200800a985 */ /* 0x0003e8000c101d06 */
[----:B------:R1:W-:Y:S04]  /*107d0*/  @!P1 ST.E.128 [R6.64], R28 ;  /* 0x0000001c06009985 */ /* 0x0003e8000c101d06 */
[----:B------:R1:W-:Y:S02]  /*107e0*/  @!P0 ST.E.128 [R4.64], R24 ;  /* 0x0000001804008985 */ /* 0x0003e4000c101d06 */
.L_x_459:
[----:B------:R-:W-:Y:S05]  /*107f0*/  BSYNC B0 ;  /* 0x0000000000007941 */ /* 0x000fea0003800000 */
.L_x_458:
[----:B-1----:R-:W-:Y:S01]  /*10800*/  IADD3 R6, R0, 0x40, RZ ;  /* 0x0000004000067810 */ /* 0x002fe20007ffe0ff */
[----:B----4-:R1:W4:Y:S01]  /*10810*/  SHFL.IDX PT, R5, R2, 0x2, 0x181f ;  /* 0x00581f0002057f89 */ /* 0x01032200000e0000 */
[----:B------:R-:W-:Y:S02]  /*10820*/  BSSY B0, `(.L_x_460) ;  /* 0x0000010000007945 */ /* 0x000fe40003800000 */
[----:B------:R-:W-:Y:S01]  /*10830*/  ISETP.GE.AND P0, PT, R6, UR4, PT ;  /* 0x0000000406007c0c */ /* 0x000fe2000bf06270 */
[----:B--2---:R1:W2:-:S12]  /*10840*/  SHFL.IDX PT, R4, R3, 0x2, 0x181f ;  /* 0x00581f0003047f89 */ /* 0x00429800000e0000 */
[----:B------:R-:W-:Y:S05]  /*10850*/  @P0 BRA `(.L_x_461) ;  /* 0x000000c000000947 */ /* 0x000fea0003800000 */
[----:B-----5:R-:W-:Y:S02]  /*10860*/  ISETP.GE.AND P2, PT, R66, c[0x0][0x3c8], PT ;  /* 0x0000f20042007a0c */ /* 0x020fe40003f46270 */
[----:B------:R-:W-:Y:S02]  /*10870*/  ISETP.GE.AND P1, PT, R64, c[0x0][0x3c8], PT ;  /* 0x0000f20040007a0c */ /* 0x000fe40003f26270 */
[----:B------:R-:W-:-:S09]  /*10880*/  ISETP.GE.AND P0, PT, R60, c[0x0][0x3c8], PT ;  /* 0x0000f2003c007a0c */ /* 0x000fd20003f06270 */
[-C--:B--2---:R-:W-:Y:S02]  /*10890*/  @!P2 LEA R8, P5, R66, R4.reuse, 0x1 ;  /* 0x000000044208a211 */ /* 0x084fe400078a08ff */
        /* <DEDUP_REMOVED lines=8> */
.L_x_461:
[----:B------:R-:W-:Y:S05]  /*10920*/  BSYNC B0 ;  /* 0x0000000000007941 */ /* 0x000fea0003800000 */
.L_x_460:
[----:B------:R-:W-:Y:S01]  /*10930*/  IADD3 R0, R0, 0x60, RZ ;  /* 0x0000006000007810 */ /* 0x000fe20007ffe0ff */
[----:B-1-3--:R-:W1:Y:S03]  /*10940*/  SHFL.IDX PT, R2, R2, 0x3, 0x181f ;  /* 0x00781f0002027f89 */ /* 0x00ae6600000e0000 */
[----:B------:R-:W-:Y:S01]  /*10950*/  ISETP.GE.AND P0, PT, R0, UR4, PT ;  /* 0x0000000400007c0c */ /* 0x000fe2000bf06270 */
[----:B------:R-:W3:-:S12]  /*10960*/  SHFL.IDX PT, R3, R3, 0x3, 0x181f ;  /* 0x00781f0003037f89 */ /* 0x000ed800000e0000 */
[----:B------:R-:W-:Y:S05]  /*10970*/  @P0 BRA `(.L_x_462) ;  /* 0x00000bd000000947 */ /* 0x000fea0003800000 */
[----:B-----5:R-:W-:Y:S02]  /*10980*/  ISETP.GE.AND P1, PT, R66, c[0x0][0x3c8], PT ;  /* 0x0000f20042007a0c */ /* 0x020fe40003f26270 */
[----:B------:R-:W-:-:S11]  /*10990*/  ISETP.GE.AND P0, PT, R64, c[0x0][0x3c8], PT ;  /* 0x0000f20040007a0c */ /* 0x000fd60003f06270 */
[-C--:B--23--:R-:W-:Y:S02]  /*109a0*/  @!P1 LEA R6, P3, R66, R3.reuse, 0x1 ;  /* 0x0000000342069211 */ /* 0x08cfe400078608ff */
[----:B------:R-:W-:Y:S02]  /*109b0*/  @!P0 LEA R4, P2, R64, R3, 0x1 ;  /* 0x0000000340048211 */ /* 0x000fe400078408ff */
[-C--:B-1----:R-:W-:Y:S02]  /*109c0*/  @!P1 LEA.HI.X R7, R66, R2.reuse, R67, 0x1, P3 ;  /* 0x0000000242079211 */ /* 0x082fe400018f0c43 */
[----:B----4-:R-:W-:-:S03]  /*109d0*/  @!P0 LEA.HI.X R5, R64, R2, R65, 0x1, P2 ;  /* 0x0000000240058211 */ /* 0x010fc600010f0c41 */
[----:B------:R1:W-:Y:S04]  /*109e0*/  @!P1 ST.E.128 [R6.64], R52 ;  /* 0x0000003406009985 */ /* 0x0003e8000c101d06 */
[----:B------:R1:W-:Y:S01]  /*109f0*/  @!P0 ST.E.128 [R4.64], R48 ;  /* 0x0000003004008985 */ /* 0x0003e2000c101d06 */
[----:B------:R-:W-:-:S13]  /*10a00*/  ISETP.GE.AND P0, PT, R60, c[0x0][0x3c8], PT ;  /* 0x0000f2003c007a0c */ /* 0x000fda0003f06270 */
[----:B------:R-:W-:Y:S05]  /*10a10*/  @P0 BRA `(.L_x_462) ;  /* 0x00000b3000000947 */ /* 0x000fea0003800000 */
[----:B-1----:R-:W-:-:S04]  /*10a20*/  LEA R4, P0, R60, R3, 0x1 ;  /* 0x000000033c047211 */ /* 0x002fc800078008ff */
[----:B------:R-:W-:-:S05]  /*10a30*/  LEA.HI.X R5, R60, R2, R62, 0x1, P0 ;  /* 0x000000023c057211 */ /* 0x000fca00000f0c3e */
[----:B------:R1:W-:Y:S01]  /*10a40*/  ST.E.128 [R4.64], R56 ;  /* 0x0000003804007985 */ /* 0x0003e2000c101d06 */
[----:B------:R-:W-:Y:S05]  /*10a50*/  BRA `(.L_x_462) ;  /* 0x00000af000007947 */ /* 0x000fea0003800000 */
.L_x_454:
[----:B------:R-:W2:Y:S04]  /*10a60*/  LDL R0, [R1+0x58] ;  /* 0x0000580001007983 */ /* 0x000ea80000100800 */
[----:B------:R-:W3:Y:S04]  /*10a70*/  LDL R14, [R1+0x4c] ;  /* 0x00004c00010e7983 */ /* 0x000ee80000100800 */
[----:B------:R-:W4:Y:S01]  /*10a80*/  LDL R13, [R1+0x50] ;  /* 0x00005000010d7983 */ /* 0x000f220000100800 */
[----:B------:R-:W-:Y:S03]  /*10a90*/  BSSY B0, `(.L_x_463) ;  /* 0x0000025000007945 */ /* 0x000fe60003800000 */
[----:B------:R-:W1:Y:S02]  /*10aa0*/  S2R R12, SR_TID.X ;  /* 0x00000000000c7919 */ /* 0x000e640000002100 */
[----:B-1----:R-:W-:Y:S01]  /*10ab0*/  ISETP.GE.AND P0, PT, R12, 0x80, PT ;  /* 0x000000800c00780c */ /* 0x002fe20003f06270 */
[----:B--2---:R-:W-:Y:S01]  /*10ac0*/  IMAD.MOV.U32 R11, RZ, RZ, R0 ;  /* 0x000000ffff0b7224 */ /* 0x004fe200078e0000 */
[----:B---3--:R-:W-:-:S02]  /*10ad0*/  SHF.R.S32.HI R7, RZ, 0x1f, R14 ;  /* 0x0000001fff077819 */ /* 0x008fc4000001140e */
[----:B----4-:R-:W-:-:S09]  /*10ae0*/  SHF.R.S32.HI R8, RZ, 0x1f, R13 ;  /* 0x0000001fff087819 */ /* 0x010fd2000001140d */
[----:B------:R-:W-:Y:S05]  /*10af0*/  @P0 BRA `(.L_x_464) ;  /* 0x000001e000000947 */ /* 0x000fea0003800000 */
[----:B------:R-:W-:Y:S02]  /*10b00*/  MOV R2, c[0x0][0x4e8] ;  /* 0x00013a0000027a02 */ /* 0x000fe40000000f00 */
[----:B------:R-:W-:-:S03]  /*10b10*/  IADD3 R6, R11, R12, RZ ;  /* 0x0000000c0b067210 */ /* 0x000fc60007ffe0ff */
[----:B------:R-:W-:-:S05]  /*10b20*/  IMAD R0, R2, c[0x0][0x388], RZ ;  /* 0x0000e20002007a24 */ /* 0x000fca00078e02ff */
[----:B------:R-:W-:-:S13]  /*10b30*/  ISETP.GE.AND P0, PT, R6, R0, PT ;  /* 0x000000000600720c */ /* 0x000fda0003f06270 */
[----:B------:R-:W-:Y:S05]  /*10b40*/  @P0 BRA `(.L_x_464) ;  /* 0x0000019000000947 */ /* 0x000fea0003800000 */
[----:B------:R-:W-:Y:S01]  /*10b50*/  ISETP.NE.AND P0, PT, R2, 0x1, PT ;  /* 0x000000010200780c */ /* 0x000fe20003f05270 */
[----:B------:R-:W-:Y:S01]  /*10b60*/  IMAD R4, R7, c[0x0][0x490], RZ ;  /* 0x0001240007047a24 */ /* 0x000fe200078e02ff */
[----:B------:R-:W-:Y:S01]  /*10b70*/  MOV R0, R6 ;  /* 0x0000000600007202 */ /* 0x000fe20000000f00 */
[----:B------:R-:W-:-:S04]  /*10b80*/  IMAD.WIDE.U32 R2, R14, c[0x0][0x490], RZ ;  /* 0x000124000e027a25 */ /* 0x000fc800078e00ff */
[----:B------:R-:W-:Y:S02]  /*10b90*/  IMAD R4, R14, c[0x0][0x494], R4 ;  /* 0x000125000e047a24 */ /* 0x000fe400078e0204 */
[----:B------:R-:W-:-:S03]  /*10ba0*/  IMAD R10, R8, c[0x0][0x498], RZ ;  /* 0x00012600080a7a24 */ /* 0x000fc600078e02ff */
[----:B------:R-:W-:Y:S01]  /*10bb0*/  IADD3 R3, R3, R4, RZ ;  /* 0x0000000403037210 */ /* 0x000fe20007ffe0ff */
[----:B------:R-:W-:-:S05]  /*10bc0*/  @P0 IMAD.HI.U32 R5, R6, c[0x0][0x4ec], RZ ;  /* 0x00013b0006050a27 */ /* 0x000fca00078e00ff */
[----:B------:R-:W-:Y:S01]  /*10bd0*/  @P0 SHF.R.U32.HI R0, RZ, c[0x0][0x4f0], R5 ;  /* 0x00013c00ff000a19 */ /* 0x000fe20000011605 */
[----:B------:R-:W-:-:S03]  /*10be0*/  IMAD.WIDE.U32 R4, R13, c[0x0][0x498], R2 ;  /* 0x000126000d047a25 */ /* 0x000fc600078e0002 */
[C---:B------:R-:W-:Y:S01]  /*10bf0*/  IADD3 R9, -R0.reuse, RZ, RZ ;  /* 0x000000ff00097210 */ /* 0x040fe20007ffe1ff */
[----:B------:R-:W-:Y:S01]  /*10c00*/  IMAD R3, R13, c[0x0][0x49c], R10 ;  /* 0x000127000d037a24 */ /* 0x000fe200078e020a */
[----:B------:R-:W-:-:S03]  /*10c10*/  IADD3 R4, P0, R0, R4, RZ ;  /* 0x0000000400047210 */ /* 0x000fc60007f1e0ff */
[----:B------:R-:W-:Y:S01]  /*10c20*/  IMAD R2, R9, c[0x0][0x4e8], R6 ;  /* 0x00013a0009027a24 */ /* 0x000fe200078e0206 */
[----:B------:R-:W-:-:S04]  /*10c30*/  SHF.R.S32.HI R6, RZ, 0x1f, R0 ;  /* 0x0000001fff067819 */ /* 0x000fc80000011400 */
[----:B------:R-:W-:Y:S02]  /*10c40*/  SHF.R.S32.HI R0, RZ, 0x1f, R2 ;  /* 0x0000001fff007819 */ /* 0x000fe40000011402 */
[----:B------:R-:W-:-:S03]  /*10c50*/  IADD3.X R5, R6, R5, R3, P0, !PT ;  /* 0x0000000506057210 */ /* 0x000fc600007fe403 */
[----:B------:R-:W-:-:S04]  /*10c60*/  IMAD R0, R0, c[0x0][0x488], RZ ;  /* 0x0001220000007a24 */ /* 0x000fc800078e02ff */
[C---:B------:R-:W-:Y:S02]  /*10c70*/  IMAD R0, R2.reuse, c[0x0][0x48c], R0 ;  /* 0x0001230002007a24 */ /* 0x040fe400078e0200 */
[----:B------:R-:W-:-:S05]  /*10c80*/  IMAD.WIDE.U32 R2, R2, c[0x0][0x488], R4 ;  /* 0x0001220002027a25 */ /* 0x000fca00078e0004 */
[----:B------:R-:W-:Y:S02]  /*10c90*/  IADD3 R0, R3, R0, RZ ;  /* 0x0000000003007210 */ /* 0x000fe40007ffe0ff */
[----:B------:R-:W-:-:S04]  /*10ca0*/  LEA R4, P0, R2, c[0x0][0x450], 0x2 ;  /* 0x0001140002047a11 */ /* 0x000fc800078010ff */
[----:B------:R-:W-:Y:S02]  /*10cb0*/  LEA.HI.X R5, R2, c[0x0][0x454], R0, 0x2, P0 ;  /* 0x0001150002057a11 */ /* 0x000fe400000f1400 */
[----:B------:R-:W-:-:S05]  /*10cc0*/  MOV R0, 0xff800000 ;  /* 0xff80000000007802 */ /* 0x000fca0000000f00 */
[----:B------:R1:W-:Y:S02]  /*10cd0*/  STG.E [R4.64], R0 ;  /* 0x0000000004007986 */ /* 0x0003e4000c101906 */
.L_x_464:
[----:B------:R-:W-:Y:S05]  /*10ce0*/  BSYNC B0 ;  /* 0x0000000000007941 */ /* 0x000fea0003800000 */
.L_x_463:
[----:B------:R-:W2:Y:S01]  /*10cf0*/  LDL R2, [R1+0x8c] ;  /* 0x00008c0001027983 */ /* 0x000ea20000100800 */
[----:B-1----:R-:W-:Y:S01]  /*10d00*/  MOV R0, c[0x0][0x4e8] ;  /* 0x00013a0000007a02 */ /* 0x002fe20000000f00 */
[----:B------:R-:W-:Y:S01]  /*10d10*/  IMAD R7, R7, c[0x0][0x3e8], RZ ;  /* 0x0000fa0007077a24 */ /* 0x000fe200078e02ff */
[----:B------:R-:W-:Y:S01]  /*10d20*/  SHF.R.S32.HI R9, RZ, 0x1f, R12 ;  /* 0x0000001fff097819 */ /* 0x000fe2000001140c */
[----:B------:R-:W-:Y:S01]  /*10d30*/  IMAD R8, R8, c[0x0][0x3f0], RZ ;  /* 0x0000fc0008087a24 */ /* 0x000fe200078e02ff */
[----:B------:R-:W-:Y:S01]  /*10d40*/  ISETP.NE.AND P0, PT, R0, 0x1, PT ;  /* 0x000000010000780c */ /* 0x000fe20003f05270 */
[----:B------:R-:W-:Y:S01]  /*10d50*/  IMAD R7, R14, c[0x0][0x3ec], R7 ;  /* 0x0000fb000e077a24 */ /* 0x000fe200078e0207 */
[----:B------:R-:W-:Y:S01]  /*10d60*/  LEA.HI R9, R9, R12, RZ, 0x3 ;  /* 0x0000000c09097211 */ /* 0x000fe200078f18ff */
[----:B------:R-:W-:-:S03]  /*10d70*/  IMAD R8, R13, c[0x0][0x3f4], R8 ;  /* 0x0000fd000d087a24 */ /* 0x000fc600078e0208 */
[----:B------:R-:W-:Y:S02]  /*10d80*/  SHF.R.S32.HI R9, RZ, 0x3, R9 ;  /* 0x00000003ff097819 */ /* 0x000fe40000011409 */
[----:B--2---:R-:W-:Y:S01]  /*10d90*/  IADD3 R4, R2, R11, RZ ;  /* 0x0000000b02047210 */ /* 0x004fe20007ffe0ff */
[----:B------:R-:W-:-:S03]  /*10da0*/  IMAD.WIDE.U32 R2, R14, c[0x0][0x3e8], RZ ;  /* 0x0000fa000e027a25 */ /* 0x000fc600078e00ff */
[----:B------:R-:W-:Y:S01]  /*10db0*/  MOV R0, R4 ;  /* 0x0000000400007202 */ /* 0x000fe20000000f00 */
[----:B------:R-:W-:-:S04]  /*10dc0*/  @P0 IMAD.HI.U32 R5, R4, c[0x0][0x4ec], RZ ;  /* 0x00013b0004050a27 */ /* 0x000fc800078e00ff */
[----:B------:R-:W-:Y:S01]  /*10dd0*/  IMAD.IADD R3, R3, 0x1, R7 ;  /* 0x0000000103037824 */ /* 0x000fe200078e0207 */
[----:B------:R-:W-:-:S03]  /*10de0*/  @P0 SHF.R.U32.HI R0, RZ, c[0x0][0x4f0], R5 ;  /* 0x00013c00ff000a19 */ /* 0x000fc60000011605 */
[----:B------:R-:W-:Y:S01]  /*10df0*/  IMAD.WIDE.U32 R2, R13, c[0x0][0x3f0], R2 ;  /* 0x0000fc000d027a25 */ /* 0x000fe200078e0002 */
[----:B------:R-:W-:Y:S02]  /*10e00*/  SHF.R.S32.HI R5, RZ, 0x1f, R0 ;  /* 0x0000001fff057819 */ /* 0x000fe40000011400 */
[----:B------:R-:W-:Y:S02]  /*10e10*/  IADD3 R6, -R0, RZ, RZ ;  /* 0x000000ff00067210 */ /* 0x000fe40007ffe1ff */
[----:B------:R-:W-:Y:S01]  /*10e20*/  IADD3 R3, R3, R8, RZ ;  /* 0x0000000803037210 */ /* 0x000fe20007ffe0ff */
[----:B------:R-:W-:Y:S02]  /*10e30*/  IMAD R5, R5, c[0x0][0x3e0], RZ ;  /* 0x0000f80005057a24 */ /* 0x000fe400078e02ff */
[----:B------:R-:W-:Y:S02]  /*10e40*/  IMAD R6, R6, c[0x0][0x4e8], R4 ;  /* 0x00013a0006067a24 */ /* 0x000fe400078e0204 */
[----:B------:R-:W-:-:S02]  /*10e50*/  IMAD R4, R0, c[0x0][0x3e4], R5 ;  /* 0x0000f90000047a24 */ /* 0x000fc400078e0205 */
[----:B------:R-:W-:Y:S01]  /*10e60*/  IMAD.WIDE.U32 R2, R0, c[0x0][0x3e0], R2 ;  /* 0x0000f80000027a25 */ /* 0x000fe200078e0002 */
[----:B------:R-:W-:-:S03]  /*10e70*/  SHF.R.S32.HI R0, RZ, 0x1f, R6 ;  /* 0x0000001fff007819 */ /* 0x000fc60000011406 */
[----:B------:R-:W-:Y:S02]  /*10e80*/  IMAD.IADD R3, R3, 0x1, R4 ;  /* 0x0000000103037824 */ /* 0x000fe400078e0204 */
[----:B------:R-:W-:Y:S02]  /*10e90*/  IMAD R0, R0, c[0x0][0x3d8], RZ ;  /* 0x0000f60000007a24 */ /* 0x000fe400078e02ff */
[----:B------:R-:W-:-:S04]  /*10ea0*/  IMAD.WIDE.U32 R4, R6, c[0x0][0x3d8], R2 ;  /* 0x0000f60006047a25 */ /* 0x000fc800078e0002 */
[----:B------:R-:W-:Y:S01]  /*10eb0*/  IMAD R6, R6, c[0x0][0x3dc], R0 ;  /* 0x0000f70006067a24 */ /* 0x000fe200078e0200 */
[----:B------:R-:W-:Y:S02]  /*10ec0*/  LEA R3, P0, R4, c[0x0][0x380], 0x1 ;  /* 0x0000e00004037a11 */ /* 0x000fe400078008ff */
[----:B------:R-:W-:Y:S02]  /*10ed0*/  IADD3 R0, R9, R11, RZ ;  /* 0x0000000b09007210 */ /* 0x000fe40007ffe0ff */
[----:B------:R-:W-:-:S04]  /*10ee0*/  IADD3 R2, R5, R6, RZ ;  /* 0x0000000605027210 */ /* 0x000fc80007ffe0ff */
[----:B------:R-:W-:Y:S01]  /*10ef0*/  LEA.HI.X R2, R4, c[0x0][0x384], R2, 0x1, P0 ;  /* 0x0000e10004027a11 */ /* 0x000fe200000f0c02 */
[----:B------:R-:W-:Y:S05]  /*10f00*/  BRA.DIV ~URZ, `(.L_x_465) ;  /* 0x000008f27f007947 */ /* 0x000fea000b800000 */
[----:B------:R1:W2:Y:S02]  /*10f10*/  SHFL.IDX PT, R5, R2, RZ, 0x181f ;  /* 0x00181fff02057589 */ /* 0x0002a400000e0000 */
.L_x_483:
[----:B------:R-:W-:Y:S05]  /*10f20*/  BRA.DIV ~URZ, `(.L_x_466) ;  /* 0x000009427f007947 */ /* 0x000fea000b800000 */
[----:B------:R3:W4:Y:S02]  /*10f30*/  SHFL.IDX PT, R4, R3, RZ, 0x181f ;  /* 0x00181fff03047589 */ /* 0x00072400000e0000 */
.L_x_484:
[----:B------:R-:W-:Y:S01]  /*10f40*/  MOV R10, c[0x0][0x4e8] ;  /* 0x00013a00000a7a02 */ /* 0x000fe20000000f00 */
[----:B------:R-:W-:Y:S04]  /*10f50*/  BSSY B0, `(.L_x_467) ;  /* 0x0000015000007945 */ /* 0x000fe80003800000 */
[----:B------:R-:W-:-:S05]  /*10f60*/  IMAD R10, R10, c[0x0][0x388], RZ ;  /* 0x0000e2000a0a7a24 */ /* 0x000fca00078e02ff */
[----:B------:R-:W-:-:S13]  /*10f70*/  ISETP.GE.AND P0, PT, R0, R10, PT ;  /* 0x0000000a0000720c */ /* 0x000fda0003f06270 */
[----:B------:R-:W-:Y:S05]  /*10f80*/  @P0 BRA `(.L_x_468) ;  /* 0x0000011000000947 */ /* 0x000fea0003800000 */
[----:B------:R-:W5:Y:S04]  /*10f90*/  LDL.64 R16, [R1+0x38] ;  /* 0x0000380001107983 */ /* 0x000f680000100a00 */
[----:B---3--:R-:W3:Y:S04]  /*10fa0*/  LDL R13, [R1+0x44] ;  /* 0x00004400010d7983 */ /* 0x008ee80000100800 */
[----:B----4-:R-:W4:Y:S04]  /*10fb0*/  LDL R11, [R1+0x48] ;  /* 0x00004800010b7983 */ /* 0x010f280000100800 */
[----:B--2---:R-:W2:Y:S04]  /*10fc0*/  LDL R14, [R1+0x60] ;  /* 0x00006000010e7983 */ /* 0x004ea80000100800 */
[----:B------:R-:W2:Y:S01]  /*10fd0*/  LDL R12, [R1+0x5c] ;  /* 0x00005c00010c7983 */ /* 0x000ea20000100800 */
[----:B-----5:R-:W-:-:S02]  /*10fe0*/  ISETP.GE.AND P2, PT, R16, c[0x0][0x3c8], PT ;  /* 0x0000f20010007a0c */ /* 0x020fc40003f46270 */
[----:B---3--:R-:W-:Y:S02]  /*10ff0*/  ISETP.GE.AND P1, PT, R13, c[0x0][0x3c8], PT ;  /* 0x0000f2000d007a0c */ /* 0x008fe40003f26270 */
[----:B----4-:R-:W-:-:S09]  /*11000*/  ISETP.GE.AND P0, PT, R11, c[0x0][0x3c8], PT ;  /* 0x0000f2000b007a0c */ /* 0x010fd20003f06270 */
[CC--:B------:R-:W-:Y:S02]  /*11010*/  @!P2 LEA R8, P5, R16.reuse, R4.reuse, 0x1 ;  /* 0x000000041008a211 */ /* 0x0c0fe400078a08ff */
[-C--:B------:R-:W-:Y:S02]  /*11020*/  @!P1 LEA R6, P4, R13, R4.reuse, 0x1 ;  /* 0x000000040d069211 */ /* 0x080fe400078808ff */
[-C--:B------:R-:W-:Y:S02]  /*11030*/  @!P2 LEA.HI.X R9, R16, R5.reuse, R17, 0x1, P5 ;  /* 0x000000051009a211 */ /* 0x080fe400028f0c11 */
[----:B------:R-:W-:Y:S02]  /*11040*/  @!P0 LEA R4, P3, R11, R4, 0x1 ;  /* 0x000000040b048211 */ /* 0x000fe400078608ff */
[-C--:B--2---:R-:W-:Y:S02]  /*11050*/  @!P1 LEA.HI.X R7, R13, R5.reuse, R14, 0x1, P4 ;  /* 0x000000050d079211 */ /* 0x084fe400020f0c0e */
[----:B------:R-:W-:Y:S01]  /*11060*/  @!P0 LEA.HI.X R5, R11, R5, R12, 0x1, P3 ;  /* 0x000000050b058211 */ /* 0x000fe200018f0c0c */
[----:B------:R2:W-:Y:S04]  /*11070*/  @!P2 ST.E.128 [R8.64], RZ ;  /* 0x000000ff0800a985 */ /* 0x0005e8000c101d06 */
[----:B------:R2:W-:Y:S04]  /*11080*/  @!P1 ST.E.128 [R6.64], RZ ;  /* 0x000000ff06009985 */ /* 0x0005e8000c101d06 */
[----:B------:R2:W-:Y:S02]  /*11090*/  @!P0 ST.E.128 [R4.64], RZ ;  /* 0x000000ff04008985 */ /* 0x0005e4000c101d06 */
.L_x_468:
[----:B------:R-:W-:Y:S05]  /*110a0*/  BSYNC B0 ;  /* 0x0000000000007941 */ /* 0x000fea0003800000 */
.L_x_467:
[----:B------:R-:W-:Y:S05]  /*110b0*/  BRA.DIV ~URZ, `(.L_x_469) ;  /* 0x000008127f007947 */ /* 0x000fea000b800000 */
[----:B--2---:R2:W1:Y:S04]  /*110c0*/  SHFL.IDX PT, R5, R2, 0x1, 0x181f ;  /* 0x00381f0002057f89 */ /* 0x00446800000e0000 */
[----:B----4-:R2:W4:Y:S02]  /*110d0*/  SHFL.IDX PT, R4, R3, 0x1, 0x181f ;  /* 0x00381f0003047f89 */ /* 0x01052400000e0000 */
.L_x_485:
[----:B------:R-:W-:Y:S01]  /*110e0*/  IADD3 R6, R0, 0x20, RZ ;  /* 0x0000002000067810 */ /* 0x000fe20007ffe0ff */
[----:B------:R-:W-:Y:S03]  /*110f0*/  BSSY B0, `(.L_x_470) ;  /* 0x0000014000007945 */ /* 0x000fe60003800000 */
[----:B------:R-:W-:-:S13]  /*11100*/  ISETP.GE.AND P0, PT, R6, R10, PT ;  /* 0x0000000a0600720c */ /* 0x000fda0003f06270 */
[----:B------:R-:W-:Y:S05]  /*11110*/  @P0 BRA `(.L_x_471) ;  /* 0x0000011000000947 */ /* 0x000fea0003800000 */
[----:B------:R-:W5:Y:S04]  /*11120*/  LDL.64 R16, [R1+0x38] ;  /* 0x0000380001107983 */ /* 0x000f680000100a00 */
[----:B--2---:R-:W2:Y:S04]  /*11130*/  LDL R13, [R1+0x44] ;  /* 0x00004400010d7983 */ /* 0x004ea80000100800 */
[----:B---3--:R-:W3:Y:S04]  /*11140*/  LDL R11, [R1+0x48] ;  /* 0x00004800010b7983 */ /* 0x008ee80000100800 */
[----:B----4-:R-:W4:Y:S04]  /*11150*/  LDL R14, [R1+0x60] ;  /* 0x00006000010e7983 */ /* 0x010f280000100800 */
[----:B------:R-:W4:Y:S01]  /*11160*/  LDL R12, [R1+0x5c] ;  /* 0x00005c00010c7983 */ /* 0x000f220000100800 */
[----:B-----5:R-:W-:-:S02]  /*11170*/  ISETP.GE.AND P2, PT, R16, c[0x0][0x3c8], PT ;  /* 0x0000f20010007a0c */ /* 0x020fc40003f46270 */
[----:B--2---:R-:W-:Y:S02]  /*11180*/  ISETP.GE.AND P1, PT, R13, c[0x0][0x3c8], PT ;  /* 0x0000f2000d007a0c */ /* 0x004fe40003f26270 */
[----:B---3--:R-:W-:-:S09]  /*11190*/  ISETP.GE.AND P0, PT, R11, c[0x0][0x3c8], PT ;  /* 0x0000f2000b007a0c */ /* 0x008fd20003f06270 */
[CC--:B------:R-:W-:Y:S02]  /*111a0*/  @!P2 LEA R8, P5, R16.reuse, R4.reuse, 0x1 ;  /* 0x000000041008a211 */ /* 0x0c0fe400078a08ff */
[-C--:B------:R-:W-:Y:S02]  /*111b0*/  @!P1 LEA R6, P4, R13, R4.reuse, 0x1 ;  /* 0x000000040d069211 */ /* 0x080fe400078808ff */
[-C--:B-1----:R-:W-:Y:S02]  /*111c0*/  @!P2 LEA.HI.X R9, R16, R5.reuse, R17, 0x1, P5 ;  /* 0x000000051009a211 */ /* 0x082fe400028f0c11 */
[----:B------:R-:W-:Y:S02]  /*111d0*/  @!P0 LEA R4, P3, R11, R4, 0x1 ;  /* 0x000000040b048211 */ /* 0x000fe400078608ff */
[-C--:B----4-:R-:W-:Y:S02]  /*111e0*/  @!P1 LEA.HI.X R7, R13, R5.reuse, R14, 0x1, P4 ;  /* 0x000000050d079211 */ /* 0x090fe400020f0c0e */
[----:B------:R-:W-:Y:S01]  /*111f0*/  @!P0 LEA.HI.X R5, R11, R5, R12, 0x1, P3 ;  /* 0x000000050b058211 */ /* 0x000fe200018f0c0c */
[----:B------:R1:W-:Y:S04]  /*11200*/  @!P2 ST.E.128 [R8.64], RZ ;  /* 0x000000ff0800a985 */ /* 0x0003e8000c101d06 */
[----:B------:R1:W-:Y:S04]  /*11210*/  @!P1 ST.E.128 [R6.64], RZ ;  /* 0x000000ff06009985 */ /* 0x0003e8000c101d06 */
[----:B------:R1:W-:Y:S02]  /*11220*/  @!P0 ST.E.128 [R4.64], RZ ;  /* 0x000000ff04008985 */ /* 0x0003e4000c101d06 */
.L_x_471:
[----:B------:R-:W-:Y:S05]  /*11230*/  BSYNC B0 ;  /* 0x0000000000007941 */ /* 0x000fea0003800000 */
.L_x_470:
[----:B------:R-:W-:Y:S05]  /*11240*/  BRA.DIV ~URZ, `(.L_x_472) ;  /* 0x000007427f007947 */ /* 0x000fea000b800000 */
[----:B-1----:R1:W2:Y:S02]  /*11250*/  SHFL.IDX PT, R5, R2, 0x2, 0x181f ;  /* 0x00581f0002057f89 */ /* 0x0022a400000e0000 */
.L_x_486:
[----:B------:R-:W-:Y:S05]  /*11260*/  BRA.DIV ~URZ, `(.L_x_473) ;  /* 0x000007927f007947 */ /* 0x000fea000b800000 */
[----:B----4-:R4:W1:Y:S02]  /*11270*/  SHFL.IDX PT, R4, R3, 0x2, 0x181f ;  /* 0x00581f0003047f89 */ /* 0x01086400000e0000 */
.L_x_487:
[----:B------:R-:W-:Y:S01]  /*11280*/  IADD3 R6, R0, 0x40, RZ ;  /* 0x0000004000067810 */ /* 0x000fe20007ffe0ff */
[----:B------:R-:W-:Y:S03]  /*11290*/  BSSY B0, `(.L_x_474) ;  /* 0x0000014000007945 */ /* 0x000fe60003800000 */
        /* <DEDUP_REMOVED lines=10> */
[CC--:B-1----:R-:W-:Y:S02]  /*11340*/  @!P2 LEA R8, P5, R16.reuse, R4.reuse, 0x1 ;  /* 0x000000041008a211 */ /* 0x0c2fe400078a08ff */
        /* <DEDUP_REMOVED lines=8> */
.L_x_475:
[----:B------:R-:W-:Y:S05]  /*113d0*/  BSYNC B0 ;  /* 0x0000000000007941 */ /* 0x000fea0003800000 */
.L_x_474:
[----:B------:R-:W-:Y:S05]  /*113e0*/  BRA.DIV ~URZ, `(.L_x_476) ;  /* 0x000006727f007947 */ /* 0x000fea000b800000 */
[----:B-12---:R-:W1:Y:S04]  /*113f0*/  SHFL.IDX PT, R2, R2, 0x3, 0x181f ;  /* 0x00781f0002027f89 */ /* 0x006e6800000e0000 */
[----:B---34-:R-:W2:Y:S02]  /*11400*/  SHFL.IDX PT, R3, R3, 0x3, 0x181f ;  /* 0x00781f0003037f89 */ /* 0x018ea400000e0000 */
.L_x_488:
[----:B------:R-:W-:-:S04]  /*11410*/  IADD3 R0, R0, 0x60, RZ ;  /* 0x0000006000007810 */ /* 0x000fc80007ffe0ff */
[----:B------:R-:W-:-:S13]  /*11420*/  ISETP.GE.AND P0, PT, R0, R10, PT ;  /* 0x0000000a0000720c */ /* 0x000fda0003f06270 */
[----:B------:R-:W-:Y:S05]  /*11430*/  @P0 BRA `(.L_x_462) ;  /* 0x0000011000000947 */ /* 0x000fea0003800000 */
[----:B------:R-:W3:Y:S04]  /*11440*/  LDL.64 R16, [R1+0x38] ;  /* 0x0000380001107983 */ /* 0x000ee80000100a00 */
[----:B------:R-:W4:Y:S04]  /*11450*/  LDL R13, [R1+0x44] ;  /* 0x00004400010d7983 */ /* 0x000f280000100800 */
[----:B------:R-:W5:Y:S04]  /*11460*/  LDL R11, [R1+0x48] ;  /* 0x00004800010b7983 */ /* 0x000f680000100800 */
[----:B--2---:R-:W2:Y:S04]  /*11470*/  LDL R14, [R1+0x60] ;  /* 0x00006000010e7983 */ /* 0x004ea80000100800 */
[----:B------:R-:W2:Y:S01]  /*11480*/  LDL R12, [R1+0x5c] ;  /* 0x00005c00010c7983 */ /* 0x000ea20000100800 */
[----:B---3--:R-:W-:-:S02]  /*11490*/  ISETP.GE.AND P2, PT, R16, c[0x0][0x3c8], PT ;  /* 0x0000f20010007a0c */ /* 0x008fc40003f46270 */
[----:B----4-:R-:W-:Y:S02]  /*114a0*/  ISETP.GE.AND P1, PT, R13, c[0x0][0x3c8], PT ;  /* 0x0000f2000d007a0c */ /* 0x010fe40003f26270 */
[----:B-----5:R-:W-:-:S09]  /*114b0*/  ISETP.GE.AND P0, PT, R11, c[0x0][0x3c8], PT ;  /* 0x0000f2000b007a0c */ /* 0x020fd20003f06270 */
[CC--:B------:R-:W-:Y:S02]  /*114c0*/  @!P2 LEA R8, P5, R16.reuse, R3.reuse, 0x1 ;  /* 0x000000031008a211 */ /* 0x0c0fe400078a08ff */
[-C--:B------:R-:W-:Y:S02]  /*114d0*/  @!P1 LEA R6, P4, R13, R3.reuse, 0x1 ;  /* 0x000000030d069211 */ /* 0x080fe400078808ff */
[-C--:B-1----:R-:W-:Y:S02]  /*114e0*/  @!P2 LEA.HI.X R9, R16, R2.reuse, R17, 0x1, P5 ;  /* 0x000000021009a211 */ /* 0x082fe400028f0c11 */
[----:B------:R-:W-:Y:S02]  /*114f0*/  @!P0 LEA R4, P3, R11, R3, 0x1 ;  /* 0x000000030b048211 */ /* 0x000fe400078608ff */
[-C--:B--2---:R-:W-:Y:S02]  /*11500*/  @!P1 LEA.HI.X R7, R13, R2.reuse, R14, 0x1, P4 ;  /* 0x000000020d079211 */ /* 0x084fe400020f0c0e */
[----:B------:R-:W-:Y:S01]  /*11510*/  @!P0 LEA.HI.X R5, R11, R2, R12, 0x1, P3 ;  /* 0x000000020b058211 */ /* 0x000fe200018f0c0c */
[----:B------:R1:W-:Y:S04]  /*11520*/  @!P2 ST.E.128 [R8.64], RZ ;  /* 0x000000ff0800a985 */ /* 0x0003e8000c101d06 */
[----:B------:R1:W-:Y:S04]  /*11530*/  @!P1 ST.E.128 [R6.64], RZ ;  /* 0x000000ff06009985 */ /* 0x0003e8000c101d06 */
[----:B------:R1:W-:Y:S02]  /*11540*/  @!P0 ST.E.128 [R4.64], RZ ;  /* 0x000000ff04008985 */ /* 0x0003e4000c101d06 */
.L_x_462:
[----:B------:R-:W-:Y:S05]  /*11550*/  BSYNC B1 ;  /* 0x0000000000017941 */ /* 0x000fea0003800000 */
.L_x_453:
[----:B----4-:R-:W4:Y:S02]  /*11560*/  LDL R0, [R1+0x90] ;  /* 0x0000900001007983 */ /* 0x010f240000100800 */
[----:B----4-:R-:W-:-:S13]  /*11570*/  ISETP.NE.AND P0, PT, R0, RZ, PT ;  /* 0x000000ff0000720c */ /* 0x010fda0003f05270 */
[----:B------:R-:W-:Y:S01]  /*11580*/  @P0 WARPSYNC 0xffffffff ;  /* 0xffffffff00000948 */ /* 0x000fe20003800000 */
[----:B------:R-:W-:Y:S06]  /*11590*/  @P0 BAR.SYNC.DEFER_BLOCKING 0x5, 0x100 ;  /* 0x0144000000000b1d */ /* 0x000fec0000010000 */
[----:B------:R-:W4:Y:S04]  /*115a0*/  @P0 LDS R0, [0x15100] ;  /* 0x01510000ff000984 */ /* 0x000f280000000800 */
[----:B----4-:R4:W-:Y:S04]  /*115b0*/  @P0 STL [R1+0x64], R0 ;  /* 0x0000640001000387 */ /* 0x0109e80000100800 */
[----:B------:R-:W-:Y:S06]  /*115c0*/  @P0 BAR.ARV 0x4, 0x100 ;  /* 0x0104000000000b1d */ /* 0x000fec0000002000 */
[----:B------:R-:W-:Y:S05]  /*115d0*/  @P0 BRA `(.L_x_477) ;  /* 0x0000007000000947 */ /* 0x000fea0003800000 */
[----:B------:R-:W-:Y:S05]  /*115e0*/  BRA.DIV ~URZ, `(.L_x_478) ;  /* 0x000005427f007947 */ /* 0x000fea000b800000 */
[----:B----4-:R4:W3:Y:S02]  /*115f0*/  SHFL.IDX PT, R0, R61, RZ, 0x1f ;  /* 0x00001fff3d007589 */ /* 0x0108e400000e0000 */
.L_x_489:
[----:B------:R-:W-:Y:S01]  /*11600*/  WARPSYNC 0xffffffff ;  /* 0xffffffff00007948 */ /* 0x000fe20003800000 */
[----:B------:R-:W-:Y:S06]  /*11610*/  BAR.SYNC.DEFER_BLOCKING 0x4, 0x100 ;  /* 0x0104000000007b1d */ /* 0x000fec0000010000 */
[----:B---3--:R3:W-:Y:S04]  /*11620*/  STL [R1+0x64], R0 ;  /* 0x0000640001007387 */ /* 0x0087e80000100800 */
[----:B------:R3:W-:Y:S04]  /*11630*/  @!P6 STS [0x15100], R61 ;  /* 0x0151003dff00e388 */ /* 0x0007e80000000800 */
[----:B------:R-:W-:Y:S06]  /*11640*/  BAR.ARV 0x5, 0x100 ;  /* 0x0144000000007b1d */ /* 0x000fec0000002000 */
.L_x_477:
[----:B---34-:R-:W3:Y:S02]  /*11650*/  LDL R0, [R1+0x64] ;  /* 0x0000640001007983 */ /* 0x018ee40000100800 */
[----:B---3--:R-:W-:-:S13]  /*11660*/  ISETP.GE.AND P0, PT, R0, c[0x0][0x538], PT ;  /* 0x00014e0000007a0c */ /* 0x008fda0003f06270 */
[----:B-12--5:R-:W-:Y:S01]  /*11670*/  @P0 CALL.REL.NOINC `(.L_x_479) ;  /* 0x0000001000000944 */ /* 0x026fe20003c00000 */
[----:B------:R-:W-:Y:S05]  /*11680*/  BRA `(.L_x_480) ;  /* 0xfffef3f000007947 */ /* 0x000fea000383ffff */
.L_x_479:
[----:B------:R-:W-:Y:S05]  /*11690*/  EXIT ;  /* 0x000000000000794d */ /* 0x000fea0003800000 */
.L_x_449:
[----:B-1----:R1:W5:Y:S01]  /*116a0*/  LDL R0, [R1+0x18] ;  /* 0x0000180001007983 */ /* 0x0023620000100800 */
[----:B------:R-:W-:Y:S02]  /*116b0*/  MOV R3, 0x2 ;  /* 0x0000000200037802 */ /* 0x000fe40000000f00 */
[----:B------:R-:W-:Y:S02]  /*116c0*/  MOV R2, 0x116e0 ;  /* 0x000116e000027802 */ /* 0x000fe40000000f00 */
[----:B-1---5:R-:W-:Y:S05]  /*116d0*/  CALL.REL.NOINC `($__internal_0_$__cuda_sm70_shflsync_bfly_p) ;  /* 0x000004c000007944 */ /* 0x022fea0003c00000 */
[----:B------:R-:W-:Y:S01]  /*116e0*/  MOV R4, R5 ;  /* 0x0000000500047202 */ /* 0x000fe20000000f00 */
[----:B------:R-:W-:Y:S05]  /*116f0*/  BRA `(.L_x_481) ;  /* 0xffffd7a000007947 */ /* 0x000fea000383ffff */
.L_x_450:
[----:B------:R-:W-:Y:S01]  /*11700*/  IMAD.MOV.U32 R0, RZ, RZ, R4 ;  /* 0x000000ffff007224 */ /* 0x000fe200078e0004 */
[----:B------:R-:W-:Y:S02]  /*11710*/  MOV R3, 0x1 ;  /* 0x0000000100037802 */ /* 0x000fe40000000f00 */
[----:B------:R-:W-:Y:S02]  /*11720*/  MOV R2, 0x11740 ;  /* 0x0001174000027802 */ /* 0x000fe40000000f00 */
[----:B-----5:R-:W-:Y:S05]  /*11730*/  CALL.REL.NOINC `($__internal_0_$__cuda_sm70_shflsync_bfly_p) ;  /* 0x0000046000007944 */ /* 0x020fea0003c00000 */
[----:B------:R1:W5:Y:S01]  /*11740*/  LDL R0, [R1+0x1c] ;  /* 0x00001c0001007983 */ /* 0x0003620000100800 */
[----:B------:R-:W-:Y:S01]  /*11750*/  FADD.FTZ R4, R4, R5 ;  /* 0x0000000504047221 */ /* 0x000fe20000010000 */
[----:B------:R-:W-:Y:S02]  /*11760*/  MOV R3, 0x2 ;  /* 0x0000000200037802 */ /* 0x000fe40000000f00 */
[----:B------:R-:W-:-:S02]  /*11770*/  MOV R2, 0x11790 ;  /* 0x0001179000027802 */ /* 0x000fc40000000f00 */
[----:B-1---5:R-:W-:Y:S05]  /*11780*/  CALL.REL.NOINC `($__internal_0_$__cuda_sm70_shflsync_bfly_p) ;  /* 0x0000041000007944 */ /* 0x022fea0003c00000 */
[----:B------:R-:W2:Y:S01]  /*11790*/  LDL.LU R0, [R1+0x1c] ;  /* 0x00001c0001007983 */ /* 0x000ea20000300800 */
[----:B------:R-:W-:-:S02]  /*117a0*/  MOV R3, 0x1 ;  /* 0x0000000100037802 */ /* 0x000fc40000000f00 */
[----:B------:R-:W-:Y:S01]  /*117b0*/  MOV R2, 0x117e0 ;  /* 0x000117e000027802 */ /* 0x000fe20000000f00 */
[----:B--2---:R-:W-:Y:S02]  /*117c0*/  FADD.FTZ R0, R0, R5 ;  /* 0x0000000500007221 */ /* 0x004fe40000010000 */
[----:B------:R-:W-:Y:S05]  /*117d0*/  CALL.REL.NOINC `($__internal_0_$__cuda_sm70_shflsync_bfly_p) ;  /* 0x000003c000007944 */ /* 0x000fea0003c00000 */
[----:B------:R-:W-:Y:S01]  /*117e0*/  MOV R3, R5 ;  /* 0x0000000500037202 */ /* 0x000fe20000000f00 */
[----:B------:R-:W-:Y:S05]  /*117f0*/  BRA `(.L_x_482) ;  /* 0xffffd73000007947 */ /* 0x000fea000383ffff */
.L_x_465:
[----:B------:R-:W-:Y:S01]  /*11800*/  IMAD.MOV.U32 R7, RZ, RZ, R2 ;  /* 0x000000ffff077224 */ /* 0x000fe200078e0002 */
[----:B------:R-:W-:Y:S01]  /*11810*/  MOV R6, RZ ;  /* 0x000000ff00067202 */ /* 0x000fe20000000f00 */
[----:B------:R-:W-:Y:S01]  /*11820*/  IMAD.MOV.U32 R4, RZ, RZ, 0x181f ;  /* 0x0000181fff047424 */ /* 0x000fe200078e00ff */
[----:B------:R-:W-:Y:S02]  /*11830*/  MOV R8, 0x11850 ;  /* 0x0001185000087802 */ /* 0x000fe40000000f00 */
[----:B------:R-:W-:Y:S05]  /*11840*/  CALL.REL.NOINC `($__internal_1_$__cuda_sm70_shflsync_idx_p) ;  /* 0x0000039000007944 */ /* 0x000fea0003c00000 */
[----:B------:R-:W-:Y:S01]  /*11850*/  MOV R5, R4 ;  /* 0x0000000400057202 */ /* 0x000fe20000000f00 */
[----:B------:R-:W-:Y:S05]  /*11860*/  BRA `(.L_x_483) ;  /* 0xfffff6b000007947 */ /* 0x000fea000383ffff */
.L_x_466:
[----:B------:R-:W-:Y:S01]  /*11870*/  IMAD.MOV.U32 R7, RZ, RZ, R3 ;  /* 0x000000ffff077224 */ /* 0x000fe200078e0003 */
[----:B------:R-:W-:Y:S01]  /*11880*/  MOV R6, RZ ;  /* 0x000000ff00067202 */ /* 0x000fe20000000f00 */
[----:B------:R-:W-:Y:S01]  /*11890*/  IMAD.MOV.U32 R4, RZ, RZ, 0x181f ;  /* 0x0000181fff047424 */ /* 0x000fe200078e00ff */
[----:B------:R-:W-:Y:S02]  /*118a0*/  MOV R8, 0x118c0 ;  /* 0x000118c000087802 */ /* 0x000fe40000000f00 */
[----:B-12---:R-:W-:Y:S05]  /*118b0*/  CALL.REL.NOINC `($__internal_1_$__cuda_sm70_shflsync_idx_p) ;  /* 0x0000032000007944 */ /* 0x006fea0003c00000 */
[----:B------:R-:W-:Y:S05]  /*118c0*/  BRA `(.L_x_484) ;  /* 0xfffff67000007947 */ /* 0x000fea000383ffff */
.L_x_469:
[----:B--2---:R-:W-:Y:S01]  /*118d0*/  IMAD.MOV.U32 R7, RZ, RZ, R2 ;  /* 0x000000ffff077224 */ /* 0x004fe200078e0002 */
[----:B------:R-:W-:Y:S01]  /*118e0*/  MOV R6, 0x1 ;  /* 0x0000000100067802 */ /* 0x000fe20000000f00 */
[----:B----4-:R-:W-:Y:S01]  /*118f0*/  IMAD.MOV.U32 R4, RZ, RZ, 0x181f ;  /* 0x0000181fff047424 */ /* 0x010fe200078e00ff */
[----:B------:R-:W-:-:S02]  /*11900*/  MOV R8, 0x11920 ;  /* 0x0001192000087802 */ /* 0x000fc40000000f00 */
[----:B-1-3--:R-:W-:Y:S05]  /*11910*/  CALL.REL.NOINC `($__internal_1_$__cuda_sm70_shflsync_idx_p) ;  /* 0x000002c000007944 */ /* 0x00afea0003c00000 */
[----:B------:R-:W-:Y:S01]  /*11920*/  IMAD.MOV.U32 R5, RZ, RZ, R4 ;  /* 0x000000ffff057224 */ /* 0x000fe200078e0004 */
[----:B------:R-:W-:Y:S01]  /*11930*/  MOV R6, 0x1 ;  /* 0x0000000100067802 */ /* 0x000fe20000000f00 */
[----:B------:R-:W-:Y:S01]  /*11940*/  IMAD.MOV.U32 R7, RZ, RZ, R3 ;  /* 0x000000ffff077224 */ /* 0x000fe200078e0003 */
[----:B------:R-:W-:-:S02]  /*11950*/  MOV R4, 0x181f ;  /* 0x0000181f00047802 */ /* 0x000fc40000000f00 */
[----:B------:R-:W-:Y:S02]  /*11960*/  MOV R8, 0x11980 ;  /* 0x0001198000087802 */ /* 0x000fe40000000f00 */
[----:B------:R-:W-:Y:S05]  /*11970*/  CALL.REL.NOINC `($__internal_1_$__cuda_sm70_shflsync_idx_p) ;  /* 0x0000026000007944 */ /* 0x000fea0003c00000 */
[----:B------:R-:W-:Y:S05]  /*11980*/  BRA `(.L_x_485) ;  /* 0xfffff75000007947 */ /* 0x000fea000383ffff */
.L_x_472:
[----:B-1----:R-:W-:Y:S01]  /*11990*/  IMAD.MOV.U32 R7, RZ, RZ, R2 ;  /* 0x000000ffff077224 */ /* 0x002fe200078e0002 */
[----:B------:R-:W-:Y:S01]  /*119a0*/  MOV R6, 0x2 ;  /* 0x0000000200067802 */ /* 0x000fe20000000f00 */
[----:B----4-:R-:W-:Y:S01]  /*119b0*/  IMAD.MOV.U32 R4, RZ, RZ, 0x181f ;  /* 0x0000181fff047424 */ /* 0x010fe200078e00ff */
[----:B------:R-:W-:Y:S02]  /*119c0*/  MOV R8, 0x119e0 ;  /* 0x000119e000087802 */ /* 0x000fe40000000f00 */
[----:B--23--:R-:W-:Y:S05]  /*119d0*/  CALL.REL.NOINC `($__internal_1_$__cuda_sm70_shflsync_idx_p) ;  /* 0x0000020000007944 */ /* 0x00cfea0003c00000 */
[----:B------:R-:W-:Y:S01]  /*119e0*/  MOV R5, R4 ;  /* 0x0000000400057202 */ /* 0x000fe20000000f00 */
[----:B------:R-:W-:Y:S05]  /*119f0*/  BRA `(.L_x_486) ;  /* 0xfffff86000007947 */ /* 0x000fea000383ffff */
.L_x_473:
[----:B------:R-:W-:Y:S01]  /*11a00*/  IMAD.MOV.U32 R7, RZ, RZ, R3 ;  /* 0x000000ffff077224 */ /* 0x000fe200078e0003 */
[----:B------:R-:W-:Y:S01]  /*11a10*/  MOV R6, 0x2 ;  /* 0x0000000200067802 */ /* 0x000fe20000000f00 */
[----:B----4-:R-:W-:Y:S01]  /*11a20*/  IMAD.MOV.U32 R4, RZ, RZ, 0x181f ;  /* 0x0000181fff047424 */ /* 0x010fe200078e00ff */
[----:B------:R-:W-:Y:S02]  /*11a30*/  MOV R8, 0x11a50 ;  /* 0x00011a5000087802 */ /* 0x000fe40000000f00 */
[----:B-123--:R-:W-:Y:S05]  /*11a40*/  CALL.REL.NOINC `($__internal_1_$__cuda_sm70_shflsync_idx_p) ;  /* 0x0000019000007944 */ /* 0x00efea0003c00000 */
[----:B------:R-:W-:Y:S05]  /*11a50*/  BRA `(.L_x_487) ;  /* 0xfffff82000007947 */ /* 0x000fea000383ffff */
.L_x_476:
[----:B-1----:R-:W-:Y:S01]  /*11a60*/  IMAD.MOV.U32 R7, RZ, RZ, R2 ;  /* 0x000000ffff077224 */ /* 0x002fe200078e0002 */
[----:B------:R-:W-:Y:S01]  /*11a70*/  MOV R6, 0x3 ;  /* 0x0000000300067802 */ /* 0x000fe20000000f00 */
[----:B------:R-:W-:Y:S01]  /*11a80*/  IMAD.MOV.U32 R4, RZ, RZ, 0x181f ;  /* 0x0000181fff047424 */ /* 0x000fe200078e00ff */
[----:B------:R-:W-:-:S02]  /*11a90*/  MOV R8, 0x11ab0 ;  /* 0x00011ab000087802 */ /* 0x000fc40000000f00 */
[----:B--234-:R-:W-:Y:S05]  /*11aa0*/  CALL.REL.NOINC `($__internal_1_$__cuda_sm70_shflsync_idx_p) ;  /* 0x0000013000007944 */ /* 0x01cfea0003c00000 */
[----:B------:R-:W-:Y:S01]  /*11ab0*/  IMAD.MOV.U32 R2, RZ, RZ, R4 ;  /* 0x000000ffff027224 */ /* 0x000fe200078e0004 */
[----:B------:R-:W-:Y:S01]  /*11ac0*/  MOV R6, 0x3 ;  /* 0x0000000300067802 */ /* 0x000fe20000000f00 */
[----:B------:R-:W-:Y:S01]  /*11ad0*/  IMAD.MOV.U32 R7, RZ, RZ, R3 ;  /* 0x000000ffff077224 */ /* 0x000fe200078e0003 */
[----:B------:R-:W-:-:S02]  /*11ae0*/  MOV R4, 0x181f ;  /* 0x0000181f00047802 */ /* 0x000fc40000000f00 */
[----:B------:R-:W-:Y:S02]  /*11af0*/  MOV R8, 0x11b10 ;  /* 0x00011b1000087802 */ /* 0x000fe40000000f00 */
[----:B------:R-:W-:Y:S05]  /*11b00*/  CALL.REL.NOINC `($__internal_1_$__cuda_sm70_shflsync_idx_p) ;  /* 0x000000d000007944 */ /* 0x000fea0003c00000 */
[----:B------:R-:W-:Y:S01]  /*11b10*/  MOV R3, R4 ;  /* 0x0000000400037202 */ /* 0x000fe20000000f00 */
[----:B------:R-:W-:Y:S05]  /*11b20*/  BRA `(.L_x_488) ;  /* 0xfffff8e000007947 */ /* 0x000fea000383ffff */
.L_x_478:
[----:B-12---:R-:W-:Y:S01]  /*11b30*/  IMAD.MOV.U32 R7, RZ, RZ, R61 ;  /* 0x000000ffff077224 */ /* 0x006fe200078e003d */
[----:B------:R-:W-:Y:S01]  /*11b40*/  MOV R6, RZ ;  /* 0x000000ff00067202 */ /* 0x000fe20000000f00 */
[----:B------:R-:W-:Y:S01]  /*11b50*/  IMAD.MOV.U32 R4, RZ, RZ, 0x1f ;  /* 0x0000001fff047424 */ /* 0x000fe200078e00ff */
[----:B------:R-:W-:Y:S02]  /*11b60*/  MOV R8, 0x11b80 ;  /* 0x00011b8000087802 */ /* 0x000fe40000000f00 */
[----:B---345:R-:W-:Y:S05]  /*11b70*/  CALL.REL.NOINC `($__internal_1_$__cuda_sm70_shflsync_idx_p) ;  /* 0x0000006000007944 */ /* 0x038fea0003c00000 */
[----:B------:R-:W-:Y:S01]  /*11b80*/  MOV R0, R4 ;  /* 0x0000000400007202 */ /* 0x000fe20000000f00 */
[----:B------:R-:W-:Y:S05]  /*11b90*/  BRA `(.L_x_489) ;  /* 0xfffffa6000007947 */ /* 0x000fea000383ffff */
        .weak           $__internal_0_$__cuda_sm70_shflsync_bfly_p
        .type           $__internal_0_$__cuda_sm70_shflsync_bfly_p,@function
        .size           $__internal_0_$__cuda_sm70_shflsync_bfly_p,($__internal_1_$__cuda_sm70_shflsync_idx_p - $__internal_0_$__cuda_sm70_shflsync_bfly_p)
$__internal_0_$__cuda_sm70_shflsync_bfly_p:
[----:B------:R-:W-:Y:S04]  /*11ba0*/  WARPSYNC R6 ;  /* 0x0000000600007348 */ /* 0x000fe80003800000 */
[----:B------:R1:W2:Y:S02]  /*11bb0*/  SHFL.BFLY PT, R5, R0, R3, R7 ;  /* 0x0c00000300057389 */ /* 0x0002a400000e0007 */
[----:B-1----:R-:W-:-:S04]  /*11bc0*/  MOV R3, 0x0 ;  /* 0x0000000000037802 */ /* 0x002fc80000000f00 */
[----:B--2---:R-:W-:Y:S05]  /*11bd0*/  RET.REL.NODEC R2 `(_ZN7cutlass13device_kernelIN5flash19enable_sm80_to_sm89INS1_16FlashAttnFwdSm80INS1_25CollectiveMainloopFwdSm80ILi8ELi1ELb1EN4cute5tupleIJNS5_1CILi128EEENS7_ILi96EEENS7_ILi192EEEEEELi192ENS_6half_tEfNS_4arch4Sm80ELb1ELb0ELb1ELb0ELb0ELb0ELb1ELb0EEENS1_21CollectiveEpilogueFwdINS6_IJS8_SA_S9_EEENS6_IJNS7_ILi1EEESI_SI_EEESC_SE_Li256ELb0ELb1ELb0ELb0EEENS1_30DynamicPersistentTileSchedulerILi256ELi256ELb0ELb1ELb0EEEEEEEEEvNT_6ParamsE) ;  /* 0xfffee42002007950 */ /* 0x004fea0003c3ffff */
        .weak           $__internal_1_$__cuda_sm70_shflsync_idx_p
        .type           $__internal_1_$__cuda_sm70_shflsync_idx_p,@function
        .size           $__internal_1_$__cuda_sm70_shflsync_idx_p,(.L_x_1289 - $__internal_1_$__cuda_sm70_shflsync_idx_p)
$__internal_1_$__cuda_sm70_shflsync_idx_p:
[----:B------:R-:W-:Y:S04]  /*11be0*/  WARPSYNC R63 ;  /* 0x0000003f00007348 */ /* 0x000fe80003800000 */
[----:B------:R1:W2:Y:S02]  /*11bf0*/  SHFL.IDX PT, R4, R7, R6, R4 ;  /* 0x0000000607047389 */ /* 0x0002a400000e0004 */
[----:B-1----:R-:W-:Y:S02]  /*11c00*/  MOV R6, R8 ;  /* 0x0000000800067202 */ /* 0x002fe40000000f00 */
[----:B------:R-:W-:-:S04]  /*11c10*/  MOV R7, 0x0 ;  /* 0x0000000000077802 */ /* 0x000fc80000000f00 */
[----:B--2---:R-:W-:Y:S05]  /*11c20*/  RET.REL.NODEC R6 `(_ZN7cutlass13device_kernelIN5flash19enable_sm80_to_sm89INS1_16FlashAttnFwdSm80INS1_25CollectiveMainloopFwdSm80ILi8ELi1ELb1EN4cute5tupleIJNS5_1CILi128EEENS7_ILi96EEENS7_ILi192EEEEEELi192ENS_6half_tEfNS_4arch4Sm80ELb1ELb0ELb1ELb0ELb0ELb0ELb1ELb0EEENS1_21CollectiveEpilogueFwdINS6_IJS8_SA_S9_EEENS6_IJNS7_ILi1EEESI_SI_EEESC_SE_Li256ELb0ELb1ELb0ELb0EEENS1_30DynamicPersistentTileSchedulerILi256ELi256ELb0ELb1ELb0EEEEEEEEEvNT_6ParamsE) ;  /* 0xfffee3d006007950 */ /* 0x004fea0003c3ffff */
.L_x_490:
        /* <DEDUP_REMOVED lines=13> */
.L_x_1289:


//--------------------- .text._ZN7cutlass13device_kernelIN5flash19enable_sm80_to_sm89INS1_16FlashAttnFwdSm80INS1_25CollectiveMainloopFwdSm80ILi8ELi1ELb1EN4cute5tupleIJNS5_1CILi128EEENS7_ILi96EEENS7_ILi192EEEEEELi192ENS_6half_tEfNS_4arch4Sm80ELb1ELb0ELb1ELb1ELb0ELb0ELb1ELb0EEENS1_21CollectiveEpilogueFwdINS6_IJS8_SA_S9_EEENS6_IJNS7_ILi1EEESI_SI_EEESC_SE_Li256ELb1ELb1ELb0ELb0EEENS1_19SingleTileSchedulerILb1ELb0ELb1ELi128EEEEEEEEEvNT_6ParamsE --------------------------
	.section	.text._ZN7cutlass13device_kernelIN5flash19enable_sm80_to_sm89INS1_16FlashAttnFwdSm80INS1_25CollectiveMainloopFwdSm80ILi8ELi1ELb1EN4cute5tupleIJNS5_1CILi128EEENS7_ILi96EEENS7_ILi192EEEEEELi192ENS_6half_tEfNS_4arch4Sm80ELb1ELb0ELb1ELb1ELb0ELb0ELb1ELb0EEENS1_21CollectiveEpilogueFwdINS6_IJS8_SA_S9_EEENS6_IJNS7_ILi1EEESI_SI_EEESC_SE_Li256ELb1ELb1ELb0ELb0EEENS1_19SingleTileSchedulerILb1ELb0ELb1ELi128EEEEEEEEEvNT_6ParamsE,"ax",@progbits
	.sectioninfo	@"SHI_REGISTERS=255"
	.align	128
.text._ZN7cutlass13device_kernelIN5flash19enable_sm80_to_sm89INS1_16FlashAttnFwdSm80INS1_25CollectiveMainloopFwdSm80ILi8ELi1ELb1EN4cute5tupleIJNS5_1CILi128EEENS7_ILi96EEENS7_ILi192EEEEEELi192ENS_6half_tEfNS_4arch4Sm80ELb1ELb0ELb1ELb1ELb0ELb0ELb1ELb0EEENS1_21CollectiveEpilogueFwdINS6_IJS8_SA_S9_EEENS6_IJNS7_ILi1EEESI_SI_EEESC_SE_Li256ELb1ELb1ELb0ELb0EEENS1_19SingleTileSchedulerILb1ELb0ELb1ELi128EEEEEEEEEvNT_6ParamsE:
        .type           _ZN7cutlass13device_kernelIN5flash19enable_sm80_to_sm89INS1_16FlashAttnFwdSm80INS1_25CollectiveMainloopFwdSm80ILi8ELi1ELb1EN4cute5tupleIJNS5_1CILi128EEENS7_ILi96EEENS7_ILi192EEEEEELi192ENS_6half_tEfNS_4arch4Sm80ELb1ELb0ELb1ELb1ELb0ELb0ELb1ELb0EEENS1_21CollectiveEpilogueFwdINS6_IJS8_SA_S9_EEENS6_IJNS7_ILi1EEESI_SI_EEESC_SE_Li256ELb1ELb1ELb0ELb0EEENS1_19SingleTileSchedulerILb1ELb0ELb1ELi128EEEEEEEEEvNT_6ParamsE,@function
        .size           _ZN7cutlass13device_kernelIN5flash19enable_sm80_to_sm89INS1_16FlashAttnFwdSm80INS1_25CollectiveMainloopFwdSm80ILi8ELi1ELb1EN4cute5tupleIJNS5_1CILi128EEENS7_ILi96EEENS7_ILi192EEEEEELi192ENS_6half_tEfNS_4arch4Sm80ELb1ELb0ELb1ELb1ELb0ELb0ELb1ELb0EEENS1_21CollectiveEpilogueFwdINS6_IJS8_SA_S9_EEENS6_IJNS7_ILi1EEESI_SI_EEESC_SE_Li256ELb1ELb1ELb0ELb0EEENS1_19SingleTileSchedulerILb1ELb0ELb1ELi128EEEEEEEEEvNT_6ParamsE,(.L_x_1292 - _ZN7cutlass13device_kernelIN5flash19enable_sm80_to_sm89INS1_16FlashAttnFwdSm80INS1_25CollectiveMainloopFwdSm80ILi8ELi1ELb1EN4cute5tupleIJNS5_1CILi128EEENS7_ILi96EEENS7_ILi192EEEEEELi192ENS_6half_tEfNS_4arch4Sm80ELb1ELb0ELb1ELb1ELb0ELb0ELb1ELb0EEENS1_21CollectiveEpilogueFwdINS6_IJS8_SA_S9_EEENS6_IJNS7_ILi1EEESI_SI_EEESC_SE_Li256ELb1ELb1ELb0ELb0EEENS1_19SingleTileSchedulerILb1ELb0ELb1ELi128EEEEEEEEEvNT_6ParamsE)
        .other          _ZN7cutlass13device_kernelIN5flash19enable_sm80_to_sm89INS1_16FlashAttnFwdSm80INS1_25CollectiveMainloopFwdSm80ILi8ELi1ELb1EN4cute5tupleIJNS5_1CILi128EEENS7_ILi96EEENS7_ILi192EEEEEELi192ENS_6half_tEfNS_4arch4Sm80ELb1ELb0ELb1ELb1ELb0ELb0ELb1ELb0EEENS1_21CollectiveEpilogueFwdINS6_IJS8_SA_S9_EEENS6_IJNS7_ILi1EEESI_SI_EEESC_SE_Li256ELb1ELb1ELb0ELb0EEENS1_19SingleTileSchedulerILb1ELb0ELb1ELi128EEEEEEEEEvNT_6ParamsE,@"STO_CUDA_ENTRY STV_DEFAULT"
_ZN7cutlass13device_kernelIN5flash19enable_sm80_to_sm89INS1_16FlashAttnFwdSm80INS1_25CollectiveMainloopFwdSm80ILi8ELi1ELb1EN4cute5tupleIJNS5_1CILi128EEENS7_ILi96EEENS7_ILi192EEEEEELi192ENS_6half_tEfNS_4arch4Sm80ELb1ELb0ELb1ELb1ELb0ELb0ELb1ELb0EEENS1_21CollectiveEpilogueFwdINS6_IJS8_SA_S9_EEENS6_IJNS7_ILi1EEESI_SI_EEESC_SE_Li256ELb1ELb1ELb0ELb0EEENS1_19SingleTileSchedulerILb1ELb0ELb1ELi128EEEEEEEEEvNT_6ParamsE:
[----:B------:R-:W-:Y:S02]  /*0000*/  MOV R1, c[0x0][0x28] ;  /* 0x00000a0000017a02 */ /* 0x000fe40000000f00 */
[----:B------:R-:W1:Y:S01]  /*0010*/  S2R R121, SR_TID.X ;  /* 0x0000000000797919 */ /* 0x000e620000002100 */
[----:B------:R-:W-:Y:S01]  /*0020*/  IMAD.MOV.U32 R26, RZ, RZ, 0x4 ;  /* 0x00000004ff1a7424 */ /* 0x000fe200078e00ff */
[----:B------:R-:W2:Y:S01]  /*0030*/  S2UR UR21, SR_CTAID.X ;  /* 0x00000000001579c3 */ /* 0x000ea20000002500 */
[----:B------:R-:W-:Y:S01]  /*0040*/  ULDC.64 UR18, c[0x0][0x118] ;  /* 0x0000460000127ab9 */ /* 0x000fe20000000a00 */
[----:B------:R-:W3:Y:S01]  /*0050*/  S2R R5, SR_CTAID.Z ;  /* 0x0000000000057919 */ /* 0x000ee20000002700 */
[----:B------:R-:W-:Y:S02]  /*0060*/  IADD3 R1, R1, -0x58, RZ ;  /* 0xffffffa801017810 */ /* 0x000fe40007ffe0ff */
[----:B-1----:R-:W-:Y:S01]  /*0070*/  SHF.R.U32.HI R0, RZ, 0x5, R121 ;  /* 0x00000005ff007819 */ /* 0x002fe20000011679 */
[----:B---3--:R-:W-:-:S05]  /*0080*/  IMAD.WIDE R2, R5, R26, c[0x0][0x568] ;  /* 0x00015a0005027625 */ /* 0x008fca00078e021a */
[----:B------:R-:W1:Y:S02]  /*0090*/  SHFL.IDX PT, R0, R0, RZ, 0x1f ;  /* 0x00001fff00007589 */ /* 0x000e6400000e0000 */
[----:B-1----:R-:W-:-:S13]  /*00a0*/  ISETP.NE.AND P0, PT, R0, RZ, PT ;  /* 0x000000ff0000720c */ /* 0x002fda0003f05270 */
[----:B--2---:R-:W-:Y:S05]  /*00b0*/  @!P0 BRA `(.L_x_491) ;  /* 0x0000014000008947 */ /* 0x004fea0003800000 */
[----:B------:R-:W-:-:S04]  /*00c0*/  ISETP.NE.U32.AND P0, PT, RZ, c[0x0][0x568], PT ;  /* 0x00015a00ff007a0c */ /* 0x000fc80003f05070 */
[----:B------:R-:W-:-:S13]  /*00d0*/  ISETP.NE.AND.EX P0, PT, RZ, c[0x0][0x56c], PT, P0 ;  /* 0x00015b00ff007a0c */ /* 0x000fda0003f05300 */
[----:B------:R-:W-:Y:S05]  /*00e0*/  @!P0 BRA `(.L_x_492) ;  /* 0x0000002000008947 */ /* 0x000fea0003800000 */
[----:B------:R1:W5:Y:S01]  /*00f0*/  LDG.E R0, [R2.64] ;  /* 0x0000001202007981 */ /* 0x000362000c1e1900 */
[----:B------:R-:W-:Y:S05]  /*0100*/  BRA `(.L_x_493) ;  /* 0x0000009000007947 */ /* 0x000fea0003800000 */
.L_x_492:
        /* <DEDUP_REMOVED lines=8> */
.L_x_494:
[----:B------:R-:W-:-:S04]  /*0190*/  MOV R0, c[0x0][0x54c] ;  /* 0x0001530000007a02 */ /* 0x000fc80000000f00 */
.L_x_493:
[----:B------:R-:W-:Y:S01]  /*01a0*/  USHF.L.U32 UR21, UR21, 0x7, URZ ;  /* 0x0000000715157899 */ /* 0x000fe2000800063f */
[----:B-----5:R-:W-:-:S05]  /*01b0*/  IMAD R0, R0, c[0x0][0x548], RZ ;  /* 0x0001520000007a24 */ /* 0x020fca00078e02ff */
[----:B------:R-:W-:-:S04]  /*01c0*/  ISETP.LE.AND P0, PT, R0, UR21, PT ;  /* 0x0000001500007c0c */ /* 0x000fc8000bf03270 */
[----:B------:R-:W-:-:S05]  /*01d0*/  SEL R0, R5, 0xffffffff, !P0 ;  /* 0xffffffff05007807 */ /* 0x000fca0004000000 */
[----:B------:R2:W-:Y:S01]  /*01e0*/  STL [R1+0x40], R0 ;  /* 0x0000400001007387 */ /* 0x0005e20000100800 */
[----:B------:R-:W-:Y:S05]  /*01f0*/  BRA `(.L_x_495) ;  /* 0x0000013000007947 */ /* 0x000fea0003800000 */
.L_x_491:
[----:B------:R-:W-:-:S04]  /*0200*/  ISETP.NE.U32.AND P0, PT, RZ, c[0x0][0x568], PT ;  /* 0x00015a00ff007a0c */ /* 0x000fc80003f05070 */
[----:B------:R-:W-:-:S13]  /*0210*/  ISETP.NE.AND.EX P0, PT, RZ, c[0x0][0x56c], PT, P0 ;  /* 0x00015b00ff007a0c */ /* 0x000fda0003f05300 */
[----:B------:R-:W-:Y:S05]  /*0220*/  @!P0 BRA `(.L_x_496) ;  /* 0x0000002000008947 */ /* 0x000fea0003800000 */
[----:B------:R1:W5:Y:S01]  /*0230*/  LDG.E R0, [R2.64] ;  /* 0x0000001202007981 */ /* 0x000362000c1e1900 */
[----:B------:R-:W-:Y:S05]  /*0240*/  BRA `(.L_x_497) ;  /* 0x0000009000007947 */ /* 0x000fea0003800000 */
.L_x_496:
        /* <DEDUP_REMOVED lines=8> */
.L_x_498:
[----:B------:R-:W-:-:S04]  /*02d0*/  MOV R0, c[0x0][0x54c] ;  /* 0x0001530000007a02 */ /* 0x000fc80000000f00 */
.L_x_497:
[----:B------:R-:W-:Y:S01]  /*02e0*/  USHF.L.U32 UR21, UR21, 0x7, URZ ;  /* 0x0000000715157899 */ /* 0x000fe2000800063f */
[----:B-----5:R-:W-:-:S05]  /*02f0*/  IMAD R0, R0, c[0x0][0x548], RZ ;  /* 0x0001520000007a24 */ /* 0x020fca00078e02ff */
[----:B------:R-:W-:-:S04]  /*0300*/  ISETP.LE.AND P0, PT, R0, UR21, PT ;  /* 0x0000001500007c0c */ /* 0x000fc8000bf03270 */
[----:B------:R-:W-:-:S05]  /*0310*/  SEL R0, R5, 0xffffffff, !P0 ;  /* 0xffffffff05007807 */ /* 0x000fca0004000000 */
[----:B------:R2:W-:Y:S04]  /*0320*/  STL [R1+0x40], R0 ;  /* 0x0000400001007387 */ /* 0x0005e80000100800 */
.L_x_495:
[----:B------:R-:W3:Y:S02]  /*0330*/  LDL R39, [R1+0x40] ;  /* 0x0000400001277983 */ /* 0x000ee40000100800 */
[----:B---3--:R-:W-:-:S13]  /*0340*/  ISETP.GE.AND P0, PT, R39, RZ, PT ;  /* 0x000000ff2700720c */ /* 0x008fda0003f06270 */
        /* <DEDUP_REMOVED lines=10> */
[----:B-1----:R-:W-:Y:S01]  /*03f0*/  @P0 IMAD.WIDE R2, R39, R26, c[0x0][0x360] ;  /* 0x0000d80027020625 */ /* 0x002fe200078e021a */
[----:B------:R1:W3:Y:S01]  /*0400*/  @P1 LDG.E R8, [R4.64] ;  /* 0x0000001204081981 */ /* 0x0002e2000c1e1900 */
[----:B------:R-:W-:-:S03]  /*0410*/  CS2R R6, SRZ ;  /* 0x0000000000067805 */ /* 0x000fc6000001ff00 */
[----:B--2---:R2:W4:Y:S01]  /*0420*/  @P0 LDG.E R0, [R2.64] ;  /* 0x0000001202000981 */ /* 0x004522000c1e1900 */
[----:B-1----:R-:W-:-:S04]  /*0430*/  IMAD.WIDE R4, R39, R26, c[0x0][0x348] ;  /* 0x0000d20027047625 */ /* 0x002fc800078e021a */
[----:B--2---:R-:W-:Y:S01]  /*0440*/  IMAD.WIDE R2, R39, R26, c[0x0][0x350] ;  /* 0x0000d40027027625 */ /* 0x004fe200078e021a */
[----:B------:R1:W5:Y:S04]  /*0450*/  @P2 LDG.E R6, [R4.64] ;  /* 0x0000001204062981 */ /* 0x000368000c1e1900 */
[----:B------:R1:W5:Y:S01]  /*0460*/  @P6 LDG.E R7, [R2.64] ;  /* 0x0000001202076981 */ /* 0x000362000c1e1900 */
[----:B------:R-:W-:Y:S02]  /*0470*/  UMOV UR6, URZ ;  /* 0x0000003f00067c82 */ /* 0x000fe40008000000 */
[----:B------:R-:W-:Y:S02]  /*0480*/  ULDC UR12, c[0x0][0x168] ;  /* 0x00005a00000c7ab9 */ /* 0x000fe40000000800 */
[----:B------:R-:W-:Y:S01]  /*0490*/  ULDC UR8, c[0x0][0x1d0] ;  /* 0x0000740000087ab9 */ /* 0x000fe20000000800 */
[----:B---3--:R1:W2:Y:S08]  /*04a0*/  @P1 R2UR UR6, R8 ;  /* 0x00000000080613c2 */ /* 0x0082b000000e0000 */
[----:B----4-:R1:W3:Y:S02]  /*04b0*/  @P0 R2UR UR12, R0 ;  /* 0x00000000000c03c2 */ /* 0x0102e400000e0000 */
[----:B-123--:R-:W-:Y:S05]  /*04c0*/  @P0 BRA `(.L_x_499) ;  /* 0x0000006000000947 */ /* 0x00efea0003800000 */
[----:B------:R-:W-:Y:S05]  /*04d0*/  @!P2 BRA `(.L_x_499) ;  /* 0x000000500000a947 */ /* 0x000fea0003800000 */
[----:B------:R1:W2:Y:S04]  /*04e0*/  LDG.E R0, [R4.64] ;  /* 0x0000001204007981 */ /* 0x0002a8000c1e1900 */
[----:B-1----:R-:W3:Y:S01]  /*04f0*/  LDG.E R4, [R4.64+0x4] ;  /* 0x0000041204047981 */ /* 0x002ee2000c1e1900 */
[----:B--2---:R-:W1:Y:S08]  /*0500*/  R2UR UR12, R0 ;  /* 0x00000000000c73c2 */ /* 0x004e7000000e0000 */
[----:B---3--:R-:W1:Y:S02]  /*0510*/  R2UR UR4, R4 ;  /* 0x00000000040473c2 */ /* 0x008e6400000e0000 */
[----:B-1----:R-:W-:-:S06]  /*0520*/  UIADD3 UR12, -UR12, UR4, URZ ;  /* 0x000000040c0c7290 */ /* 0x002fcc000fffe13f */
.L_x_499:
[----:B------:R-:W-:-:S04]  /*0530*/  ISETP.NE.U32.AND P0, PT, RZ, c[0x0][0x368], PT ;  /* 0x0000da00ff007a0c */ /* 0x000fc80003f05070 */
[----:B------:R-:W-:-:S13]  /*0540*/  ISETP.NE.AND.EX P0, PT, RZ, c[0x0][0x36c], PT, P0 ;  /* 0x0000db00ff007a0c */ /* 0x000fda0003f05300 */
[----:B------:R-:W-:Y:S05]  /*0550*/  @!P0 BRA `(.L_x_500) ;  /* 0x0000004000008947 */ /* 0x000fea0003800000 */
[----:B------:R-:W-:-:S05]  /*0560*/  IMAD.WIDE R2, R39, R26, c[0x0][0x368] ;  /* 0x0000da0027027625 */ /* 0x000fca00078e021a */
[----:B------:R-:W2:Y:S02]  /*0570*/  LDG.E R0, [R2.64] ;  /* 0x0000001202007981 */ /* 0x000ea4000c1e1900 */
[----:B--2---:R1:W2:Y:S02]  /*0580*/  R2UR UR8, R0 ;  /* 0x00000000000873c2 */ /* 0x0042a400000e0000 */
[----:B-12---:R-:W-:Y:S05]  /*0590*/  BRA `(.L_x_501) ;  /* 0x0000006000007947 */ /* 0x006fea0003800000 */
.L_x_500:
[----:B------:R-:W-:Y:S05]  /*05a0*/  @!P6 BRA `(.L_x_501) ;  /* 0x000000500000e947 */ /* 0x000fea0003800000 */
[----:B------:R1:W2:Y:S04]  /*05b0*/  LDG.E R0, [R2.64] ;  /* 0x0000001202007981 */ /* 0x0002a8000c1e1900 */
[----:B-1----:R-:W3:Y:S01]  /*05c0*/  LDG.E R2, [R2.64+0x4] ;  /* 0x0000041202027981 */ /* 0x002ee2000c1e1900 */
[----:B--2---:R-:W1:Y:S08]  /*05d0*/  R2UR UR8, R0 ;  /* 0x00000000000873c2 */ /* 0x004e7000000e0000 */
[----:B---3--:R-:W1:Y:S02]  /*05e0*/  R2UR UR4, R2 ;  /* 0x00000000020473c2 */ /* 0x008e6400000e0000 */
[----:B-1----:R-:W-:-:S06]  /*05f0*/  UIADD3 UR8, -UR8, UR4, URZ ;  /* 0x0000000408087290 */ /* 0x002fcc000fffe13f */
.L_x_501:
[----:B------:R-:W-:Y:S01]  /*0600*/  ULDC UR4, c[0x0][0x2c4] ;  /* 0x0000b10000047ab9 */ /* 0x000fe20000000800 */
[----:B-----5:R-:W-:Y:S01]  /*0610*/  IADD3 R8, R7, UR6, RZ ;  /* 0x0000000607087c10 */ /* 0x020fe2000fffe0ff */
[----:B------:R-:W-:Y:S01]  /*0620*/  UISETP.NE.AND UP1, UPT, UR4, 0x1, UPT ;  /* 0x000000010400788c */ /* 0x000fe2000bf25270 */
[----:B------:R-:W-:Y:S01]  /*0630*/  PLOP3.LUT P1, PT, PT, PT, PT, 0x80, 0x0 ;  /* 0x000000000000781c */ /* 0x000fe20003f2f070 */
[----:B------:R-:W-:Y:S01]  /*0640*/  UIADD3 UR8, -UR6, UR8, URZ ;  /* 0x0000000806087290 */ /* 0x000fe2000fffe13f */
[----:B------:R-:W-:Y:S01]  /*0650*/  CS2R R10, SRZ ;  /* 0x00000000000a7805 */ /* 0x000fe2000001ff00 */
[----:B------:R-:W-:Y:S01]  /*0660*/  ULDC.64 UR4, c[0x0][0x2c8] ;  /* 0x0000b20000047ab9 */ /* 0x000fe20000000a00 */
[----:B------:R-:W-:Y:S01]  /*0670*/  IMAD.MOV.U32 R98, RZ, RZ, RZ ;  /* 0x000000ffff627224 */ /* 0x000fe200078e00ff */
[----:B------:R-:W-:Y:S01]  /*0680*/  UIADD3 UR6, UR8, 0x5f, URZ ;  /* 0x0000005f08067890 */ /* 0x000fe2000fffe03f */
[----:B------:R-:W-:Y:S01]  /*0690*/  CS2R R14, SRZ ;  /* 0x00000000000e7805 */ /* 0x000fe2000001ff00 */
[----:B------:R-:W-:Y:S01]  /*06a0*/  IMAD.MOV.U32 R96, RZ, RZ, RZ ;  /* 0x000000ffff607224 */ /* 0x000fe200078e00ff */
[----:B------:R-:W-:Y:S01]  /*06b0*/  MOV R94, RZ ;  /* 0x000000ff005e7202 */ /* 0x000fe20000000f00 */
[----:B------:R-:W-:Y:S01]  /*06c0*/  UIMAD.WIDE UR6, UR6, 0x2aaaaaab, URZ ;  /* 0x2aaaaaab060678a5 */ /* 0x000fe2000f8e023f */
[----:B------:R-:W-:Y:S01]  /*06d0*/  IMAD.MOV.U32 R9, RZ, RZ, RZ ;  /* 0x000000ffff097224 */ /* 0x000fe200078e00ff */
[----:B------:R-:W-:Y:S01]  /*06e0*/  @UP1 UIADD3 UR10, UR21, 0x7f, URZ ;  /* 0x0000007f150a1890 */ /* 0x000fe2000fffe03f */
[----:B------:R-:W-:Y:S01]  /*06f0*/  MOV R92, RZ ;  /* 0x000000ff005c7202 */ /* 0x000fe20000000f00 */
[----:B------:R-:W-:Y:S01]  /*0700*/  USHF.R.U32.HI UR6, URZ, 0x1f, UR7 ;  /* 0x0000001f3f067899 */ /* 0x000fe20008011607 */
[----:B------:R-:W-:Y:S01]  /*0710*/  IMAD.MOV.U32 R90, RZ, RZ, RZ ;  /* 0x000000ffff5a7224 */ /* 0x000fe200078e00ff */
[----:B------:R-:W-:Y:S01]  /*0720*/  UIMAD.WIDE.U32 UR10, UR10, UR4, URZ ;  /* 0x000000040a0a72a5 */ /* 0x000fe2000f8e003f */
[----:B------:R-:W-:Y:S01]  /*0730*/  CS2R R12, SRZ ;  /* 0x00000000000c7805 */ /* 0x000fe2000001ff00 */
[----:B------:R-:W-:Y:S01]  /*0740*/  UIADD3 UR4, UR21, 0x7f, URZ ;  /* 0x0000007f15047890 */ /* 0x000fe2000fffe03f */
[----:B------:R-:W-:Y:S01]  /*0750*/  MOV R88, RZ ;  /* 0x000000ff00587202 */ /* 0x000fe20000000f00 */
[----:B------:R-:W-:Y:S01]  /*0760*/  @UP1 USHF.R.U32.HI UR4, URZ, UR5, UR11 ;  /* 0x000000053f041299 */ /* 0x000fe2000801160b */
[----:B------:R-:W-:Y:S01]  /*0770*/  IMAD.MOV.U32 R86, RZ, RZ, RZ ;  /* 0x000000ffff567224 */ /* 0x000fe200078e00ff */
[----:B------:R-:W-:Y:S01]  /*0780*/  UIADD3 UR5, UR8, 0x60, -UR12 ;  /* 0x0000006008057890 */ /* 0x000fe2000fffe80c */
[----:B------:R-:W-:Y:S01]  /*0790*/  CS2R R16, SRZ ;  /* 0x0000000000107805 */ /* 0x000fe2000001ff00 */
[----:B------:R-:W-:Y:S01]  /*07a0*/  ULEA.HI.SX32 UR6, UR7, UR6, 0x1c ;  /* 0x0000000607067291 */ /* 0x000fe2000f8fe23f */
[----:B------:R-:W-:Y:S01]  /*07b0*/  MOV R84, RZ ;  /* 0x000000ff00547202 */ /* 0x000fe20000000f00 */
[----:B------:R-:W-:Y:S01]  /*07c0*/  UIADD3 UR4, UR5, UR4, URZ ;  /* 0x0000000405047290 */ /* 0x000fe2000fffe03f */
[----:B------:R-:W-:Y:S01]  /*07d0*/  IMAD.MOV.U32 R82, RZ, RZ, RZ ;  /* 0x000000ffff527224 */ /* 0x000fe200078e00ff */
[----:B------:R-:W-:Y:S01]  /*07e0*/  CS2R R18, SRZ ;  /* 0x0000000000127805 */ /* 0x000fe2000001ff00 */
[----:B------:R-:W-:Y:S01]  /*07f0*/  MOV R80, RZ ;  /* 0x000000ff00507202 */ /* 0x000fe20000000f00 */
[----:B------:R-:W-:Y:S01]  /*0800*/  UIMAD.WIDE UR4, UR4, 0x2aaaaaab, URZ ;  /* 0x2aaaaaab040478a5 */ /* 0x000fe2000f8e023f */
[----:B------:R-:W-:Y:S01]  /*0810*/  IMAD.MOV.U32 R78, RZ, RZ, RZ ;  /* 0x000000ffff4e7224 */ /* 0x000fe200078e00ff */
[----:B------:R-:W-:Y:S01]  /*0820*/  CS2R R20, SRZ ;  /* 0x0000000000147805 */ /* 0x000fe2000001ff00 */
[----:B------:R-:W-:Y:S01]  /*0830*/  MOV R76, RZ ;  /* 0x000000ff004c7202 */ /* 0x000fe20000000f00 */
[----:B------:R-:W-:Y:S01]  /*0840*/  USHF.R.U32.HI UR4, URZ, 0x1f, UR5 ;  /* 0x0000001f3f047899 */ /* 0x000fe20008011605 */
[----:B------:R-:W-:Y:S01]  /*0850*/  IMAD.MOV.U32 R74, RZ, RZ, RZ ;  /* 0x000000ffff4a7224 */ /* 0x000fe200078e00ff */
[----:B------:R-:W-:Y:S01]  /*0860*/  CS2R R22, SRZ ;  /* 0x0000000000167805 */ /* 0x000fe2000001ff00 */
[----:B------:R-:W-:Y:S01]  /*0870*/  MOV R72, RZ ;  /* 0x000000ff00487202 */ /* 0x000fe20000000f00 */
[----:B------:R-:W-:Y:S01]  /*0880*/  ULEA.HI.SX32 UR4, UR5, UR4, 0x1c ;  /* 0x0000000405047291 */ /* 0x000fe2000f8fe23f */
[----:B------:R-:W-:Y:S01]  /*0890*/  IMAD.MOV.U32 R70, RZ, RZ, RZ ;  /* 0x000000ffff467224 */ /* 0x000fe200078e00ff */
[----:B------:R-:W-:Y:S01]  /*08a0*/  CS2R R24, SRZ ;  /* 0x0000000000187805 */ /* 0x000fe2000001ff00 */
[----:B------:R-:W-:Y:S01]  /*08b0*/  MOV R68, RZ ;  /* 0x000000ff00447202 */ /* 0x000fe20000000f00 */
[----:B------:R-:W-:Y:S01]  /*08c0*/  UISETP.LT.AND UP0, UPT, UR6, UR4, UPT ;  /* 0x000000040600728c */ /* 0x000fe2000bf01270 */
[----:B------:R-:W-:Y:S01]  /*08d0*/  CS2R R66, SRZ ;  /* 0x0000000000427805 */ /* 0x000fe2000001ff00 */
[----:B------:R-:W-:Y:S01]  /*08e0*/  IMAD.MOV.U32 R64, RZ, RZ, RZ ;  /* 0x000000ffff407224 */ /* 0x000fe200078e00ff */
[----:B------:R-:W-:Y:S01]  /*08f0*/  CS2R R62, SRZ ;  /* 0x00000000003e7805 */ /* 0x000fe2000001ff00 */
[----:B------:R-:W-:Y:S01]  /*0900*/  USEL UR20, UR6, UR4, UP0 ;  /* 0x0000000406147287 */ /* 0x000fe20008000000 */
[----:B------:R-:W-:Y:S01]  /*0910*/  MOV R27, RZ ;  /* 0x000000ff001b7202 */ /* 0x000fe20000000f00 */
[----:B------:R-:W-:Y:S01]  /*0920*/  IMAD.MOV.U32 R60, RZ, RZ, RZ ;  /* 0x000000ffff3c7224 */ /* 0x000fe200078e00ff */
[----:B------:R-:W-:Y:S01]  /*0930*/  CS2R R58, SRZ ;  /* 0x00000000003a7805 */ /* 0x000fe2000001ff00 */
[----:B------:R-:W-:Y:S01]  /*0940*/  UISETP.GE.AND UP0, UPT, UR20, 0x1, UPT ;  /* 0x000000011400788c */ /* 0x000fe2000bf06270 */
[----:B------:R-:W-:Y:S01]  /*0950*/  CS2R R28, SRZ ;  /* 0x00000000001c7805 */ /* 0x000fe2000001ff00 */
[----:B------:R-:W-:Y:S01]  /*0960*/  MOV R56, RZ ;  /* 0x000000ff00387202 */ /* 0x000fe20000000f00 */
[----:B------:R-:W-:Y:S01]  /*0970*/  CS2R R54, SRZ ;  /* 0x0000000000367805 */ /* 0x000fe2000001ff00 */
[----:B------:R-:W-:Y:S01]  /*0980*/  IMAD.MOV.U32 R52, RZ, RZ, RZ ;  /* 0x000000ffff347224 */ /* 0x000fe200078e00ff */
[----:B------:R-:W-:Y:S01]  /*0990*/  CS2R R150, SRZ ;  /* 0x0000000000967805 */ /* 0x000fe2000001ff00 */
[----:B------:R-:W-:Y:S01]  /*09a0*/  PLOP3.LUT P0, PT, PT, PT, UP0, 0x80, 0x0 ;  /* 0x000000000000781c */ /* 0x000fe20003f0f008 */
        /* <DEDUP_REMOVED lines=26> */
[----:B------:R-:W-:Y:S01]  /*0b50*/  CS2R R108, SRZ ;  /* 0x00000000006c7805 */ /* 0x000fe2000001ff00 */
[----:B------:R-:W-:Y:S01]  /*0b60*/  CS2R R106, SRZ ;  /* 0x00000000006a7805 */ /* 0x000fe2000001ff00 */
[----:B------:R-:W-:Y:S01]  /*0b70*/  CS2R R104, SRZ ;  /* 0x0000000000687805 */ /* 0x000fe2000001ff00 */
[----:B------:R-:W-:Y:S01]  /*0b80*/  MOV R42, RZ ;  /* 0x000000ff002a7202 */ /* 0x000fe20000000f00 */
[----:B------:R-:W-:Y:S01]  /*0b90*/  IMAD.MOV.U32 R41, RZ, RZ, RZ ;  /* 0x000000ffff297224 */ /* 0x000fe200078e00ff */
[----:B------:R-:W-:Y:S05]  /*0ba0*/  @!P0 BRA `(.L_x_502) ;  /* 0x0000f2d000008947 */ /* 0x000fea0003800000 */
[----:B------:R-:W-:Y:S01]  /*0bb0*/  ISETP.NE.U32.AND P5, PT, RZ, c[0x0][0x340], PT ;  /* 0x0000d000ff007a0c */ /* 0x000fe20003fa5070 */
[----:B------:R-:W1:Y:S01]  /*0bc0*/  S2R R30, SR_CTAID.Y ;  /* 0x00000000001e7919 */ /* 0x000e620000002600 */
[----:B------:R-:W-:-:S02]  /*0bd0*/  SHF.R.S32.HI R0, RZ, 0x1f, R6 ;  /* 0x0000001fff007819 */ /* 0x000fc40000011406 */
[----:B------:R-:W-:Y:S02]  /*0be0*/  SHF.R.S32.HI R119, RZ, 0x1f, R121 ;  /* 0x0000001fff777819 */ /* 0x000fe40000011479 */
[----:B------:R-:W-:Y:S02]  /*0bf0*/  PLOP3.LUT P1, PT, PT, PT, UP1, 0x80, 0x0 ;  /* 0x000000000000781c */ /* 0x000fe40003f2f018 */
[----:B------:R-:W-:Y:S02]  /*0c00*/  SHF.R.S32.HI R13, RZ, 0x1f, R39 ;  /* 0x0000001fff0d7819 */ /* 0x000fe40000011427 */
[----:B------:R-:W-:Y:S02]  /*0c10*/  PLOP3.LUT P0, PT, PT, PT, UP1, 0x80, 0x0 ;  /* 0x000000000000781c */ /* 0x000fe40003f0f018 */
[----:B------:R-:W-:Y:S01]  /*0c20*/  SEL R4, R39, RZ, !P2 ;  /* 0x000000ff27047207 */ /* 0x000fe20005000000 */
[----:B------:R-:W-:Y:S01]  /*0c30*/  UMOV UR11, 0x60 ;  /* 0x00000060000b7882 */ /* 0x000fe20000000000 */
[----:B------:R-:W-:Y:S01]  /*0c40*/  ISETP.NE.AND.EX P5, PT, RZ, c[0x0][0x344], PT, P5 ;  /* 0x0000d100ff007a0c */ /* 0x000fe20003fa5350 */
[----:B------:R-:W-:-:S12]  /*0c50*/  ULDC.64 UR6, c[0x0][0x1e0] ;  /* 0x0000780000067ab9 */ /* 0x000fd80000000a00 */
[----:B------:R-:W-:-:S05]  /*0c60*/  @P5 IMAD.WIDE R2, R39, R26, c[0x0][0x340] ;  /* 0x0000d00027025625 */ /* 0x000fca00078e021a */
[----:B------:R2:W3:Y:S01]  /*0c70*/  @P5 LDG.E R17, [R2.64] ;  /* 0x0000001202115981 */ /* 0x0004e2000c1e1900 */
[----:B------:R-:W-:Y:S01]  /*0c80*/  IMAD R0, R0, c[0x0][0x178], RZ ;  /* 0x00005e0000007a24 */ /* 0x000fe200078e02ff */
[CC--:B------:R-:W-:Y:S01]  /*0c90*/  LEA.HI R23, R119.reuse, R121.reuse, RZ, 0x3 ;  /* 0x0000007977177211 */ /* 0x0c0fe200078f18ff */
[----:B------:R-:W-:Y:S01]  /*0ca0*/  ULDC UR4, c[0x0][0x2c4] ;  /* 0x0000b10000047ab9 */ /* 0x000fe20000000800 */
[----:B-1----:R-:W-:Y:S01]  /*0cb0*/  SHF.R.S32.HI R31, RZ, 0x1f, R30 ;  /* 0x0000001fff1f7819 */ /* 0x002fe2000001141e */
[----:B------:R-:W-:Y:S01]  /*0cc0*/  IMAD R0, R6, c[0x0][0x17c], R0 ;  /* 0x00005f0006007a24 */ /* 0x000fe200078e0200 */
[----:B------:R-:W-:Y:S01]  /*0cd0*/  SHF.R.S32.HI R14, RZ, 0x3, R23 ;  /* 0x00000003ff0e7819 */ /* 0x000fe20000011417 */
[----:B------:R-:W-:Y:S01]  /*0ce0*/  UIMAD UR4, UR12, UR4, URZ ;  /* 0x000000040c0472a4 */ /* 0x000fe2000f8e023f */
[-C--:B------:R-:W-:Y:S01]  /*0cf0*/  LEA.HI R29, R119, R121.reuse, RZ, 0x4 ;  /* 0x00000079771d7211 */ /* 0x080fe200078f20ff */
[----:B------:R-:W-:Y:S01]  /*0d00*/  IMAD R5, R31, c[0x0][0x1b8], RZ ;  /* 0x00006e001f057a24 */ /* 0x000fe200078e02ff */
[----:B------:R-:W-:Y:S01]  /*0d10*/  IADD3 R9, R14, UR21, RZ ;  /* 0x000000150e097c10 */ /* 0x000fe2000fffe0ff */
[----:B------:R-:W-:Y:S01]  /*0d20*/  UIMAD.WIDE.U32 UR26, UR11, UR6, URZ ;  /* 0x000000060b1a72a5 */ /* 0x000fe2000f8e003f */
[----:B------:R-:W-:Y:S01]  /*0d30*/  SHF.R.S32.HI R12, RZ, 0x4, R29 ;  /* 0x00000004ff0c7819 */ /* 0x000fe2000001141d */
[----:B------:R-:W-:Y:S01]  /*0d40*/  IMAD R5, R30, c[0x0][0x1bc], R5 ;  /* 0x00006f001e057a24 */ /* 0x000fe200078e0205 */
[----:B------:R-:W-:Y:S01]  /*0d50*/  UIMAD UR22, UR20, -0x60, UR11 ;  /* 0xffffffa0141678a4 */ /* 0x000fe2000f8e020b */
[----:B------:R-:W-:Y:S01]  /*0d60*/  LEA.HI R118, R119, R121, RZ, 0x5 ;  /* 0x0000007977767211 */ /* 0x000fe200078f28ff */
[----:B------:R-:W-:Y:S01]  /*0d70*/  UIMAD UR23, UR11, UR7, URZ ;  /* 0x000000070b1772a4 */ /* 0x000fe2000f8e023f */
[----:B------:R-:W-:Y:S01]  /*0d80*/  IMAD.U32 R10, RZ, RZ, UR26 ;  /* 0x0000001aff0a7e24 */ /* 0x000fe2000f8e00ff */
[----:B------:R-:W-:Y:S01]  /*0d90*/  UIADD3 UR13, UR20, -0x1, URZ ;  /* 0xffffffff140d7890 */ /* 0x000fe2000fffe03f */
[----:B------:R-:W-:Y:S01]  /*0da0*/  IMAD.U32 R11, RZ, RZ, UR27 ;  /* 0x0000001bff0b7e24 */ /* 0x000fe2000f8e00ff */
[----:B------:R-:W-:Y:S01]  /*0db0*/  UIADD3 UR23, UR27, UR23, URZ ;  /* 0x000000171b177290 */ /* 0x000fe2000fffe03f */
[----:B------:R-:W-:Y:S01]  /*0dc0*/  IMAD.MOV.U32 R116, RZ, RZ, R10 ;  /* 0x000000ffff747224 */ /* 0x000fe200078e000a */
[----:B------:R-:W-:Y:S01]  /*0dd0*/  USHF.R.S32.HI UR10, URZ, 0x1f, UR13 ;  /* 0x0000001f3f0a7899 */ /* 0x000fe2000801140d */
[----:B------:R-:W-:Y:S01]  /*0de0*/  SHF.R.S32.HI R117, RZ, 0x5, R118 ;  /* 0x00000005ff757819 */ /* 0x000fe20000011476 */
[----:B------:R-:W-:Y:S01]  /*0df0*/  UIMAD UR9, UR23, UR13, URZ ;  /* 0x0000000d170972a4 */ /* 0x000fe2000f8e023f */
[----:B--2---:R-:W-:Y:S01]  /*0e00*/  IMAD.WIDE.U32 R2, R6, c[0x0][0x178], RZ ;  /* 0x00005e0006027a25 */ /* 0x004fe200078e00ff */
[----:B------:R-:W-:-:S02]  /*0e10*/  UIMAD.WIDE.U32 UR14, UR6, 0x40, URZ ;  /* 0x00000040060e78a5 */ /* 0x000fc4000f8e003f */
[----:B------:R-:W-:Y:S01]  /*0e20*/  UIMAD UR9, UR10, UR26, UR9 ;  /* 0x0000001a0a0972a4 */ /* 0x000fe2000f8e0209 */
[----:B------:R-:W-:Y:S01]  /*0e30*/  IMAD.IADD R3, R3, 0x1, R0 ;  /* 0x0000000103037824 */ /* 0x000fe200078e0200 */
[----:B------:R-:W-:Y:S01]  /*0e40*/  LOP3.LUT R0, R23, 0xfffffff8, RZ, 0xc0, !PT ;  /* 0xfffffff817007812 */ /* 0x000fe200078ec0ff */
[----:B------:R-:W-:Y:S02]  /*0e50*/  UISETP.GE.AND UP0, UPT, UR20, 0x2, UPT ;  /* 0x000000021400788c */ /* 0x000fe4000bf06270 */
[----:B------:R-:W-:-:S04]  /*0e60*/  IMAD.WIDE.U32 R2, R30, c[0x0][0x1b8], R2 ;  /* 0x00006e001e027a25 */ /* 0x000fc800078e0002 */
[----:B------:R-:W-:Y:S01]  /*0e70*/  IMAD.IADD R36, R121, 0x1, -R0 ;  /* 0x0000000179247824 */ /* 0x000fe200078e0a00 */
[----:B------:R-:W-:Y:S01]  /*0e80*/  SEL R0, R13, RZ, !P2 ;  /* 0x000000ff0d007207 */ /* 0x000fe20005000000 */
[----:B------:R-:W-:Y:S01]  /*0e90*/  IMAD.IADD R3, R3, 0x1, R5 ;  /* 0x0000000103037824 */ /* 0x000fe200078e0205 */
[----:B------:R-:W-:Y:S01]  /*0ea0*/  BAR.SYNC.DEFER_BLOCKING 0x0 ;  /* 0x0000000000007b1d */ /* 0x000fe20000010000 */
[----:B------:R-:W-:Y:S01]  /*0eb0*/  IMAD R7, R36, 0x20, R14 ;  /* 0x0000002024077824 */ /* 0x000fe200078e020e */
[----:B------:R-:W-:Y:S01]  /*0ec0*/  ISETP.GE.AND P2, PT, R9, UR4, PT ;  /* 0x0000000409007c0c */ /* 0x000fe2000bf46270 */
[----:B------:R-:W-:Y:S02]  /*0ed0*/  IMAD R0, R0, c[0x0][0x1c0], RZ ;  /* 0x0000700000007a24 */ /* 0x000fe400078e02ff */
[----:B------:R-:W-:Y:S01]  /*0ee0*/  IMAD.WIDE.U32 R2, R4, c[0x0][0x1c0], R2 ;  /* 0x0000700004027a25 */ /* 0x000fe200078e0002 */
[----:B------:R-:W-:-:S03]  /*0ef0*/  IADD3 R7, R7, UR21, RZ ;  /* 0x0000001507077c10 */ /* 0x000fc6000fffe0ff */
[----:B------:R-:W-:Y:S02]  /*0f00*/  IMAD R5, R4, c[0x0][0x1c4], R0 ;  /* 0x0000710004057a24 */ /* 0x000fe400078e0200 */
[----:B------:R-:W-:-:S04]  /*0f10*/  @P1 IMAD.HI.U32 R6, R7, c[0x0][0x2c8], RZ ;  /* 0x0000b20007061a27 */ /* 0x000fc800078e00ff */
[----:B------:R-:W-:Y:S01]  /*0f20*/  IMAD.MOV.U32 R0, RZ, RZ, R7 ;  /* 0x000000ffff007224 */ /* 0x000fe200078e0007 */
[----:B------:R-:W-:Y:S01]  /*0f30*/  @P0 SHF.R.U32.HI R0, RZ, c[0x0][0x2cc], R6 ;  /* 0x0000b300ff000a19 */ /* 0x000fe20000011606 */
[----:B------:R-:W-:Y:S01]  /*0f40*/  IMAD.IADD R3, R3, 0x1, R5 ;  /* 0x0000000103037824 */ /* 0x000fe200078e0205 */
[----:B------:R-:W-:Y:S02]  /*0f50*/  IADD3 R6, R9, 0x20, RZ ;  /* 0x0000002009067810 */ /* 0x000fe40007ffe0ff */
[----:B------:R-:W-:Y:S01]  /*0f60*/  SHF.R.S32.HI R4, RZ, 0x1f, R0 ;  /* 0x0000001fff047819 */ /* 0x000fe20000011400 */
[----:B------:R-:W-:Y:S01]  /*0f70*/  IMAD.WIDE.U32 R2, R0, c[0x0][0x1b0], R2 ;  /* 0x00006c0000027a25 */ /* 0x000fe200078e0002 */
[----:B------:R-:W-:Y:S02]  /*0f80*/  ISETP.GE.AND P3, PT, R6, UR4, PT ;  /* 0x0000000406007c0c */ /* 0x000fe4000bf66270 */
[----:B------:R-:W-:Y:S01]  /*0f90*/  IADD3 R6, P0, R8, R14, RZ ;  /* 0x0000000e08067210 */ /* 0x000fe20007f1e0ff */
[----:B------:R-:W-:-:S04]  /*0fa0*/  IMAD R4, R4, c[0x0][0x1b0], RZ ;  /* 0x00006c0004047a24 */ /* 0x000fc800078e02ff */
[----:B------:R-:W-:Y:S02]  /*0fb0*/  IMAD R5, R0, c[0x0][0x1b4], R4 ;  /* 0x00006d0000057a24 */ /* 0x000fe400078e0204 */
[----:B------:R-:W-:Y:S01]  /*0fc0*/  IMAD.MOV R4, RZ, RZ, -R0 ;  /* 0x000000ffff047224 */ /* 0x000fe200078e0a00 */
[----:B------:R-:W-:Y:S01]  /*0fd0*/  IADD3 R0, R9, 0x40, RZ ;  /* 0x0000004009007810 */ /* 0x000fe20007ffe0ff */
[----:B------:R-:W-:Y:S01]  /*0fe0*/  IMAD.IADD R3, R3, 0x1, R5 ;  /* 0x0000000103037824 */ /* 0x000fe200078e0205 */
[----:B------:R-:W-:Y:S01]  /*0ff0*/  IADD3 R9, R9, 0x60, RZ ;  /* 0x0000006009097810 */ /* 0x000fe20007ffe0ff */
[----:B------:R-:W-:Y:S01]  /*1000*/  IMAD R4, R4, c[0x0][0x2c4], R7 ;  /* 0x0000b10004047a24 */ /* 0x000fe200078e0207 */
[----:B------:R-:W-:Y:S01]  /*1010*/  ISETP.GE.AND P4, PT, R0, UR4, PT ;  /* 0x0000000400007c0c */ /* 0x000fe2000bf86270 */
[----:B------:R-:W-:Y:S01]  /*1020*/  IMAD.U32 R5, RZ, RZ, UR22 ;  /* 0x00000016ff057e24 */ /* 0x000fe2000f8e00ff */
[----:B------:R-:W-:Y:S02]  /*1030*/  SHF.R.S32.HI R7, RZ, 0x1f, R8 ;  /* 0x0000001fff077819 */ /* 0x000fe40000011408 */
[----:B------:R-:W-:-:S02]  /*1040*/  SHF.R.S32.HI R0, RZ, 0x1f, R4 ;  /* 0x0000001fff007819 */ /* 0x000fc40000011404 */
[C---:B------:R-:W-:Y:S01]  /*1050*/  LEA.HI.X.SX32 R11, R14.reuse, R7, 0x1, P0 ;  /* 0x000000070e0b7211 */ /* 0x040fe200000f0eff */
[----:B------:R-:W-:Y:S01]  /*1060*/  IMAD.SHL.U32 R7, R14, 0x40, RZ ;  /* 0x000000400e077824 */ /* 0x000fe200078e00ff */
[----:B------:R-:W-:Y:S01]  /*1070*/  IADD3 R16, R5, UR8, -R14 ;  /* 0x0000000805107c10 */ /* 0x000fe2000fffe80e */
[----:B------:R-:W-:Y:S01]  /*1080*/  IMAD R0, R0, c[0x0][0x1a8], RZ ;  /* 0x00006a0000007a24 */ /* 0x000fe200078e02ff */
[----:B------:R-:W-:Y:S01]  /*1090*/  ISETP.GE.AND P0, PT, R9, UR4, PT ;  /* 0x0000000409007c0c */ /* 0x000fe2000bf06270 */
[----:B------:R-:W-:Y:S02]  /*10a0*/  ULDC.64 UR4, c[0x0][0x208] ;  /* 0x0000820000047ab9 */ /* 0x000fe40000000a00 */
[C---:B------:R-:W-:Y:S01]  /*10b0*/  IMAD R10, R4.reuse, c[0x0][0x1ac], R0 ;  /* 0x00006b00040a7a24 */ /* 0x040fe200078e0200 */
[----:B------:R-:W-:Y:S01]  /*10c0*/  LOP3.LUT R0, R7, 0x1c0, RZ, 0xc0, !PT ;  /* 0x000001c007007812 */ /* 0x000fe200078ec0ff */
[----:B------:R-:W-:Y:S01]  /*10d0*/  IMAD.WIDE.U32 R4, R4, c[0x0][0x1a8], R2 ;  /* 0x00006a0004047a25 */ /* 0x000fe200078e0002 */
[----:B------:R-:W-:Y:S01]  /*10e0*/  LEA.HI R3, R29, R12, RZ, 0x1 ;  /* 0x0000000c1d037211 */ /* 0x000fe200078f08ff */
[----:B------:R-:W-:-:S02]  /*10f0*/  UIMAD.WIDE.U32 UR16, UR11, UR4, URZ ;  /* 0x000000040b1072a5 */ /* 0x000fc4000f8e003f */
[----:B------:R-:W-:Y:S01]  /*1100*/  IMAD.SHL.U32 R2, R36, 0x8, RZ ;  /* 0x0000000824027824 */ /* 0x000fe200078e00ff */
[----:B------:R-:W-:Y:S01]  /*1110*/  LOP3.LUT R7, R3, 0xfffffffe, RZ, 0xc0, !PT ;  /* 0xfffffffe03077812 */ /* 0x000fe200078ec0ff */
[----:B------:R-:W-:Y:S01]  /*1120*/  UIMAD UR11, UR11, UR5, URZ ;  /* 0x000000050b0b72a4 */ /* 0x000fe2000f8e023f */
[----:B------:R-:W-:Y:S02]  /*1130*/  SHF.R.U32.HI R3, RZ, 0x3, R0 ;  /* 0x00000003ff037819 */ /* 0x000fe40000011600 */
[----:B------:R-:W-:Y:S01]  /*1140*/  LOP3.LUT R8, R0, 0x38, R2, 0xf8, !PT ;  /* 0x0000003800087812 */ /* 0x000fe200078ef802 */
[----:B------:R-:W-:Y:S01]  /*1150*/  IMAD.IADD R0, R5, 0x1, R10 ;  /* 0x0000000105007824 */ /* 0x000fe200078e020a */
[----:B------:R-:W-:Y:S01]  /*1160*/  LEA R15, P1, R4, c[0x0][0x160], 0x1 ;  /* 0x00005800040f7a11 */ /* 0x000fe200078208ff */
[----:B------:R-:W-:Y:S01]  /*1170*/  IMAD.IADD R25, R12, 0x1, -R7 ;  /* 0x000000010c197824 */ /* 0x000fe200078e0a07 */
[----:B------:R-:W-:Y:S01]  /*1180*/  LOP3.LUT R10, R8, R3, RZ, 0x3c, !PT ;  /* 0x00000003080a7212 */ /* 0x000fe200078e3cff */
[C---:B------:R-:W-:Y:S01]  /*1190*/  IMAD R7, R11.reuse, c[0x0][0x1e0], RZ ;  /* 0x000078000b077a24 */ /* 0x040fe200078e02ff */
[----:B------:R-:W-:Y:S01]  /*11a0*/  LEA.HI.X R14, R4, c[0x0][0x164], R0, 0x1, P1 ;  /* 0x00005900040e7a11 */ /* 0x000fe200008f0c00 */
[----:B------:R-:W1:Y:S01]  /*11b0*/  SHFL.IDX PT, R8, R15, RZ, 0x181f ;  /* 0x00181fff0f087589 */ /* 0x000e6200000e0000 */
[----:B------:R-:W-:Y:S01]  /*11c0*/  IMAD R4, R11, c[0x0][0x208], RZ ;  /* 0x000082000b047a24 */ /* 0x000fe200078e02ff */
[----:B------:R-:W-:Y:S01]  /*11d0*/  LEA.HI R0, R119, R121, RZ, 0x6 ;  /* 0x0000007977007211 */ /* 0x000fe200078f30ff */
[C---:B------:R-:W-:Y:S01]  /*11e0*/  IMAD R27, R6.reuse, c[0x0][0x1e4], R7 ;  /* 0x00007900061b7a24 */ /* 0x040fe200078e0207 */
[----:B------:R-:W2:Y:S01]  /*11f0*/  SHFL.IDX PT, R9, R14, RZ, 0x181f ;  /* 0x00181fff0e097589 */ /* 0x000ea200000e0000 */
[----:B------:R-:W-:Y:S01]  /*1200*/  IMAD R28, R6, c[0x0][0x20c], R4 ;  /* 0x00008300061c7a24 */ /* 0x000fe200078e0204 */
[----:B------:R-:W-:Y:S01]  /*1210*/  IADD3 R22, R2, 0x80, RZ ;  /* 0x0000008002167810 */ /* 0x000fe20007ffe0ff */
[----:B------:R-:W-:Y:S01]  /*1220*/  IMAD.SHL.U32 R0, R0, 0x8, RZ ;  /* 0x0000000800007824 */ /* 0x000fe200078e00ff */
[----:B------:R-:W-:Y:S01]  /*1230*/  SHF.R.S32.HI R3, RZ, 0x1f, R2 ;  /* 0x0000001fff037819 */ /* 0x000fe20000011402 */
[----:B------:R-:W-:Y:S01]  /*1240*/  SHFL.IDX PT, R7, R14, 0x1, 0x181f ;  /* 0x00381f000e077f89 */ /* 0x000fe200000e0000 */
[----:B------:R-:W-:Y:S01]  /*1250*/  ISETP.GE.AND P1, PT, R2, c[0x0][0x198], PT ;  /* 0x0000660002007a0c */ /* 0x000fe20003f26270 */
[----:B------:R-:W-:Y:S01]  /*1260*/  IMAD.SHL.U32 R12, R36, 0x40, RZ ;  /* 0x00000040240c7824 */ /* 0x000fe200078e00ff */
[----:B------:R-:W-:Y:S01]  /*1270*/  LOP3.LUT R249, R10, 0xfffffe00, R0, 0xf8, !PT ;  /* 0xfffffe000af97812 */ /* 0x000fe200078ef800 */
[----:B------:R-:W-:Y:S01]  /*1280*/  IMAD.WIDE.U32 R18, R6, c[0x0][0x1e0], R2 ;  /* 0x0000780006127a25 */ /* 0x000fe200078e0002 */
[----:B------:R-:W-:Y:S01]  /*1290*/  @!P2 SHF.R.S32.HI R0, RZ, 0x1f, R22 ;  /* 0x0000001fff00a819 */ /* 0x000fe20000011416 */
[----:B------:R-:W-:Y:S01]  /*12a0*/  UIADD3 UR11, UR17, UR11, URZ ;  /* 0x0000000b110b7290 */ /* 0x000fe2000fffe03f */
[----:B------:R-:W-:Y:S01]  /*12b0*/  LOP3.LUT R12, R12, 0x1c0, RZ, 0xc0, !PT ;  /* 0x000001c00c0c7812 */ /* 0x000fe200078ec0ff */
[----:B------:R-:W-:Y:S01]  /*12c0*/  IMAD.WIDE.U32 R20, R6, c[0x0][0x208], R2 ;  /* 0x0000820006147a25 */ /* 0x000fe200078e0002 */
[----:B------:R-:W-:Y:S01]  /*12d0*/  @!P2 LEA.HI R0, R0, R22, RZ, 0x3 ;  /* 0x000000160000a211 */ /* 0x000fe200078f18ff */
[----:B------:R-:W4:Y:S02]  /*12e0*/  SHFL.IDX PT, R6, R15, 0x1, 0x181f ;  /* 0x00381f000f067f89 */ /* 0x000f2400000e0000 */
[----:B------:R-:W-:Y:S01]  /*12f0*/  IMAD.SHL.U32 R249, R249, 0x2, RZ ;  /* 0x00000002f9f97824 */ /* 0x000fe200078e00ff */
[----:B------:R-:W-:-:S02]  /*1300*/  @!P2 LOP3.LUT R0, R0, 0xfffffff8, RZ, 0xc0, !PT ;  /* 0xfffffff80000a812 */ /* 0x000fc400078ec0ff */
[--C-:B---3--:R-:W-:Y:S01]  /*1310*/  @P5 SHF.R.S32.HI R5, RZ, 0x1f, R17.reuse ;  /* 0x0000001fff055819 */ /* 0x108fe20000011411 */
[----:B------:R-:W-:Y:S01]  /*1320*/  @P5 IMAD.MOV.U32 R4, RZ, RZ, R17 ;  /* 0x000000ffff045224 */ /* 0x000fe200078e0011 */
[----:B------:R-:W-:Y:S01]  /*1330*/  IADD3 R17, R2, 0x40, RZ ;  /* 0x0000004002117810 */ /* 0x000fe20007ffe0ff */
[----:B------:R-:W-:Y:S02]  /*1340*/  @!P5 IMAD.MOV.U32 R5, RZ, RZ, R13 ;  /* 0x000000ffff05d224 */ /* 0x000fe400078e000d */
[----:B------:R-:W-:Y:S01]  /*1350*/  @!P5 IMAD.MOV.U32 R4, RZ, RZ, R39 ;  /* 0x000000ffff04d224 */ /* 0x000fe200078e0027 */
[----:B------:R-:W-:Y:S02]  /*1360*/  ISETP.GE.AND P5, PT, R17, c[0x0][0x198], PT ;  /* 0x0000660011007a0c */ /* 0x000fe40003fa6270 */
[----:B------:R-:W-:Y:S02]  /*1370*/  SEL R24, R5, RZ, !P6 ;  /* 0x000000ff05187207 */ /* 0x000fe40007000000 */
[----:B------:R-:W-:-:S02]  /*1380*/  SEL R26, R4, RZ, !P6 ;  /* 0x000000ff041a7207 */ /* 0x000fc40007000000 */
[----:B------:R-:W-:Y:S02]  /*1390*/  @!P2 SHF.R.S32.HI R5, RZ, 0x1f, R17 ;  /* 0x0000001fff05a819 */ /* 0x000fe40000011411 */
[C---:B-1----:R-:W-:Y:S02]  /*13a0*/  @!P2 LEA R4, P6, R2.reuse, R8, 0x1 ;  /* 0x000000080204a211 */ /* 0x042fe400078c08ff */
[----:B------:R-:W-:Y:S02]  /*13b0*/  @!P2 LEA.HI R10, R5, R17, RZ, 0x3 ;  /* 0x00000011050aa211 */ /* 0x000fe400078f18ff */
[----:B--2---:R-:W-:Y:S02]  /*13c0*/  @!P2 LEA.HI.X R5, R2, R9, R3, 0x1, P6 ;  /* 0x000000090205a211 */ /* 0x004fe400030f0c03 */
[----:B------:R-:W-:Y:S02]  /*13d0*/  ISETP.GE.AND P6, PT, R22, c[0x0][0x198], PT ;  /* 0x0000660016007a0c */ /* 0x000fe40003fc6270 */
[----:B------:R-:W-:Y:S01]  /*13e0*/  @!P2 LOP3.LUT R10, R10, 0xfffffff8, RZ, 0xc0, !PT ;  /* 0xfffffff80a0aa812 */ /* 0x000fe200078ec0ff */
[----:B------:R1:W-:Y:S04]  /*13f0*/  @!P2 LDGSTS.E.BYPASS.LTC128B.128 [R249+0x100], [R4.64], !P1 ;  /* 0x0010000004f9afae */ /* 0x0003e8000c901d52 */
[----:B------:R-:W-:-:S04]  /*1400*/  @!P2 IMAD.WIDE R10, R10, 0x2, R8 ;  /* 0x000000020a0aa825 */ /* 0x000fc800078e0208 */
[----:B------:R-:W-:Y:S01]  /*1410*/  @!P2 IMAD.WIDE R8, R0, 0x2, R8 ;  /* 0x000000020008a825 */ /* 0x000fe200078e0208 */
[----:B------:R-:W-:Y:S01]  /*1420*/  @!P3 SHF.R.S32.HI R0, RZ, 0x1f, R22 ;  /* 0x0000001fff00b819 */ /* 0x000fe20000011416 */
[----:B------:R2:W-:Y:S03]  /*1430*/  @!P2 LDGSTS.E.BYPASS.LTC128B.128 [R249+0x4100], [R10.64], !P5 ;  /* 0x041000000af9afae */ /* 0x0005e6000e901d52 */
[----:B------:R-:W-:Y:S01]  /*1440*/  @!P3 LEA.HI R0, R0, R22, RZ, 0x3 ;  /* 0x000000160000b211 */ /* 0x000fe200078f18ff */
[----:B------:R3:W-:Y:S03]  /*1450*/  @!P2 LDGSTS.E.BYPASS.LTC128B.128 [R249+0x8100], [R8.64], !P6 ;  /* 0x0810000008f9afae */ /* 0x0007e6000f101d52 */
[----:B------:R-:W-:Y:S02]  /*1460*/  @!P3 LOP3.LUT R0, R0, 0xfffffff8, RZ, 0xc0, !PT ;  /* 0xfffffff80000b812 */ /* 0x000fe400078ec0ff */
[----:B-1----:R-:W-:Y:S01]  /*1470*/  @!P3 SHF.R.S32.HI R5, RZ, 0x1f, R17 ;  /* 0x0000001fff05b819 */ /* 0x002fe20000011411 */
[----:B------:R-:W1:Y:S01]  /*1480*/  SHFL.IDX PT, R4, R15, 0x2, 0x181f ;  /* 0x00581f000f047f89 */ /* 0x000e6200000e0000 */
[----:B--2---:R-:W-:-:S02]  /*1490*/  LOP3.LUT R10, R12, 0x8, R23, 0xf8, !PT ;  /* 0x000000080c0a7812 */ /* 0x004fc400078ef817 */
[----:B---3--:R-:W-:Y:S02]  /*14a0*/  SHF.R.U32.HI R9, RZ, 0x3, R12 ;  /* 0x00000003ff097819 */ /* 0x008fe4000001160c */
[----:B------:R-:W-:Y:S02]  /*14b0*/  @!P3 LEA.HI R12, R5, R17, RZ, 0x3 ;  /* 0x00000011050cb211 */ /* 0x000fe400078f18ff */
[----:B------:R-:W2:Y:S01]  /*14c0*/  SHFL.IDX PT, R5, R14, 0x2, 0x181f ;  /* 0x00581f000e057f89 */ /* 0x000ea200000e0000 */
[----:B----4-:R-:W-:Y:S02]  /*14d0*/  @!P3 LEA R8, P2, R2, R6, 0x1 ;  /* 0x000000060208b211 */ /* 0x010fe400078408ff */
[----:B------:R-:W-:Y:S02]  /*14e0*/  @!P3 LOP3.LUT R12, R12, 0xfffffff8, RZ, 0xc0, !PT ;  /* 0xfffffff80c0cb812 */ /* 0x000fe400078ec0ff */
[----:B------:R-:W-:Y:S01]  /*14f0*/  LOP3.LUT R23, R10, R9, RZ, 0x3c, !PT ;  /* 0x000000090a177212 */ /* 0x000fe200078e3cff */
[----:B------:R-:W-:Y:S01]  /*1500*/  @!P3 IMAD.WIDE R10, R0, 0x2, R6 ;  /* 0x00000002000ab825 */ /* 0x000fe200078e0206 */
[----:B------:R-:W-:-:S02]  /*1510*/  @!P3 LEA.HI.X R9, R2, R7, R3, 0x1, P2 ;  /* 0x000000070209b211 */ /* 0x000fc400010f0c03 */
[----:B------:R-:W-:Y:S01]  /*1520*/  @!P4 SHF.R.S32.HI R0, RZ, 0x1f, R22 ;  /* 0x0000001fff00c819 */ /* 0x000fe20000011416 */
[----:B------:R-:W-:Y:S02]  /*1530*/  @!P3 IMAD.WIDE R12, R12, 0x2, R6 ;  /* 0x000000020c0cb825 */ /* 0x000fe400078e0206 */
[----:B------:R-:W3:Y:S04]  /*1540*/  SHFL.IDX PT, R6, R15, 0x3, 0x181f ;  /* 0x00781f000f067f89 */ /* 0x000ee800000e0000 */
[----:B------:R-:W4:Y:S04]  /*1550*/  SHFL.IDX PT, R7, R14, 0x3, 0x181f ;  /* 0x00781f000e077f89 */ /* 0x000f2800000e0000 */
[----:B------:R5:W-:Y:S04]  /*1560*/  @!P3 LDGSTS.E.BYPASS.LTC128B.128 [R249+0x1100], [R8.64], !P1 ;  /* 0x0110000008f9bfae */ /* 0x000be8000c901d52 */
[----:B------:R1:W-:Y:S04]  /*1570*/  @!P3 LDGSTS.E.BYPASS.LTC128B.128 [R249+0x5100], [R12.64], !P5 ;  /* 0x051000000cf9bfae */ /* 0x0003e8000e901d52 */
[----:B------:R2:W-:Y:S01]  /*1580*/  @!P3 LDGSTS.E.BYPASS.LTC128B.128 [R249+0x9100], [R10.64], !P6 ;  /* 0x091000000af9bfae */ /* 0x0005e2000f101d52 */
[----:B------:R-:W-:-:S02]  /*1590*/  ISETP.GE.AND P3, PT, R17, c[0x0][0x1d4], PT ;  /* 0x0000750011007a0c */ /* 0x000fc40003f66270 */
[--C-:B-----5:R-:W-:Y:S02]  /*15a0*/  @!P4 SHF.R.S32.HI R8, RZ, 0x1f, R17.reuse ;  /* 0x0000001fff08c819 */ /* 0x120fe40000011411 */
[----:B------:R-:W-:Y:S02]  /*15b0*/  @!P4 LEA.HI R9, R0, R22, RZ, 0x3 ;  /* 0x000000160009c211 */ /* 0x000fe400078f18ff */
[----:B------:R-:W-:Y:S02]  /*15c0*/  @!P0 SHF.R.S32.HI R0, RZ, 0x1f, R17 ;  /* 0x0000001fff008819 */ /* 0x000fe40000011411 */
[----:B-1----:R-:W-:Y:S02]  /*15d0*/  @!P4 LOP3.LUT R12, R9, 0xfffffff8, RZ, 0xc0, !PT ;  /* 0xfffffff8090cc812 */ /* 0x002fe400078ec0ff */
[----:B--2---:R-:W-:Y:S02]  /*15e0*/  @!P4 LEA.HI R10, R8, R17, RZ, 0x3 ;  /* 0x00000011080ac211 */ /* 0x004fe400078f18ff */
[----:B------:R-:W-:-:S02]  /*15f0*/  @!P4 LEA R8, P2, R2, R4, 0x1 ;  /* 0x000000040208c211 */ /* 0x000fc400078408ff */
[----:B------:R-:W-:Y:S02]  /*1600*/  @!P4 LOP3.LUT R10, R10, 0xfffffff8, RZ, 0xc0, !PT ;  /* 0xfffffff80a0ac812 */ /* 0x000fe400078ec0ff */
[----:B------:R-:W-:Y:S02]  /*1610*/  @!P0 LEA.HI R17, R0, R17, RZ, 0x3 ;  /* 0x0000001100118211 */ /* 0x000fe400078f18ff */
[----:B------:R-:W-:Y:S01]  /*1620*/  LOP3.LUT R0, R29, 0xfffffff0, RZ, 0xc0, !PT ;  /* 0xfffffff01d007812 */ /* 0x000fe200078ec0ff */
[----:B------:R-:W-:Y:S01]  /*1630*/  @!P4 IMAD.WIDE R10, R10, 0x2, R4 ;  /* 0x000000020a0ac825 */ /* 0x000fe200078e0204 */
[----:B------:R-:W-:-:S03]  /*1640*/  @!P4 LEA.HI.X R9, R2, R5, R3, 0x1, P2 ;  /* 0x000000050209c211 */ /* 0x000fc600010f0c03 */
[----:B------:R-:W-:Y:S02]  /*1650*/  @!P4 IMAD.WIDE R4, R12, 0x2, R4 ;  /* 0x000000020c04c825 */ /* 0x000fe400078e0204 */
[----:B------:R3:W-:Y:S02]  /*1660*/  @!P4 LDGSTS.E.BYPASS.LTC128B.128 [R249+0x2100], [R8.64], !P1 ;  /* 0x0210000008f9cfae */ /* 0x0007e4000c901d52 */
[----:B------:R-:W-:Y:S02]  /*1670*/  IMAD.IADD R0, R121, 0x1, -R0 ;  /* 0x0000000179007824 */ /* 0x000fe400078e0a00 */
[----:B------:R1:W-:Y:S04]  /*1680*/  @!P4 LDGSTS.E.BYPASS.LTC128B.128 [R249+0x6100], [R10.64], !P5 ;  /* 0x061000000af9cfae */ /* 0x0003e8000e901d52 */
[----:B------:R2:W-:Y:S01]  /*1690*/  @!P4 LDGSTS.E.BYPASS.LTC128B.128 [R249+0xa100], [R4.64], !P6 ;  /* 0x0a10000004f9cfae */ /* 0x0005e2000f101d52 */
[----:B------:R-:W-:-:S04]  /*16a0*/  ISETP.GE.AND P4, PT, R2, c[0x0][0x1d4], PT ;  /* 0x0000750002007a0c */ /* 0x000fc80003f86270 */
[----:B------:R-:W-:Y:S02]  /*16b0*/  SEL R12, RZ, 0x1, P4 ;  /* 0x00000001ff0c7807 */ /* 0x000fe40002000000 */
[----:B---3--:R-:W-:-:S04]  /*16c0*/  @!P0 LEA R8, P2, R2, R6, 0x1 ;  /* 0x0000000602088211 */ /* 0x008fc800078408ff */
[----:B----4-:R-:W-:Y:S01]  /*16d0*/  @!P0 LEA.HI.X R9, R2, R7, R3, 0x1, P2 ;  /* 0x0000000702098211 */ /* 0x010fe200010f0c03 */
[----:B------:R-:W-:Y:S01]  /*16e0*/  IMAD.IADD R3, R19, 0x1, R27 ;  /* 0x0000000113037824 */ /* 0x000fe200078e021b */
[----:B------:R-:W-:Y:S01]  /*16f0*/  @!P0 SHF.R.S32.HI R2, RZ, 0x1f, R22 ;  /* 0x0000001fff028819 */ /* 0x000fe20000011416 */
[----:B-1----:R-:W-:Y:S01]  /*1700*/  IMAD R11, R31, c[0x0][0x1e8], RZ ;  /* 0x00007a001f0b7a24 */ /* 0x002fe200078e02ff */
[----:B--2---:R-:W-:Y:S01]  /*1710*/  SHF.R.S32.HI R4, RZ, 0x1f, R0 ;  /* 0x0000001fff047819 */ /* 0x004fe20000011400 */
[----:B------:R-:W-:Y:S01]  /*1720*/  IMAD.IADD R5, R21, 0x1, R28 ;  /* 0x0000000115057824 */ /* 0x000fe200078e021c */
[----:B------:R-:W-:Y:S01]  /*1730*/  @!P0 LEA.HI R14, R2, R22, RZ, 0x3 ;  /* 0x00000016020e8211 */ /* 0x000fe200078f18ff */
[----:B------:R-:W-:Y:S01]  /*1740*/  IMAD.MOV.U32 R2, RZ, RZ, R18 ;  /* 0x000000ffff027224 */ /* 0x000fe200078e0012 */
[----:B------:R-:W-:Y:S01]  /*1750*/  LEA.HI R15, R4, R0, RZ, 0x3 ;  /* 0x00000000040f7211 */ /* 0x000fe200078f18ff */
[C---:B------:R-:W-:Y:S01]  /*1760*/  IMAD R11, R30.reuse, c[0x0][0x1ec], R11 ;  /* 0x00007b001e0b7a24 */ /* 0x040fe200078e020b */
[----:B------:R-:W-:Y:S01]  /*1770*/  SEL R4, RZ, 0xffffffff, P3 ;  /* 0xffffffffff047807 */ /* 0x000fe20001800000 */
[----:B------:R-:W-:Y:S01]  /*1780*/  IMAD.WIDE.U32 R2, R30, c[0x0][0x1e8], R2 ;  /* 0x00007a001e027a25 */ /* 0x000fe200078e0002 */
[----:B------:R-:W-:Y:S01]  /*1790*/  LOP3.LUT R13, R15, 0xfffffff8, RZ, 0xc0, !PT ;  /* 0xfffffff80f0d7812 */ /* 0x000fe200078ec0ff */
[----:B------:R1:W-:Y:S01]  /*17a0*/  @!P0 LDGSTS.E.BYPASS.LTC128B.128 [R249+0x3100], [R8.64], !P1 ;  /* 0x0310000008f98fae */ /* 0x0003e2000c901d52 */
[----:B------:R-:W-:Y:S01]  /*17b0*/  ISETP.GE.AND P1, PT, R16, 0x21, PT ;  /* 0x000000211000780c */ /* 0x000fe20003f26270 */
[----:B------:R-:W-:Y:S01]  /*17c0*/  IMAD.SHL.U32 R10, R4, 0x2, RZ ;  /* 0x00000002040a7824 */ /* 0x000fe200078e00ff */
[----:B------:R-:W-:Y:S01]  /*17d0*/  ISETP.GE.AND P2, PT, R22, c[0x0][0x1d4], PT ;  /* 0x0000750016007a0c */ /* 0x000fe20003f46270 */
[----:B------:R-:W-:-:S02]  /*17e0*/  IMAD.MOV.U32 R4, RZ, RZ, R20 ;  /* 0x000000ffff047224 */ /* 0x000fc400078e0014 */
[----:B------:R-:W-:Y:S01]  /*17f0*/  IMAD.IADD R3, R3, 0x1, R11 ;  /* 0x0000000103037824 */ /* 0x000fe200078e020b */
[----:B------:R-:W-:Y:S01]  /*1800*/  LOP3.LUT R18, R10, 0x2, R12, 0xe2, !PT ;  /* 0x000000020a127812 */ /* 0x000fe200078ee20c */
[----:B------:R-:W-:Y:S01]  /*1810*/  IMAD.WIDE.U32 R10, R30, c[0x0][0x210], R4 ;  /* 0x000084001e0a7a25 */ /* 0x000fe200078e0004 */
[----:B------:R-:W-:-:S03]  /*1820*/  @!P0 LOP3.LUT R4, R17, 0xfffffff8, RZ, 0xc0, !PT ;  /* 0xfffffff811048812 */ /* 0x000fc600078ec0ff */
[----:B------:R-:W-:Y:S01]  /*1830*/  IMAD.IADD R13, R0, 0x1, -R13 ;  /* 0x00000001000d7824 */ /* 0x000fe200078e0a0d */
[----:B------:R-:W-:Y:S01]  /*1840*/  @!P0 LOP3.LUT R0, R14, 0xfffffff8, RZ, 0xc0, !PT ;  /* 0xfffffff80e008812 */ /* 0x000fe200078ec0ff */
[----:B------:R-:W-:-:S04]  /*1850*/  @!P0 IMAD.WIDE R4, R4, 0x2, R6 ;  /* 0x0000000204048825 */ /* 0x000fc800078e0206 */
[----:B------:R-:W-:Y:S01]  /*1860*/  @!P0 IMAD.WIDE R6, R0, 0x2, R6 ;  /* 0x0000000200068825 */ /* 0x000fe200078e0206 */
[----:B------:R2:W-:Y:S01]  /*1870*/  @!P0 LDGSTS.E.BYPASS.LTC128B.128 [R249+0x7100], [R4.64], !P5 ;  /* 0x0710000004f98fae */ /* 0x0005e2000e901d52 */
[----:B------:R-:W-:Y:S02]  /*1880*/  ISETP.GE.AND P5, PT, R16, 0x1, PT ;  /* 0x000000011000780c */ /* 0x000fe40003fa6270 */
[----:B------:R-:W-:Y:S01]  /*1890*/  IMAD R0, R24, c[0x0][0x1f0], RZ ;  /* 0x00007c0018007a24 */ /* 0x000fe200078e02ff */
[----:B------:R3:W-:Y:S01]  /*18a0*/  @!P0 LDGSTS.E.BYPASS.LTC128B.128 [R249+0xb100], [R6.64], !P6 ;  /* 0x0b10000006f98fae */ /* 0x0007e2000f101d52 */
[----:B------:R-:W-:Y:S01]  /*18b0*/  IMAD.WIDE.U32 R32, R26, c[0x0][0x1f0], R2 ;  /* 0x00007c001a207a25 */ /* 0x000fe200078e0002 */
[----:B------:R-:W-:Y:S02]  /*18c0*/  ISETP.GE.AND P6, PT, R16, 0x41, PT ;  /* 0x000000411000780c */ /* 0x000fe40003fc6270 */
[----:B------:R-:W0:Y:S01]  /*18d0*/  LDGDEPBAR ;  /* 0x00000000000079af */ /* 0x000e220000000000 */
[----:B------:R-:W-:-:S02]  /*18e0*/  IMAD.SHL.U32 R3, R25, 0x8, RZ ;  /* 0x0000000819037824 */ /* 0x000fc400078e00ff */
[----:B------:R-:W-:Y:S01]  /*18f0*/  IMAD.MOV.U32 R122, RZ, RZ, R32 ;  /* 0x000000ffff7a7224 */ /* 0x000fe200078e0020 */
[----:B------:R-:W-:Y:S01]  /*1900*/  STL.64 [R1+0x30], R32 ;  /* 0x0000302001007387 */ /* 0x000fe20000100a00 */
[----:B------:R-:W-:Y:S02]  /*1910*/  IMAD R19, R31, c[0x0][0x210], RZ ;  /* 0x000084001f137a24 */ /* 0x000fe400078e02ff */
[----:B-1----:R-:W-:Y:S02]  /*1920*/  IMAD.MOV.U32 R8, RZ, RZ, R10 ;  /* 0x000000ffff087224 */ /* 0x002fe400078e000a */
[----:B------:R-:W-:-:S04]  /*1930*/  IMAD R12, R30, c[0x0][0x214], R19 ;  /* 0x000085001e0c7a24 */ /* 0x000fc800078e0213 */
[----:B------:R-:W-:Y:S02]  /*1940*/  IMAD.IADD R9, R11, 0x1, R12 ;  /* 0x000000010b097824 */ /* 0x000fe400078e020c */
[----:B------:R-:W-:Y:S02]  /*1950*/  IMAD.U32 R12, RZ, RZ, UR7 ;  /* 0x00000007ff0c7e24 */ /* 0x000fe4000f8e00ff */
[----:B------:R-:W-:Y:S02]  /*1960*/  IMAD R11, R24, c[0x0][0x218], RZ ;  /* 0x00008600180b7a24 */ /* 0x000fe400078e02ff */
[----:B--2---:R-:W-:Y:S02]  /*1970*/  IMAD.SHL.U32 R5, R13, 0x40, RZ ;  /* 0x000000400d057824 */ /* 0x004fe400078e00ff */
[----:B------:R-:W-:Y:S02]  /*1980*/  IMAD R4, R26, c[0x0][0x1f4], R0 ;  /* 0x00007d001a047a24 */ /* 0x000fe400078e0200 */
[----:B------:R-:W-:Y:S01]  /*1990*/  IMAD R0, R25, 0x200, R23 ;  /* 0x0000020019007824 */ /* 0x000fe200078e0217 */
[----:B------:R-:W-:Y:S01]  /*19a0*/  LOP3.LUT R2, R5, 0x1c0, RZ, 0xc0, !PT ;  /* 0x000001c005027812 */ /* 0x000fe200078ec0ff */
[----:B------:R-:W-:-:S02]  /*19b0*/  IMAD.IADD R123, R33, 0x1, R4 ;  /* 0x00000001217b7824 */ /* 0x000fc400078e0204 */
[----:B------:R-:W-:Y:S01]  /*19c0*/  IMAD.SHL.U32 R224, R0, 0x2, RZ ;  /* 0x0000000200e07824 */ /* 0x000fe200078e00ff */
[----:B------:R-:W-:Y:S01]  /*19d0*/  LOP3.LUT R5, R2, 0x8, R3, 0xf8, !PT ;  /* 0x0000000802057812 */ /* 0x000fe200078ef803 */
[----:B------:R-:W-:Y:S01]  /*19e0*/  IMAD R11, R26, c[0x0][0x21c], R11 ;  /* 0x000087001a0b7a24 */ /* 0x000fe200078e020b */
[----:B------:R-:W-:Y:S01]  /*19f0*/  SHF.R.U32.HI R4, RZ, 0x3, R2 ;  /* 0x00000003ff047819 */ /* 0x000fe20000011602 */
[----:B------:R-:W-:Y:S01]  /*1a00*/  IMAD.WIDE.U32 R2, R116, UR13, R122 ;  /* 0x0000000d74027c25 */ /* 0x000fe2000f8e007a */
[----:B------:R-:W-:Y:S01]  /*1a10*/  IADD3 R231, R224, 0xc120, RZ ;  /* 0x0000c120e0e77810 */ /* 0x000fe20007ffe0ff */
[----:B------:R-:W-:Y:S01]  /*1a20*/  STL.64 [R1+0x28], R122 ;  /* 0x0000287a01007387 */ /* 0x000fe20000100a00 */
[----:B------:R-:W-:Y:S01]  /*1a30*/  LOP3.LUT R14, R5, R4, RZ, 0x3c, !PT ;  /* 0x00000004050e7212 */ /* 0x000fe200078e3cff */
[----:B------:R-:W-:Y:S01]  /*1a40*/  IMAD.U32 R4, RZ, RZ, UR6 ;  /* 0x00000006ff047e24 */ /* 0x000fe2000f8e00ff */
[----:B------:R-:W-:Y:S01]  /*1a50*/  IADD3 R3, R3, UR9, RZ ;  /* 0x0000000903037c10 */ /* 0x000fe2000fffe0ff */
[----:B------:R-:W-:Y:S01]  /*1a60*/  USHF.L.U32 UR9, UR7, 0x6, URZ ;  /* 0x0000000607097899 */ /* 0x000fe2000800063f */
[----:B---3--:R-:W-:Y:S01]  /*1a70*/  @P5 LEA R6, P0, R2, c[0x0][0x1c8], 0x1 ;  /* 0x0000720002065a11 */ /* 0x008fe200078008ff */
[----:B------:R-:W-:-:S02]  /*1a80*/  IMAD.WIDE.U32 R22, R26, c[0x0][0x218], R8 ;  /* 0x000086001a167a25 */ /* 0x000fc400078e0008 */
[----:B------:R-:W-:Y:S01]  /*1a90*/  UIADD3 UR9, UR15, UR9, URZ ;  /* 0x000000090f097290 */ /* 0x000fe2000fffe03f */
[----:B------:R-:W-:Y:S01]  /*1aa0*/  @P5 LEA.HI.X R7, R2, c[0x0][0x1cc], R3, 0x1, P0 ;  /* 0x0000730002075a11 */ /* 0x000fe200000f0c03 */
[----:B------:R-:W-:Y:S01]  /*1ab0*/  IMAD.U32 R8, RZ, RZ, UR13 ;  /* 0x0000000dff087e24 */ /* 0x000fe2000f8e00ff */
[C---:B------:R-:W-:Y:S01]  /*1ac0*/  @P1 LEA R5, P0, R4.reuse, R2, 0x5 ;  /* 0x0000000204051211 */ /* 0x040fe200078028ff */
[----:B------:R-:W-:Y:S01]  /*1ad0*/  UIMAD UR13, UR11, UR13, URZ ;  /* 0x0000000d0b0d72a4 */ /* 0x000fe2000f8e023f */
[----:B------:R-:W-:Y:S01]  /*1ae0*/  IMAD.IADD R21, R23, 0x1, R11 ;  /* 0x0000000117157824 */ /* 0x000fe200078e020b */
[----:B------:R1:W-:Y:S01]  /*1af0*/  @P5 LDGSTS.E.BYPASS.LTC128B.128 [R249+0xc100], [R6.64], !P4 ;  /* 0x0c10000006f95fae */ /* 0x0003e2000e101d52 */
[----:B------:R-:W-:Y:S01]  /*1b00*/  @P1 LEA.HI.X R10, R4, R3, R12, 0x5, P0 ;  /* 0x00000003040a1211 */ /* 0x000fe200000f2c0c */
[----:B------:R-:W-:Y:S01]  /*1b10*/  IMAD.MOV.U32 R20, RZ, RZ, R22 ;  /* 0x000000ffff147224 */ /* 0x000fe200078e0016 */
[C---:B------:R-:W-:Y:S01]  /*1b20*/  @P1 LEA R4, P0, R5.reuse, c[0x0][0x1c8], 0x1 ;  /* 0x0000720005041a11 */ /* 0x040fe200078008ff */
[----:B------:R1:W-:Y:S01]  /*1b30*/  @P5 LDGSTS.E.BYPASS.LTC128B.128 [R249+0xf100], [R6.64+0x80], !P3 ;  /* 0x0f10008006f95fae */ /* 0x0003e2000d901d52 */
[----:B------:R-:W-:Y:S01]  /*1b40*/  UIMAD UR13, UR10, UR16, UR13 ;  /* 0x000000100a0d72a4 */ /* 0x000fe2000f8e020d */
[----:B------:R-:W-:Y:S01]  /*1b50*/  IMAD.WIDE.U32 R8, R8, UR16, R20 ;  /* 0x0000001008087c25 */ /* 0x000fe2000f8e0014 */
[----:B------:R-:W-:Y:S01]  /*1b60*/  @P1 LEA.HI.X R5, R5, c[0x0][0x1cc], R10, 0x1, P0 ;  /* 0x0000730005051a11 */ /* 0x000fe200000f0c0a */
[----:B------:R1:W-:Y:S01]  /*1b70*/  @P5 LDGSTS.E.BYPASS.LTC128B.128 [R249+0x12100], [R6.64+0x100], !P2 ;  /* 0x1210010006f95fae */ /* 0x0003e2000d101d52 */
[----:B------:R-:W-:Y:S01]  /*1b80*/  @P6 IADD3 R10, P0, R2, UR14, RZ ;  /* 0x0000000e020a6c10 */ /* 0x000fe2000ff1e0ff */
[----:B------:R-:W-:-:S02]  /*1b90*/  USHF.L.U32 UR10, UR4, 0x6, URZ ;  /* 0x00000006040a7899 */ /* 0x000fc4000800063f */
[----:B------:R2:W-:Y:S01]  /*1ba0*/  @P1 LDGSTS.E.BYPASS.LTC128B.128 [R249+0xd100], [R4.64], !P4 ;  /* 0x0d10000004f91fae */ /* 0x0005e2000e101d52 */
[----:B------:R-:W-:Y:S02]  /*1bb0*/  @P6 IADD3.X R3, R3, UR9, RZ, P0, !PT ;  /* 0x0000000903036c10 */ /* 0x000fe400087fe4ff */
[C---:B------:R-:W-:Y:S01]  /*1bc0*/  @P6 LEA R2, P0, R10.reuse, c[0x0][0x1c8], 0x1 ;  /* 0x000072000a026a11 */ /* 0x040fe200078008ff */
[----:B------:R2:W-:Y:S03]  /*1bd0*/  @P1 LDGSTS.E.BYPASS.LTC128B.128 [R249+0x10100], [R4.64+0x80], !P3 ;  /* 0x1010008004f91fae */ /* 0x0005e6000d901d52 */
[----:B------:R-:W-:Y:S01]  /*1be0*/  @P6 LEA.HI.X R3, R10, c[0x0][0x1cc], R3, 0x1, P0 ;  /* 0x000073000a036a11 */ /* 0x000fe200000f0c03 */
[----:B------:R2:W-:Y:S01]  /*1bf0*/  @P1 LDGSTS.E.BYPASS.LTC128B.128 [R249+0x13100], [R4.64+0x100], !P2 ;  /* 0x1310010004f91fae */ /* 0x0005e2000d101d52 */
[C---:B------:R-:W-:Y:S02]  /*1c00*/  LOP3.LUT P0, RZ, R13.reuse, 0x2, RZ, 0xc0, !PT ;  /* 0x000000020dff7812 */ /* 0x040fe4000780c0ff */
[----:B------:R-:W-:Y:S01]  /*1c10*/  LOP3.LUT P1, RZ, R13, 0x4, RZ, 0xc0, !PT ;  /* 0x000000040dff7812 */ /* 0x000fe2000782c0ff */
[----:B------:R3:W-:Y:S01]  /*1c20*/  @P6 LDGSTS.E.BYPASS.LTC128B.128 [R249+0xe100], [R2.64], !P4 ;  /* 0x0e10000002f96fae */ /* 0x0007e2000e101d52 */
[----:B------:R-:W-:-:S03]  /*1c30*/  LEA R10, P5, R8, c[0x0][0x1f8], 0x1 ;  /* 0x00007e00080a7a11 */ /* 0x000fc600078a08ff */
[----:B------:R3:W-:Y:S04]  /*1c40*/  @P6 LDGSTS.E.BYPASS.LTC128B.128 [R249+0x11100], [R2.64+0x80], !P3 ;  /* 0x1110008002f96fae */ /* 0x0007e8000d901d52 */
[----:B------:R3:W-:Y:S01]  /*1c50*/  @P6 LDGSTS.E.BYPASS.LTC128B.128 [R249+0x14100], [R2.64+0x100], !P2 ;  /* 0x1410010002f96fae */ /* 0x0007e2000d101d52 */
[----:B------:R-:W-:Y:S02]  /*1c60*/  LOP3.LUT P6, RZ, R36, 0x2, RZ, 0xc0, !PT ;  /* 0x0000000224ff7812 */ /* 0x000fe400078cc0ff */
[----:B-1----:R-:W-:Y:S01]  /*1c70*/  IADD3 R6, R9, UR13, RZ ;  /* 0x0000000d09067c10 */ /* 0x002fe2000fffe0ff */
[----:B------:R-:W0:Y:S01]  /*1c80*/  LDGDEPBAR ;  /* 0x00000000000079af */ /* 0x000e220000000000 */
[----:B------:R-:W-:Y:S02]  /*1c90*/  UMOV UR13, 0x6 ;  /* 0x00000006000d7882 */ /* 0x000fe40000000000 */
[----:B------:R-:W-:Y:S01]  /*1ca0*/  USHF.L.U64.HI UR13, UR4, UR13, UR5 ;  /* 0x0000000d040d7299 */ /* 0x000fe20008010205 */
[----:B------:R-:W-:Y:S01]  /*1cb0*/  LEA.HI.X R11, R8, c[0x0][0x1fc], R6, 0x1, P5 ;  /* 0x00007f00080b7a11 */ /* 0x000fe200028f0c06 */
[----:B------:R-:W-:Y:S01]  /*1cc0*/  STL.64 [R1+0x38], R22 ;  /* 0x0000381601007387 */ /* 0x000fe20000100a00 */
[----:B------:R-:W-:-:S02]  /*1cd0*/  IADD3 R6, R224, 0xc100, RZ ;  /* 0x0000c100e0067810 */ /* 0x000fc40007ffe0ff */
[----:B------:R-:W-:Y:S01]  /*1ce0*/  IADD3 R8, P5, R10, UR10, RZ ;  /* 0x0000000a0a087c10 */ /* 0x000fe2000ffbe0ff */
[----:B------:R-:W-:Y:S01]  /*1cf0*/  STL.64 [R1+0x20], R20 ;  /* 0x0000201401007387 */ /* 0x000fe20000100a00 */
[----:B------:R-:W-:Y:S01]  /*1d00*/  @P6 IADD3 R231, R6, -0x20, RZ ;  /* 0xffffffe006e76810 */ /* 0x000fe20007ffe0ff */
[----:B--2---:R-:W-:Y:S01]  /*1d10*/  IMAD.SHL.U32 R5, R15, 0x40, RZ ;  /* 0x000000400f057824 */ /* 0x004fe200078e00ff */
[----:B------:R-:W-:Y:S02]  /*1d20*/  SEL R4, RZ, 0x4, P2 ;  /* 0x00000004ff047807 */ /* 0x000fe40001000000 */
[----:B------:R-:W-:Y:S02]  /*1d30*/  IADD3.X R9, R11, UR13, RZ, P5, !PT ;  /* 0x0000000d0b097c10 */ /* 0x000fe4000affe4ff */
[----:B------:R-:W-:Y:S02]  /*1d40*/  LOP3.LUT R12, R18, R4, RZ, 0xfc, !PT ;  /* 0x00000004120c7212 */ /* 0x000fe400078efcff */
[----:B------:R-:W-:Y:S01]  /*1d50*/  LOP3.LUT R4, R14, 0xfffffe00, R5, 0xf8, !PT ;  /* 0xfffffe000e047812 */ /* 0x000fe200078ef805 */
[----:B------:R-:W-:Y:S01]  /*1d60*/  IMAD.MOV.U32 R5, RZ, RZ, 0x20 ;  /* 0x00000020ff057424 */ /* 0x000fe200078e00ff */
[C---:B------:R-:W-:Y:S01]  /*1d70*/  IADD3 R248, R231.reuse, 0x800, RZ ;  /* 0x00000800e7f87810 */ /* 0x040fe20007ffe0ff */
[----:B------:R-:W-:Y:S01]  /*1d80*/  IMAD.U32 R14, RZ, RZ, UR10 ;  /* 0x0000000aff0e7e24 */ /* 0x000fe2000f8e00ff */
[----:B------:R-:W-:Y:S01]  /*1d90*/  IADD3 R247, R231, 0x1000, RZ ;  /* 0x00001000e7f77810 */ /* 0x000fe20007ffe0ff */
[----:B---3--:R-:W-:Y:S01]  /*1da0*/  IMAD.MOV.U32 R3, RZ, RZ, 0x10 ;  /* 0x00000010ff037424 */ /* 0x008fe200078e00ff */
[----:B------:R-:W-:-:S04]  /*1db0*/  DEPBAR.LE SB0, 0x1 ;  /* 0x000080400000791a */ /* 0x000fc80000000000 */
[----:B------:R-:W-:Y:S01]  /*1dc0*/  IMAD R208, R117, 0x400, R4 ;  /* 0x0000040075d07824 */ /* 0x000fe200078e0204 */
[----:B------:R-:W-:Y:S01]  /*1dd0*/  SEL R3, R3, 0xfffffff0, !P0 ;  /* 0xfffffff003037807 */ /* 0x000fe20004000000 */
[----:B------:R-:W-:Y:S01]  /*1de0*/  IMAD.U32 R2, RZ, RZ, UR10 ;  /* 0x0000000aff027e24 */ /* 0x000fe2000f8e00ff */
[----:B------:R-:W-:Y:S02]  /*1df0*/  SEL R0, R5, 0xffffffe0, !P1 ;  /* 0xffffffe005007807 */ /* 0x000fe40004800000 */
[C---:B------:R-:W-:Y:S01]  /*1e00*/  LEA R216, R208.reuse, 0x100, 0x1 ;  /* 0x00000100d0d87811 */ /* 0x040fe200078e08ff */
[----:B------:R-:W-:Y:S01]  /*1e10*/  IMAD.SHL.U32 R208, R208, 0x2, RZ ;  /* 0x00000002d0d07824 */ /* 0x000fe200078e00ff */
[----:B------:R-:W-:Y:S01]  /*1e20*/  BAR.SYNC.DEFER_BLOCKING 0x0 ;  /* 0x0000000000007b1d */ /* 0x000fe20000010000 */
[----:B------:R-:W-:Y:S01]  /*1e30*/  IADD3 R18, P1, P0, R2, 0x80, R10 ;  /* 0x0000008002127810 */ /* 0x000fe2000783e00a */
[----:B------:R-:W-:Y:S01]  /*1e40*/  IMAD.MOV.U32 R2, RZ, RZ, 0x40 ;  /* 0x00000040ff027424 */ /* 0x000fe200078e00ff */
[----:B------:R-:W-:Y:S01]  /*1e50*/  LOP3.LUT R5, R12, 0x1, RZ, 0xc0, !PT ;  /* 0x000000010c057812 */ /* 0x000fe200078ec0ff */
[--C-:B------:R-:W-:Y:S01]  /*1e60*/  IMAD R212, R3, 0x2, R216.reuse ;  /* 0x0000000203d47824 */ /* 0x100fe200078e02d8 */
[----:B------:R-:W-:Y:S01]  /*1e70*/  IADD3.X R19, RZ, UR13, R11, P1, P0 ;  /* 0x0000000dff137c10 */ /* 0x000fe20008fe040b */
[----:B------:R-:W-:Y:S01]  /*1e80*/  IMAD R216, R0, 0x2, R216 ;  /* 0x0000000200d87824 */ /* 0x000fe200078e02d8 */
[----:B------:R-:W-:Y:S01]  /*1e90*/  IADD3 R14, P1, P0, R14, 0x100, R10 ;  /* 0x000001000e0e7810 */ /* 0x000fe2000783e00a */
[----:B------:R-:W-:Y:S01]  /*1ea0*/  IMAD R220, R0, 0x2, R212 ;  /* 0x0000000200dc7824 */ /* 0x000fe200078e02d4 */
[----:B------:R-:W-:-:S02]  /*1eb0*/  ISETP.NE.U32.AND P6, PT, R5, 0x1, PT ;  /* 0x000000010500780c */ /* 0x000fc40003fc5070 */
[----:B------:R-:W-:Y:S02]  /*1ec0*/  IADD3.X R15, RZ, UR13, R11, P1, P0 ;  /* 0x0000000dff0f7c10 */ /* 0x000fe40008fe040b */
[----:B------:R-:W-:Y:S02]  /*1ed0*/  IADD3 R6, P0, R8, UR10, RZ ;  /* 0x0000000a08067c10 */ /* 0x000fe4000ff1e0ff */
[----:B------:R-:W-:Y:S02]  /*1ee0*/  LOP3.LUT P1, RZ, R12, 0x2, RZ, 0xc0, !PT ;  /* 0x000000020cff7812 */ /* 0x000fe4000782c0ff */
[C---:B------:R-:W-:Y:S02]  /*1ef0*/  ISETP.LT.OR P5, PT, R16.reuse, 0x1, P6 ;  /* 0x000000011000780c */ /* 0x040fe400037a1670 */
[----:B------:R-:W-:Y:S02]  /*1f00*/  IADD3.X R7, R9, UR13, RZ, P0, !PT ;  /* 0x0000000d09077c10 */ /* 0x000fe400087fe4ff */
[----:B------:R-:W-:-:S02]  /*1f10*/  ISETP.LT.OR P0, PT, R16, 0x1, !P1 ;  /* 0x000000011000780c */ /* 0x000fc40004f01670 */
[C---:B------:R-:W-:Y:S01]  /*1f20*/  IADD3 R246, R231.reuse, 0x1800, RZ ;  /* 0x00001800e7f67810 */ /* 0x040fe20007ffe0ff */
[----:B------:R-:W-:Y:S01]  /*1f30*/  LDSM.16.M88.4 R156, [R208+0x100] ;  /* 0x00010000d09c783b */ /* 0x000fe20000000200 */
[C---:B------:R-:W-:Y:S02]  /*1f40*/  IADD3 R245, R231.reuse, 0x2000, RZ ;  /* 0x00002000e7f57810 */ /* 0x040fe40007ffe0ff */
[C---:B------:R-:W-:Y:S01]  /*1f50*/  IADD3 R244, R231.reuse, 0x2800, RZ ;  /* 0x00002800e7f47810 */ /* 0x040fe20007ffe0ff */
[----:B------:R-:W-:Y:S01]  /*1f60*/  LDSM.16.M88.4 R192, [R208+0x4100] ;  /* 0x00410000d0c0783b */ /* 0x000fe20000000200 */
[C---:B------:R-:W-:Y:S02]  /*1f70*/  IADD3 R243, R231.reuse, 0x3000, RZ ;  /* 0x00003000e7f37810 */ /* 0x040fe40007ffe0ff */
[C---:B------:R-:W-:Y:S01]  /*1f80*/  IADD3 R242, R231.reuse, 0x3800, RZ ;  /* 0x00003800e7f27810 */ /* 0x040fe20007ffe0ff */
[----:B------:R-:W-:Y:S01]  /*1f90*/  LDSM.16.M88.4 R160, [R212] ;  /* 0x00000000d4a0783b */ /* 0x000fe20000000200 */
[----:B------:R-:W-:-:S02]  /*1fa0*/  IADD3 R241, R231, 0x4000, RZ ;  /* 0x00004000e7f17810 */ /* 0x000fc40007ffe0ff */
[C---:B------:R-:W-:Y:S01]  /*1fb0*/  IADD3 R240, R231.reuse, 0x4800, RZ ;  /* 0x00004800e7f07810 */ /* 0x040fe20007ffe0ff */
[----:B------:R-:W-:Y:S01]  /*1fc0*/  LDSM.16.M88.4 R196, [R212+0x4000] ;  /* 0x00400000d4c4783b */ /* 0x000fe20000000200 */
[C---:B------:R-:W-:Y:S02]  /*1fd0*/  IADD3 R239, R231.reuse, 0x5000, RZ ;  /* 0x00005000e7ef7810 */ /* 0x040fe40007ffe0ff */
[C---:B------:R-:W-:Y:S01]  /*1fe0*/  IADD3 R238, R231.reuse, 0x5800, RZ ;  /* 0x00005800e7ee7810 */ /* 0x040fe20007ffe0ff */
[----:B------:R-:W-:Y:S01]  /*1ff0*/  LDSM.16.M88.4 R184, [R216] ;  /* 0x00000000d8b8783b */ /* 0x000fe20000000200 */
[C---:B------:R-:W-:Y:S02]  /*2000*/  IADD3 R237, R231.reuse, 0x6000, RZ ;  /* 0x00006000e7ed7810 */ /* 0x040fe40007ffe0ff */
[C---:B------:R-:W-:Y:S01]  /*2010*/  IADD3 R236, R231.reuse, 0x6800, RZ ;  /* 0x00006800e7ec7810 */ /* 0x040fe20007ffe0ff */
[----:B------:R-:W-:Y:S01]  /*2020*/  LDSM.16.M88.4 R200, [R216+0x4000] ;  /* 0x00400000d8c8783b */ /* 0x000fe20000000200 */
[----:B------:R-:W-:-:S02]  /*2030*/  IADD3 R235, R231, 0x7000, RZ ;  /* 0x00007000e7eb7810 */ /* 0x000fc40007ffe0ff */
[C---:B------:R-:W-:Y:S01]  /*2040*/  IADD3 R234, R231.reuse, 0x7800, RZ ;  /* 0x00007800e7ea7810 */ /* 0x040fe20007ffe0ff */
[----:B------:R-:W-:Y:S01]  /*2050*/  LDSM.16.M88.4 R188, [R220] ;  /* 0x00000000dcbc783b */ /* 0x000fe20000000200 */
[C---:B------:R-:W-:Y:S02]  /*2060*/  IADD3 R233, R231.reuse, 0x8000, RZ ;  /* 0x00008000e7e97810 */ /* 0x040fe40007ffe0ff */
[----:B------:R-:W-:Y:S01]  /*2070*/  IADD3 R232, R231, 0x8800, RZ ;  /* 0x00008800e7e87810 */ /* 0x000fe20007ffe0ff */
[----:B------:R-:W-:Y:S04]  /*2080*/  LDSM.16.M88.4 R204, [R220+0x4000] ;  /* 0x00400000dccc783b */ /* 0x000fe80000000200 */
[----:B------:R-:W-:Y:S04]  /*2090*/  LDSM.16.M88.4 R208, [R208+0x8100] ;  /* 0x00810000d0d0783b */ /* 0x000fe80000000200 */
[----:B------:R-:W-:Y:S04]  /*20a0*/  LDSM.16.M88.4 R212, [R212+0x8000] ;  /* 0x00800000d4d4783b */ /* 0x000fe80000000200 */
[----:B------:R-:W-:Y:S04]  /*20b0*/  LDSM.16.M88.4 R216, [R216+0x8000] ;  /* 0x00800000d8d8783b */ /* 0x000fe80000000200 */
        /* <DEDUP_REMOVED lines=12> */
[----:B------:R-:W5:Y:S04]  /*2180*/  LDSM.16.M88.4 R68, [R231+0x1000] ;  /* 0x00100000e744783b */ /* 0x000f680000000200 */
[----:B------:R-:W4:Y:S04]  /*2190*/  LDSM.16.M88.4 R80, [R231+0x1800] ;  /* 0x00180000e750783b */ /* 0x000f280000000200 */
[----:B------:R-:W-:Y:S01]  /*21a0*/  LDSM.16.M88.4 R84, [R231+0x2000] ;  /* 0x00200000e754783b */ /* 0x000fe20000000200 */
[C---:B-1----:R-:W-:Y:S03]  /*21b0*/  HMMA.16816.F32 R40, R156.reuse, R20, RZ ;  /* 0x000000149c28723c */ /* 0x042fe600000018ff */
[----:B------:R-:W1:Y:S04]  /*21c0*/  LDSM.16.M88.4 R104, [R231+0x2800] ;  /* 0x00280000e768783b */ /* 0x000e680000000200 */
[----:B------:R-:W-:Y:S01]  /*21d0*/  @!PT LDS RZ, [RZ] ;  /* 0x00000000fffff984 */ /* 0x000fe20000000800 */
[----:B------:R-:W-:Y:S01]  /*21e0*/  @!PT LDS RZ, [RZ] ;  /* 0x00000000fffff984 */ /* 0x000fe20000000800 */
[----:B------:R-:W-:Y:S01]  /*21f0*/  @!PT LDS RZ, [RZ] ;  /* 0x00000000fffff984 */ /* 0x000fe20000000800 */
[----:B------:R1:W-:Y:S01]  /*2200*/  LDGSTS.E.BYPASS.LTC128B.128 [R249+0x100], [R10.64], !P5 ;  /* 0x001000000af97fae */ /* 0x0003e2000e901d52 */
[----:B------:R-:W-:Y:S01]  /*2210*/  LOP3.LUT P5, RZ, R12, 0x4, RZ, 0xc0, !PT ;  /* 0x000000040cff7812 */ /* 0x000fe200078ac0ff */
[----:B------:R-:W-:Y:S02]  /*2220*/  HMMA.16816.F32 R28, R156, R22, RZ ;  /* 0x000000169c1c723c */ /* 0x000fe400000018ff */
[----:B------:R1:W-:Y:S01]  /*2230*/  LDGSTS.E.BYPASS.LTC128B.128 [R249+0x3100], [R10.64+0x80], !P0 ;  /* 0x031000800af97fae */ /* 0x0003e2000c101d52 */
[----:B------:R-:W-:-:S05]  /*2240*/  ISETP.LT.OR P0, PT, R16, 0x1, !P5 ;  /* 0x000000011000780c */ /* 0x000fca0006f01670 */
[----:B--2---:R-:W-:Y:S08]  /*2250*/  HMMA.16816.F32 R24, R156, R32, RZ ;  /* 0x000000209c18723c */ /* 0x004ff000000018ff */
[----:B------:R1:W-:Y:S01]  /*2260*/  LDGSTS.E.BYPASS.LTC128B.128 [R249+0x6100], [R10.64+0x100], !P0 ;  /* 0x061001000af97fae */ /* 0x0003e2000c101d52 */
[C---:B------:R-:W-:Y:S01]  /*2270*/  ISETP.LT.OR P0, PT, R16.reuse, 0x21, P6 ;  /* 0x000000211000780c */ /* 0x040fe20003701670 */
[----:B---3--:R-:W-:Y:S01]  /*2280*/  HMMA.16816.F32 R92, R160, R48, R40 ;  /* 0x00000030a05c723c */ /* 0x008fe20000001828 */
[----:B------:R-:W-:-:S07]  /*2290*/  ISETP.LT.OR P6, PT, R16, 0x41, P6 ;  /* 0x000000411000780c */ /* 0x000fce00037c1670 */
[C---:B------:R-:W-:Y:S04]  /*22a0*/  HMMA.16816.F32 R40, R156.reuse, R52, RZ ;  /* 0x000000349c28723c */ /* 0x040fe800000018ff */
[----:B------:R1:W-:Y:S01]  /*22b0*/  LDGSTS.E.BYPASS.LTC128B.128 [R249+0x1100], [R8.64], !P0 ;  /* 0x0110000008f97fae */ /* 0x0003e2000c101d52 */
[C---:B------:R-:W-:Y:S02]  /*22c0*/  ISETP.LT.OR P0, PT, R16.reuse, 0x21, !P1 ;  /* 0x000000211000780c */ /* 0x040fe40004f01670 */
[C---:B------:R-:W-:Y:S01]  /*22d0*/  ISETP.LT.OR P1, PT, R16.reuse, 0x41, !P1 ;  /* 0x000000411000780c */ /* 0x040fe20004f21670 */
[----:B------:R-:W-:Y:S08]  /*22e0*/  HMMA.16816.F32 R20, R156, R34, RZ ;  /* 0x000000229c14723c */ /* 0x000ff000000018ff */
[----:B------:R-:W-:Y:S02]  /*22f0*/  HMMA.16816.F32 R88, R160, R50, R28 ;  /* 0x00000032a058723c */ /* 0x000fe4000000181c */
[----:B------:R2:W-:Y:S01]  /*2300*/  LDGSTS.E.BYPASS.LTC128B.128 [R249+0x4100], [R18.64], !P0 ;  /* 0x0410000012f97fae */ /* 0x0005e2000c101d52 */
[----:B------:R-:W-:-:S02]  /*2310*/  ISETP.LT.OR P0, PT, R16, 0x21, !P5 ;  /* 0x000000211000780c */ /* 0x000fc40006f01670 */
[----:B------:R-:W-:-:S03]  /*2320*/  ISETP.LT.OR P5, PT, R16, 0x41, !P5 ;  /* 0x000000411000780c */ /* 0x000fc60006fa1670 */
[----:B----4-:R-:W-:Y:S08]  /*2330*/  HMMA.16816.F32 R100, R160, R44, R24 ;  /* 0x0000002ca064723c */ /* 0x010ff00000001818 */
[----:B------:R3:W-:Y:S01]  /*2340*/  LDGSTS.E.BYPASS.LTC128B.128 [R249+0x7100], [R14.64], !P0 ;  /* 0x071000000ef97fae */ /* 0x0007e2000c101d52 */
[----:B------:R-:W-:Y:S01]  /*2350*/  LOP3.LUT P0, RZ, R36, 0x4, RZ, 0xc0, !PT ;  /* 0x0000000424ff7812 */ /* 0x000fe2000780c0ff */
[----:B------:R-:W-:Y:S02]  /*2360*/  HMMA.16816.F32 R32, R156, R54, RZ ;  /* 0x000000369c20723c */ /* 0x000fe400000018ff */
[----:B------:R4:W-:Y:S01]  /*2370*/  LDGSTS.E.BYPASS.LTC128B.128 [R249+0x2100], [R6.64], !P6 ;  /* 0x0210000006f97fae */ /* 0x0009e2000f101d52 */
[----:B------:R-:W-:-:S02]  /*2380*/  SEL R2, R2, 0xffffffc0, !P0 ;  /* 0xffffffc002027807 */ /* 0x000fc40004000000 */
[----:B------:R-:W-:Y:S01]  /*2390*/  PLOP3.LUT P0, PT, PT, PT, UP0, 0x80, 0x0 ;  /* 0x000000000000781c */ /* 0x000fe20003f0f008 */
[----:B------:R4:W-:Y:S02]  /*23a0*/  LDGSTS.E.BYPASS.LTC128B.128 [R249+0x5100], [R6.64+0x80], !P1 ;  /* 0x0510008006f97fae */ /* 0x0009e4000c901d52 */
[----:B------:R-:W-:Y:S01]  /*23b0*/  HMMA.16816.F32 R28, R156, R56, RZ ;  /* 0x000000389c1c723c */ /* 0x000fe200000018ff */
[----:B------:R-:W-:Y:S01]  /*23c0*/  IMAD.IADD R230, R224, 0x1, R2 ;  /* 0x00000001e0e67824 */ /* 0x000fe200078e0202 */
[----:B------:R4:W-:Y:S01]  /*23d0*/  LDGSTS.E.BYPASS.LTC128B.128 [R249+0x8100], [R6.64+0x100], !P5 ;  /* 0x0810010006f97fae */ /* 0x0009e2000e901d52 */
[----:B------:R-:W-:-:S03]  /*23e0*/  IMAD.IADD R227, R2, 0x1, R231 ;  /* 0x0000000102e37824 */ /* 0x000fc600078e02e7 */
[----:B------:R-:W2:Y:S02]  /*23f0*/  LDSM.16.M88.4 R48, [R230+0xc100] ;  /* 0x00c10000e630783b */ /* 0x000ea40000000200 */
[----:B------:R-:W-:Y:S02]  /*2400*/  HMMA.16816.F32 R24, R156, R58, RZ ;  /* 0x0000003a9c18723c */ /* 0x000fe400000018ff */
[----:B------:R-:W-:Y:S04]  /*2410*/  LDSM.16.M88.4 R36, [R230+0xd900] ;  /* 0x00d90000e624783b */ /* 0x000fe80000000200 */
[----:B------:R-:W-:Y:S02]  /*2420*/  LDSM.16.M88.4 R72, [R230+0xc900] ;  /* 0x00c90000e648783b */ /* 0x000fe40000000200 */
[----:B-----5:R-:W-:Y:S02]  /*2430*/  HMMA.16816.F32 R76, R160, R68, R40 ;  /* 0x00000044a04c723c */ /* 0x020fe40000001828 */
[----:B------:R-:W5:Y:S04]  /*2440*/  LDSM.16.M88.4 R40, [R230+0xd100] ;  /* 0x00d10000e628783b */ /* 0x000f680000000200 */
[----:B------:R-:W0:Y:S02]  /*2450*/  LDGDEPBAR ;  /* 0x00000000000079af */ /* 0x000e240000000000 */
[C---:B---3--:R-:W-:Y:S08]  /*2460*/  HMMA.16816.F32 R12, R156.reuse, R64, RZ ;  /* 0x000000409c0c723c */ /* 0x048ff000000018ff */
[----:B-1----:R-:W-:Y:S08]  /*2470*/  HMMA.16816.F32 R8, R156, R66, RZ ;  /* 0x000000429c08723c */ /* 0x002ff000000018ff */
[----:B------:R-:W-:Y:S08]  /*2480*/  HMMA.16816.F32 R96, R160, R46, R20 ;  /* 0x0000002ea060723c */ /* 0x000ff00000001814 */
[C---:B------:R-:W-:Y:S08]  /*2490*/  HMMA.16816.F32 R20, R156.reuse, R60, RZ ;  /* 0x0000003c9c14723c */ /* 0x040ff000000018ff */
[----:B--2---:R-:W-:Y:S08]  /*24a0*/  HMMA.16816.F32 R16, R156, R62, RZ ;  /* 0x0000003e9c10723c */ /* 0x004ff000000018ff */
[C---:B------:R-:W-:Y:S01]  /*24b0*/  HMMA.16816.F32 R68, R160.reuse, R70, R32 ;  /* 0x00000046a044723c */ /* 0x040fe20000001820 */
[----:B------:R-:W-:Y:S07]  /*24c0*/  LDSM.16.M88.4 R32, [R230+0xe100] ;  /* 0x00e10000e620783b */ /* 0x000fee0000000200 */
[C---:B------:R-:W-:Y:S01]  /*24d0*/  HMMA.16816.F32 R64, R160.reuse, R80, R28 ;  /* 0x00000050a040723c */ /* 0x040fe2000000181c */
[----:B------:R-:W1:Y:S07]  /*24e0*/  LDSM.16.M88.4 R28, [R230+0xe900] ;  /* 0x00e90000e61c783b */ /* 0x000e6e0000000200 */
[C---:B------:R-:W-:Y:S08]  /*24f0*/  HMMA.16816.F32 R60, R160.reuse, R82, R24 ;  /* 0x00000052a03c723c */ /* 0x040ff00000001818 */
[C---:B------:R-:W-:Y:S08]  /*2500*/  HMMA.16816.F32 R44, R160.reuse, R104, R12 ;  /* 0x00000068a02c723c */ /* 0x040ff0000000180c */
[C---:B------:R-:W-:Y:S01]  /*2510*/  HMMA.16816.F32 R24, R160.reuse, R106, R8 ;  /* 0x0000006aa018723c */ /* 0x040fe20000001808 */
[----:B------:R-:W2:Y:S07]  /*2520*/  LDSM.16.M88.4 R8, [R227] ;  /* 0x00000000e308783b */ /* 0x000eae0000000200 */
[----:B------:R-:W-:Y:S08]  /*2530*/  HMMA.16816.F32 R56, R160, R84, R20 ;  /* 0x00000054a038723c */ /* 0x000ff00000001814 */
[C---:B------:R-:W-:Y:S08]  /*2540*/  HMMA.16816.F32 R20, R184.reuse, R48, R92 ;  /* 0x00000030b814723c */ /* 0x040ff0000000185c */
[C---:B-----5:R-:W-:Y:S08]  /*2550*/  HMMA.16816.F32 R76, R184.reuse, R40, R76 ;  /* 0x00000028b84c723c */ /* 0x060ff0000000184c */
[C---:B------:R-:W-:Y:S01]  /*2560*/  HMMA.16816.F32 R68, R184.reuse, R42, R68 ;  /* 0x0000002ab844723c */ /* 0x040fe20000001844 */
[----:B------:R-:W3:Y:S07]  /*2570*/  LDSM.16.M88.4 R40, [R227+0x800] ;  /* 0x00080000e328783b */ /* 0x000eee0000000200 */
[C---:B------:R-:W-:Y:S08]  /*2580*/  HMMA.16816.F32 R92, R184.reuse, R36, R64 ;  /* 0x00000024b85c723c */ /* 0x040ff00000001840 */
[----:B------:R-:W-:Y:S01]  /*2590*/  HMMA.16816.F32 R64, R184, R38, R60 ;  /* 0x00000026b840723c */ /* 0x000fe2000000183c */
[----:B------:R-:W5:Y:S07]  /*25a0*/  LDSM.16.M88.4 R36, [R227+0x1000] ;  /* 0x00100000e324783b */ /* 0x000f6e0000000200 */
[----:B------:R-:W-:Y:S08]  /*25b0*/  HMMA.16816.F32 R52, R160, R86, R16 ;  /* 0x00000056a034723c */ /* 0x000ff00000001810 */
[C---:B------:R-:W-:Y:S08]  /*25c0*/  HMMA.16816.F32 R12, R184.reuse, R72, R100 ;  /* 0x00000048b80c723c */ /* 0x040ff00000001864 */
[C---:B------:R-:W-:Y:S08]  /*25d0*/  HMMA.16816.F32 R16, R184.reuse, R50, R88 ;  /* 0x00000032b810723c */ /* 0x040ff00000001858 */
[C---:B------:R-:W-:Y:S08]  /*25e0*/  HMMA.16816.F32 R72, R184.reuse, R74, R96 ;  /* 0x0000004ab848723c */ /* 0x040ff00000001860 */
[C---:B-1----:R-:W-:Y:S01]  /*25f0*/  HMMA.16816.F32 R80, R184.reuse, R28, R44 ;  /* 0x0000001cb850723c */ /* 0x042fe2000000182c */
[----:B------:R-:W-:Y:S07]  /*2600*/  LDSM.16.M88.4 R44, [R227+0x2800] ;  /* 0x00280000e32c783b */ /* 0x000fee0000000200 */
[C---:B------:R-:W-:Y:S01]  /*2610*/  HMMA.16816.F32 R60, R184.reuse, R30, R24 ;  /* 0x0000001eb83c723c */ /* 0x040fe20000001818 */
[----:B------:R-:W1:Y:S07]  /*2620*/  LDSM.16.M88.4 R28, [R227+0x2000] ;  /* 0x00200000e31c783b */ /* 0x000e6e0000000200 */
[C---:B------:R-:W-:Y:S01]  /*2630*/  HMMA.16816.F32 R88, R184.reuse, R32, R56 ;  /* 0x00000020b858723c */ /* 0x040fe20000001838 */
[----:B------:R-:W1:Y:S07]  /*2640*/  LDSM.16.M88.4 R56, [R227+0x1800] ;  /* 0x00180000e338783b */ /* 0x000e6e0000000200 */
[----:B------:R-:W-:Y:S01]  /*2650*/  HMMA.16816.F32 R84, R184, R34, R52 ;  /* 0x00000022b854723c */ /* 0x000fe20000001834 */
[----:B------:R-:W-:Y:S07]  /*2660*/  LDSM.16.M88.4 R32, [R224+0x10100] ;  /* 0x01010000e020783b */ /* 0x000fee0000000200 */
[C---:B--2---:R-:W-:Y:S08]  /*2670*/  HMMA.16816.F32 R52, R188.reuse, R8, R20 ;  /* 0x00000008bc34723c */ /* 0x044ff00000001814 */
[C---:B------:R-:W-:Y:S08]  /*2680*/  HMMA.16816.F32 R48, R188.reuse, R10, R16 ;  /* 0x0000000abc30723c */ /* 0x040ff00000001810 */
[C---:B---3--:R-:W-:Y:S08]  /*2690*/  HMMA.16816.F32 R24, R188.reuse, R40, R12 ;  /* 0x00000028bc18723c */ /* 0x048ff0000000180c */
[C---:B------:R-:W-:Y:S01]  /*26a0*/  HMMA.16816.F32 R20, R188.reuse, R42, R72 ;  /* 0x0000002abc14723c */ /* 0x040fe20000001848 */
[----:B------:R-:W2:Y:S07]  /*26b0*/  LDSM.16.M88.4 R40, [R224+0xf100] ;  /* 0x00f10000e028783b */ /* 0x000eae0000000200 */
[C---:B-----5:R-:W-:Y:S08]  /*26c0*/  HMMA.16816.F32 R16, R188.reuse, R36, R76 ;  /* 0x00000024bc10723c */ /* 0x060ff0000000184c */
[C---:B------:R-:W-:Y:S01]  /*26d0*/  HMMA.16816.F32 R12, R188.reuse, R38, R68 ;  /* 0x00000026bc0c723c */ /* 0x040fe20000001844 */
[----:B------:R-:W3:Y:S07]  /*26e0*/  LDSM.16.M88.4 R36, [R224+0xf900] ;  /* 0x00f90000e024783b */ /* 0x000eee0000000200 */
[C---:B-1----:R-:W-:Y:S08]  /*26f0*/  HMMA.16816.F32 R76, R188.reuse, R28, R88 ;  /* 0x0000001cbc4c723c */ /* 0x042ff00000001858 */
[C---:B------:R-:W-:Y:S01]  /*2700*/  HMMA.16816.F32 R84, R188.reuse, R30, R84 ;  /* 0x0000001ebc54723c */ /* 0x040fe20000001854 */
[----:B------:R-:W1:Y:S07]  /*2710*/  LDSM.16.M88.4 R28, [R224+0x10900] ;  /* 0x01090000e01c783b */ /* 0x000e6e0000000200 */
[C---:B------:R-:W-:Y:S08]  /*2720*/  HMMA.16816.F32 R8, R188.reuse, R56, R92 ;  /* 0x00000038bc08723c */ /* 0x040ff0000000185c */
[C---:B------:R-:W-:Y:S01]  /*2730*/  HMMA.16816.F32 R56, R188.reuse, R58, R64 ;  /* 0x0000003abc38723c */ /* 0x040fe20000001840 */
[----:B------:R-:W5:Y:S07]  /*2740*/  LDSM.16.M88.4 R64, [R224+0x11100] ;  /* 0x01110000e040783b */ /* 0x000f6e0000000200 */
[C---:B------:R-:W-:Y:S08]  /*2750*/  HMMA.16816.F32 R104, R188.reuse, R44, R80 ;  /* 0x0000002cbc68723c */ /* 0x040ff00000001850 */
[----:B------:R-:W-:Y:S01]  /*2760*/  HMMA.16816.F32 R92, R188, R46, R60 ;  /* 0x0000002ebc5c723c */ /* 0x000fe2000000183c */
[----:B------:R-:W1:Y:S07]  /*2770*/  LDSM.16.M88.4 R60, [R224+0x11900] ;  /* 0x01190000e03c783b */ /* 0x000e6e0000000200 */
[C---:B--2---:R-:W-:Y:S01]  /*2780*/  HMMA.16816.F32 R100, R192.reuse, R40, R52 ;  /* 0x00000028c064723c */ /* 0x044fe20000001834 */
[----:B------:R-:W2:Y:S07]  /*2790*/  LDSM.16.M88.4 R52, [R231+0x3000] ;  /* 0x00300000e734783b */ /* 0x000eae0000000200 */
[C---:B------:R-:W-:Y:S01]  /*27a0*/  HMMA.16816.F32 R88, R192.reuse, R42, R48 ;  /* 0x0000002ac058723c */ /* 0x040fe20000001830 */
[----:B------:R-:W2:Y:S04]  /*27b0*/  LDSM.16.M88.4 R40, [R231+0x4000] ;  /* 0x00400000e728783b */ /* 0x000ea80000000200 */
[----:B------:R-:W-:Y:S03]  /*27c0*/  LDSM.16.M88.4 R48, [R231+0x3800] ;  /* 0x00380000e730783b */ /* 0x000fe60000000200 */
[C---:B---3--:R-:W-:Y:S08]  /*27d0*/  HMMA.16816.F32 R96, R192.reuse, R36, R24 ;  /* 0x00000024c060723c */ /* 0x048ff00000001818 */
[C---:B------:R-:W-:Y:S01]  /*27e0*/  HMMA.16816.F32 R80, R192.reuse, R38, R20 ;  /* 0x00000026c050723c */ /* 0x040fe20000001814 */
[----:B------:R-:W3:Y:S07]  /*27f0*/  LDSM.16.M88.4 R36, [R231+0x4800] ;  /* 0x00480000e724783b */ /* 0x000eee0000000200 */
[C---:B------:R-:W-:Y:S08]  /*2800*/  HMMA.16816.F32 R72, R192.reuse, R32, R16 ;  /* 0x00000020c048723c */ /* 0x040ff00000001810 */
[C---:B-1----:R-:W-:Y:S08]  /*2810*/  HMMA.16816.F32 R44, R192.reuse, R28, R8 ;  /* 0x0000001cc02c723c */ /* 0x042ff00000001808 */
[C---:B------:R-:W-:Y:S01]  /*2820*/  HMMA.16816.F32 R24, R192.reuse, R30, R56 ;  /* 0x0000001ec018723c */ /* 0x040fe20000001838 */
[----:B------:R-:W-:Y:S07]  /*2830*/  LDSM.16.M88.4 R28, [R231+0x5800] ;  /* 0x00580000e71c783b */ /* 0x000fee0000000200 */
[C---:B------:R-:W-:Y:S01]  /*2840*/  HMMA.16816.F32 R68, R192.reuse, R34, R12 ;  /* 0x00000022c044723c */ /* 0x040fe2000000180c */
[----:B------:R-:W1:Y:S07]  /*2850*/  LDSM.16.M88.4 R32, [R231+0x5000] ;  /* 0x00500000e720783b */ /* 0x000e6e0000000200 */
[C---:B-----5:R-:W-:Y:S08]  /*2860*/  HMMA.16816.F32 R20, R192.reuse, R64, R76 ;  /* 0x00000040c014723c */ /* 0x060ff0000000184c */
[C---:B------:R-:W-:Y:S08]  /*2870*/  HMMA.16816.F32 R12, R192.reuse, R60, R104 ;  /* 0x0000003cc00c723c */ /* 0x040ff00000001868 */
[----:B------:R-:W-:Y:S08]  /*2880*/  HMMA.16816.F32 R8, R192, R62, R92 ;  /* 0x0000003ec008723c */ /* 0x000ff0000000185c */
[C---:B--2---:R-:W-:Y:S08]  /*2890*/  HMMA.16816.F32 R76, R196.reuse, R54, R88 ;  /* 0x00000036c44c723c */ /* 0x044ff00000001858 */
[C---:B------:R-:W-:Y:S01]  /*28a0*/  HMMA.16816.F32 R60, R196.reuse, R52, R100 ;  /* 0x00000034c43c723c */ /* 0x040fe20000001864 */
[----:B------:R-:W2:Y:S07]  /*28b0*/  LDSM.16.M88.4 R52, [R230+0xf100] ;  /* 0x00f10000e634783b */ /* 0x000eae0000000200 */
[C---:B------:R-:W-:Y:S08]  /*28c0*/  HMMA.16816.F32 R92, R196.reuse, R40, R72 ;  /* 0x00000028c45c723c */ /* 0x040ff00000001848 */
[C---:B---3--:R-:W-:Y:S01]  /*28d0*/  HMMA.16816.F32 R88, R196.reuse, R36, R44 ;  /* 0x00000024c458723c */ /* 0x048fe2000000182c */
[----:B------:R-:W3:Y:S07]  /*28e0*/  LDSM.16.M88.4 R44, [R230+0xf900] ;  /* 0x00f90000e62c783b */ /* 0x000eee0000000200 */
[----:B------:R-:W-:Y:S01]  /*28f0*/  HMMA.16816.F32 R72, R196, R38, R24 ;  /* 0x00000026c448723c */ /* 0x000fe20000001818 */
[----:B------:R-:W5:Y:S04]  /*2900*/  LDSM.16.M88.4 R24, [R230+0x10100] ;  /* 0x01010000e618783b */ /* 0x000f680000000200 */
[----:B------:R-:W-:Y:S03]  /*2910*/  LDSM.16.M88.4 R36, [R230+0x11900] ;  /* 0x01190000e624783b */ /* 0x000fe60000000200 */
[----:B------:R-:W-:Y:S08]  /*2920*/  HMMA.16816.F32 R16, R192, R66, R84 ;  /* 0x00000042c010723c */ /* 0x000ff00000001854 */
[C---:B------:R-:W-:Y:S08]  /*2930*/  HMMA.16816.F32 R96, R196.reuse, R48, R96 ;  /* 0x00000030c460723c */ /* 0x040ff00000001860 */
[C---:B------:R-:W-:Y:S01]  /*2940*/  HMMA.16816.F32 R84, R196.reuse, R50, R80 ;  /* 0x00000032c454723c */ /* 0x040fe20000001850 */
[----:B------:R-:W2:Y:S07]  /*2950*/  LDSM.16.M88.4 R48, [R230+0x10900] ;  /* 0x01090000e630783b */ /* 0x000eae0000000200 */
[C---:B------:R-:W-:Y:S01]  /*2960*/  HMMA.16816.F32 R80, R196.reuse, R42, R68 ;  /* 0x0000002ac450723c */ /* 0x040fe20000001844 */
[----:B------:R-:W3:Y:S07]  /*2970*/  LDSM.16.M88.4 R40, [R230+0x11100] ;  /* 0x01110000e628783b */ /* 0x000eee0000000200 */
[C---:B-1----:R-:W-:Y:S08]  /*2980*/  HMMA.16816.F32 R68, R196.reuse, R32, R20 ;  /* 0x00000020c444723c */ /* 0x042ff00000001814 */
[C---:B------:R-:W-:Y:S08]  /*2990*/  HMMA.16816.F32 R64, R196.reuse, R34, R16 ;  /* 0x00000022c440723c */ /* 0x040ff00000001810 */
[C---:B------:R-:W-:Y:S08]  /*29a0*/  HMMA.16816.F32 R56, R196.reuse, R28, R12 ;  /* 0x0000001cc438723c */ /* 0x040ff0000000180c */
[----:B------:R-:W-:Y:S01]  /*29b0*/  HMMA.16816.F32 R32, R196, R30, R8 ;  /* 0x0000001ec420723c */ /* 0x000fe20000001808 */
[----:B------:R-:W1:Y:S07]  /*29c0*/  LDSM.16.M88.4 R28, [R227+0x3000] ;  /* 0x00300000e31c783b */ /* 0x000e6e0000000200 */
[C---:B--2---:R-:W-:Y:S08]  /*29d0*/  HMMA.16816.F32 R16, R200.reuse, R54, R76 ;  /* 0x00000036c810723c */ /* 0x044ff0000000184c */
[C---:B---3--:R-:W-:Y:S08]  /*29e0*/  HMMA.16816.F32 R12, R200.reuse, R44, R96 ;  /* 0x0000002cc80c723c */ /* 0x048ff00000001860 */
[C---:B------:R-:W-:Y:S08]  /*29f0*/  HMMA.16816.F32 R8, R200.reuse, R46, R84 ;  /* 0x0000002ec808723c */ /* 0x040ff00000001854 */
[C---:B-----5:R-:W-:Y:S08]  /*2a00*/  HMMA.16816.F32 R44, R200.reuse, R24, R92 ;  /* 0x00000018c82c723c */ /* 0x060ff0000000185c */
[C---:B------:R-:W-:Y:S01]  /*2a10*/  HMMA.16816.F32 R76, R200.reuse, R26, R80 ;  /* 0x0000001ac84c723c */ /* 0x040fe20000001850 */
[----:B------:R-:W2:Y:S07]  /*2a20*/  LDSM.16.M88.4 R24, [R227+0x3800] ;  /* 0x00380000e318783b */ /* 0x000eae0000000200 */
[C---:B------:R-:W-:Y:S01]  /*2a30*/  HMMA.16816.F32 R20, R200.reuse, R52, R60 ;  /* 0x00000034c814723c */ /* 0x040fe2000000183c */
[----:B------:R-:W-:Y:S07]  /*2a40*/  LDSM.16.M88.4 R52, [R227+0x5800] ;  /* 0x00580000e334783b */ /* 0x000fee0000000200 */
[C---:B------:R-:W-:Y:S08]  /*2a50*/  HMMA.16816.F32 R92, R200.reuse, R48, R88 ;  /* 0x00000030c85c723c */ /* 0x040ff00000001858 */
[C---:B------:R-:W-:Y:S01]  /*2a60*/  HMMA.16816.F32 R80, R200.reuse, R50, R72 ;  /* 0x00000032c850723c */ /* 0x040fe20000001848 */
[----:B------:R-:W3:Y:S07]  /*2a70*/  LDSM.16.M88.4 R48, [R227+0x4000] ;  /* 0x00400000e330783b */ /* 0x000eee0000000200 */
[C---:B------:R-:W-:Y:S08]  /*2a80*/  HMMA.16816.F32 R84, R200.reuse, R40, R68 ;  /* 0x00000028c854723c */ /* 0x040ff00000001844 */
[C---:B------:R-:W-:Y:S08]  /*2a90*/  HMMA.16816.F32 R88, R200.reuse, R36, R56 ;  /* 0x00000024c858723c */ /* 0x040ff00000001838 */
[C---:B------:R-:W-:Y:S01]  /*2aa0*/  HMMA.16816.F32 R68, R200.reuse, R38, R32 ;  /* 0x00000026c844723c */ /* 0x040fe20000001820 */
[----:B------:R-:W5:Y:S04]  /*2ab0*/  LDSM.16.M88.4 R36, [R227+0x5000] ;  /* 0x00500000e324783b */ /* 0x000f680000000200 */
[----:B------:R-:W-:Y:S03]  /*2ac0*/  LDSM.16.M88.4 R32, [R224+0x12100] ;  /* 0x01210000e020783b */ /* 0x000fe60000000200 */
[----:B------:R-:W-:Y:S01]  /*2ad0*/  HMMA.16816.F32 R72, R200, R42, R64 ;  /* 0x0000002ac848723c */ /* 0x000fe20000001840 */
[----:B------:R-:W-:Y:S07]  /*2ae0*/  LDSM.16.M88.4 R40, [R227+0x4800] ;  /* 0x00480000e328783b */ /* 0x000fee0000000200 */
[C---:B-1----:R-:W-:Y:S08]  /*2af0*/  HMMA.16816.F32 R64, R204.reuse, R28, R20 ;  /* 0x0000001ccc40723c */ /* 0x042ff00000001814 */
[C---:B--2---:R-:W-:Y:S08]  /*2b00*/  HMMA.16816.F32 R56, R204.reuse, R24, R12 ;  /* 0x00000018cc38723c */ /* 0x044ff0000000180c */
[C---:B------:R-:W-:Y:S01]  /*2b10*/  HMMA.16816.F32 R20, R204.reuse, R26, R8 ;  /* 0x0000001acc14723c */ /* 0x040fe20000001808 */
[----:B------:R-:W1:Y:S07]  /*2b20*/  LDSM.16.M88.4 R24, [R224+0x13100] ;  /* 0x01310000e018783b */ /* 0x000e6e0000000200 */
[C---:B------:R-:W-:Y:S01]  /*2b30*/  HMMA.16816.F32 R60, R204.reuse, R30, R16 ;  /* 0x0000001ecc3c723c */ /* 0x040fe20000001810 */
[----:B------:R-:W2:Y:S07]  /*2b40*/  LDSM.16.M88.4 R28, [R224+0x12900] ;  /* 0x01290000e01c783b */ /* 0x000eae0000000200 */
[C---:B---3--:R-:W-:Y:S08]  /*2b50*/  HMMA.16816.F32 R16, R204.reuse, R48, R44 ;  /* 0x00000030cc10723c */ /* 0x048ff0000000182c */
[C---:B------:R-:W-:Y:S01]  /*2b60*/  HMMA.16816.F32 R12, R204.reuse, R50, R76 ;  /* 0x00000032cc0c723c */ /* 0x040fe2000000184c */
[----:B------:R-:W-:Y:S07]  /*2b70*/  LDSM.16.M88.4 R48, [R224+0x14100] ;  /* 0x01410000e030783b */ /* 0x000fee0000000200 */
[C---:B-----5:R-:W-:Y:S08]  /*2b80*/  HMMA.16816.F32 R44, R204.reuse, R36, R84 ;  /* 0x00000024cc2c723c */ /* 0x060ff00000001854 */
[C---:B------:R-:W-:Y:S01]  /*2b90*/  HMMA.16816.F32 R76, R204.reuse, R38, R72 ;  /* 0x00000026cc4c723c */ /* 0x040fe20000001848 */
[----:B------:R-:W3:Y:S07]  /*2ba0*/  LDSM.16.M88.4 R36, [R224+0x13900] ;  /* 0x01390000e024783b */ /* 0x000eee0000000200 */
[----:B------:R-:W-:Y:S08]  /*2bb0*/  HMMA.16816.F32 R96, R204, R54, R68 ;  /* 0x00000036cc60723c */ /* 0x000ff00000001844 */
[----:B-1----:R-:W-:Y:S01]  /*2bc0*/  HMMA.16816.F32 R68, R208, R24, R16 ;  /* 0x00000018d044723c */ /* 0x002fe20000001810 */
[----:B------:R-:W1:Y:S07]  /*2bd0*/  LDSM.16.M88.4 R16, [R231+0x7000] ;  /* 0x00700000e710783b */ /* 0x000e6e0000000200 */
[C---:B------:R-:W-:Y:S08]  /*2be0*/  HMMA.16816.F32 R8, R204.reuse, R40, R92 ;  /* 0x00000028cc08723c */ /* 0x040ff0000000185c */
[----:B------:R-:W-:Y:S08]  /*2bf0*/  HMMA.16816.F32 R40, R204, R42, R80 ;  /* 0x0000002acc28723c */ /* 0x000ff00000001850 */
[C---:B--2---:R-:W-:Y:S01]  /*2c00*/  HMMA.16816.F32 R80, R208.reuse, R28, R56 ;  /* 0x0000001cd050723c */ /* 0x044fe20000001838 */
[----:B------:R-:W2:Y:S07]  /*2c10*/  LDSM.16.M88.4 R56, [R224+0x14900] ;  /* 0x01490000e038783b */ /* 0x000eae0000000200 */
[C---:B------:R-:W-:Y:S08]  /*2c20*/  HMMA.16816.F32 R84, R208.reuse, R32, R64 ;  /* 0x00000020d054723c */ /* 0x040ff00000001840 */
[C---:B------:R-:W-:Y:S01]  /*2c30*/  HMMA.16816.F32 R92, R208.reuse, R34, R60 ;  /* 0x00000022d05c723c */ /* 0x040fe2000000183c */
[----:B------:R-:W5:Y:S07]  /*2c40*/  LDSM.16.M88.4 R60, [R231+0x6000] ;  /* 0x00600000e73c783b */ /* 0x000f6e0000000200 */
[C---:B------:R-:W-:Y:S01]  /*2c50*/  HMMA.16816.F32 R64, R208.reuse, R26, R12 ;  /* 0x0000001ad040723c */ /* 0x040fe2000000180c */
[----:B------:R-:W1:Y:S07]  /*2c60*/  LDSM.16.M88.4 R12, [R231+0x7800] ;  /* 0x00780000e70c783b */ /* 0x000e6e0000000200 */
[----:B------:R-:W-:Y:S01]  /*2c70*/  HMMA.16816.F32 R72, R208, R30, R20 ;  /* 0x0000001ed048723c */ /* 0x000fe20000001814 */
[----:B------:R-:W1:Y:S04]  /*2c80*/  LDSM.16.M88.4 R20, [R231+0x6800] ;  /* 0x00680000e714783b */ /* 0x000e680000000200 */
[----:B------:R-:W1:Y:S03]  /*2c90*/  LDSM.16.M88.4 R28, [R231+0x8000] ;  /* 0x00800000e71c783b */ /* 0x000e660000000200 */
[----:B------:R-:W-:Y:S08]  /*2ca0*/  HMMA.16816.F32 R88, R204, R52, R88 ;  /* 0x00000034cc58723c */ /* 0x000ff00000001858 */
[C---:B---3--:R-:W-:Y:S08]  /*2cb0*/  HMMA.16816.F32 R52, R208.reuse, R36, R8 ;  /* 0x00000024d034723c */ /* 0x048ff00000001808 */
[C---:B------:R-:W-:Y:S01]  /*2cc0*/  HMMA.16816.F32 R8, R208.reuse, R38, R40 ;  /* 0x00000026d008723c */ /* 0x040fe20000001828 */
[----:B------:R-:W3:Y:S07]  /*2cd0*/  LDSM.16.M88.4 R40, [R231+0x8800] ;  /* 0x00880000e728783b */ /* 0x000eee0000000200 */
[C---:B------:R-:W-:Y:S08]  /*2ce0*/  HMMA.16816.F32 R24, R208.reuse, R48, R44 ;  /* 0x00000030d018723c */ /* 0x040ff0000000182c */
[----:B------:R-:W-:Y:S01]  /*2cf0*/  HMMA.16816.F32 R36, R208, R50, R76 ;  /* 0x00000032d024723c */ /* 0x000fe2000000184c */
[----:B------:R-:W3:Y:S04]  /*2d00*/  LDSM.16.M88.4 R48, [R230+0x12100] ;  /* 0x01210000e630783b */ /* 0x000ee80000000200 */
[----:B------:R-:W-:Y:S03]  /*2d10*/  LDSM.16.M88.4 R76, [R230+0x14900] ;  /* 0x01490000e64c783b */ /* 0x000fe60000000200 */
[C---:B-1----:R-:W-:Y:S01]  /*2d20*/  HMMA.16816.F32 R112, R212.reuse, R16, R68 ;  /* 0x00000010d470723c */ /* 0x042fe20000001844 */
[----:B------:R-:W-:Y:S07]  /*2d30*/  LDSM.16.M88.4 R68, [R227+0x6800] ;  /* 0x00680000e344783b */ /* 0x000fee0000000200 */
[----:B------:R-:W-:Y:S01]  /*2d40*/  HMMA.16816.F32 R108, R212, R18, R64 ;  /* 0x00000012d46c723c */ /* 0x000fe20000001840 */
[----:B------:R-:W1:Y:S07]  /*2d50*/  LDSM.16.M88.4 R16, [R230+0x12900] ;  /* 0x01290000e610783b */ /* 0x000e6e0000000200 */
[C---:B--2---:R-:W-:Y:S08]  /*2d60*/  HMMA.16816.F32 R32, R208.reuse, R56, R88 ;  /* 0x00000038d020723c */ /* 0x044ff00000001858 */
[----:B------:R-:W-:Y:S08]  /*2d70*/  HMMA.16816.F32 R44, R208, R58, R96 ;  /* 0x0000003ad02c723c */ /* 0x000ff00000001860 */
[C---:B-----5:R-:W-:Y:S08]  /*2d80*/  HMMA.16816.F32 R56, R212.reuse, R60, R84 ;  /* 0x0000003cd438723c */ /* 0x060ff00000001854 */
[C---:B------:R-:W-:Y:S08]  /*2d90*/  HMMA.16816.F32 R60, R212.reuse, R62, R92 ;  /* 0x0000003ed43c723c */ /* 0x040ff0000000185c */
[C---:B------:R-:W-:Y:S08]  /*2da0*/  HMMA.16816.F32 R100, R212.reuse, R12, R52 ;  /* 0x0000000cd464723c */ /* 0x040ff00000001834 */
[C---:B------:R-:W-:Y:S01]  /*2db0*/  HMMA.16816.F32 R96, R212.reuse, R14, R8 ;  /* 0x0000000ed460723c */ /* 0x040fe20000001808 */
[----:B------:R-:W2:Y:S04]  /*2dc0*/  LDSM.16.M88.4 R12, [R230+0x13100] ;  /* 0x01310000e60c783b */ /* 0x000ea80000000200 */
[----:B------:R-:W5:Y:S03]  /*2dd0*/  LDSM.16.M88.4 R8, [R230+0x13900] ;  /* 0x01390000e608783b */ /* 0x000f660000000200 */
[C---:B------:R-:W-:Y:S08]  /*2de0*/  HMMA.16816.F32 R104, R212.reuse, R20, R80 ;  /* 0x00000014d468723c */ /* 0x040ff00000001850 */
[C---:B------:R-:W-:Y:S01]  /*2df0*/  HMMA.16816.F32 R84, R212.reuse, R22, R72 ;  /* 0x00000016d454723c */ /* 0x040fe20000001848 */
[----:B------:R-:W-:Y:S07]  /*2e00*/  LDSM.16.M88.4 R72, [R227+0x6000] ;  /* 0x00600000e348783b */ /* 0x000fee0000000200 */
[C---:B------:R-:W-:Y:S01]  /*2e10*/  HMMA.16816.F32 R20, R212.reuse, R28, R24 ;  /* 0x0000001cd414723c */ /* 0x040fe20000001818 */
[----:B------:R-:W1:Y:S07]  /*2e20*/  LDSM.16.M88.4 R24, [R230+0x14100] ;  /* 0x01410000e618783b */ /* 0x000e6e0000000200 */
[C---:B------:R-:W-:Y:S08]  /*2e30*/  HMMA.16816.F32 R92, R212.reuse, R30, R36 ;  /* 0x0000001ed45c723c */ /* 0x040ff00000001824 */
[C---:B---3--:R-:W-:Y:S08]  /*2e40*/  HMMA.16816.F32 R88, R212.reuse, R40, R32 ;  /* 0x00000028d458723c */ /* 0x048ff00000001820 */
[----:B------:R-:W-:Y:S08]  /*2e50*/  HMMA.16816.F32 R80, R212, R42, R44 ;  /* 0x0000002ad450723c */ /* 0x000ff0000000182c */
[C---:B------:R-:W-:Y:S08]  /*2e60*/  HMMA.16816.F32 R64, R216.reuse, R48, R56 ;  /* 0x00000030d840723c */ /* 0x040ff00000001838 */
[C---:B------:R-:W-:Y:S01]  /*2e70*/  HMMA.16816.F32 R56, R216.reuse, R50, R60 ;  /* 0x00000032d838723c */ /* 0x040fe2000000183c */
[----:B------:R-:W3:Y:S04]  /*2e80*/  LDSM.16.M88.4 R60, [R227+0x7000] ;  /* 0x00700000e33c783b */ /* 0x000ee80000000200 */
[----:B------:R-:W3:Y:S03]  /*2e90*/  LDSM.16.M88.4 R48, [R227+0x7800] ;  /* 0x00780000e330783b */ /* 0x000ee60000000200 */
[C---:B-1----:R-:W-:Y:S01]  /*2ea0*/  HMMA.16816.F32 R52, R216.reuse, R16, R104 ;  /* 0x00000010d834723c */ /* 0x042fe20000001868 */
[----:B------:R-:W-:Y:S07]  /*2eb0*/  LDSM.16.M88.4 R104, [R227+0x8800] ;  /* 0x00880000e368783b */ /* 0x000fee0000000200 */
[----:B------:R-:W-:Y:S01]  /*2ec0*/  HMMA.16816.F32 R44, R216, R18, R84 ;  /* 0x00000012d82c723c */ /* 0x000fe20000001854 */
[----:B------:R-:W1:Y:S01]  /*2ed0*/  LDSM.16.M88.4 R84, [R227+0x8000] ;  /* 0x00800000e354783b */ /* 0x000e620000000200 */
[----:B------:R-:W-:-:S06]  /*2ee0*/  DEPBAR.LE SB0, 0x0 ;  /* 0x000080000000791a */ /* 0x000fcc0000000000 */
[C---:B--2---:R-:W-:Y:S08]  /*2ef0*/  HMMA.16816.F32 R40, R216.reuse, R12, R112 ;  /* 0x0000000cd828723c */ /* 0x044ff00000001870 */
[C---:B------:R-:W-:Y:S08]  /*2f00*/  HMMA.16816.F32 R36, R216.reuse, R14, R108 ;  /* 0x0000000ed824723c */ /* 0x040ff0000000186c */
[C---:B-----5:R-:W-:Y:S08]  /*2f10*/  HMMA.16816.F32 R32, R216.reuse, R8, R100 ;  /* 0x00000008d820723c */ /* 0x060ff00000001864 */
        /* <DEDUP_REMOVED lines=8> */
[C---:B------:R-:W-:Y:S08]  /*2fa0*/  HMMA.16816.F32 R56, R220.reuse, R74, R56 ;  /* 0x0000004adc38723c */ /* 0x040ff00000001838 */
[C---:B------:R-:W-:Y:S08]  /*2fb0*/  HMMA.16816.F32 R52, R220.reuse, R68, R52 ;  /* 0x00000044dc34723c */ /* 0x040ff00000001834 */
[C---:B------:R-:W-:Y:S08]  /*2fc0*/  HMMA.16816.F32 R44, R220.reuse, R70, R44 ;  /* 0x00000046dc2c723c */ /* 0x040ff0000000182c */
[C---:B------:R-:W-:Y:S08]  /*2fd0*/  HMMA.16816.F32 R32, R220.reuse, R48, R32 ;  /* 0x00000030dc20723c */ /* 0x040ff00000001820 */
[C---:B------:R-:W-:Y:S08]  /*2fe0*/  HMMA.16816.F32 R28, R220.reuse, R50, R28 ;  /* 0x00000032dc1c723c */ /* 0x040ff0000000181c */
[C---:B-1----:R-:W-:Y:S08]  /*2ff0*/  HMMA.16816.F32 R20, R220.reuse, R84, R20 ;  /* 0x00000054dc14723c */ /* 0x042ff00000001814 */
[C---:B------:R-:W-:Y:S08]  /*3000*/  HMMA.16816.F32 R16, R220.reuse, R86, R16 ;  /* 0x00000056dc10723c */ /* 0x040ff00000001810 */
[C---:B------:R-:W-:Y:S08]  /*3010*/  HMMA.16816.F32 R24, R220.reuse, R104, R12 ;  /* 0x00000068dc18723c */ /* 0x040ff0000000180c */
[----:B------:R-:W-:Y:S01]  /*3020*/  HMMA.16816.F32 R36, R220, R106, R8 ;  /* 0x0000006adc24723c */ /* 0x000fe20000001808 */
[----:B------:R-:W-:Y:S06]  /*3030*/  BAR.SYNC.DEFER_BLOCKING 0x0 ;  /* 0x0000000000007b1d */ /* 0x000fec0000010000 */
[----:B------:R-:W-:Y:S05]  /*3040*/  @!P0 BRA `(.L_x_503) ;  /* 0x000001f000008947 */ /* 0x000fea0003800000 */
[----:B----4-:R-:W-:Y:S02]  /*3050*/  UIADD3 UR5, UR20, -0x2, URZ ;  /* 0xfffffffe14057890 */ /* 0x010fe4000fffe03f */
[----:B------:R-:W-:-:S02]  /*3060*/  USHF.L.U32 UR24, UR6, 0x6, URZ ;  /* 0x0000000606187899 */ /* 0x000fc4000800063f */
[----:B------:R-:W-:Y:S02]  /*3070*/  USHF.R.S32.HI UR4, URZ, 0x1f, UR5 ;  /* 0x0000001f3f047899 */ /* 0x000fe40008011405 */
[----:B------:R-:W-:Y:S01]  /*3080*/  UIMAD UR23, UR23, UR5, URZ ;  /* 0x00000005171772a4 */ /* 0x000fe2000f8e023f */
[----:B------:R-:W-:Y:S01]  /*3090*/  IMAD.WIDE.U32 R8, R116, UR5, R122 ;  /* 0x0000000574087c25 */ /* 0x000fe2000f8e007a */
[----:B------:R-:W-:Y:S02]  /*30a0*/  USHF.L.U64.HI UR6, UR6, 0x6, UR7 ;  /* 0x0000000606067899 */ /* 0x000fe40008010207 */
[----:B------:R-:W-:Y:S01]  /*30b0*/  UIMAD UR4, UR4, UR26, UR23 ;  /* 0x0000001a040472a4 */ /* 0x000fe2000f8e0217 */
[----:B------:R-:W-:Y:S01]  /*30c0*/  IMAD.U32 R12, RZ, RZ, UR24 ;  /* 0x00000018ff0c7e24 */ /* 0x000fe2000f8e00ff */
[----:B------:R-:W-:-:S04]  /*30d0*/  LEA R6, P5, R8, c[0x0][0x1c8], 0x1 ;  /* 0x0000720008067a11 */ /* 0x000fc800078a08ff */
[----:B------:R-:W-:Y:S02]  /*30e0*/  IADD3 R2, R9, UR4, RZ ;  /* 0x0000000409027c10 */ /* 0x000fe4000fffe0ff */
[----:B------:R-:W-:Y:S02]  /*30f0*/  IADD3 R14, P1, P0, R12, 0x80, R6 ;  /* 0x000000800c0e7810 */ /* 0x000fe4000783e006 */
[----:B------:R-:W-:Y:S02]  /*3100*/  LEA.HI.X R7, R8, c[0x0][0x1cc], R2, 0x1, P5 ;  /* 0x0000730008077a11 */ /* 0x000fe400028f0c02 */
[----:B------:R-:W-:Y:S02]  /*3110*/  IADD3 R8, P6, R6, UR24, RZ ;  /* 0x0000001806087c10 */ /* 0x000fe4000ffde0ff */
[----:B------:R-:W-:Y:S01]  /*3120*/  IADD3.X R15, RZ, UR6, R7, P1, P0 ;  /* 0x00000006ff0f7c10 */ /* 0x000fe20008fe0407 */
[----:B------:R-:W-:Y:S01]  /*3130*/  @!PT LDS RZ, [RZ] ;  /* 0x00000000fffff984 */ /* 0x000fe20000000800 */
[----:B------:R-:W-:Y:S01]  /*3140*/  @!PT LDS RZ, [RZ] ;  /* 0x00000000fffff984 */ /* 0x000fe20000000800 */
[----:B------:R-:W-:Y:S01]  /*3150*/  @!PT LDS RZ, [RZ] ;  /* 0x00000000fffff984 */ /* 0x000fe20000000800 */
[----:B------:R1:W-:Y:S01]  /*3160*/  LDGSTS.E.BYPASS.LTC128B.128 [R249+0xc100], [R6.64], !P4 ;  /* 0x0c10000006f97fae */ /* 0x0003e2000e101d52 */
[----:B------:R-:W-:-:S02]  /*3170*/  IADD3 R12, P5, P1, R12, 0x100, R6 ;  /* 0x000001000c0c7810 */ /* 0x000fc400079be006 */
[----:B------:R-:W-:Y:S01]  /*3180*/  IADD3 R10, P0, R8, UR24, RZ ;  /* 0x00000018080a7c10 */ /* 0x000fe2000ff1e0ff */
[----:B------:R1:W-:Y:S01]  /*3190*/  LDGSTS.E.BYPASS.LTC128B.128 [R249+0xf100], [R6.64+0x80], !P3 ;  /* 0x0f10008006f97fae */ /* 0x0003e2000d901d52 */
[----:B------:R-:W-:Y:S02]  /*31a0*/  IADD3.X R9, R7, UR6, RZ, P6, !PT ;  /* 0x0000000607097c10 */ /* 0x000fe4000b7fe4ff */
[----:B------:R-:W-:Y:S01]  /*31b0*/  IADD3.X R13, RZ, UR6, R7, P5, P1 ;  /* 0x00000006ff0d7c10 */ /* 0x000fe2000afe2407 */
[----:B------:R1:W-:Y:S01]  /*31c0*/  LDGSTS.E.BYPASS.LTC128B.128 [R249+0x12100], [R6.64+0x100], !P2 ;  /* 0x1210010006f97fae */ /* 0x0003e2000d101d52 */
[----:B------:R-:W-:-:S03]  /*31d0*/  IADD3.X R11, R9, UR6, RZ, P0, !PT ;  /* 0x00000006090b7c10 */ /* 0x000fc600087fe4ff */
[----:B------:R1:W-:Y:S04]  /*31e0*/  LDGSTS.E.BYPASS.LTC128B.128 [R249+0xd100], [R8.64], !P4 ;  /* 0x0d10000008f97fae */ /* 0x0003e8000e101d52 */
[----:B------:R1:W-:Y:S04]  /*31f0*/  LDGSTS.E.BYPASS.LTC128B.128 [R249+0x10100], [R14.64], !P3 ;  /* 0x101000000ef97fae */ /* 0x0003e8000d901d52 */
[----:B------:R1:W-:Y:S04]  /*3200*/  LDGSTS.E.BYPASS.LTC128B.128 [R249+0x13100], [R12.64], !P2 ;  /* 0x131000000cf97fae */ /* 0x0003e8000d101d52 */
[----:B------:R1:W-:Y:S04]  /*3210*/  LDGSTS.E.BYPASS.LTC128B.128 [R249+0xe100], [R10.64], !P4 ;  /* 0x0e1000000af97fae */ /* 0x0003e8000e101d52 */
[----:B------:R1:W-:Y:S04]  /*3220*/  LDGSTS.E.BYPASS.LTC128B.128 [R249+0x11100], [R10.64+0x80], !P3 ;  /* 0x111000800af97fae */ /* 0x0003e8000d901d52 */
[----:B------:R1:W-:Y:S02]  /*3230*/  LDGSTS.E.BYPASS.LTC128B.128 [R249+0x14100], [R10.64+0x100], !P2 ;  /* 0x141001000af97fae */ /* 0x0003e4000d101d52 */
.L_x_503:
[----:B----4-:R-:W-:Y:S01]  /*3240*/  FMUL.FTZ R2, R32, c[0x0][0x320] ;  /* 0x0000c80020027a20 */ /* 0x010fe20000410000 */
[----:B-1----:R-:W-:Y:S01]  /*3250*/  LEA.HI R6, R119, R121, RZ, 0x2 ;  /* 0x0000007977067211 */ /* 0x002fe200078f10ff */
[----:B------:R-:W-:Y:S01]  /*3260*/  FMUL.FTZ R5, R42, c[0x0][0x320] ;  /* 0x0000c8002a057a20 */ /* 0x000fe20000410000 */
[----:B------:R-:W-:Y:S01]  /*3270*/  SHF.R.S32.HI R7, RZ, 0x1f, R117 ;  /* 0x0000001fff077819 */ /* 0x000fe20000011475 */
[----:B------:R1:W-:Y:S01]  /*3280*/  MUFU.TANH R169, R2 ;  /* 0x0000000200a97308 */ /* 0x0003e20000002400 */
[----:B------:R-:W-:Y:S01]  /*3290*/  FMUL.FTZ R8, R18, c[0x0][0x320] ;  /* 0x0000c80012087a20 */ /* 0x000fe20000410000 */
[----:B------:R-:W-:Y:S01]  /*32a0*/  PLOP3.LUT P1, PT, PT, PT, UP1, 0x80, 0x0 ;  /* 0x000000000000781c */ /* 0x000fe20003f2f018 */
[----:B------:R-:W-:Y:S01]  /*32b0*/  UIADD3 UR22, UR8, UR22, URZ ;  /* 0x0000001608167290 */ /* 0x000fe2000fffe03f */
[----:B------:R-:W-:Y:S01]  /*32c0*/  LEA.HI R7, R7, R117, RZ, 0x3 ;  /* 0x0000007507077211 */ /* 0x000fe200078f18ff */
[----:B------:R-:W-:Y:S01]  /*32d0*/  FMUL.FTZ R10, R19, c[0x0][0x320] ;  /* 0x0000c800130a7a20 */ /* 0x000fe20000410000 */
[----:B------:R-:W-:Y:S01]  /*32e0*/  PLOP3.LUT P0, PT, PT, PT, UP1, 0x80, 0x0 ;  /* 0x000000000000781c */ /* 0x000fe20003f0f018 */
[----:B------:R-:W-:Y:S01]  /*32f0*/  IMAD.SHL.U32 R225, R4, 0x2, RZ ;  /* 0x0000000204e17824 */ /* 0x000fe200078e00ff */
[----:B------:R2:W-:Y:S01]  /*3300*/  MUFU.TANH R94, R5 ;  /* 0x00000005005e7308 */ /* 0x0005e20000002400 */
[----:B------:R-:W-:Y:S01]  /*3310*/  LOP3.LUT R7, R7, 0xffffff8, RZ, 0xc0, !PT ;  /* 0x0ffffff807077812 */ /* 0x000fe200078ec0ff */
[----:B------:R-:W-:Y:S01]  /*3320*/  ULDC.64 UR4, c[0x0][0x2c8] ;  /* 0x0000b20000047ab9 */ /* 0x000fe20000000a00 */
[----:B------:R-:W-:Y:S01]  /*3330*/  IMAD R226, R3, 0x2, R225 ;  /* 0x0000000203e27824 */ /* 0x000fe200078e02e1 */
[C---:B------:R-:W-:Y:S01]  /*3340*/  LEA R229, R0.reuse, R225, 0x1 ;  /* 0x000000e100e57211 */ /* 0x040fe200078e08ff */
[----:B------:R-:W-:Y:S01]  /*3350*/  UIMAD.WIDE.U32 UR6, UR21, UR4, URZ ;  /* 0x00000004150672a5 */ /* 0x000fe2000f8e003f */
[----:B------:R-:W-:Y:S01]  /*3360*/  IADD3 R9, R117, -R7, RZ ;  /* 0x8000000775097210 */ /* 0x000fe20007ffe0ff */
[----:B------:R-:W-:Y:S01]  /*3370*/  IMAD R228, R0, 0x2, R226 ;  /* 0x0000000200e47824 */ /* 0x000fe200078e02e2 */
[----:B------:R-:W-:Y:S01]  /*3380*/  LDSM.16.MT88.4 R72, [R226+0x3100] ;  /* 0x00310000e248783b */ /* 0x000fe20000004200 */
[----:B-1----:R-:W-:Y:S01]  /*3390*/  FMUL.FTZ R2, R64, c[0x0][0x320] ;  /* 0x0000c80040027a20 */ /* 0x002fe20000410000 */
[----:B------:R-:W-:-:S02]  /*33a0*/  UIADD3 UR20, UR20, -0x2, URZ ;  /* 0xfffffffe14147890 */ /* 0x000fc4000fffe03f */
[----:B------:R-:W-:Y:S01]  /*33b0*/  LDSM.16.MT88.4 R80, [R228+0x900] ;  /* 0x00090000e450783b */ /* 0x000fe20000004200 */
[----:B------:R1:W-:Y:S01]  /*33c0*/  MUFU.TANH R68, R2 ;  /* 0x0000000200447308 */ /* 0x0003e20000002400 */
[----:B--2---:R-:W-:Y:S02]  /*33d0*/  LOP3.LUT R5, R6, 0xfffffffc, RZ, 0xc0, !PT ;  /* 0xfffffffc06057812 */ /* 0x004fe400078ec0ff */
[----:B------:R-:W-:Y:S03]  /*33e0*/  LDSM.16.MT88.4 R88, [R229+0x3900] ;  /* 0x00390000e558783b */ /* 0x000fe60000004200 */
[----:B------:R-:W-:Y:S01]  /*33f0*/  IMAD.IADD R5, R121, 0x1, -R5 ;  /* 0x0000000179057824 */ /* 0x000fe200078e0a05 */
[----:B------:R-:W-:Y:S04]  /*3400*/  LDSM.16.MT88.4 R84, [R228+0x3900] ;  /* 0x00390000e454783b */ /* 0x000fe80000004200 */
[----:B------:R-:W0:Y:S01]  /*3410*/  LDGDEPBAR ;  /* 0x00000000000079af */ /* 0x000e220000000000 */
[----:B-1----:R-:W-:-:S04]  /*3420*/  FMUL.FTZ R2, R65, c[0x0][0x320] ;  /* 0x0000c80041027a20 */ /* 0x002fc80000410000 */
[----:B------:R1:W2:Y:S02]  /*3430*/  MUFU.TANH R64, R2 ;  /* 0x0000000200407308 */ /* 0x0002a40000002400 */
[----:B-1----:R-:W-:-:S06]  /*3440*/  FMUL.FTZ R2, R56, c[0x0][0x320] ;  /* 0x0000c80038027a20 */ /* 0x002fcc0000410000 */
[----:B------:R1:W3:Y:S02]  /*3450*/  MUFU.TANH R56, R2 ;  /* 0x0000000200387308 */ /* 0x0002e40000002400 */
[----:B-1----:R-:W-:-:S06]  /*3460*/  FMUL.FTZ R2, R57, c[0x0][0x320] ;  /* 0x0000c80039027a20 */ /* 0x002fcc0000410000 */
[----:B------:R1:W-:Y:S02]  /*3470*/  MUFU.TANH R14, R2 ;  /* 0x00000002000e7308 */ /* 0x0003e40000002400 */
[----:B-1----:R-:W-:-:S06]  /*3480*/  FMUL.FTZ R2, R52, c[0x0][0x320] ;  /* 0x0000c80034027a20 */ /* 0x002fcc0000410000 */
[----:B------:R1:W-:Y:S02]  /*3490*/  MUFU.TANH R15, R2 ;  /* 0x00000002000f7308 */ /* 0x0003e40000002400 */
[----:B-1----:R-:W-:-:S06]  /*34a0*/  FMUL.FTZ R2, R53, c[0x0][0x320] ;  /* 0x0000c80035027a20 */ /* 0x002fcc0000410000 */
[----:B------:R1:W4:Y:S02]  /*34b0*/  MUFU.TANH R53, R2 ;  /* 0x0000000200357308 */ /* 0x0003240000002400 */
[----:B-1----:R-:W-:-:S06]  /*34c0*/  FMUL.FTZ R2, R44, c[0x0][0x320] ;  /* 0x0000c8002c027a20 */ /* 0x002fcc0000410000 */
[----:B------:R1:W5:Y:S02]  /*34d0*/  MUFU.TANH R52, R2 ;  /* 0x0000000200347308 */ /* 0x0003640000002400 */
[----:B-1----:R-:W-:-:S06]  /*34e0*/  FMUL.FTZ R2, R45, c[0x0][0x320] ;  /* 0x0000c8002d027a20 */ /* 0x002fcc0000410000 */
[----:B------:R1:W-:Y:S02]  /*34f0*/  MUFU.TANH R51, R2 ;  /* 0x0000000200337308 */ /* 0x0003e40000002400 */
[----:B-1----:R-:W-:-:S06]  /*3500*/  FMUL.FTZ R2, R40, c[0x0][0x320] ;  /* 0x0000c80028027a20 */ /* 0x002fcc0000410000 */
[----:B------:R1:W1:Y:S02]  /*3510*/  MUFU.TANH R96, R2 ;  /* 0x0000000200607308 */ /* 0x0002640000002400 */
[----:B-1----:R-:W-:-:S06]  /*3520*/  FMUL.FTZ R2, R41, c[0x0][0x320] ;  /* 0x0000c80029027a20 */ /* 0x002fcc0000410000 */
[----:B------:R1:W1:Y:S02]  /*3530*/  MUFU.TANH R97, R2 ;  /* 0x0000000200617308 */ /* 0x0002640000002400 */
[----:B-1----:R-:W-:-:S06]  /*3540*/  FMUL.FTZ R2, R60, c[0x0][0x320] ;  /* 0x0000c8003c027a20 */ /* 0x002fcc0000410000 */
[----:B------:R1:W1:Y:S02]  /*3550*/  MUFU.TANH R98, R2 ;  /* 0x0000000200627308 */ /* 0x0002640000002400 */
[----:B-1----:R-:W-:-:S06]  /*3560*/  FMUL.FTZ R2, R61, c[0x0][0x320] ;  /* 0x0000c8003d027a20 */ /* 0x002fcc0000410000 */
[----:B------:R1:W-:Y:S02]  /*3570*/  MUFU.TANH R99, R2 ;  /* 0x0000000200637308 */ /* 0x0003e40000002400 */
        /* <DEDUP_REMOVED lines=33> */
[----:B------:R-:W-:Y:S08]  /*3790*/  MUFU.TANH R30, R10 ;  /* 0x0000000a001e7308 */ /* 0x000ff00000002400 */
[----:B------:R1:W-:Y:S02]  /*37a0*/  MUFU.TANH R102, R2 ;  /* 0x0000000200667308 */ /* 0x0003e40000002400 */
[----:B-1----:R-:W-:-:S06]  /*37b0*/  FMUL.FTZ R2, R31, c[0x0][0x320] ;  /* 0x0000c8001f027a20 */ /* 0x002fcc0000410000 */
[----:B------:R1:W-:Y:S08]  /*37c0*/  MUFU.TANH R31, R8 ;  /* 0x00000008001f7308 */ /* 0x0003f00000002400 */
[----:B------:R2:W-:Y:S01]  /*37d0*/  MUFU.TANH R165, R2 ;  /* 0x0000000200a57308 */ /* 0x0005e20000002400 */
[----:B-1----:R-:W-:-:S04]  /*37e0*/  LEA.HI R8, R5, R5, RZ, 0x1 ;  /* 0x0000000505087211 */ /* 0x002fc800078f08ff */
[----:B------:R-:W-:Y:S01]  /*37f0*/  LOP3.LUT R8, R8, 0x1ffffffe, RZ, 0xc0, !PT ;  /* 0x1ffffffe08087812 */ /* 0x000fe200078ec0ff */
[----:B--2---:R-:W-:-:S04]  /*3800*/  FMUL.FTZ R2, R47, c[0x0][0x320] ;  /* 0x0000c8002f027a20 */ /* 0x004fc80000410000 */
[----:B------:R1:W-:Y:S02]  /*3810*/  MUFU.TANH R36, R2 ;  /* 0x0000000200247308 */ /* 0x0003e40000002400 */
[----:B-1----:R-:W-:-:S06]  /*3820*/  FMUL.FTZ R2, R66, c[0x0][0x320] ;  /* 0x0000c80042027a20 */ /* 0x002fcc0000410000 */
[----:B------:R1:W2:Y:S02]  /*3830*/  MUFU.TANH R13, R2 ;  /* 0x00000002000d7308 */ /* 0x0002a40000002400 */
[----:B-1----:R-:W-:-:S06]  /*3840*/  FMUL.FTZ R2, R22, c[0x0][0x320] ;  /* 0x0000c80016027a20 */ /* 0x002fcc0000410000 */
[----:B------:R1:W-:Y:S02]  /*3850*/  MUFU.TANH R37, R2 ;  /* 0x0000000200257308 */ /* 0x0003e40000002400 */
[----:B-1----:R-:W-:-:S06]  /*3860*/  FMUL.FTZ R2, R23, c[0x0][0x320] ;  /* 0x0000c80017027a20 */ /* 0x002fcc0000410000 */
[----:B------:R1:W-:Y:S02]  /*3870*/  MUFU.TANH R35, R2 ;  /* 0x0000000200237308 */ /* 0x0003e40000002400 */
[----:B-1----:R-:W-:-:S06]  /*3880*/  FMUL.FTZ R2, R67, c[0x0][0x320] ;  /* 0x0000c80043027a20 */ /* 0x002fcc0000410000 */
[----:B------:R1:W1:Y:S02]  /*3890*/  MUFU.TANH R11, R2 ;  /* 0x00000002000b7308 */ /* 0x0002640000002400 */
[----:B-1----:R-:W-:-:S05]  /*38a0*/  LOP3.LUT R2, R118, 0xffffffe0, RZ, 0xc0, !PT ;  /* 0xffffffe076027812 */ /* 0x002fca00078ec0ff */
[----:B------:R-:W-:-:S05]  /*38b0*/  IMAD.IADD R2, R121, 0x1, -R2 ;  /* 0x0000000179027824 */ /* 0x000fca00078e0a02 */
[----:B------:R-:W-:-:S04]  /*38c0*/  SHF.R.S32.HI R6, RZ, 0x1f, R2 ;  /* 0x0000001fff067819 */ /* 0x000fc80000011402 */
[----:B------:R-:W-:-:S04]  /*38d0*/  LEA.HI R6, R6, R2, RZ, 0x2 ;  /* 0x0000000206067211 */ /* 0x000fc800078f10ff */
[C---:B------:R-:W-:Y:S01]  /*38e0*/  LEA.HI.SX32 R7, R6.reuse, UR21, 0x1e ;  /* 0x0000001506077c11 */ /* 0x040fe2000f8ff2ff */
[----:B------:R-:W-:Y:S01]  /*38f0*/  @UP1 USHF.R.U32.HI UR21, URZ, UR5, UR7 ;  /* 0x000000053f151299 */ /* 0x000fe20008011607 */
[----:B------:R-:W-:-:S03]  /*3900*/  LOP3.LUT R6, R6, 0x7ffffffc, RZ, 0xc0, !PT ;  /* 0x7ffffffc06067812 */ /* 0x000fc600078ec0ff */
[----:B------:R-:W-:Y:S01]  /*3910*/  IMAD R9, R9, 0x10, R7 ;  /* 0x0000001009097824 */ /* 0x000fe200078e0207 */
[----:B------:R-:W-:Y:S01]  /*3920*/  UIADD3 UR21, UR21, UR8, -UR12 ;  /* 0x0000000815157290 */ /* 0x000fe2000fffe80c */
[----:B------:R-:W-:Y:S02]  /*3930*/  IMAD.IADD R7, R5, 0x1, -R8 ;  /* 0x0000000105077824 */ /* 0x000fe400078e0a08 */
[----:B------:R-:W-:Y:S01]  /*3940*/  FMUL.FTZ R5, R43, c[0x0][0x320] ;  /* 0x0000c8002b057a20 */ /* 0x000fe20000410000 */
[----:B------:R-:W-:Y:S01]  /*3950*/  UIMAD.WIDE UR4, UR21, 0x2aaaaaab, URZ ;  /* 0x2aaaaaab150478a5 */ /* 0x000fe2000f8e023f */
[----:B------:R-:W-:Y:S01]  /*3960*/  IMAD.IADD R6, R2, 0x1, -R6 ;  /* 0x0000000102067824 */ /* 0x000fe200078e0a06 */
[----:B------:R-:W-:Y:S01]  /*3970*/  LEA R12, R7, R9, 0x3 ;  /* 0x00000009070c7211 */ /* 0x000fe200078e18ff */
[----:B------:R1:W-:Y:S01]  /*3980*/  MUFU.TANH R18, R5 ;  /* 0x0000000500127308 */ /* 0x0003e20000002400 */
[----:B------:R-:W-:Y:S01]  /*3990*/  FMUL.FTZ R7, R54, c[0x0][0x320] ;  /* 0x0000c80036077a20 */ /* 0x000fe20000410000 */
[----:B------:R-:W-:Y:S01]  /*39a0*/  MOV R2, UR22 ;  /* 0x0000001600027c02 */ /* 0x000fe20008000f00 */
[----:B------:R-:W-:Y:S01]  /*39b0*/  IMAD.SHL.U32 R9, R6, 0x2, RZ ;  /* 0x0000000206097824 */ /* 0x000fe200078e00ff */
[----:B------:R2:W-:Y:S01]  /*39c0*/  STL [R1+0x18], R12 ;  /* 0x0000180c01007387 */ /* 0x0005e20000100800 */
[----:B------:R-:W-:Y:S01]  /*39d0*/  @P1 IMAD.HI.U32 R8, R12, c[0x0][0x2c8], RZ ;  /* 0x0000b2000c081a27 */ /* 0x000fe200078e00ff */
[----:B------:R-:W-:-:S02]  /*39e0*/  USHF.R.U32.HI UR21, URZ, 0x1f, UR5 ;  /* 0x0000001f3f157899 */ /* 0x000fc40008011605 */
[----:B------:R3:W2:Y:S01]  /*39f0*/  MUFU.TANH R22, R7 ;  /* 0x0000000700167308 */ /* 0x0006a20000002400 */
[C---:B------:R-:W-:Y:S01]  /*3a00*/  IADD3 R2, -R9.reuse, 0x1, R2 ;  /* 0x0000000109027810 */ /* 0x040fe20007ffe102 */
[----:B------:R-:W-:Y:S01]  /*3a10*/  STL [R1+0x1c], R9 ;  /* 0x00001c0901007387 */ /* 0x000fe20000100800 */
[----:B------:R-:W-:Y:S01]  /*3a20*/  IADD3 R6, -R9, UR22, RZ ;  /* 0x0000001609067c10 */ /* 0x000fe2000fffe1ff */
[----:B------:R-:W-:Y:S01]  /*3a30*/  ULEA.HI.SX32 UR21, UR5, UR21, 0x1c ;  /* 0x0000001505157291 */ /* 0x000fe2000f8fe23f */
[----:B------:R-:W-:Y:S01]  /*3a40*/  IADD3 R2, R2, -UR12, RZ ;  /* 0x8000000c02027c10 */ /* 0x000fe2000fffe0ff */
[----:B-1----:R-:W-:Y:S01]  /*3a50*/  IMAD.MOV.U32 R5, RZ, RZ, R12 ;  /* 0x000000ffff057224 */ /* 0x002fe200078e000c */
[----:B------:R-:W-:Y:S01]  /*3a60*/  @P0 SHF.R.U32.HI R5, RZ, c[0x0][0x2cc], R8 ;  /* 0x0000b300ff050a19 */ /* 0x000fe20000011608 */
[----:B------:R-:W-:-:S04]  /*3a70*/  UISETP.LT.AND UP0, UPT, URZ, UR21, UPT ;  /* 0x000000153f00728c */ /* 0x000fc8000bf01270 */
[----:B------:R-:W1:Y:S01]  /*3a80*/  SHFL.IDX PT, R8, R5, RZ, 0x1c1f ;  /* 0x001c1fff05087589 */ /* 0x000e6200000e0000 */
[----:B------:R-:W-:Y:S01]  /*3a90*/  USEL UR21, URZ, UR21, !UP0 ;  /* 0x000000153f157287 */ /* 0x000fe2000c000000 */
[----:B---3--:R-:W-:-:S03]  /*3aa0*/  FMUL.FTZ R7, R26, c[0x0][0x320] ;  /* 0x0000c8001a077a20 */ /* 0x008fc60000410000 */
[----:B------:R-:W-:Y:S01]  /*3ab0*/  UISETP.GE.AND UP0, UPT, UR20, UR21, UPT ;  /* 0x000000151400728c */ /* 0x000fe2000bf06270 */
[----:B------:R3:W-:Y:S01]  /*3ac0*/  MUFU.TANH R28, R7 ;  /* 0x00000007001c7308 */ /* 0x0007e20000002400 */
[----:B--2---:R-:W-:-:S07]  /*3ad0*/  FMUL.FTZ R12, R39, c[0x0][0x320] ;  /* 0x0000c800270c7a20 */ /* 0x004fce0000410000 */
[----:B------:R-:W-:Y:S01]  /*3ae0*/  MUFU.TANH R12, R12 ;  /* 0x0000000c000c7308 */ /* 0x000fe20000002400 */
[----:B---3--:R2:W3:Y:S02]  /*3af0*/  SHFL.IDX PT, R7, R5, 0x1, 0x1c1f ;  /* 0x003c1f0005077f89 */ /* 0x0084e400000e0000 */
[----:B--2---:R-:W-:-:S05]  /*3b00*/  FMUL.FTZ R5, R27, c[0x0][0x320] ;  /* 0x0000c8001b057a20 */ /* 0x004fca0000410000 */
[----:B------:R2:W-:Y:S02]  /*3b10*/  MUFU.TANH R19, R5 ;  /* 0x0000000500137308 */ /* 0x0005e40000002400 */
[----:B--2---:R-:W-:-:S06]  /*3b20*/  FMUL.FTZ R5, R55, c[0x0][0x320] ;  /* 0x0000c80037057a20 */ /* 0x004fcc0000410000 */
[----:B------:R2:W1:Y:S02]  /*3b30*/  MUFU.TANH R21, R5 ;  /* 0x0000000500157308 */ /* 0x0004640000002400 */
[----:B--2---:R-:W-:-:S06]  /*3b40*/  FMUL.FTZ R5, R62, c[0x0][0x320] ;  /* 0x0000c8003e057a20 */ /* 0x004fcc0000410000 */
[----:B------:R1:W2:Y:S02]  /*3b50*/  MUFU.TANH R16, R5 ;  /* 0x0000000500107308 */ /* 0x0002a40000002400 */
[C---:B-1----:R-:W-:Y:S01]  /*3b60*/  IMAD.IADD R5, R2.reuse, 0x1, R8 ;  /* 0x0000000102057824 */ /* 0x042fe200078e0208 */
[----:B---3--:R-:W-:Y:S01]  /*3b70*/  IADD3 R2, R2, R7, RZ ;  /* 0x0000000702027210 */ /* 0x008fe20007ffe0ff */
[----:B------:R-:W-:Y:S02]  /*3b80*/  FMUL.FTZ R7, R38, c[0x0][0x320] ;  /* 0x0000c80026077a20 */ /* 0x000fe40000410000 */
[----:B------:R-:W-:Y:S01]  /*3b90*/  FMUL.FTZ R8, R63, c[0x0][0x320] ;  /* 0x0000c8003f087a20 */ /* 0x000fe20000410000 */
[C---:B------:R-:W-:Y:S01]  /*3ba0*/  IMNMX R5, R6.reuse, R5, PT ;  /* 0x0000000506057217 */ /* 0x040fe20003800200 */
[----:B------:R1:W-:Y:S01]  /*3bb0*/  MUFU.TANH R17, R7 ;  /* 0x0000000700117308 */ /* 0x0003e20000002400 */
[----:B------:R-:W-:Y:S02]  /*3bc0*/  IMNMX R2, R6, R2, PT ;  /* 0x0000000206027217 */ /* 0x000fe40003800200 */
[----:B------:R-:W-:-:S02]  /*3bd0*/  ISETP.GT.AND P5, PT, R5, RZ, PT ;  /* 0x000000ff0500720c */ /* 0x000fc40003fa4270 */
[C---:B------:R-:W-:Y:S02]  /*3be0*/  ISETP.GT.AND P1, PT, R5.reuse, 0x1, PT ;  /* 0x000000010500780c */ /* 0x040fe40003f24270 */
[C---:B------:R-:W-:Y:S01]  /*3bf0*/  ISETP.GT.AND P0, PT, R5.reuse, 0x8, PT ;  /* 0x000000080500780c */ /* 0x040fe20003f04270 */
[----:B------:R3:W2:Y:S01]  /*3c00*/  MUFU.TANH R6, R8 ;  /* 0x0000000800067308 */ /* 0x0006a20000002400 */
[----:B------:R-:W-:Y:S02]  /*3c10*/  FSEL R9, R64, -INF , P1 ;  /* 0xff80000040097808 */ /* 0x000fe40000800000 */
[C---:B------:R-:W-:Y:S02]  /*3c20*/  ISETP.GT.AND P1, PT, R5.reuse, 0x11, PT ;  /* 0x000000110500780c */ /* 0x040fe40003f24270 */
[----:B------:R-:W-:Y:S02]  /*3c30*/  FSEL R10, R56, -INF , P0 ;  /* 0xff800000380a7808 */ /* 0x000fe40000000000 */
[----:B------:R-:W-:-:S02]  /*3c40*/  ISETP.GT.AND P0, PT, R5, 0x18, PT ;  /* 0x000000180500780c */ /* 0x000fc40003f04270 */
[----:B-1----:R-:W-:Y:S02]  /*3c50*/  FSEL R7, R68, -INF , P5 ;  /* 0xff80000044077808 */ /* 0x002fe40002800000 */
[----:B------:R-:W-:Y:S01]  /*3c60*/  ISETP.GT.AND P5, PT, R5, 0x10, PT ;  /* 0x000000100500780c */ /* 0x000fe20003fa4270 */
[----:B------:R-:W-:Y:S01]  /*3c70*/  LDSM.16.MT88.4 R68, [R226+0x3900] ;  /* 0x00390000e244783b */ /* 0x000fe20000004200 */
[----:B----4-:R-:W-:Y:S02]  /*3c80*/  FSEL R23, R53, -INF , P1 ;  /* 0xff80000035177808 */ /* 0x010fe40000800000 */
[----:B------:R-:W-:Y:S02]  /*3c90*/  FSEL R15, R15, -INF , P5 ;  /* 0xff8000000f0f7808 */ /* 0x000fe40002800000 */
[C---:B------:R-:W-:Y:S02]  /*3ca0*/  ISETP.GT.AND P5, PT, R5.reuse, 0x20, PT ;  /* 0x000000200500780c */ /* 0x040fe40003fa4270 */
[----:B------:R-:W-:-:S02]  /*3cb0*/  ISETP.GT.AND P1, PT, R5, 0x21, PT ;  /* 0x000000210500780c */ /* 0x000fc40003f24270 */
[C---:B------:R-:W-:Y:S02]  /*3cc0*/  ISETP.GT.AND P6, PT, R5.reuse, 0x9, PT ;  /* 0x000000090500780c */ /* 0x040fe40003fc4270 */
[----:B-----5:R-:W-:Y:S02]  /*3cd0*/  FSEL R24, R52, -INF , P0 ;  /* 0xff80000034187808 */ /* 0x020fe40000000000 */
[----:B------:R-:W-:Y:S02]  /*3ce0*/  ISETP.GT.AND P0, PT, R5, 0x28, PT ;  /* 0x000000280500780c */ /* 0x000fe40003f04270 */
[----:B------:R-:W-:Y:S02]  /*3cf0*/  FSEL R96, R96, -INF , P5 ;  /* 0xff80000060607808 */ /* 0x000fe40002800000 */
[----:B------:R-:W-:Y:S02]  /*3d00*/  FSEL R97, R97, -INF , P1 ;  /* 0xff80000061617808 */ /* 0x000fe40000800000 */
[----:B------:R-:W-:-:S02]  /*3d10*/  ISETP.GT.AND P5, PT, R5, 0x30, PT ;  /* 0x000000300500780c */ /* 0x000fc40003fa4270 */
[C---:B------:R-:W-:Y:S02]  /*3d20*/  ISETP.GT.AND P1, PT, R5.reuse, 0x31, PT ;  /* 0x000000310500780c */ /* 0x040fe40003f24270 */
[----:B------:R-:W-:Y:S02]  /*3d30*/  FSEL R14, R14, -INF , P6 ;  /* 0xff8000000e0e7808 */ /* 0x000fe40003000000 */
[C---:B------:R-:W-:Y:S02]  /*3d40*/  ISETP.GT.AND P6, PT, R5.reuse, 0x19, PT ;  /* 0x000000190500780c */ /* 0x040fe40003fc4270 */
[----:B------:R-:W-:Y:S02]  /*3d50*/  FSEL R98, R98, -INF , P0 ;  /* 0xff80000062627808 */ /* 0x000fe40000000000 */
[----:B------:R-:W-:Y:S02]  /*3d60*/  ISETP.GT.AND P0, PT, R5, 0x38, PT ;  /* 0x000000380500780c */ /* 0x000fe40003f04270 */
[----:B------:R-:W-:-:S02]  /*3d70*/  FSEL R169, R169, -INF , P5 ;  /* 0xff800000a9a97808 */ /* 0x000fc40002800000 */
[----:B------:R-:W-:Y:S02]  /*3d80*/  FSEL R168, R50, -INF , P1 ;  /* 0xff80000032a87808 */ /* 0x000fe40000800000 */
[C---:B------:R-:W-:Y:S02]  /*3d90*/  ISETP.GT.AND P5, PT, R5.reuse, 0x40, PT ;  /* 0x000000400500780c */ /* 0x040fe40003fa4270 */
[----:B------:R-:W-:Y:S02]  /*3da0*/  ISETP.GT.AND P1, PT, R5, 0x41, PT ;  /* 0x000000410500780c */ /* 0x000fe40003f24270 */
[----:B------:R-:W-:Y:S02]  /*3db0*/  FSEL R26, R51, -INF , P6 ;  /* 0xff800000331a7808 */ /* 0x000fe40003000000 */
[----:B------:R-:W-:Y:S02]  /*3dc0*/  FMNMX.FTZ R101, R7, R9, !PT ;  /* 0x0000000907657209 */ /* 0x000fe40007810000 */
[----:B------:R-:W-:-:S02]  /*3dd0*/  ISETP.GT.AND P6, PT, R5, 0x29, PT ;  /* 0x000000290500780c */ /* 0x000fc40003fc4270 */
[----:B------:R-:W-:Y:S02]  /*3de0*/  FSEL R167, R49, -INF , P0 ;  /* 0xff80000031a77808 */ /* 0x000fe40000000000 */
[----:B------:R-:W-:Y:S02]  /*3df0*/  ISETP.GT.AND P0, PT, R5, 0x48, PT ;  /* 0x000000480500780c */ /* 0x000fe40003f04270 */
[----:B------:R-:W-:Y:S02]  /*3e00*/  FSEL R107, R45, -INF , P5 ;  /* 0xff8000002d6b7808 */ /* 0x000fe40002800000 */
[----:B------:R-:W-:Y:S02]  /*3e10*/  FSEL R104, R44, -INF , P1 ;  /* 0xff8000002c687808 */ /* 0x000fe40000800000 */
[----:B------:R-:W-:Y:S01]  /*3e20*/  ISETP.GT.AND P5, PT, R5, 0x50, PT ;  /* 0x000000500500780c */ /* 0x000fe20003fa4270 */
[----:B------:R-:W-:Y:S01]  /*3e30*/  LDSM.16.MT88.4 R44, [R229+0x900] ;  /* 0x00090000e52c783b */ /* 0x000fe20000004200 */
[----:B------:R-:W-:-:S02]  /*3e40*/  FMNMX.FTZ R101, R10, R101, !PT ;  /* 0x000000650a657209 */ /* 0x000fc40007810000 */
[----:B------:R-:W-:Y:S02]  /*3e50*/  ISETP.GT.AND P1, PT, R5, 0x51, PT ;  /* 0x000000510500780c */ /* 0x000fe40003f24270 */
[----:B------:R-:W-:Y:S02]  /*3e60*/  FSEL R99, R99, -INF , P6 ;  /* 0xff80000063637808 */ /* 0x000fe40003000000 */
[----:B------:R-:W-:Y:S02]  /*3e70*/  ISETP.GT.AND P6, PT, R5, 0x39, PT ;  /* 0x000000390500780c */ /* 0x000fe40003fc4270 */
[----:B------:R-:W-:Y:S02]  /*3e80*/  FSEL R109, R41, -INF , P0 ;  /* 0xff800000296d7808 */ /* 0x000fe40000000000 */
[----:B------:R-:W-:Y:S02]  /*3e90*/  ISETP.GT.AND P0, PT, R5, 0x58, PT ;  /* 0x000000580500780c */ /* 0x000fe40003f04270 */
[----:B------:R-:W-:-:S02]  /*3ea0*/  FMNMX.FTZ R101, R14, R101, !PT ;  /* 0x000000650e657209 */ /* 0x000fc40007810000 */
[----:B------:R-:W-:Y:S02]  /*3eb0*/  FSEL R106, R33, -INF , P5 ;  /* 0xff800000216a7808 */ /* 0x000fe40002800000 */
[----:B------:R-:W-:Y:S02]  /*3ec0*/  FSEL R171, R32, -INF , P1 ;  /* 0xff80000020ab7808 */ /* 0x000fe40000800000 */
[C---:B------:R-:W-:Y:S02]  /*3ed0*/  ISETP.GT.AND P5, PT, R2.reuse, RZ, PT ;  /* 0x000000ff0200720c */ /* 0x040fe40003fa4270 */
[----:B------:R-:W-:Y:S02]  /*3ee0*/  ISETP.GT.AND P1, PT, R2, 0x1, PT ;  /* 0x000000010200780c */ /* 0x000fe40003f24270 */
[----:B------:R-:W-:Y:S02]  /*3ef0*/  FSEL R166, R48, -INF , P6 ;  /* 0xff80000030a67808 */ /* 0x000fe40003000000 */
[----:B------:R-:W-:Y:S01]  /*3f00*/  ISETP.GT.AND P6, PT, R5, 0x49, PT ;  /* 0x000000490500780c */ /* 0x000fe20003fc4270 */
[----:B------:R-:W-:Y:S01]  /*3f10*/  LDSM.16.MT88.4 R48, [R229+0x100] ;  /* 0x00010000e530783b */ /* 0x000fe20000004200 */
[----:B------:R-:W-:-:S02]  /*3f20*/  FMNMX.FTZ R101, R15, R101, !PT ;  /* 0x000000650f657209 */ /* 0x000fc40007810000 */
[----:B------:R-:W-:Y:S02]  /*3f30*/  FSEL R173, R29, -INF , P0 ;  /* 0xff8000001dad7808 */ /* 0x000fe40000000000 */
[----:B------:R-:W-:Y:S02]  /*3f40*/  ISETP.GT.AND P0, PT, R2, 0x8, PT ;  /* 0x000000080200780c */ /* 0x000fe40003f04270 */
[----:B---3--:R-:W-:Y:S02]  /*3f50*/  FSEL R8, R13, -INF , P5 ;  /* 0xff8000000d087808 */ /* 0x008fe40002800000 */
[----:B------:R-:W-:Y:S02]  /*3f60*/  FSEL R11, R11, -INF , P1 ;  /* 0xff8000000b0b7808 */ /* 0x000fe40000800000 */
[----:B------:R-:W-:Y:S02]  /*3f70*/  FSEL R105, R40, -INF , P6 ;  /* 0xff80000028697808 */ /* 0x000fe40003000000 */
[----:B------:R-:W-:Y:S01]  /*3f80*/  ISETP.GT.AND P6, PT, R5, 0x59, PT ;  /* 0x000000590500780c */ /* 0x000fe20003fc4270 */
        /* <DEDUP_REMOVED lines=10> */
[----:B------:R-:W-:Y:S02]  /*4030*/  ISETP.GT.AND P0, PT, R2, 0x11, PT ;  /* 0x000000110200780c */ /* 0x000fe40003f04270 */
[----:B------:R-:W-:Y:S02]  /*4040*/  FSEL R22, R22, -INF , P1 ;  /* 0xff80000016167808 */ /* 0x000fe40000800000 */
[----:B------:R-:W-:Y:S02]  /*4050*/  FMNMX.FTZ R5, R20, R5, !PT ;  /* 0x0000000514057209 */ /* 0x000fe40007810000 */
        /* <DEDUP_REMOVED lines=22> */
[----:B--2---:R-:W-:Y:S02]  /*41c0*/  FSEL R92, R16, -INF , P1 ;  /* 0xff800000105c7808 */ /* 0x004fe40000800000 */
        /* <DEDUP_REMOVED lines=28> */
[----:B------:R-:W-:Y:S01]  /*4390*/  FMNMX.FTZ R5, R178, R5, !PT ;  /* 0x00000005b2057209 */ /* 0x000fe20007810000 */
[----:B------:R-:W-:Y:S01]  /*43a0*/  LDSM.16.MT88.4 R32, [R226+0x900] ;  /* 0x00090000e220783b */ /* 0x000fe20000004200 */
[----:B------:R-:W-:Y:S02]  /*43b0*/  FMNMX.FTZ R101, R171, R101, !PT ;  /* 0x00000065ab657209 */ /* 0x000fe40007810000 */
[----:B------:R-:W-:Y:S02]  /*43c0*/  ISETP.GT.AND P0, PT, R2, 0x49, PT ;  /* 0x000000490200780c */ /* 0x000fe40003f04270 */
[----:B------:R-:W-:-:S02]  /*43d0*/  FSEL R176, R31, -INF , P1 ;  /* 0xff8000001fb07808 */ /* 0x000fc40000800000 */
[----:B------:R-:W-:Y:S02]  /*43e0*/  FMNMX.FTZ R5, R177, R5, !PT ;  /* 0x00000005b1057209 */ /* 0x000fe40007810000 */
[----:B------:R-:W-:Y:S02]  /*43f0*/  FSEL R170, R57, -INF , P6 ;  /* 0xff80000039aa7808 */ /* 0x000fe40003000000 */
[----:B------:R-:W-:Y:S01]  /*4400*/  FMNMX.FTZ R101, R173, R101, !PT ;  /* 0x00000065ad657209 */ /* 0x000fe20007810000 */
[----:B------:R-:W-:Y:S01]  /*4410*/  LDSM.16.MT88.4 R56, [R228+0x100] ;  /* 0x00010000e438783b */ /* 0x000fe20000004200 */
[----:B------:R-:W-:Y:S02]  /*4420*/  ISETP.GT.AND P1, PT, R2, 0x50, PT ;  /* 0x000000500200780c */ /* 0x000fe40003f24270 */
[----:B------:R-:W-:Y:S02]  /*4430*/  FSEL R179, R30, -INF , P0 ;  /* 0xff8000001eb37808 */ /* 0x000fe40000000000 */
[----:B------:R-:W-:-:S02]  /*4440*/  FMNMX.FTZ R5, R176, R5, !PT ;  /* 0x00000005b0057209 */ /* 0x000fc40007810000 */
[----:B------:R-:W-:Y:S02]  /*4450*/  FMNMX.FTZ R101, R170, R101, !PT ;  /* 0x00000065aa657209 */ /* 0x000fe40007810000 */
[----:B------:R-:W-:Y:S02]  /*4460*/  ISETP.GT.AND P0, PT, R2, 0x51, PT ;  /* 0x000000510200780c */ /* 0x000fe40003f04270 */
[----:B------:R-:W-:Y:S01]  /*4470*/  FSEL R110, R28, -INF , P1 ;  /* 0xff8000001c6e7808 */ /* 0x000fe20000800000 */
[----:B------:R-:W1:Y:S01]  /*4480*/  SHFL.BFLY PT, R6, R101, 0x2, 0x1f ;  /* 0x0c401f0065067f89 */ /* 0x000e6200000e0000 */
[----:B------:R-:W-:Y:S02]  /*4490*/  FMNMX.FTZ R5, R179, R5, !PT ;  /* 0x00000005b3057209 */ /* 0x000fe40007810000 */
[----:B------:R-:W-:Y:S02]  /*44a0*/  ISETP.GT.AND P1, PT, R2, 0x58, PT ;  /* 0x000000580200780c */ /* 0x000fe40003f24270 */
[----:B------:R-:W-:-:S02]  /*44b0*/  FSEL R183, R19, -INF , P0 ;  /* 0xff80000013b77808 */ /* 0x000fc40000000000 */
[----:B------:R-:W-:Y:S02]  /*44c0*/  FMNMX.FTZ R5, R110, R5, !PT ;  /* 0x000000056e057209 */ /* 0x000fe40007810000 */
[----:B------:R-:W-:Y:S02]  /*44d0*/  ISETP.GT.AND P0, PT, R2, 0x59, PT ;  /* 0x000000590200780c */ /* 0x000fe40003f04270 */
[----:B------:R-:W-:Y:S02]  /*44e0*/  FSEL R250, R17, -INF , P1 ;  /* 0xff80000011fa7808 */ /* 0x000fe40000800000 */
[----:B------:R-:W-:Y:S01]  /*44f0*/  FMNMX.FTZ R2, R183, R5, !PT ;  /* 0x00000005b7027209 */ /* 0x000fe20007810000 */
[----:B------:R-:W-:Y:S01]  /*4500*/  LDSM.16.MT88.4 R16, [R225+0x100] ;  /* 0x00010000e110783b */ /* 0x000fe20000004200 */
[----:B------:R-:W-:Y:S02]  /*4510*/  FSEL R251, R12, -INF , P0 ;  /* 0xff8000000cfb7808 */ /* 0x000fe40000000000 */
[----:B------:R-:W-:-:S04]  /*4520*/  FMNMX.FTZ R2, R250, R2, !PT ;  /* 0x00000002fa027209 */ /* 0x000fc80007810000 */
[----:B------:R-:W-:Y:S02]  /*4530*/  FMNMX.FTZ R2, R251, R2, !PT ;  /* 0x00000002fb027209 */ /* 0x000fe40007810000 */
[----:B-1----:R-:W-:-:S03]  /*4540*/  FMNMX.FTZ R101, R101, R6, !PT ;  /* 0x0000000665657209 */ /* 0x002fc60007810000 */
[----:B------:R-:W1:Y:S04]  /*4550*/  SHFL.BFLY PT, R5, R2, 0x2, 0x1f ;  /* 0x0c401f0002057f89 */ /* 0x000e6800000e0000 */
[----:B------:R-:W2:Y:S01]  /*4560*/  SHFL.BFLY PT, R6, R101, 0x1, 0x1f ;  /* 0x0c201f0065067f89 */ /* 0x000ea200000e0000 */
[----:B-1----:R-:W-:Y:S02]  /*4570*/  FMNMX.FTZ R2, R2, R5, !PT ;  /* 0x0000000502027209 */ /* 0x002fe40007810000 */
[----:B--2---:R-:W-:-:S03]  /*4580*/  FMNMX.FTZ R101, R101, R6, !PT ;  /* 0x0000000665657209 */ /* 0x004fc60007810000 */
[----:B------:R-:W1:Y:S01]  /*4590*/  SHFL.BFLY PT, R100, R2, 0x1, 0x1f ;  /* 0x0c201f0002647f89 */ /* 0x000e6200000e0000 */
[C---:B------:R-:W-:Y:S01]  /*45a0*/  FSETP.NEU.FTZ.AND P0, PT, R101.reuse, -INF , PT ;  /* 0xff8000006500780b */ /* 0x040fe20003f1d000 */
[----:B------:R-:W-:-:S05]  /*45b0*/  FMUL.FTZ R12, R101, c[0x0][0x2d0] ;  /* 0x0000b400650c7a20 */ /* 0x000fca0000410000 */
[----:B------:R-:W-:-:S05]  /*45c0*/  FSEL R12, R12, RZ, P0 ;  /* 0x000000ff0c0c7208 */ /* 0x000fca0000000000 */
[----:B------:R-:W-:-:S04]  /*45d0*/  FFMA.FTZ R5, R7, c[0x0][0x2d0], -R12 ;  /* 0x0000b40007057a23 */ /* 0x000fc8000001080c */
[----:B------:R2:W-:Y:S01]  /*45e0*/  MUFU.EX2 R65, R5 ;  /* 0x0000000500417308 */ /* 0x0005e20000000800 */
[----:B-1----:R-:W-:-:S04]  /*45f0*/  FMNMX.FTZ R100, R2, R100, !PT ;  /* 0x0000006402647209 */ /* 0x002fc80007810000 */
[C---:B------:R-:W-:Y:S01]  /*4600*/  FSETP.NEU.FTZ.AND P0, PT, R100.reuse, -INF , PT ;  /* 0xff8000006400780b */ /* 0x040fe20003f1d000 */
[----:B------:R-:W-:Y:S02]  /*4610*/  FMUL.FTZ R2, R100, c[0x0][0x2d0] ;  /* 0x0000b40064027a20 */ /* 0x000fe40000410000 */
[----:B--2---:R-:W-:-:S03]  /*4620*/  FFMA.FTZ R5, R9, c[0x0][0x2d0], -R12 ;  /* 0x0000b40009057a23 */ /* 0x004fc6000001080c */
[----:B------:R-:W-:Y:S02]  /*4630*/  FSEL R2, R2, RZ, P0 ;  /* 0x000000ff02027208 */ /* 0x000fe40000000000 */
[----:B------:R-:W-:Y:S01]  /*4640*/  PLOP3.LUT P0, PT, PT, PT, UP0, 0x80, 0x0 ;  /* 0x000000000000781c */ /* 0x000fe20003f0f008 */
[----:B------:R1:W2:Y:S02]  /*4650*/  MUFU.EX2 R27, R5 ;  /* 0x00000005001b7308 */ /* 0x0002a40000000800 */
[--C-:B------:R-:W-:Y:S02]  /*4660*/  FFMA.FTZ R4, R8, c[0x0][0x2d0], -R2.reuse ;  /* 0x0000b40008047a23 */ /* 0x100fe40000010802 */
[--C-:B------:R-:W-:Y:S02]  /*4670*/  FFMA.FTZ R3, R13, c[0x0][0x2d0], -R2.reuse ;  /* 0x0000b4000d037a23 */ /* 0x100fe40000010802 */
[----:B------:R-:W-:Y:S02]  /*4680*/  FFMA.FTZ R0, R21, c[0x0][0x2d0], -R2 ;  /* 0x0000b40015007a23 */ /* 0x000fe40000010802 */
[----:B------:R3:W-:Y:S01]  /*4690*/  MUFU.EX2 R13, R3 ;  /* 0x00000003000d7308 */ /* 0x0007e20000000800 */
[----:B-1----:R-:W-:-:S07]  /*46a0*/  FFMA.FTZ R5, R10, c[0x0][0x2d0], -R12 ;  /* 0x0000b4000a057a23 */ /* 0x002fce000001080c */
[----:B------:R1:W-:Y:S01]  /*46b0*/  MUFU.EX2 R180, R0 ;  /* 0x0000000000b47308 */ /* 0x0003e20000000800 */
[----:B--2---:R-:W-:Y:S01]  /*46c0*/  F2FP.PACK_AB R8, R27, R65 ;  /* 0x000000411b08723e */ /* 0x004fe200000000ff */
[----:B---3--:R-:W-:-:S06]  /*46d0*/  FFMA.FTZ R3, R20, c[0x0][0x2d0], -R2 ;  /* 0x0000b40014037a23 */ /* 0x008fcc0000010802 */
[----:B------:R2:W-:Y:S08]  /*46e0*/  MUFU.EX2 R111, R5 ;  /* 0x00000005006f7308 */ /* 0x0005f00000000800 */
[----:B------:R3:W-:Y:S01]  /*46f0*/  MUFU.EX2 R175, R3 ;  /* 0x0000000300af7308 */ /* 0x0007e20000000800 */
[----:B-1----:R-:W-:Y:S02]  /*4700*/  FFMA.FTZ R0, R25, c[0x0][0x2d0], -R2 ;  /* 0x0000b40019007a23 */ /* 0x002fe40000010802 */
[----:B--2---:R-:W-:-:S05]  /*4710*/  FFMA.FTZ R5, R14, c[0x0][0x2d0], -R12 ;  /* 0x0000b4000e057a23 */ /* 0x004fca000001080c */
[----:B------:R1:W-:Y:S01]  /*4720*/  MUFU.EX2 R182, R0 ;  /* 0x0000000000b67308 */ /* 0x0003e20000000800 */
[----:B---3--:R-:W-:-:S07]  /*4730*/  FFMA.FTZ R3, R23, c[0x0][0x2d0], -R12 ;  /* 0x0000b40017037a23 */ /* 0x008fce000001080c */
[----:B------:R2:W3:Y:S08]  /*4740*/  MUFU.EX2 R108, R5 ;  /* 0x00000005006c7308 */ /* 0x0004f00000000800 */
[----:B------:R4:W-:Y:S01]  /*4750*/  MUFU.EX2 R181, R3 ;  /* 0x0000000300b57308 */ /* 0x0009e20000000800 */
[----:B-1----:R-:W-:Y:S02]  /*4760*/  FFMA.FTZ R0, R36, c[0x0][0x2d0], -R2 ;  /* 0x0000b40024007a23 */ /* 0x002fe40000010802 */
[----:B------:R-:W-:Y:S01]  /*4770*/  LDSM.16.MT88.4 R36, [R229+0x3100] ;  /* 0x00310000e524783b */ /* 0x000fe20000004200 */
[----:B--2---:R-:W-:Y:S01]  /*4780*/  FFMA.FTZ R5, R15, c[0x0][0x2d0], -R12 ;  /* 0x0000b4000f057a23 */ /* 0x004fe2000001080c */
[----:B---3--:R-:W-:-:S03]  /*4790*/  F2FP.PACK_AB R10, R108, R111 ;  /* 0x0000006f6c0a723e */ /* 0x008fc600000000ff */
[----:B------:R1:W-:Y:S01]  /*47a0*/  MUFU.EX2 R15, R4 ;  /* 0x00000004000f7308 */ /* 0x0003e20000000800 */
[----:B----4-:R-:W-:-:S07]  /*47b0*/  FFMA.FTZ R3, R24, c[0x0][0x2d0], -R12 ;  /* 0x0000b40018037a23 */ /* 0x010fce000001080c */
[----:B------:R-:W-:Y:S01]  /*47c0*/  MUFU.EX2 R174, R5 ;  /* 0x0000000500ae7308 */ /* 0x000fe20000000800 */
[----:B-1----:R-:W-:-:S07]  /*47d0*/  FFMA.FTZ R4, R11, c[0x0][0x2d0], -R2 ;  /* 0x0000b4000b047a23 */ /* 0x002fce0000010802 */
[----:B------:R1:W-:Y:S01]  /*47e0*/  MUFU.EX2 R172, R3 ;  /* 0x0000000300ac7308 */ /* 0x0003e20000000800 */
[----:B------:R-:W-:-:S07]  /*47f0*/  F2FP.PACK_AB R11, R175, R13 ;  /* 0x0000000daf0b723e */ /* 0x000fce00000000ff */
[----:B------:R2:W3:Y:S01]  /*4800*/  MUFU.EX2 R14, R4 ;  /* 0x00000004000e7308 */ /* 0x0004e20000000800 */
[----:B-1----:R-:W-:-:S07]  /*4810*/  FFMA.FTZ R3, R26, c[0x0][0x2d0], -R12 ;  /* 0x0000b4001a037a23 */ /* 0x002fce000001080c */
[----:B------:R1:W-:Y:S01]  /*4820*/  MUFU.EX2 R77, R0 ;  /* 0x00000000004d7308 */ /* 0x0003e20000000800 */
[----:B--2---:R-:W2:Y:S01]  /*4830*/  LDSM.16.MT88.4 R4, [R226+0x100] ;  /* 0x00010000e204783b */ /* 0x004ea20000004200 */
[----:B---3--:R-:W-:-:S06]  /*4840*/  F2FP.PACK_AB R9, R14, R15 ;  /* 0x0000000f0e09723e */ /* 0x008fcc00000000ff */
[----:B------:R3:W-:Y:S01]  /*4850*/  MUFU.EX2 R76, R3 ;  /* 0x00000003004c7308 */ /* 0x0007e20000000800 */
[C---:B------:R-:W-:Y:S01]  /*4860*/  HMMA.16816.F32 R60, R8.reuse, R16, RZ ;  /* 0x00000010083c723c */ /* 0x040fe200000018ff */
[----:B-1----:R-:W-:Y:S02]  /*4870*/  MOV R0, R65 ;  /* 0x0000004100007202 */ /* 0x002fe40000000f00 */
[----:B------:R-:W1:Y:S05]  /*4880*/  LDSM.16.MT88.4 R64, [R225+0x3100] ;  /* 0x00310000e140783b */ /* 0x000e6a0000004200 */
[----:B------:R-:W-:Y:S01]  /*4890*/  HMMA.16816.F32 R52, R8, R18, RZ ;  /* 0x000000120834723c */ /* 0x000fe200000018ff */
[----:B---3--:R-:W-:-:S04]  /*48a0*/  FFMA.FTZ R3, R22, c[0x0][0x2d0], -R2 ;  /* 0x0000b40016037a23 */ /* 0x008fc80000010802 */
[----:B------:R3:W4:Y:S03]  /*48b0*/  MUFU.EX2 R252, R3 ;  /* 0x0000000300fc7308 */ /* 0x0007260000000800 */
[C---:B------:R-:W-:Y:S08]  /*48c0*/  HMMA.16816.F32 R20, R8.reuse, R48, RZ ;  /* 0x000000300814723c */ /* 0x040ff000000018ff */
[----:B------:R-:W-:Y:S01]  /*48d0*/  HMMA.16816.F32 R16, R8, R50, RZ ;  /* 0x000000320810723c */ /* 0x000fe200000018ff */
[----:B------:R-:W-:Y:S01]  /*48e0*/  LDSM.16.MT88.4 R48, [R225+0x6100] ;  /* 0x00610000e130783b */ /* 0x000fe20000004200 */
[----:B---3--:R-:W-:-:S06]  /*48f0*/  IMAD.MOV.U32 R3, RZ, RZ, R27 ;  /* 0x000000ffff037224 */ /* 0x008fcc00078e001b */
[C---:B--2---:R-:W-:Y:S07]  /*4900*/  HMMA.16816.F32 R28, R8.reuse, R4, RZ ;  /* 0x00000004081c723c */ /* 0x044fee00000018ff */
[----:B------:R-:W-:Y:S01]  /*4910*/  F2FP.PACK_AB R4, R181, R174 ;  /* 0x000000aeb504723e */ /* 0x000fe200000000ff */
[----:B------:R-:W-:Y:S01]  /*4920*/  HMMA.16816.F32 R24, R8, R6, RZ ;  /* 0x000000060818723c */ /* 0x000fe200000018ff */
[----:B----4-:R-:W-:-:S06]  /*4930*/  F2FP.PACK_AB R5, R180, R252 ;  /* 0x000000fcb405723e */ /* 0x010fcc00000000ff */
[----:B------:R-:W-:Y:S02]  /*4940*/  F2FP.PACK_AB R6, R76, R172 ;  /* 0x000000ac4c06723e */ /* 0x000fe400000000ff */
[----:B------:R-:W-:-:S07]  /*4950*/  F2FP.PACK_AB R7, R77, R182 ;  /* 0x000000b64d07723e */ /* 0x000fce00000000ff */
[C---:B------:R-:W-:Y:S08]  /*4960*/  HMMA.16816.F32 R152, R4.reuse, R40, R60 ;  /* 0x000000280498723c */ /* 0x040ff0000000183c */
[----:B------:R-:W-:Y:S01]  /*4970*/  HMMA.16816.F32 R144, R4, R42, R52 ;  /* 0x0000002a0490723c */ /* 0x000fe20000001834 */
[----:B------:R-:W-:Y:S07]  /*4980*/  LDSM.16.MT88.4 R52, [R226+0x6100] ;  /* 0x00610000e234783b */ /* 0x000fee0000004200 */
[----:B------:R-:W-:Y:S08]  /*4990*/  HMMA.16816.F32 R40, R8, R56, RZ ;  /* 0x000000380828723c */ /* 0x000ff000000018ff */
[C---:B------:R-:W-:Y:S08]  /*49a0*/  HMMA.16816.F32 R140, R4.reuse, R32, R28 ;  /* 0x00000020048c723c */ /* 0x040ff0000000181c */
[C---:B------:R-:W-:Y:S01]  /*49b0*/  HMMA.16816.F32 R124, R4.reuse, R34, R24 ;  /* 0x00000022047c723c */ /* 0x040fe20000001818 */
[----:B------:R-:W2:Y:S07]  /*49c0*/  LDSM.16.MT88.4 R32, [R225+0x3900] ;  /* 0x00390000e120783b */ /* 0x000eae0000004200 */
[C---:B------:R-:W-:Y:S08]  /*49d0*/  HMMA.16816.F32 R116, R4.reuse, R44, R20 ;  /* 0x0000002c0474723c */ /* 0x040ff00000001814 */
[----:B------:R-:W-:Y:S01]  /*49e0*/  HMMA.16816.F32 R148, R4, R46, R16 ;  /* 0x0000002e0494723c */ /* 0x000fe20000001810 */
[----:B------:R-:W3:Y:S07]  /*49f0*/  LDSM.16.MT88.4 R44, [R228+0x3100] ;  /* 0x00310000e42c783b */ /* 0x000eee0000004200 */
[C---:B------:R-:W-:Y:S08]  /*4a00*/  HMMA.16816.F32 R28, R8.reuse, R58, RZ ;  /* 0x0000003a081c723c */ /* 0x040ff000000018ff */
[C---:B-1----:R-:W-:Y:S08]  /*4a10*/  HMMA.16816.F32 R24, R8.reuse, R64, RZ ;  /* 0x000000400818723c */ /* 0x042ff000000018ff */
[C---:B------:R-:W-:Y:S08]  /*4a20*/  HMMA.16816.F32 R20, R8.reuse, R66, RZ ;  /* 0x000000420814723c */ /* 0x040ff000000018ff */
[----:B------:R-:W-:Y:S07]  /*4a30*/  HMMA.16816.F32 R16, R8, R72, RZ ;  /* 0x000000480810723c */ /* 0x000fee00000018ff */
[----:B------:R-:W-:Y:S01]  /*4a40*/  IMAD.MOV.U32 R73, RZ, RZ, R77 ;  /* 0x000000ffff497224 */ /* 0x000fe200078e004d */
[C---:B------:R-:W-:Y:S01]  /*4a50*/  HMMA.16816.F32 R128, R4.reuse, R80, R40 ;  /* 0x000000500480723c */ /* 0x040fe20000001828 */
[----:B------:R-:W-:Y:S01]  /*4a60*/  IMAD.MOV.U32 R72, RZ, RZ, R76 ;  /* 0x000000ffff487224 */ /* 0x000fe200078e004c */
[----:B------:R-:W1:Y:S04]  /*4a70*/  LDSM.16.MT88.4 R40, [R229+0x6100] ;  /* 0x00610000e528783b */ /* 0x000e680000004200 */
[----:B------:R-:W4:Y:S02]  /*4a80*/  LDSM.16.MT88.4 R76, [R228+0x6100] ;  /* 0x00610000e44c783b */ /* 0x000f240000004200 */
[C---:B------:R-:W-:Y:S02]  /*4a90*/  HMMA.16816.F32 R112, R4.reuse, R82, R28 ;  /* 0x000000520470723c */ /* 0x040fe4000000181c */
[----:B------:R-:W5:Y:S06]  /*4aa0*/  LDSM.16.MT88.4 R80, [R225+0x6900] ;  /* 0x00690000e150783b */ /* 0x000f6c0000004200 */
[C---:B--2---:R-:W-:Y:S08]  /*4ab0*/  HMMA.16816.F32 R120, R4.reuse, R32, R24 ;  /* 0x000000200478723c */ /* 0x044ff00000001818 */
[----:B------:R-:W-:Y:S08]  /*4ac0*/  HMMA.16816.F32 R132, R4, R34, R20 ;  /* 0x000000220484723c */ /* 0x000ff00000001814 */
[C---:B------:R-:W-:Y:S08]  /*4ad0*/  HMMA.16816.F32 R32, R8.reuse, R36, RZ ;  /* 0x000000240820723c */ /* 0x040ff000000018ff */
[C---:B------:R-:W-:Y:S08]  /*4ae0*/  HMMA.16816.F32 R28, R8.reuse, R38, RZ ;  /* 0x00000026081c723c */ /* 0x040ff000000018ff */
[----:B---3--:R-:W-:Y:S08]  /*4af0*/  HMMA.16816.F32 R24, R8, R44, RZ ;  /* 0x0000002c0818723c */ /* 0x008ff000000018ff */
[----:B------:R-:W-:Y:S07]  /*4b00*/  HMMA.16816.F32 R136, R4, R68, R16 ;  /* 0x000000440488723c */ /* 0x000fee0000001810 */
[----:B------:R-:W-:Y:S01]  /*4b10*/  MOV R68, R111 ;  /* 0x0000006f00447202 */ /* 0x000fe20000000f00 */
[----:B------:R-:W-:Y:S01]  /*4b20*/  HMMA.16816.F32 R64, R8, R74, RZ ;  /* 0x0000004a0840723c */ /* 0x000fe200000018ff */
[----:B------:R-:W-:-:S06]  /*4b30*/  IMAD.MOV.U32 R69, RZ, RZ, R110 ;  /* 0x000000ffff457224 */ /* 0x000fcc00078e006e */
[----:B------:R-:W-:Y:S01]  /*4b40*/  MOV R75, R108 ;  /* 0x0000006c004b7202 */ /* 0x000fe20000000f00 */
[----:B------:R-:W-:Y:S01]  /*4b50*/  HMMA.16816.F32 R20, R8, R46, RZ ;  /* 0x0000002e0814723c */ /* 0x000fe200000018ff */
[----:B------:R-:W-:-:S07]  /*4b60*/  IMAD.MOV.U32 R74, RZ, RZ, R109 ;  /* 0x000000ffff4a7224 */ /* 0x000fce00078e006d */
[C---:B------:R-:W-:Y:S08]  /*4b70*/  HMMA.16816.F32 R16, R8.reuse, R48, RZ ;  /* 0x000000300810723c */ /* 0x040ff000000018ff */
[C---:B------:R-:W-:Y:S08]  /*4b80*/  HMMA.16816.F32 R60, R8.reuse, R50, RZ ;  /* 0x00000032083c723c */ /* 0x040ff000000018ff */
[C---:B-1----:R-:W-:Y:S08]  /*4b90*/  HMMA.16816.F32 R48, R8.reuse, R40, RZ ;  /* 0x000000280830723c */ /* 0x042ff000000018ff */
[C---:B------:R-:W-:Y:S08]  /*4ba0*/  HMMA.16816.F32 R44, R8.reuse, R42, RZ ;  /* 0x0000002a082c723c */ /* 0x040ff000000018ff */
[C---:B----4-:R-:W-:Y:S07]  /*4bb0*/  HMMA.16816.F32 R40, R8.reuse, R76, RZ ;  /* 0x0000004c0828723c */ /* 0x050fee00000018ff */
[----:B------:R-:W-:Y:S01]  /*4bc0*/  IMAD.MOV.U32 R77, RZ, RZ, R106 ;  /* 0x000000ffff4d7224 */ /* 0x000fe200078e006a */
[----:B------:R-:W-:Y:S01]  /*4bd0*/  HMMA.16816.F32 R56, R8, R52, RZ ;  /* 0x000000340838723c */ /* 0x000fe200000018ff */
[----:B------:R-:W-:-:S07]  /*4be0*/  IMAD.MOV.U32 R76, RZ, RZ, R107 ;  /* 0x000000ffff4c7224 */ /* 0x000fce00078e006b */
[C---:B------:R-:W-:Y:S08]  /*4bf0*/  HMMA.16816.F32 R52, R8.reuse, R54, RZ ;  /* 0x000000360834723c */ /* 0x040ff000000018ff */
[----:B------:R-:W-:Y:S07]  /*4c00*/  HMMA.16816.F32 R36, R8, R78, RZ ;  /* 0x0000004e0824723c */ /* 0x000fee00000018ff */
[----:B------:R-:W-:Y:S01]  /*4c10*/  MOV R10, R105 ;  /* 0x00000069000a7202 */ /* 0x000fe20000000f00 */
[----:B------:R-:W-:Y:S01]  /*4c20*/  IMAD.MOV.U32 R11, RZ, RZ, R104 ;  /* 0x000000ffff0b7224 */ /* 0x000fe200078e0068 */
[C---:B------:R-:W-:Y:S08]  /*4c30*/  HMMA.16816.F32 R108, R4.reuse, R70, R64 ;  /* 0x00000046046c723c */ /* 0x040ff00000001840 */
[----:B------:R-:W-:Y:S07]  /*4c40*/  HMMA.16816.F32 R104, R4, R88, R32 ;  /* 0x000000580468723c */ /* 0x000fee0000001820 */
[----:B------:R-:W-:Y:S01]  /*4c50*/  IMAD.MOV.U32 R89, RZ, RZ, R76 ;  /* 0x000000ffff597224 */ /* 0x000fe200078e004c */
[----:B------:R-:W-:-:S02]  /*4c60*/  MOV R88, R77 ;  /* 0x0000004d00587202 */ /* 0x000fc40000000f00 */
[----:B------:R-:W-:Y:S07]  /*4c70*/  HMMA.16816.F32 R76, R4, R90, R28 ;  /* 0x0000005a044c723c */ /* 0x000fee000000181c */
[----:B------:R-:W-:Y:S01]  /*4c80*/  IMAD.MOV.U32 R28, RZ, RZ, R74 ;  /* 0x000000ffff1c7224 */ /* 0x000fe200078e004a */
[----:B------:R-:W-:Y:S01]  /*4c90*/  MOV R30, R72 ;  /* 0x00000048001e7202 */ /* 0x000fe20000000f00 */
[----:B------:R-:W-:Y:S01]  /*4ca0*/  IMAD.MOV.U32 R31, RZ, RZ, R75 ;  /* 0x000000ffff1f7224 */ /* 0x000fe200078e004b */
[----:B------:R-:W-:Y:S01]  /*4cb0*/  MOV R90, R173 ;  /* 0x000000ad005a7202 */ /* 0x000fe20000000f00 */
[----:B------:R-:W-:-:S02]  /*4cc0*/  IMAD.MOV.U32 R29, RZ, RZ, R73 ;  /* 0x000000ffff1d7224 */ /* 0x000fc400078e0049 */
[----:B------:R-:W-:Y:S01]  /*4cd0*/  HMMA.16816.F32 R72, R4, R84, R24 ;  /* 0x000000540448723c */ /* 0x000fe20000001818 */
[----:B------:R-:W-:-:S06]  /*4ce0*/  IMAD.MOV.U32 R91, RZ, RZ, R170 ;  /* 0x000000ffff5b7224 */ /* 0x000fcc00078e00aa */
[----:B------:R-:W-:Y:S01]  /*4cf0*/  IMAD.MOV.U32 R25, RZ, RZ, R68 ;  /* 0x000000ffff197224 */ /* 0x000fe200078e0044 */
[C---:B------:R-:W-:Y:S01]  /*4d00*/  HMMA.16816.F32 R84, R4.reuse, R86, R20 ;  /* 0x000000560454723c */ /* 0x040fe20000001814 */
[----:B------:R-:W-:Y:S01]  /*4d10*/  IMAD.MOV.U32 R24, RZ, RZ, R69 ;  /* 0x000000ffff187224 */ /* 0x000fe200078e0045 */
[----:B------:R-:W1:Y:S01]  /*4d20*/  LDSM.16.MT88.4 R20, [R226+0x6900] ;  /* 0x00690000e214783b */ /* 0x000e620000004200 */
[----:B------:R-:W-:Y:S01]  /*4d30*/  IMAD.MOV.U32 R27, RZ, RZ, R10 ;  /* 0x000000ffff1b7224 */ /* 0x000fe200078e000a */
[----:B------:R-:W-:Y:S02]  /*4d40*/  MOV R26, R11 ;  /* 0x0000000b001a7202 */ /* 0x000fe40000000f00 */
[----:B------:R-:W-:Y:S02]  /*4d50*/  LDSM.16.MT88.4 R8, [R228+0x6900] ;  /* 0x00690000e408783b */ /* 0x000fe40000004200 */
[C---:B-----5:R-:W-:Y:S02]  /*4d60*/  HMMA.16816.F32 R68, R4.reuse, R80, R16 ;  /* 0x000000500444723c */ /* 0x060fe40000001810 */
[----:B------:R-:W2:Y:S06]  /*4d70*/  LDSM.16.MT88.4 R16, [R229+0x6900] ;  /* 0x00690000e510783b */ /* 0x000eac0000004200 */
[C---:B------:R-:W-:Y:S08]  /*4d80*/  HMMA.16816.F32 R80, R4.reuse, R82, R60 ;  /* 0x000000520450723c */ /* 0x040ff0000000183c */
[C---:B-1----:R-:W-:Y:S08]  /*4d90*/  HMMA.16816.F32 R64, R4.reuse, R20, R56 ;  /* 0x000000140440723c */ /* 0x042ff00000001838 */
[C---:B--2---:R-:W-:Y:S07]  /*4da0*/  HMMA.16816.F32 R56, R4.reuse, R16, R48 ;  /* 0x000000100438723c */ /* 0x044fee0000001830 */
[----:B------:R-:W-:Y:S01]  /*4db0*/  IMAD.MOV.U32 R49, RZ, RZ, R0 ;  /* 0x000000ffff317224 */ /* 0x000fe200078e0000 */
[----:B------:R-:W-:Y:S01]  /*4dc0*/  MOV R50, R3 ;  /* 0x0000000300327202 */ /* 0x000fe20000000f00 */
[----:B------:R-:W-:Y:S01]  /*4dd0*/  FFMA.FTZ R0, R96, c[0x0][0x2d0], -R12 ;  /* 0x0000b40060007a23 */ /* 0x000fe2000001080c */
[----:B------:R-:W-:Y:S01]  /*4de0*/  HMMA.16816.F32 R32, R4, R10, R36 ;  /* 0x0000000a0420723c */ /* 0x000fe20000001824 */
[----:B------:R-:W-:-:S02]  /*4df0*/  IMAD.MOV.U32 R51, RZ, RZ, R252 ;  /* 0x000000ffff337224 */ /* 0x000fc400078e00fc */
[----:B------:R1:W-:Y:S01]  /*4e00*/  MUFU.EX2 R3, R0 ;  /* 0x0000000000037308 */ /* 0x0003e20000000800 */
[----:B------:R-:W-:Y:S02]  /*4e10*/  IMAD.MOV.U32 R48, RZ, RZ, R88 ;  /* 0x000000ffff307224 */ /* 0x000fe400078e0058 */
[----:B------:R-:W-:Y:S01]  /*4e20*/  IMAD.MOV.U32 R88, RZ, RZ, R174 ;  /* 0x000000ffff587224 */ /* 0x000fe200078e00ae */
[----:B------:R-:W-:Y:S01]  /*4e30*/  MOV R39, R28 ;  /* 0x0000001c00277202 */ /* 0x000fe20000000f00 */
[----:B------:R-:W-:Y:S01]  /*4e40*/  HMMA.16816.F32 R44, R4, R18, R44 ;  /* 0x00000012042c723c */ /* 0x000fe2000000182c */
[----:B------:R-:W2:Y:S01]  /*4e50*/  LDSM.16.MT88.4 R16, [R225+0x1100] ;  /* 0x00110000e110783b */ /* 0x000ea20000004200 */
[----:B------:R-:W-:Y:S02]  /*4e60*/  IMAD.MOV.U32 R37, RZ, RZ, R25 ;  /* 0x000000ffff257224 */ /* 0x000fe400078e0019 */
[----:B------:R-:W-:-:S04]  /*4e70*/  IMAD.MOV.U32 R38, RZ, RZ, R26 ;  /* 0x000000ffff267224 */ /* 0x000fc800078e001a */
[----:B------:R-:W-:Y:S01]  /*4e80*/  HMMA.16816.F32 R40, R4, R8, R40 ;  /* 0x000000080428723c */ /* 0x000fe20000001828 */
[----:B------:R-:W3:Y:S01]  /*4e90*/  LDSM.16.MT88.4 R8, [R226+0x1100] ;  /* 0x00110000e208783b */ /* 0x000ee20000004200 */
[----:B-1----:R-:W-:-:S04]  /*4ea0*/  FFMA.FTZ R0, R97, c[0x0][0x2d0], -R12 ;  /* 0x0000b40061007a23 */ /* 0x002fc8000001080c */
[----:B------:R1:W4:Y:S02]  /*4eb0*/  MUFU.EX2 R170, R0 ;  /* 0x0000000000aa7308 */ /* 0x0003240000000800 */
[----:B------:R-:W-:Y:S01]  /*4ec0*/  HMMA.16816.F32 R60, R4, R22, R52 ;  /* 0x00000016043c723c */ /* 0x000fe20000001834 */
[----:B------:R-:W5:Y:S01]  /*4ed0*/  LDSM.16.MT88.4 R20, [R229+0x1100] ;  /* 0x00110000e514783b */ /* 0x000f620000004200 */
[----:B-1----:R-:W-:-:S05]  /*4ee0*/  FFMA.FTZ R0, R98, c[0x0][0x2d0], -R12 ;  /* 0x0000b40062007a23 */ /* 0x002fca000001080c */
[----:B----4-:R-:W-:Y:S01]  /*4ef0*/  F2FP.PACK_AB R4, R170, R3 ;  /* 0x00000003aa04723e */ /* 0x010fe200000000ff */
[----:B------:R1:W-:Y:S02]  /*4f00*/  MUFU.EX2 R173, R0 ;  /* 0x0000000000ad7308 */ /* 0x0003e40000000800 */
[----:B-1----:R-:W-:-:S06]  /*4f10*/  FFMA.FTZ R0, R99, c[0x0][0x2d0], -R12 ;  /* 0x0000b40063007a23 */ /* 0x002fcc000001080c */
[----:B------:R1:W4:Y:S02]  /*4f20*/  MUFU.EX2 R36, R0 ;  /* 0x0000000000247308 */ /* 0x0003240000000800 */
[----:B-1----:R-:W-:Y:S01]  /*4f30*/  FFMA.FTZ R0, R94, c[0x0][0x2d0], -R2 ;  /* 0x0000b4005e007a23 */ /* 0x002fe20000010802 */
[----:B----4-:R-:W-:-:S05]  /*4f40*/  F2FP.PACK_AB R6, R36, R173 ;  /* 0x000000ad2406723e */ /* 0x010fca00000000ff */
[----:B------:R1:W-:Y:S02]  /*4f50*/  MUFU.EX2 R252, R0 ;  /* 0x0000000000fc7308 */ /* 0x0003e40000000800 */
[----:B-1----:R-:W-:-:S06]  /*4f60*/  FFMA.FTZ R0, R93, c[0x0][0x2d0], -R2 ;  /* 0x0000b4005d007a23 */ /* 0x002fcc0000010802 */
[----:B------:R1:W4:Y:S02]  /*4f70*/  MUFU.EX2 R28, R0 ;  /* 0x00000000001c7308 */ /* 0x0003240000000800 */
[----:B-1----:R-:W-:Y:S01]  /*4f80*/  FFMA.FTZ R0, R92, c[0x0][0x2d0], -R2 ;  /* 0x0000b4005c007a23 */ /* 0x002fe20000010802 */
[----:B----4-:R-:W-:-:S05]  /*4f90*/  F2FP.PACK_AB R5, R28, R252 ;  /* 0x000000fc1c05723e */ /* 0x010fca00000000ff */
[----:B------:R1:W-:Y:S02]  /*4fa0*/  MUFU.EX2 R174, R0 ;  /* 0x0000000000ae7308 */ /* 0x0003e40000000800 */
[----:B-1----:R-:W-:-:S06]  /*4fb0*/  FFMA.FTZ R0, R95, c[0x0][0x2d0], -R2 ;  /* 0x0000b4005f007a23 */ /* 0x002fcc0000010802 */
[----:B------:R-:W1:Y:S02]  /*4fc0*/  MUFU.EX2 R0, R0 ;  /* 0x0000000000007308 */ /* 0x000e640000000800 */
[----:B-1----:R-:W-:-:S07]  /*4fd0*/  F2FP.PACK_AB R7, R0, R174 ;  /* 0x000000ae0007723e */ /* 0x002fce00000000ff */
[C---:B--2---:R-:W-:Y:S07]  /*4fe0*/  HMMA.16816.F32 R52, R4.reuse, R16, R152 ;  /* 0x000000100434723c */ /* 0x044fee0000001898 */
[----:B------:R-:W-:Y:S01]  /*4ff0*/  IMAD.MOV.U32 R155, RZ, RZ, R48 ;  /* 0x000000ffff9b7224 */ /* 0x000fe200078e0030 */
[----:B------:R-:W-:Y:S01]  /*5000*/  MOV R154, R49 ;  /* 0x00000031009a7202 */ /* 0x000fe20000000f00 */
[----:B------:R-:W-:Y:S01]  /*5010*/  IMAD.MOV.U32 R153, RZ, RZ, R50 ;  /* 0x000000ffff997224 */ /* 0x000fe200078e0032 */
[----:B---3--:R-:W-:Y:S01]  /*5020*/  HMMA.16816.F32 R92, R4, R10, R124 ;  /* 0x0000000a045c723c */ /* 0x008fe2000000187c */
[----:B------:R-:W-:-:S07]  /*5030*/  IMAD.MOV.U32 R152, RZ, RZ, R51 ;  /* 0x000000ffff987224 */ /* 0x000fce00078e0033 */
[C---:B------:R-:W-:Y:S01]  /*5040*/  HMMA.16816.F32 R48, R4.reuse, R18, R144 ;  /* 0x000000120430723c */ /* 0x040fe20000001890 */
[----:B------:R-:W1:Y:S06]  /*5050*/  LDSM.16.MT88.4 R16, [R228+0x1100] ;  /* 0x00110000e410783b */ /* 0x000e6c0000004200 */
[----:B------:R-:W-:Y:S01]  /*5060*/  MOV R144, R90 ;  /* 0x0000005a00907202 */ /* 0x000fe20000000f00 */
[----:B------:R-:W-:Y:S01]  /*5070*/  IMAD.MOV.U32 R145, RZ, RZ, R91 ;  /* 0x000000ffff917224 */ /* 0x000fe200078e005b */
[----:B------:R-:W-:Y:S01]  /*5080*/  MOV R147, R89 ;  /* 0x0000005900937202 */ /* 0x000fe20000000f00 */
[----:B------:R-:W-:Y:S01]  /*5090*/  IMAD.MOV.U32 R146, RZ, RZ, R88 ;  /* 0x000000ffff927224 */ /* 0x000fe200078e0058 */
[C---:B-----5:R-:W-:Y:S08]  /*50a0*/  HMMA.16816.F32 R96, R4.reuse, R20, R116 ;  /* 0x000000140460723c */ /* 0x060ff00000001874 */
[C---:B------:R-:W-:Y:S01]  /*50b0*/  HMMA.16816.F32 R88, R4.reuse, R8, R140 ;  /* 0x000000080458723c */ /* 0x040fe2000000188c */
[----:B------:R-:W2:Y:S06]  /*50c0*/  LDSM.16.MT88.4 R8, [R225+0x4100] ;  /* 0x00410000e108783b */ /* 0x000eac0000004200 */
[----:B------:R-:W-:Y:S01]  /*50d0*/  IMAD.MOV.U32 R140, RZ, RZ, R29 ;  /* 0x000000ffff8c7224 */ /* 0x000fe200078e001d */
[----:B------:R-:W-:Y:S01]  /*50e0*/  MOV R142, R31 ;  /* 0x0000001f008e7202 */ /* 0x000fe20000000f00 */
[----:B------:R-:W-:Y:S01]  /*50f0*/  IMAD.MOV.U32 R141, RZ, RZ, R30 ;  /* 0x000000ffff8d7224 */ /* 0x000fe200078e001e */
[C---:B------:R-:W-:Y:S01]  /*5100*/  HMMA.16816.F32 R116, R4.reuse, R22, R148 ;  /* 0x000000160474723c */ /* 0x040fe20000001894 */
[----:B------:R-:W-:Y:S01]  /*5110*/  IMAD.MOV.U32 R143, RZ, RZ, R28 ;  /* 0x000000ffff8f7224 */ /* 0x000fe200078e001c */
[----:B------:R-:W-:Y:S04]  /*5120*/  LDSM.16.MT88.4 R20, [R226+0x7100] ;  /* 0x00710000e214783b */ /* 0x000fe80000004200 */
[----:B------:R-:W3:Y:S02]  /*5130*/  LDSM.16.MT88.4 R28, [R226+0x4100] ;  /* 0x00410000e21c783b */ /* 0x000ee40000004200 */
[C---:B-1----:R-:W-:Y:S08]  /*5140*/  HMMA.16816.F32 R128, R4.reuse, R16, R128 ;  /* 0x000000100480723c */ /* 0x042ff00000001880 */
[C---:B------:R-:W-:Y:S01]  /*5150*/  HMMA.16816.F32 R112, R4.reuse, R18, R112 ;  /* 0x000000120470723c */ /* 0x040fe20000001870 */
[----:B------:R-:W1:Y:S07]  /*5160*/  LDSM.16.MT88.4 R16, [R229+0x4100] ;  /* 0x00410000e510783b */ /* 0x000e6e0000004200 */
[C---:B--2---:R-:W-:Y:S08]  /*5170*/  HMMA.16816.F32 R120, R4.reuse, R8, R120 ;  /* 0x000000080478723c */ /* 0x044ff00000001878 */
[C---:B------:R-:W-:Y:S01]  /*5180*/  HMMA.16816.F32 R132, R4.reuse, R10, R132 ;  /* 0x0000000a0484723c */ /* 0x040fe20000001884 */
[----:B------:R-:W2:Y:S07]  /*5190*/  LDSM.16.MT88.4 R8, [R228+0x4100] ;  /* 0x00410000e408783b */ /* 0x000eae0000004200 */
[C---:B---3--:R-:W-:Y:S07]  /*51a0*/  HMMA.16816.F32 R136, R4.reuse, R28, R136 ;  /* 0x0000001c0488723c */ /* 0x048fee0000001888 */
[----:B------:R-:W-:Y:S01]  /*51b0*/  IMAD.MOV.U32 R29, RZ, RZ, R39 ;  /* 0x000000ffff1d7224 */ /* 0x000fe200078e0027 */
[----:B------:R-:W-:Y:S01]  /*51c0*/  MOV R28, R24 ;  /* 0x00000018001c7202 */ /* 0x000fe20000000f00 */
[----:B------:R-:W-:Y:S01]  /*51d0*/  HMMA.16816.F32 R148, R4, R30, R108 ;  /* 0x0000001e0494723c */ /* 0x000fe2000000186c */
[----:B------:R-:W-:-:S02]  /*51e0*/  MOV R39, R27 ;  /* 0x0000001b00277202 */ /* 0x000fc40000000f00 */
[----:B------:R-:W3:Y:S04]  /*51f0*/  LDSM.16.MT88.4 R24, [R225+0x7100] ;  /* 0x00710000e118783b */ /* 0x000ee80000004200 */
[----:B------:R-:W-:Y:S01]  /*5200*/  MOV R108, R144 ;  /* 0x00000090006c7202 */ /* 0x000fe20000000f00 */
[----:B------:R-:W-:Y:S01]  /*5210*/  IMAD.MOV.U32 R109, RZ, RZ, R145 ;  /* 0x000000ffff6d7224 */ /* 0x000fe200078e0091 */
[----:B------:R-:W-:Y:S01]  /*5220*/  MOV R111, R147 ;  /* 0x00000093006f7202 */ /* 0x000fe20000000f00 */
[----:B------:R-:W-:Y:S01]  /*5230*/  IMAD.MOV.U32 R110, RZ, RZ, R146 ;  /* 0x000000ffff6e7224 */ /* 0x000fe200078e0092 */
[----:B-1----:R-:W-:Y:S01]  /*5240*/  HMMA.16816.F32 R124, R4, R18, R76 ;  /* 0x00000012047c723c */ /* 0x002fe2000000184c */
[----:B------:R-:W-:Y:S02]  /*5250*/  IMAD.MOV.U32 R30, RZ, RZ, R140 ;  /* 0x000000ffff1e7224 */ /* 0x000fe400078e008c */
[----:B------:R-:W-:-:S05]  /*5260*/  IMAD.MOV.U32 R31, RZ, RZ, R141 ;  /* 0x000000ffff1f7224 */ /* 0x000fca00078e008d */
[C---:B------:R-:W-:Y:S01]  /*5270*/  HMMA.16816.F32 R144, R4.reuse, R16, R104 ;  /* 0x000000100490723c */ /* 0x040fe20000001868 */
[----:B------:R-:W1:Y:S07]  /*5280*/  LDSM.16.MT88.4 R16, [R229+0x7100] ;  /* 0x00710000e510783b */ /* 0x000e6e0000004200 */
[C---:B--2---:R-:W-:Y:S07]  /*5290*/  HMMA.16816.F32 R104, R4.reuse, R8, R72 ;  /* 0x000000080468723c */ /* 0x044fee0000001848 */
[----:B------:R-:W-:Y:S01]  /*52a0*/  IMAD.MOV.U32 R74, RZ, RZ, R142 ;  /* 0x000000ffff4a7224 */ /* 0x000fe200078e008e */
[C---:B------:R-:W-:Y:S01]  /*52b0*/  HMMA.16816.F32 R84, R4.reuse, R10, R84 ;  /* 0x0000000a0454723c */ /* 0x040fe20000001854 */
[----:B------:R-:W-:Y:S01]  /*52c0*/  IMAD.MOV.U32 R75, RZ, RZ, R143 ;  /* 0x000000ffff4b7224 */ /* 0x000fe200078e008f */
[----:B------:R-:W2:Y:S06]  /*52d0*/  LDSM.16.MT88.4 R8, [R228+0x7100] ;  /* 0x00710000e408783b */ /* 0x000eac0000004200 */
[C---:B---3--:R-:W-:Y:S07]  /*52e0*/  HMMA.16816.F32 R140, R4.reuse, R26, R80 ;  /* 0x0000001a048c723c */ /* 0x048fee0000001850 */
[----:B------:R-:W-:Y:S01]  /*52f0*/  MOV R82, R154 ;  /* 0x0000009a00527202 */ /* 0x000fe20000000f00 */
[----:B------:R-:W-:Y:S01]  /*5300*/  IMAD.MOV.U32 R154, RZ, RZ, R0 ;  /* 0x000000ffff9a7224 */ /* 0x000fe200078e0000 */
[----:B------:R-:W-:Y:S01]  /*5310*/  MOV R26, R74 ;  /* 0x0000004a001a7202 */ /* 0x000fe20000000f00 */
[----:B------:R-:W-:Y:S01]  /*5320*/  IMAD.MOV.U32 R27, RZ, RZ, R75 ;  /* 0x000000ffff1b7224 */ /* 0x000fe200078e004b */
[----:B------:R-:W-:Y:S01]  /*5330*/  HMMA.16816.F32 R76, R4, R24, R68 ;  /* 0x00000018044c723c */ /* 0x000fe20000001844 */
[----:B------:R-:W-:-:S02]  /*5340*/  FFMA.FTZ R0, R169, c[0x0][0x2d0], -R12 ;  /* 0x0000b400a9007a23 */ /* 0x000fc4000001080c */
[----:B------:R-:W-:Y:S02]  /*5350*/  IMAD.MOV.U32 R80, RZ, RZ, R111 ;  /* 0x000000ffff507224 */ /* 0x000fe400078e006f */
[----:B------:R-:W-:Y:S02]  /*5360*/  IMAD.MOV.U32 R111, RZ, RZ, R183 ;  /* 0x000000ffff6f7224 */ /* 0x000fe400078e00b7 */
[----:B------:R-:W-:Y:S01]  /*5370*/  MOV R25, R31 ;  /* 0x0000001f00197202 */ /* 0x000fe20000000f00 */
[----:B------:R-:W-:Y:S01]  /*5380*/  HMMA.16816.F32 R72, R4, R20, R64 ;  /* 0x000000140448723c */ /* 0x000fe20000001840 */
[----:B------:R-:W-:Y:S01]  /*5390*/  IMAD.MOV.U32 R31, RZ, RZ, R109 ;  /* 0x000000ffff1f7224 */ /* 0x000fe200078e006d */
[----:B------:R-:W-:Y:S01]  /*53a0*/  MOV R109, R251 ;  /* 0x000000fb006d7202 */ /* 0x000fe20000000f00 */
[----:B------:R-:W-:Y:S02]  /*53b0*/  IMAD.MOV.U32 R169, RZ, RZ, R181 ;  /* 0x000000ffffa97224 */ /* 0x000fe400078e00b5 */
[----:B------:R-:W-:-:S02]  /*53c0*/  IMAD.MOV.U32 R24, RZ, RZ, R30 ;  /* 0x000000ffff187224 */ /* 0x000fc400078e001e */
[----:B------:R-:W-:Y:S01]  /*53d0*/  MOV R20, R110 ;  /* 0x0000006e00147202 */ /* 0x000fe20000000f00 */
[----:B------:R-:W-:Y:S01]  /*53e0*/  IMAD.MOV.U32 R110, RZ, RZ, R250 ;  /* 0x000000ffff6e7224 */ /* 0x000fe200078e00fa */
[C---:B------:R-:W-:Y:S01]  /*53f0*/  HMMA.16816.F32 R68, R4.reuse, R22, R60 ;  /* 0x000000160444723c */ /* 0x040fe2000000183c */
[----:B------:R3:W-:Y:S01]  /*5400*/  MUFU.EX2 R250, R0 ;  /* 0x0000000000fa7308 */ /* 0x0007e20000000800 */
[----:B------:R-:W-:Y:S02]  /*5410*/  IMAD.MOV.U32 R21, RZ, RZ, R108 ;  /* 0x000000ffff157224 */ /* 0x000fe400078e006c */
[----:B------:R-:W-:Y:S01]  /*5420*/  IMAD.MOV.U32 R83, RZ, RZ, R153 ;  /* 0x000000ffff537224 */ /* 0x000fe200078e0099 */
[----:B------:R-:W-:Y:S01]  /*5430*/  MOV R153, R37 ;  /* 0x0000002500997202 */ /* 0x000fe20000000f00 */
[----:B------:R-:W-:Y:S01]  /*5440*/  IMAD.MOV.U32 R81, RZ, RZ, R36 ;  /* 0x000000ffff517224 */ /* 0x000fe200078e0024 */
[----:B------:R-:W-:Y:S01]  /*5450*/  MOV R63, R182 ;  /* 0x000000b6003f7202 */ /* 0x000fe20000000f00 */
[----:B-1----:R-:W-:Y:S01]  /*5460*/  HMMA.16816.F32 R64, R4, R16, R56 ;  /* 0x000000100440723c */ /* 0x002fe20000001838 */
[----:B------:R-:W-:-:S02]  /*5470*/  IMAD.MOV.U32 R30, RZ, RZ, R38 ;  /* 0x000000ffff1e7224 */ /* 0x000fc400078e0026 */
[----:B------:R-:W-:-:S05]  /*5480*/  IMAD.MOV.U32 R108, RZ, RZ, R39 ;  /* 0x000000ffff6c7224 */ /* 0x000fca00078e0027 */
[C---:B------:R-:W-:Y:S01]  /*5490*/  HMMA.16816.F32 R44, R4.reuse, R18, R44 ;  /* 0x00000012042c723c */ /* 0x040fe2000000182c */
[----:B---3--:R-:W-:Y:S01]  /*54a0*/  FFMA.FTZ R0, R168, c[0x0][0x2d0], -R12 ;  /* 0x0000b400a8007a23 */ /* 0x008fe2000001080c */
[----:B------:R-:W1:Y:S01]  /*54b0*/  LDSM.16.MT88.4 R16, [R225+0x1900] ;  /* 0x00190000e110783b */ /* 0x000e620000004200 */
[----:B------:R-:W-:Y:S02]  /*54c0*/  IMAD.MOV.U32 R168, RZ, RZ, R180 ;  /* 0x000000ffffa87224 */ /* 0x000fe400078e00b4 */
[----:B------:R3:W4:Y:S03]  /*54d0*/  MUFU.EX2 R183, R0 ;  /* 0x0000000000b77308 */ /* 0x0007260000000800 */
[C---:B--2---:R-:W-:Y:S08]  /*54e0*/  HMMA.16816.F32 R36, R4.reuse, R8, R40 ;  /* 0x000000080424723c */ /* 0x044ff00000001828 */
[----:B------:R-:W-:Y:S01]  /*54f0*/  HMMA.16816.F32 R32, R4, R10, R32 ;  /* 0x0000000a0420723c */ /* 0x000fe20000001820 */
[----:B------:R-:W2:Y:S01]  /*5500*/  LDSM.16.MT88.4 R8, [R226+0x1900] ;  /* 0x00190000e208783b */ /* 0x000ea20000004200 */
[----:B---3--:R-:W-:-:S05]  /*5510*/  FFMA.FTZ R0, R167, c[0x0][0x2d0], -R12 ;  /* 0x0000b400a7007a23 */ /* 0x008fca000001080c */
[----:B----4-:R-:W-:Y:S01]  /*5520*/  F2FP.PACK_AB R4, R183, R250 ;  /* 0x000000fab704723e */ /* 0x010fe200000000ff */
[----:B------:R3:W-:Y:S02]  /*5530*/  MUFU.EX2 R182, R0 ;  /* 0x0000000000b67308 */ /* 0x0007e40000000800 */
[----:B---3--:R-:W-:-:S06]  /*5540*/  FFMA.FTZ R0, R166, c[0x0][0x2d0], -R12 ;  /* 0x0000b400a6007a23 */ /* 0x008fcc000001080c */
[----:B------:R3:W4:Y:S02]  /*5550*/  MUFU.EX2 R251, R0 ;  /* 0x0000000000fb7308 */ /* 0x0007240000000800 */
[----:B---3--:R-:W-:Y:S01]  /*5560*/  FFMA.FTZ R0, R164, c[0x0][0x2d0], -R2 ;  /* 0x0000b400a4007a23 */ /* 0x008fe20000010802 */
[----:B----4-:R-:W-:Y:S01]  /*5570*/  F2FP.PACK_AB R6, R251, R182 ;  /* 0x000000b6fb06723e */ /* 0x010fe200000000ff */
[----:B------:R-:W-:-:S04]  /*5580*/  IMAD.MOV.U32 R164, RZ, RZ, R63 ;  /* 0x000000ffffa47224 */ /* 0x000fc800078e003f */
[----:B------:R3:W-:Y:S02]  /*5590*/  MUFU.EX2 R167, R0 ;  /* 0x0000000000a77308 */ /* 0x0007e40000000800 */
[----:B---3--:R-:W-:Y:S02]  /*55a0*/  FFMA.FTZ R0, R103, c[0x0][0x2d0], -R2 ;  /* 0x0000b40067007a23 */ /* 0x008fe40000010802 */
[----:B------:R-:W-:-:S04]  /*55b0*/  IMAD.MOV.U32 R103, RZ, RZ, R20 ;  /* 0x000000ffff677224 */ /* 0x000fc800078e0014 */
[----:B------:R3:W4:Y:S02]  /*55c0*/  MUFU.EX2 R166, R0 ;  /* 0x0000000000a67308 */ /* 0x0007240000000800 */
[----:B---3--:R-:W-:Y:S01]  /*55d0*/  FFMA.FTZ R0, R102, c[0x0][0x2d0], -R2 ;  /* 0x0000b40066007a23 */ /* 0x008fe20000010802 */
[----:B----4-:R-:W-:Y:S02]  /*55e0*/  F2FP.PACK_AB R5, R166, R167 ;  /* 0x000000a7a605723e */ /* 0x010fe400000000ff */
[----:B------:R-:W-:-:S03]  /*55f0*/  MOV R102, R21 ;  /* 0x0000001500667202 */ /* 0x000fc60000000f00 */
[----:B------:R3:W-:Y:S01]  /*5600*/  MUFU.EX2 R181, R0 ;  /* 0x0000000000b57308 */ /* 0x0007e20000000800 */
[----:B------:R-:W4:Y:S01]  /*5610*/  LDSM.16.MT88.4 R20, [R229+0x1900] ;  /* 0x00190000e514783b */ /* 0x000f220000004200 */
[----:B---3--:R-:W-:Y:S02]  /*5620*/  FFMA.FTZ R0, R165, c[0x0][0x2d0], -R2 ;  /* 0x0000b400a5007a23 */ /* 0x008fe40000010802 */
[----:B------:R-:W-:Y:S01]  /*5630*/  IMAD.MOV.U32 R165, RZ, RZ, R81 ;  /* 0x000000ffffa57224 */ /* 0x000fe200078e0051 */
[----:B------:R-:W-:-:S03]  /*5640*/  MOV R81, R31 ;  /* 0x0000001f00517202 */ /* 0x000fc60000000f00 */
[----:B------:R-:W3:Y:S02]  /*5650*/  MUFU.EX2 R180, R0 ;  /* 0x0000000000b47308 */ /* 0x000ee40000000800 */
[----:B---3--:R-:W-:Y:S02]  /*5660*/  F2FP.PACK_AB R7, R180, R181 ;  /* 0x000000b5b407723e */ /* 0x008fe400000000ff */
[----:B------:R-:W-:Y:S01]  /*5670*/  MOV R0, R80 ;  /* 0x0000005000007202 */ /* 0x000fe20000000f00 */
[----:B------:R-:W-:-:S04]  /*5680*/  IMAD.MOV.U32 R80, RZ, RZ, R30 ;  /* 0x000000ffff507224 */ /* 0x000fc800078e001e */
[----:B-1----:R-:W-:Y:S01]  /*5690*/  HMMA.16816.F32 R60, R4, R16, R52 ;  /* 0x00000010043c723c */ /* 0x002fe20000001834 */
[----:B------:R-:W-:-:S07]  /*56a0*/  FFMA.FTZ R0, R0, c[0x0][0x2d0], -R12 ;  /* 0x0000b40000007a23 */ /* 0x000fce000001080c */
[C---:B------:R-:W-:Y:S01]  /*56b0*/  HMMA.16816.F32 R56, R4.reuse, R18, R48 ;  /* 0x000000120438723c */ /* 0x040fe20000001830 */
[----:B------:R-:W1:Y:S07]  /*56c0*/  LDSM.16.MT88.4 R16, [R228+0x1900] ;  /* 0x00190000e410783b */ /* 0x000e6e0000004200 */
[C---:B--2---:R-:W-:Y:S07]  /*56d0*/  HMMA.16816.F32 R52, R4.reuse, R8, R88 ;  /* 0x000000080434723c */ /* 0x044fee0000001858 */
[----:B------:R-:W-:Y:S01]  /*56e0*/  IMAD.MOV.U32 R90, RZ, RZ, R28 ;  /* 0x000000ffff5a7224 */ /* 0x000fe200078e001c */
[----:B------:R-:W-:Y:S01]  /*56f0*/  HMMA.16816.F32 R48, R4, R10, R92 ;  /* 0x0000000a0430723c */ /* 0x000fe2000000185c */
[----:B------:R-:W2:Y:S01]  /*5700*/  LDSM.16.MT88.4 R8, [R225+0x4900] ;  /* 0x00490000e108783b */ /* 0x000ea20000004200 */
[----:B------:R-:W-:-:S03]  /*5710*/  IMAD.MOV.U32 R91, RZ, RZ, R29 ;  /* 0x000000ffff5b7224 */ /* 0x000fc600078e001d */
[----:B------:R-:W3:Y:S03]  /*5720*/  LDSM.16.MT88.4 R28, [R226+0x4900] ;  /* 0x00490000e21c783b */ /* 0x000ee60000004200 */
[C---:B----4-:R-:W-:Y:S07]  /*5730*/  HMMA.16816.F32 R40, R4.reuse, R20, R96 ;  /* 0x000000140428723c */ /* 0x050fee0000001860 */
[----:B------:R-:W-:Y:S01]  /*5740*/  MOV R20, R175 ;  /* 0x000000af00147202 */ /* 0x000fe20000000f00 */
[----:B------:R-:W-:Y:S01]  /*5750*/  IMAD.MOV.U32 R21, RZ, RZ, R174 ;  /* 0x000000ffff157224 */ /* 0x000fe200078e00ae */
[----:B------:R-:W-:Y:S01]  /*5760*/  MOV R97, R172 ;  /* 0x000000ac00617202 */ /* 0x000fe20000000f00 */
[----:B------:R-:W-:Y:S01]  /*5770*/  IMAD.MOV.U32 R96, RZ, RZ, R173 ;  /* 0x000000ffff607224 */ /* 0x000fe200078e00ad */
[----:B------:R-:W-:Y:S01]  /*5780*/  MOV R98, R80 ;  /* 0x0000005000627202 */ /* 0x000fe20000000f00 */
[----:B------:R-:W-:Y:S01]  /*5790*/  HMMA.16816.F32 R172, R4, R22, R116 ;  /* 0x0000001604ac723c */ /* 0x000fe20000001874 */
[----:B------:R-:W-:-:S06]  /*57a0*/  IMAD.MOV.U32 R99, RZ, RZ, R108 ;  /* 0x000000ffff637224 */ /* 0x000fcc00078e006c */
[----:B------:R-:W-:Y:S01]  /*57b0*/  IMAD.MOV.U32 R119, RZ, RZ, R90 ;  /* 0x000000ffff777224 */ /* 0x000fe200078e005a */
[C---:B-1----:R-:W-:Y:S08]  /*57c0*/  HMMA.16816.F32 R128, R4.reuse, R16, R128 ;  /* 0x000000100480723c */ /* 0x042ff00000001880 */
[C---:B------:R-:W-:Y:S01]  /*57d0*/  HMMA.16816.F32 R92, R4.reuse, R18, R112 ;  /* 0x00000012045c723c */ /* 0x040fe20000001870 */
[----:B------:R-:W1:Y:S06]  /*57e0*/  LDSM.16.MT88.4 R16, [R229+0x4900] ;  /* 0x00490000e510783b */ /* 0x000e6c0000004200 */
[----:B------:R-:W-:Y:S01]  /*57f0*/  IMAD.MOV.U32 R115, RZ, RZ, R91 ;  /* 0x000000ffff737224 */ /* 0x000fe200078e005b */
[----:B------:R-:W-:Y:S01]  /*5800*/  MOV R113, R110 ;  /* 0x0000006e00717202 */ /* 0x000fe20000000f00 */
[----:B------:R-:W-:Y:S01]  /*5810*/  IMAD.MOV.U32 R114, RZ, RZ, R109 ;  /* 0x000000ffff727224 */ /* 0x000fe200078e006d */
[----:B--2---:R-:W-:Y:S01]  /*5820*/  HMMA.16816.F32 R88, R4, R10, R132 ;  /* 0x0000000a0458723c */ /* 0x004fe20000001884 */
[----:B------:R-:W-:-:S06]  /*5830*/  IMAD.MOV.U32 R112, RZ, RZ, R111 ;  /* 0x000000ffff707224 */ /* 0x000fcc00078e006f */
[----:B------:R-:W-:Y:S01]  /*5840*/  IMAD.MOV.U32 R133, RZ, RZ, R168 ;  /* 0x000000ffff857224 */ /* 0x000fe200078e00a8 */
[----:B------:R-:W-:Y:S01]  /*5850*/  HMMA.16816.F32 R108, R4, R8, R120 ;  /* 0x00000008046c723c */ /* 0x000fe20000001878 */
[----:B------:R-:W2:Y:S01]  /*5860*/  LDSM.16.MT88.4 R8, [R228+0x4900] ;  /* 0x00490000e408783b */ /* 0x000ea20000004200 */
[----:B------:R-:W-:Y:S01]  /*5870*/  IMAD.MOV.U32 R132, RZ, RZ, R169 ;  /* 0x000000ffff847224 */ /* 0x000fe200078e00a9 */
[----:B------:R-:W-:Y:S01]  /*5880*/  MOV R134, R97 ;  /* 0x0000006100867202 */ /* 0x000fe20000000f00 */
[----:B------:R-:W-:-:S03]  /*5890*/  IMAD.MOV.U32 R135, RZ, RZ, R83 ;  /* 0x000000ffff877224 */ /* 0x000fc600078e0053 */
[----:B------:R-:W-:Y:S01]  /*58a0*/  IMAD.MOV.U32 R121, RZ, RZ, R81 ;  /* 0x000000ffff797224 */ /* 0x000fe200078e0051 */
[----:B---3--:R-:W-:Y:S01]  /*58b0*/  HMMA.16816.F32 R148, R4, R30, R148 ;  /* 0x0000001e0494723c */ /* 0x008fe20000001894 */
[----:B------:R-:W-:Y:S01]  /*58c0*/  MOV R120, R82 ;  /* 0x0000005200787202 */ /* 0x000fe20000000f00 */
[----:B------:R-:W-:Y:S02]  /*58d0*/  IMAD.MOV.U32 R123, RZ, RZ, R96 ;  /* 0x000000ffff7b7224 */ /* 0x000fe400078e0060 */
[----:B------:R-:W-:-:S03]  /*58e0*/  IMAD.MOV.U32 R122, RZ, RZ, R21 ;  /* 0x000000ffff7a7224 */ /* 0x000fc600078e0015 */
[----:B------:R-:W-:Y:S01]  /*58f0*/  IMAD.MOV.U32 R30, RZ, RZ, R171 ;  /* 0x000000ffff1e7224 */ /* 0x000fe200078e00ab */
[----:B------:R-:W-:Y:S01]  /*5900*/  HMMA.16816.F32 R80, R4, R28, R136 ;  /* 0x0000001c0450723c */ /* 0x000fe20000001888 */
[----:B------:R-:W-:-:S06]  /*5910*/  IMAD.MOV.U32 R31, RZ, RZ, R170 ;  /* 0x000000ffff1f7224 */ /* 0x000fcc00078e00aa */
[----:B------:R-:W-:Y:S01]  /*5920*/  MOV R28, R26 ;  /* 0x0000001a001c7202 */ /* 0x000fe20000000f00 */
[C---:B-1----:R-:W-:Y:S01]  /*5930*/  HMMA.16816.F32 R168, R4.reuse, R16, R144 ;  /* 0x0000001004a8723c */ /* 0x042fe20000001890 */
[----:B------:R-:W-:Y:S01]  /*5940*/  IMAD.MOV.U32 R29, RZ, RZ, R27 ;  /* 0x000000ffff1d7224 */ /* 0x000fe200078e001b */
[----:B------:R-:W-:Y:S01]  /*5950*/  MOV R138, R20 ;  /* 0x00000014008a7202 */ /* 0x000fe20000000f00 */
[----:B------:R-:W-:Y:S01]  /*5960*/  IMAD.MOV.U32 R136, RZ, RZ, R24 ;  /* 0x000000ffff887224 */ /* 0x000fe200078e0018 */
[----:B------:R-:W-:Y:S01]  /*5970*/  MOV R137, R25 ;  /* 0x0000001900897202 */ /* 0x000fe20000000f00 */
[----:B------:R-:W-:Y:S01]  /*5980*/  IMAD.MOV.U32 R139, RZ, RZ, R119 ;  /* 0x000000ffff8b7224 */ /* 0x000fe200078e0077 */
[----:B------:R-:W1:Y:S01]  /*5990*/  LDSM.16.MT88.4 R24, [R225+0x7900] ;  /* 0x00790000e118783b */ /* 0x000e620000004200 */
[----:B------:R-:W-:Y:S01]  /*59a0*/  MOV R146, R98 ;  /* 0x0000006200927202 */ /* 0x000fe20000000f00 */
[----:B------:R-:W-:Y:S01]  /*59b0*/  IMAD.MOV.U32 R147, RZ, RZ, R99 ;  /* 0x000000ffff937224 */ /* 0x000fe200078e0063 */
[C---:B------:R-:W-:Y:S01]  /*59c0*/  HMMA.16816.F32 R116, R4.reuse, R18, R124 ;  /* 0x000000120474723c */ /* 0x040fe2000000187c */
[----:B------:R-:W3:Y:S02]  /*59d0*/  LDSM.16.MT88.4 R16, [R229+0x7900] ;  /* 0x00790000e510783b */ /* 0x000ee40000004200 */
[----:B------:R-:W-:Y:S01]  /*59e0*/  IMAD.MOV.U32 R145, RZ, RZ, R146 ;  /* 0x000000ffff917224 */ /* 0x000fe200078e0092 */
[----:B------:R-:W-:Y:S01]  /*59f0*/  MOV R146, R147 ;  /* 0x0000009300927202 */ /* 0x000fe20000000f00 */
[----:B------:R-:W-:Y:S01]  /*5a00*/  IMAD.MOV.U32 R147, RZ, RZ, R30 ;  /* 0x000000ffff937224 */ /* 0x000fe200078e001e */
[----:B------:R-:W-:Y:S01]  /*5a10*/  LDSM.16.MT88.4 R20, [R226+0x7900] ;  /* 0x00790000e214783b */ /* 0x000fe20000004200 */
[----:B------:R-:W-:Y:S01]  /*5a20*/  IMAD.MOV.U32 R30, RZ, RZ, R31 ;  /* 0x000000ffff1e7224 */ /* 0x000fe200078e001f */
[----:B------:R-:W-:Y:S01]  /*5a30*/  MOV R31, R28 ;  /* 0x0000001c001f7202 */ /* 0x000fe20000000f00 */
[----:B------:R-:W-:Y:S01]  /*5a40*/  IMAD.MOV.U32 R28, RZ, RZ, R29 ;  /* 0x000000ffff1c7224 */ /* 0x000fe200078e001d */
[----:B--2---:R-:W-:Y:S01]  /*5a50*/  HMMA.16816.F32 R96, R4, R8, R104 ;  /* 0x000000080460723c */ /* 0x004fe20000001868 */
[----:B------:R-:W-:Y:S01]  /*5a60*/  IMAD.MOV.U32 R29, RZ, RZ, R136 ;  /* 0x000000ffff1d7224 */ /* 0x000fe200078e0088 */
[----:B------:R-:W-:Y:S01]  /*5a70*/  MOV R136, R137 ;  /* 0x0000008900887202 */ /* 0x000fe20000000f00 */
[----:B------:R-:W-:-:S02]  /*5a80*/  IMAD.MOV.U32 R137, RZ, RZ, R138 ;  /* 0x000000ffff897224 */ /* 0x000fc400078e008a */
[----:B------:R-:W-:Y:S01]  /*5a90*/  IMAD.MOV.U32 R138, RZ, RZ, R139 ;  /* 0x000000ffff8a7224 */ /* 0x000fe200078e008b */
[----:B------:R-:W-:Y:S01]  /*5aa0*/  MOV R139, R135 ;  /* 0x00000087008b7202 */ /* 0x000fe20000000f00 */
[----:B------:R-:W-:Y:S01]  /*5ab0*/  IMAD.MOV.U32 R135, RZ, RZ, R120 ;  /* 0x000000ffff877224 */ /* 0x000fe200078e0078 */
[----:B------:R-:W-:Y:S01]  /*5ac0*/  HMMA.16816.F32 R84, R4, R10, R84 ;  /* 0x0000000a0454723c */ /* 0x000fe20000001854 */
[----:B------:R-:W-:Y:S01]  /*5ad0*/  IMAD.MOV.U32 R120, RZ, RZ, R121 ;  /* 0x000000ffff787224 */ /* 0x000fe200078e0079 */
[----:B------:R-:W-:Y:S01]  /*5ae0*/  MOV R121, R112 ;  /* 0x0000007000797202 */ /* 0x000fe20000000f00 */
[----:B------:R-:W-:Y:S01]  /*5af0*/  IMAD.MOV.U32 R112, RZ, RZ, R113 ;  /* 0x000000ffff707224 */ /* 0x000fe200078e0071 */
[----:B------:R-:W2:Y:S01]  /*5b00*/  LDSM.16.MT88.4 R8, [R228+0x7900] ;  /* 0x00790000e408783b */ /* 0x000ea20000004200 */
[----:B------:R-:W-:Y:S01]  /*5b10*/  MOV R113, R114 ;  /* 0x0000007200717202 */ /* 0x000fe20000000f00 */
[----:B------:R-:W-:Y:S01]  /*5b20*/  IMAD.MOV.U32 R114, RZ, RZ, R115 ;  /* 0x000000ffff727224 */ /* 0x000fe200078e0073 */
[----:B------:R-:W-:-:S02]  /*5b30*/  MOV R115, R102 ;  /* 0x0000006600737202 */ /* 0x000fc40000000f00 */
[----:B------:R4:W-:Y:S01]  /*5b40*/  MUFU.EX2 R102, R0 ;  /* 0x0000000000667308 */ /* 0x0009e20000000800 */
[C---:B-1----:R-:W-:Y:S01]  /*5b50*/  HMMA.16816.F32 R76, R4.reuse, R24, R76 ;  /* 0x00000018044c723c */ /* 0x042fe2000000184c */
[----:B----4-:R-:W-:Y:S02]  /*5b60*/  FFMA.FTZ R0, R145, c[0x0][0x2d0], -R12 ;  /* 0x0000b40091007a23 */ /* 0x010fe4000001080c */
        /* <DEDUP_REMOVED lines=15> */
[----:B---3--:R-:W-:Y:S01]  /*5c60*/  HMMA.16816.F32 R64, R4, R16, R64 ;  /* 0x000000100440723c */ /* 0x008fe20000001840 */
[----:B------:R1:W3:Y:S01]  /*5c70*/  MUFU.EX2 R154, R0 ;  /* 0x00000000009a7308 */ /* 0x0002e20000000800 */
[----:B------:R-:W-:Y:S01]  /*5c80*/  IMAD.MOV.U32 R124, RZ, RZ, R28 ;  /* 0x000000ffff7c7224 */ /* 0x000fe200078e001c */
[----:B------:R-:W-:Y:S01]  /*5c90*/  MOV R28, R29 ;  /* 0x0000001d001c7202 */ /* 0x000fe20000000f00 */
[----:B------:R-:W-:-:S04]  /*5ca0*/  IMAD.MOV.U32 R29, RZ, RZ, R152 ;  /* 0x000000ffff1d7224 */ /* 0x000fc800078e0098 */
[C---:B--2---:R-:W-:Y:S08]  /*5cb0*/  HMMA.16816.F32 R36, R4.reuse, R8, R36 ;  /* 0x000000080424723c */ /* 0x044ff00000001824 */
[C---:B------:R-:W-:Y:S01]  /*5cc0*/  HMMA.16816.F32 R32, R4.reuse, R10, R32 ;  /* 0x0000000a0420723c */ /* 0x040fe20000001820 */
[--C-:B-1----:R-:W-:Y:S01]  /*5cd0*/  FFMA.FTZ R0, R114, c[0x0][0x2d0], -R12.reuse ;  /* 0x0000b40072007a23 */ /* 0x102fe2000001080c */
[----:B------:R-:W-:Y:S01]  /*5ce0*/  MOV R114, R115 ;  /* 0x0000007300727202 */ /* 0x000fe20000000f00 */
[----:B------:R-:W-:Y:S01]  /*5cf0*/  IMAD.MOV.U32 R115, RZ, RZ, R103 ;  /* 0x000000ffff737224 */ /* 0x000fe200078e0067 */
[----:B------:R-:W-:Y:S01]  /*5d00*/  MOV R103, R155 ;  /* 0x0000009b00677202 */ /* 0x000fe20000000f00 */
[----:B------:R-:W1:Y:S01]  /*5d10*/  LDSM.16.MT88.4 R8, [R226+0x2100] ;  /* 0x00210000e208783b */ /* 0x000e620000004200 */
[----:B------:R2:W-:Y:S02]  /*5d20*/  MUFU.EX2 R155, R0 ;  /* 0x00000000009b7308 */ /* 0x0005e40000000800 */
[C---:B------:R-:W-:Y:S01]  /*5d30*/  HMMA.16816.F32 R44, R4.reuse, R18, R44 ;  /* 0x00000012042c723c */ /* 0x040fe2000000182c */
[----:B------:R-:W4:Y:S07]  /*5d40*/  LDSM.16.MT88.4 R16, [R225+0x2100] ;  /* 0x00210000e110783b */ /* 0x000f2e0000004200 */
[----:B------:R-:W-:Y:S01]  /*5d50*/  HMMA.16816.F32 R140, R4, R26, R140 ;  /* 0x0000001a048c723c */ /* 0x000fe2000000188c */
[----:B------:R-:W-:Y:S01]  /*5d60*/  LDSM.16.MT88.4 R24, [R225+0x8100] ;  /* 0x00810000e118783b */ /* 0x000fe20000004200 */
[----:B--2---:R-:W-:-:S02]  /*5d70*/  FFMA.FTZ R0, R145, c[0x0][0x2d0], -R12 ;  /* 0x0000b40091007a23 */ /* 0x004fc4000001080c */
        /* <DEDUP_REMOVED lines=12> */
[----:B------:R2:W5:Y:S01]  /*5e40*/  MUFU.EX2 R165, R0 ;  /* 0x0000000000a57308 */ /* 0x0005620000000800 */
[----:B------:R-:W-:Y:S01]  /*5e50*/  MOV R146, R153 ;  /* 0x0000009900927202 */ /* 0x000fe20000000f00 */
[C---:B------:R-:W-:Y:S01]  /*5e60*/  HMMA.16816.F32 R72, R4.reuse, R20, R72 ;  /* 0x000000140448723c */ /* 0x040fe20000001848 */
        /* <DEDUP_REMOVED lines=9> */
[----:B------:R-:W1:Y:S01]  /*5f00*/  LDSM.16.MT88.4 R20, [R229+0x2100] ;  /* 0x00210000e514783b */ /* 0x000e620000004200 */
[----:B--2---:R-:W-:Y:S01]  /*5f10*/  FFMA.FTZ R0, R178, c[0x0][0x2d0], -R2 ;  /* 0x0000b400b2007a23 */ /* 0x004fe20000010802 */
[----:B------:R-:W-:Y:S01]  /*5f20*/  MOV R178, R114 ;  /* 0x0000007200b27202 */ /* 0x000fe20000000f00 */
[----:B------:R-:W-:Y:S01]  /*5f30*/  IMAD.MOV.U32 R114, RZ, RZ, R115 ;  /* 0x000000ffff727224 */ /* 0x000fe200078e0073 */
[----:B------:R-:W-:-:S02]  /*5f40*/  MOV R115, R103 ;  /* 0x0000006700737202 */ /* 0x000fc40000000f00 */
[----:B------:R2:W-:Y:S01]  /*5f50*/  MUFU.EX2 R103, R0 ;  /* 0x0000000000677308 */ /* 0x0005e20000000800 */
[----:B---3--:R-:W-:Y:S02]  /*5f60*/  F2FP.PACK_AB R4, R154, R102 ;  /* 0x000000669a04723e */ /* 0x008fe400000000ff */
[----:B-----5:R-:W-:Y:S01]  /*5f70*/  F2FP.PACK_AB R6, R165, R155 ;  /* 0x0000009ba506723e */ /* 0x020fe200000000ff */
[----:B--2---:R-:W-:Y:S02]  /*5f80*/  FFMA.FTZ R0, R177, c[0x0][0x2d0], -R2 ;  /* 0x0000b400b1007a23 */ /* 0x004fe40000010802 */
[----:B------:R-:W-:Y:S02]  /*5f90*/  IMAD.MOV.U32 R177, RZ, RZ, R145 ;  /* 0x000000ffffb17224 */ /* 0x000fe400078e0091 */
[----:B------:R2:W3:Y:S01]  /*5fa0*/  MUFU.EX2 R152, R0 ;  /* 0x0000000000987308 */ /* 0x0004e20000000800 */
[----:B------:R-:W-:Y:S01]  /*5fb0*/  IMAD.MOV.U32 R145, RZ, RZ, R138 ;  /* 0x000000ffff917224 */ /* 0x000fe200078e008a */
[----:B------:R-:W-:Y:S01]  /*5fc0*/  MOV R138, R112 ;  /* 0x00000070008a7202 */ /* 0x000fe20000000f00 */
[----:B--2---:R-:W-:Y:S01]  /*5fd0*/  FFMA.FTZ R0, R176, c[0x0][0x2d0], -R2 ;  /* 0x0000b400b0007a23 */ /* 0x004fe20000010802 */
[----:B---3--:R-:W-:-:S02]  /*5fe0*/  F2FP.PACK_AB R5, R152, R103 ;  /* 0x000000679805723e */ /* 0x008fc400000000ff */
[----:B------:R-:W-:Y:S02]  /*5ff0*/  MOV R176, R31 ;  /* 0x0000001f00b07202 */ /* 0x000fe40000000f00 */
[----:B------:R2:W-:Y:S02]  /*6000*/  MUFU.EX2 R153, R0 ;  /* 0x0000000000997308 */ /* 0x0005e40000000800 */
[----:B--2---:R-:W-:Y:S02]  /*6010*/  FFMA.FTZ R0, R179, c[0x0][0x2d0], -R2 ;  /* 0x0000b400b3007a23 */ /* 0x004fe40000010802 */
[----:B------:R-:W-:-:S04]  /*6020*/  IMAD.MOV.U32 R179, RZ, RZ, R114 ;  /* 0x000000ffffb37224 */ /* 0x000fc800078e0072 */
[----:B------:R-:W2:Y:S02]  /*6030*/  MUFU.EX2 R164, R0 ;  /* 0x0000000000a47308 */ /* 0x000ea40000000800 */
[----:B--2---:R-:W-:Y:S01]  /*6040*/  F2FP.PACK_AB R7, R164, R153 ;  /* 0x00000099a407723e */ /* 0x004fe200000000ff */
[----:B------:R-:W-:-:S04]  /*6050*/  IMAD.MOV.U32 R0, RZ, RZ, R115 ;  /* 0x000000ffff007224 */ /* 0x000fc800078e0073 */
[----:B------:R-:W-:Y:S02]  /*6060*/  FFMA.FTZ R0, R0, c[0x0][0x2d0], -R12 ;  /* 0x0000b40000007a23 */ /* 0x000fe4000001080c */
[C---:B-1----:R-:W-:Y:S08]  /*6070*/  HMMA.16816.F32 R112, R4.reuse, R8, R52 ;  /* 0x000000080470723c */ /* 0x042ff00000001834 */
[C---:B------:R-:W-:Y:S01]  /*6080*/  HMMA.16816.F32 R52, R4.reuse, R10, R48 ;  /* 0x0000000a0434723c */ /* 0x040fe20000001830 */
[----:B------:R-:W1:Y:S07]  /*6090*/  LDSM.16.MT88.4 R8, [R225+0x5100] ;  /* 0x00510000e108783b */ /* 0x000e6e0000004200 */
[C---:B----4-:R-:W-:Y:S08]  /*60a0*/  HMMA.16816.F32 R104, R4.reuse, R16, R60 ;  /* 0x000000100468723c */ /* 0x050ff0000000183c */
[C---:B------:R-:W-:Y:S01]  /*60b0*/  HMMA.16816.F32 R60, R4.reuse, R18, R56 ;  /* 0x00000012043c723c */ /* 0x040fe20000001838 */
[----:B------:R-:W2:Y:S07]  /*60c0*/  LDSM.16.MT88.4 R16, [R228+0x2100] ;  /* 0x00210000e410783b */ /* 0x000eae0000004200 */
[C---:B------:R-:W-:Y:S07]  /*60d0*/  HMMA.16816.F32 R48, R4.reuse, R22, R172 ;  /* 0x000000160430723c */ /* 0x040fee00000018ac */
[----:B------:R-:W-:Y:S01]  /*60e0*/  MOV R172, R136 ;  /* 0x0000008800ac7202 */ /* 0x000fe20000000f00 */
[----:B------:R-:W-:Y:S01]  /*60f0*/  IMAD.MOV.U32 R173, RZ, RZ, R137 ;  /* 0x000000ffffad7224 */ /* 0x000fe200078e0089 */
[----:B------:R-:W-:Y:S01]  /*6100*/  MOV R174, R138 ;  /* 0x0000008a00ae7202 */ /* 0x000fe20000000f00 */
[----:B------:R-:W-:Y:S01]  /*6110*/  IMAD.MOV.U32 R175, RZ, RZ, R139 ;  /* 0x000000ffffaf7224 */ /* 0x000fe200078e008b */
[----:B------:R-:W-:Y:S01]  /*6120*/  HMMA.16816.F32 R40, R4, R20, R40 ;  /* 0x000000140428723c */ /* 0x000fe20000001828 */
[----:B------:R-:W-:Y:S01]  /*6130*/  MOV R22, R144 ;  /* 0x0000009000167202 */ /* 0x000fe20000000f00 */
[----:B------:R-:W-:-:S05]  /*6140*/  IMAD.MOV.U32 R23, RZ, RZ, R145 ;  /* 0x000000ffff177224 */ /* 0x000fca00078e0091 */
[----:B------:R-:W-:Y:S01]  /*6150*/  MOV R20, R28 ;  /* 0x0000001c00147202 */ /* 0x000fe20000000f00 */
[C---:B-1----:R-:W-:Y:S01]  /*6160*/  HMMA.16816.F32 R136, R4.reuse, R8, R108 ;  /* 0x000000080488723c */ /* 0x042fe2000000186c */
[----:B------:R-:W-:Y:S02]  /*6170*/  IMAD.MOV.U32 R21, RZ, RZ, R29 ;  /* 0x000000ffff157224 */ /* 0x000fe400078e001d */
[----:B------:R-:W1:Y:S04]  /*6180*/  LDSM.16.MT88.4 R28, [R226+0x5100] ;  /* 0x00510000e21c783b */ /* 0x000e680000004200 */
[----:B------:R-:W-:Y:S01]  /*6190*/  MOV R110, R146 ;  /* 0x00000092006e7202 */ /* 0x000fe20000000f00 */
[----:B------:R-:W-:Y:S01]  /*61a0*/  IMAD.MOV.U32 R111, RZ, RZ, R147 ;  /* 0x000000ffff6f7224 */ /* 0x000fe200078e0093 */
[----:B------:R-:W-:Y:S01]  /*61b0*/  MOV R108, R20 ;  /* 0x00000014006c7202 */ /* 0x000fe20000000f00 */
[----:B------:R-:W-:Y:S01]  /*61c0*/  HMMA.16816.F32 R144, R4, R10, R88 ;  /* 0x0000000a0490723c */ /* 0x000fe20000001858 */
[----:B------:R-:W3:Y:S01]  /*61d0*/  LDSM.16.MT88.4 R8, [R228+0x5100] ;  /* 0x00510000e408783b */ /* 0x000ee20000004200 */
[----:B------:R-:W-:-:S06]  /*61e0*/  IMAD.MOV.U32 R109, RZ, RZ, R21 ;  /* 0x000000ffff6d7224 */ /* 0x000fcc00078e0015 */
[C---:B--2---:R-:W-:Y:S08]  /*61f0*/  HMMA.16816.F32 R128, R4.reuse, R16, R128 ;  /* 0x000000100480723c */ /* 0x044ff00000001880 */
[C---:B------:R-:W-:Y:S01]  /*6200*/  HMMA.16816.F32 R56, R4.reuse, R18, R92 ;  /* 0x000000120438723c */ /* 0x040fe2000000185c */
[----:B------:R-:W2:Y:S07]  /*6210*/  LDSM.16.MT88.4 R16, [R229+0x5100] ;  /* 0x00510000e510783b */ /* 0x000eae0000004200 */
[C---:B------:R-:W-:Y:S08]  /*6220*/  HMMA.16816.F32 R76, R4.reuse, R24, R76 ;  /* 0x00000018044c723c */ /* 0x040ff0000000184c */
[C---:B------:R-:W-:Y:S07]  /*6230*/  HMMA.16816.F32 R24, R4.reuse, R26, R140 ;  /* 0x0000001a0418723c */ /* 0x040fee000000188c */
[----:B------:R-:W-:Y:S01]  /*6240*/  IMAD.MOV.U32 R143, RZ, RZ, R124 ;  /* 0x000000ffff8f7224 */ /* 0x000fe200078e007c */
[----:B-1----:R-:W-:Y:S01]  /*6250*/  HMMA.16816.F32 R80, R4, R28, R80 ;  /* 0x0000001c0450723c */ /* 0x002fe20000001850 */
[----:B------:R-:W-:Y:S01]  /*6260*/  IMAD.MOV.U32 R142, RZ, RZ, R3 ;  /* 0x000000ffff8e7224 */ /* 0x000fe200078e0003 */
[----:B------:R-:W-:Y:S01]  /*6270*/  MOV R141, R135 ;  /* 0x00000087008d7202 */ /* 0x000fe20000000f00 */
[----:B------:R-:W-:-:S05]  /*6280*/  IMAD.MOV.U32 R140, RZ, RZ, R134 ;  /* 0x000000ffff8c7224 */ /* 0x000fca00078e0086 */
[C---:B------:R-:W-:Y:S07]  /*6290*/  HMMA.16816.F32 R92, R4.reuse, R30, R148 ;  /* 0x0000001e045c723c */ /* 0x040fee0000001894 */
[----:B------:R-:W-:Y:S01]  /*62a0*/  IMAD.MOV.U32 R149, RZ, RZ, R173 ;  /* 0x000000ffff957224 */ /* 0x000fe200078e00ad */
[----:B---3--:R-:W-:Y:S01]  /*62b0*/  HMMA.16816.F32 R28, R4, R8, R96 ;  /* 0x00000008041c723c */ /* 0x008fe20000001860 */
[----:B------:R-:W-:Y:S01]  /*62c0*/  MOV R150, R174 ;  /* 0x000000ae00967202 */ /* 0x000fe20000000f00 */
[----:B------:R-:W-:Y:S01]  /*62d0*/  IMAD.MOV.U32 R151, RZ, RZ, R175 ;  /* 0x000000ffff977224 */ /* 0x000fe200078e00af */
[----:B------:R-:W-:-:S02]  /*62e0*/  MOV R148, R110 ;  /* 0x0000006e00947202 */ /* 0x000fc40000000f00 */
[----:B------:R-:W-:Y:S02]  /*62f0*/  MOV R110, R179 ;  /* 0x000000b3006e7202 */ /* 0x000fe40000000f00 */
[----:B------:R-:W-:Y:S01]  /*6300*/  MOV R98, R177 ;  /* 0x000000b100627202 */ /* 0x000fe20000000f00 */
[----:B------:R-:W-:Y:S01]  /*6310*/  HMMA.16816.F32 R84, R4, R10, R84 ;  /* 0x0000000a0454723c */ /* 0x000fe20000001854 */
[----:B------:R-:W1:Y:S01]  /*6320*/  LDSM.16.MT88.4 R8, [R228+0x8100] ;  /* 0x00810000e408783b */ /* 0x000e620000004200 */
[----:B------:R-:W-:-:S06]  /*6330*/  IMAD.MOV.U32 R99, RZ, RZ, R178 ;  /* 0x000000ffff637224 */ /* 0x000fcc00078e00b2 */
[C---:B--2---:R-:W-:Y:S07]  /*6340*/  HMMA.16816.F32 R88, R4.reuse, R18, R116 ;  /* 0x000000120458723c */ /* 0x044fee0000001874 */
[----:B------:R-:W-:Y:S01]  /*6350*/  MOV R118, R22 ;  /* 0x0000001600767202 */ /* 0x000fe20000000f00 */
[----:B------:R-:W-:Y:S01]  /*6360*/  IMAD.MOV.U32 R117, RZ, RZ, R23 ;  /* 0x000000ffff757224 */ /* 0x000fe200078e0017 */
[----:B------:R-:W-:Y:S01]  /*6370*/  HMMA.16816.F32 R168, R4, R16, R168 ;  /* 0x0000001004a8723c */ /* 0x000fe200000018a8 */
[----:B------:R-:W2:Y:S01]  /*6380*/  LDSM.16.MT88.4 R20, [R226+0x8100] ;  /* 0x00810000e214783b */ /* 0x000ea20000004200 */
[----:B------:R-:W-:Y:S01]  /*6390*/  MOV R116, R172 ;  /* 0x000000ac00747202 */ /* 0x000fe20000000f00 */
[----:B------:R-:W-:-:S02]  /*63a0*/  IMAD.MOV.U32 R119, RZ, RZ, R111 ;  /* 0x000000ffff777224 */ /* 0x000fc400078e006f */
[----:B------:R-:W3:Y:S01]  /*63b0*/  LDSM.16.MT88.4 R16, [R229+0x8100] ;  /* 0x00810000e510783b */ /* 0x000ee20000004200 */
[----:B------:R-:W-:Y:S02]  /*63c0*/  IMAD.MOV.U32 R111, RZ, RZ, R176 ;  /* 0x000000ffff6f7224 */ /* 0x000fe400078e00b0 */
[----:B------:R-:W-:Y:S01]  /*63d0*/  IMAD.MOV.U32 R97, RZ, RZ, R118 ;  /* 0x000000ffff617224 */ /* 0x000fe200078e0076 */
[C---:B-1----:R-:W-:Y:S01]  /*63e0*/  HMMA.16816.F32 R32, R4.reuse, R10, R32 ;  /* 0x0000000a0420723c */ /* 0x042fe20000001820 */
[----:B------:R1:W-:Y:S07]  /*63f0*/  MUFU.EX2 R10, R0 ;  /* 0x00000000000a7308 */ /* 0x0003ee0000000800 */
[----:B------:R-:W-:Y:S01]  /*6400*/  HMMA.16816.F32 R36, R4, R8, R36 ;  /* 0x000000080424723c */ /* 0x000fe20000001824 */
[----:B-1----:R-:W-:-:S07]  /*6410*/  FFMA.FTZ R0, R98, c[0x0][0x2d0], -R12 ;  /* 0x0000b40062007a23 */ /* 0x002fce000001080c */
[C---:B--2---:R-:W-:Y:S01]  /*6420*/  HMMA.16816.F32 R172, R4.reuse, R20, R72 ;  /* 0x0000001404ac723c */ /* 0x044fe20000001848 */
[----:B------:R-:W-:Y:S01]  /*6430*/  MOV R98, R117 ;  /* 0x0000007500627202 */ /* 0x000fe20000000f00 */
[----:B------:R1:W2:Y:S05]  /*6440*/  MUFU.EX2 R9, R0 ;  /* 0x0000000000097308 */ /* 0x0002aa0000000800 */
[----:B------:R-:W-:Y:S01]  /*6450*/  IMAD.MOV.U32 R72, RZ, RZ, R126 ;  /* 0x000000ffff487224 */ /* 0x000fe200078e007e */
[----:B------:R-:W-:Y:S01]  /*6460*/  HMMA.16816.F32 R20, R4, R22, R68 ;  /* 0x000000160414723c */ /* 0x000fe20000001844 */
[----:B------:R-:W-:Y:S01]  /*6470*/  MOV R73, R127 ;  /* 0x0000007f00497202 */ /* 0x000fe20000000f00 */
[----:B------:R-:W-:Y:S01]  /*6480*/  IMAD.MOV.U32 R74, RZ, RZ, R132 ;  /* 0x000000ffff4a7224 */ /* 0x000fe200078e0084 */
[----:B------:R-:W-:-:S02]  /*6490*/  MOV R75, R133 ;  /* 0x00000085004b7202 */ /* 0x000fc40000000f00 */
[----:B------:R-:W-:Y:S02]  /*64a0*/  LDSM.16.MT88.4 R132, [R228+0x2900] ;  /* 0x00290000e484783b */ /* 0x000fe40000004200 */
[----:B------:R-:W-:Y:S01]  /*64b0*/  MOV R71, R125 ;  /* 0x0000007d00477202 */ /* 0x000fe20000000f00 */
[C---:B---3--:R-:W-:Y:S01]  /*64c0*/  HMMA.16816.F32 R176, R4.reuse, R16, R64 ;  /* 0x0000001004b0723c */ /* 0x048fe20000001840 */
[----:B------:R-:W3:Y:S01]  /*64d0*/  LDSM.16.MT88.4 R124, [R229+0x2900] ;  /* 0x00290000e57c783b */ /* 0x000ee20000004200 */
[----:B-1----:R-:W-:Y:S01]  /*64e0*/  FFMA.FTZ R0, R99, c[0x0][0x2d0], -R12 ;  /* 0x0000b40063007a23 */ /* 0x002fe2000001080c */
[----:B------:R-:W-:Y:S02]  /*64f0*/  MOV R99, R148 ;  /* 0x0000009400637202 */ /* 0x000fe40000000f00 */
[----:B------:R-:W-:Y:S01]  /*6500*/  LDSM.16.MT88.4 R64, [R228+0x5900] ;  /* 0x00590000e440783b */ /* 0x000fe20000004200 */
[----:B--2---:R-:W-:Y:S01]  /*6510*/  F2FP.PACK_AB R96, R9, R10 ;  /* 0x0000000a0960723e */ /* 0x004fe200000000ff */
[----:B------:R1:W-:Y:S01]  /*6520*/  MUFU.EX2 R8, R0 ;  /* 0x0000000000087308 */ /* 0x0003e20000000800 */
[----:B------:R-:W-:Y:S01]  /*6530*/  HMMA.16816.F32 R44, R4, R18, R44 ;  /* 0x00000012042c723c */ /* 0x000fe2000000182c */
[----:B------:R-:W-:Y:S01]  /*6540*/  MOV R148, R111 ;  /* 0x0000006f00947202 */ /* 0x000fe20000000f00 */
[----:B------:R-:W-:Y:S01]  /*6550*/  IMAD.MOV.U32 R16, RZ, RZ, R121 ;  /* 0x000000ffff107224 */ /* 0x000fe200078e0079 */
[----:B------:R-:W-:-:S04]  /*6560*/  MOV R17, R120 ;  /* 0x0000007800117202 */ /* 0x000fc80000000f00 */
[----:B------:R-:W-:Y:S01]  /*6570*/  MOV R19, R122 ;  /* 0x0000007a00137202 */ /* 0x000fe20000000f00 */
[----:B------:R-:W-:Y:S02]  /*6580*/  IMAD.MOV.U32 R18, RZ, RZ, R123 ;  /* 0x000000ffff127224 */ /* 0x000fe400078e007b */
[----:B-1----:R-:W-:Y:S01]  /*6590*/  FFMA.FTZ R0, R116, c[0x0][0x2d0], -R12 ;  /* 0x0000b40074007a23 */ /* 0x002fe2000001080c */
[----:B------:R-:W-:-:S03]  /*65a0*/  MOV R12, R141 ;  /* 0x0000008d000c7202 */ /* 0x000fc60000000f00 */
[----:B------:R1:W-:Y:S02]  /*65b0*/  MUFU.EX2 R7, R0 ;  /* 0x0000000000077308 */ /* 0x0003e40000000800 */
[--C-:B-1----:R-:W-:Y:S02]  /*65c0*/  FFMA.FTZ R0, R119, c[0x0][0x2d0], -R2.reuse ;  /* 0x0000b40077007a23 */ /* 0x102fe40000010802 */
[----:B------:R-:W1:Y:S04]  /*65d0*/  LDSM.16.MT88.4 R116, [R226+0x2900] ;  /* 0x00290000e274783b */ /* 0x000e680000004200 */
[----:B------:R2:W-:Y:S02]  /*65e0*/  MUFU.EX2 R6, R0 ;  /* 0x0000000000067308 */ /* 0x0005e40000000800 */
[----:B--2---:R-:W-:-:S02]  /*65f0*/  FFMA.FTZ R0, R149, c[0x0][0x2d0], -R2 ;  /* 0x0000b40095007a23 */ /* 0x004fc40000010802 */
[----:B------:R-:W-:-:S04]  /*6600*/  IMAD.MOV.U32 R149, RZ, RZ, R110 ;  /* 0x000000ffff957224 */ /* 0x000fc800078e006e */
[----:B------:R2:W4:Y:S02]  /*6610*/  MUFU.EX2 R5, R0 ;  /* 0x0000000000057308 */ /* 0x0005240000000800 */
[--C-:B--2---:R-:W-:Y:S01]  /*6620*/  FFMA.FTZ R0, R150, c[0x0][0x2d0], -R2.reuse ;  /* 0x0000b40096007a23 */ /* 0x104fe20000010802 */
[----:B------:R-:W-:Y:S01]  /*6630*/  MOV R150, R109 ;  /* 0x0000006d00967202 */ /* 0x000fe20000000f00 */
[----:B------:R-:W-:-:S04]  /*6640*/  FFMA.FTZ R2, R151, c[0x0][0x2d0], -R2 ;  /* 0x0000b40097027a23 */ /* 0x000fc80000010802 */
[----:B------:R2:W-:Y:S01]  /*6650*/  MUFU.EX2 R4, R0 ;  /* 0x0000000000047308 */ /* 0x0005e20000000800 */
[----:B------:R-:W-:Y:S02]  /*6660*/  IMAD.MOV.U32 R151, RZ, RZ, R108 ;  /* 0x000000ffff977224 */ /* 0x000fe400078e006c */
[----:B------:R-:W-:Y:S05]  /*6670*/  LDSM.16.MT88.4 R108, [R225+0x2900] ;  /* 0x00290000e16c783b */ /* 0x000fea0000004200 */
[----:B------:R5:W1:Y:S01]  /*6680*/  MUFU.EX2 R3, R2 ;  /* 0x0000000200037308 */ /* 0x000a620000000800 */
[----:B--2---:R-:W-:Y:S01]  /*6690*/  FADD.FTZ R0, R15, R14 ;  /* 0x0000000e0f007221 */ /* 0x004fe20000010000 */
[----:B------:R-:W-:Y:S01]  /*66a0*/  MOV R15, R75 ;  /* 0x0000004b000f7202 */ /* 0x000fe20000000f00 */
[----:B------:R-:W-:-:S02]  /*66b0*/  IMAD.MOV.U32 R14, RZ, RZ, R140 ;  /* 0x000000ffff0e7224 */ /* 0x000fc400078e008c */
[----:B------:R-:W-:Y:S02]  /*66c0*/  FADD.FTZ R11, R13, R0 ;  /* 0x000000000d0b7221 */ /* 0x000fe40000010000 */
[----:B------:R-:W-:Y:S02]  /*66d0*/  IMAD.MOV.U32 R0, RZ, RZ, R72 ;  /* 0x000000ffff007224 */ /* 0x000fe400078e0048 */
[----:B-----5:R-:W-:Y:S01]  /*66e0*/  FADD.FTZ R2, R98, R97 ;  /* 0x0000006162027221 */ /* 0x020fe20000010000 */
[----:B----4-:R-:W-:Y:S01]  /*66f0*/  F2FP.PACK_AB R97, R5, R6 ;  /* 0x000000060561723e */ /* 0x010fe200000000ff */
[----:B------:R-:W-:Y:S01]  /*6700*/  IMAD.MOV.U32 R13, RZ, RZ, R74 ;  /* 0x000000ffff0d7224 */ /* 0x000fe200078e004a */
[----:B------:R-:W-:Y:S01]  /*6710*/  F2FP.PACK_AB R98, R7, R8 ;  /* 0x000000080762723e */ /* 0x000fe200000000ff */
[----:B------:R-:W-:Y:S01]  /*6720*/  FADD.FTZ R2, R99, R2 ;  /* 0x0000000263027221 */ /* 0x000fe20000010000 */
[----:B-1----:R-:W-:-:S03]  /*6730*/  F2FP.PACK_AB R99, R3, R4 ;  /* 0x000000040363723e */ /* 0x002fc600000000ff */
[----:B------:R-:W-:-:S04]  /*6740*/  FADD.FTZ R0, R0, R2 ;  /* 0x0000000200007221 */ /* 0x000fc80000010000 */
[C---:B---3--:R-:W-:Y:S07]  /*6750*/  HMMA.16816.F32 R120, R96.reuse, R124, R40 ;  /* 0x0000007c6078723c */ /* 0x048fee0000001828 */
[----:B------:R-:W-:Y:S01]  /*6760*/  MOV R40, R143 ;  /* 0x0000008f00287202 */ /* 0x000fe20000000f00 */
[----:B------:R-:W-:Y:S01]  /*6770*/  HMMA.16816.F32 R124, R96, R126, R48 ;  /* 0x0000007e607c723c */ /* 0x000fe20000001830 */
[----:B------:R-:W-:Y:S01]  /*6780*/  IMAD.MOV.U32 R41, RZ, RZ, R142 ;  /* 0x000000ffff297224 */ /* 0x000fe200078e008e */
[----:B------:R-:W-:Y:S01]  /*6790*/  MOV R42, R73 ;  /* 0x00000049002a7202 */ /* 0x000fe20000000f00 */
[----:B------:R-:W1:Y:S01]  /*67a0*/  LDSM.16.MT88.4 R140, [R225+0x5900] ;  /* 0x00590000e18c783b */ /* 0x000e620000004200 */
[----:B------:R-:W-:-:S03]  /*67b0*/  MOV R43, R71 ;  /* 0x00000047002b7202 */ /* 0x000fc60000000f00 */
[----:B------:R-:W-:Y:S01]  /*67c0*/  IMAD.MOV.U32 R48, RZ, RZ, R148 ;  /* 0x000000ffff307224 */ /* 0x000fe200078e0094 */
[----:B------:R-:W-:Y:S01]  /*67d0*/  MOV R49, R149 ;  /* 0x0000009500317202 */ /* 0x000fe20000000f00 */
[----:B------:R-:W-:Y:S01]  /*67e0*/  IMAD.MOV.U32 R50, RZ, RZ, R150 ;  /* 0x000000ffff327224 */ /* 0x000fe200078e0096 */
[----:B------:R-:W-:Y:S01]  /*67f0*/  MOV R51, R151 ;  /* 0x0000009700337202 */ /* 0x000fe20000000f00 */
[----:B------:R-:W-:Y:S01]  /*6800*/  FADD.FTZ R2, R48, R11 ;  /* 0x0000000b30027221 */ /* 0x000fe20000010000 */
[C---:B------:R-:W-:Y:S01]  /*6810*/  HMMA.16816.F32 R128, R96.reuse, R132, R128 ;  /* 0x000000846080723c */ /* 0x040fe20000001880 */
[----:B------:R-:W-:Y:S01]  /*6820*/  FADD.FTZ R0, R49, R0 ;  /* 0x0000000031007221 */ /* 0x000fe20000010000 */
[----:B------:R-:W2:Y:S01]  /*6830*/  LDSM.16.MT88.4 R148, [R226+0x5900] ;  /* 0x00590000e294783b */ /* 0x000ea20000004200 */
[----:B------:R-:W-:Y:S02]  /*6840*/  FADD.FTZ R2, R50, R2 ;  /* 0x0000000232027221 */ /* 0x000fe40000010000 */
[----:B------:R-:W-:Y:S01]  /*6850*/  FADD.FTZ R0, R13, R0 ;  /* 0x000000000d007221 */ /* 0x000fe20000010000 */
[----:B------:R-:W-:Y:S01]  /*6860*/  LDSM.16.MT88.4 R72, [R225+0x8900] ;  /* 0x00890000e148783b */ /* 0x000fe20000004200 */
[----:B------:R-:W-:Y:S01]  /*6870*/  FADD.FTZ R2, R15, R2 ;  /* 0x000000020f027221 */ /* 0x000fe20000010000 */
[----:B------:R-:W-:Y:S01]  /*6880*/  HMMA.16816.F32 R132, R96, R134, R56 ;  /* 0x000000866084723c */ /* 0x000fe20000001838 */
[----:B------:R-:W-:Y:S01]  /*6890*/  FADD.FTZ R0, R14, R0 ;  /* 0x000000000e007221 */ /* 0x000fe20000010000 */
[----:B------:R-:W3:Y:S01]  /*68a0*/  LDSM.16.MT88.4 R56, [R229+0x5900] ;  /* 0x00590000e538783b */ /* 0x000ee20000004200 */
[----:B------:R-:W-:-:S02]  /*68b0*/  FADD.FTZ R2, R12, R2 ;  /* 0x000000020c027221 */ /* 0x000fc40000010000 */
[----:B------:R-:W-:Y:S01]  /*68c0*/  FADD.FTZ R0, R51, R0 ;  /* 0x0000000033007221 */ /* 0x000fe20000010000 */
[----:B------:R-:W-:Y:S01]  /*68d0*/  LDSM.16.MT88.4 R12, [R228+0x8900] ;  /* 0x00890000e40c783b */ /* 0x000fe20000004200 */
[----:B------:R-:W-:Y:S01]  /*68e0*/  FADD.FTZ R2, R40, R2 ;  /* 0x0000000228027221 */ /* 0x000fe20000010000 */
[C---:B------:R-:W-:Y:S01]  /*68f0*/  HMMA.16816.F32 R112, R96.reuse, R116, R112 ;  /* 0x000000746070723c */ /* 0x040fe20000001870 */
[----:B------:R-:W-:Y:S02]  /*6900*/  FADD.FTZ R0, R41, R0 ;  /* 0x0000000029007221 */ /* 0x000fe40000010000 */
[----:B------:R-:W-:Y:S02]  /*6910*/  FADD.FTZ R2, R252, R2 ;  /* 0x00000002fc027221 */ /* 0x000fe40000010000 */
[----:B------:R-:W-:Y:S02]  /*6920*/  FADD.FTZ R0, R42, R0 ;  /* 0x000000002a007221 */ /* 0x000fe40000010000 */
[----:B------:R-:W-:Y:S01]  /*6930*/  FADD.FTZ R2, R43, R2 ;  /* 0x000000022b027221 */ /* 0x000fe20000010000 */
[----:B------:R-:W-:Y:S01]  /*6940*/  HMMA.16816.F32 R116, R96, R118, R52 ;  /* 0x000000766074723c */ /* 0x000fe20000001834 */
[----:B------:R-:W-:-:S02]  /*6950*/  FADD.FTZ R0, R18, R0 ;  /* 0x0000000012007221 */ /* 0x000fc40000010000 */
[----:B------:R-:W-:Y:S02]  /*6960*/  FADD.FTZ R2, R19, R2 ;  /* 0x0000000213027221 */ /* 0x000fe40000010000 */
[----:B------:R-:W-:Y:S02]  /*6970*/  FADD.FTZ R0, R16, R0 ;  /* 0x0000000010007221 */ /* 0x000fe40000010000 */
[----:B------:R-:W-:Y:S01]  /*6980*/  FADD.FTZ R2, R17, R2 ;  /* 0x0000000211027221 */ /* 0x000fe20000010000 */
[----:B-1----:R-:W-:Y:S01]  /*6990*/  HMMA.16816.F32 R136, R96, R140, R136 ;  /* 0x0000008c6088723c */ /* 0x002fe20000001888 */
[----:B------:R-:W-:Y:S02]  /*69a0*/  FADD.FTZ R0, R250, R0 ;  /* 0x00000000fa007221 */ /* 0x000fe40000010000 */
[----:B------:R-:W-:Y:S02]  /*69b0*/  FADD.FTZ R2, R167, R2 ;  /* 0x00000002a7027221 */ /* 0x000fe40000010000 */
[----:B------:R-:W-:-:S02]  /*69c0*/  FADD.FTZ R0, R183, R0 ;  /* 0x00000000b7007221 */ /* 0x000fc40000010000 */
[----:B------:R-:W-:Y:S01]  /*69d0*/  FADD.FTZ R2, R166, R2 ;  /* 0x00000002a6027221 */ /* 0x000fe20000010000 */
[C---:B------:R-:W-:Y:S01]  /*69e0*/  HMMA.16816.F32 R140, R96.reuse, R142, R144 ;  /* 0x0000008e608c723c */ /* 0x040fe20000001890 */
[----:B------:R-:W-:Y:S02]  /*69f0*/  FADD.FTZ R0, R182, R0 ;  /* 0x00000000b6007221 */ /* 0x000fe40000010000 */
[----:B------:R-:W-:Y:S02]  /*6a00*/  FADD.FTZ R2, R181, R2 ;  /* 0x00000002b5027221 */ /* 0x000fe40000010000 */
[----:B------:R-:W-:Y:S02]  /*6a10*/  FADD.FTZ R0, R251, R0 ;  /* 0x00000000fb007221 */ /* 0x000fe40000010000 */
[----:B------:R-:W-:Y:S01]  /*6a20*/  FADD.FTZ R2, R180, R2 ;  /* 0x00000002b4027221 */ /* 0x000fe20000010000 */
[----:B--2---:R-:W-:Y:S01]  /*6a30*/  HMMA.16816.F32 R144, R96, R148, R80 ;  /* 0x000000946090723c */ /* 0x004fe20000001850 */
[----:B------:R-:W-:Y:S01]  /*6a40*/  FADD.FTZ R0, R102, R0 ;  /* 0x0000000066007221 */ /* 0x000fe20000010000 */
[----:B------:R-:W1:Y:S01]  /*6a50*/  LDSM.16.MT88.4 R80, [R226+0x8900] ;  /* 0x00890000e250783b */ /* 0x000e620000004200 */
[----:B------:R-:W-:-:S02]  /*6a60*/  FADD.FTZ R11, R103, R2 ;  /* 0x00000002670b7221 */ /* 0x000fc40000010000 */
[----:B------:R-:W-:Y:S02]  /*6a70*/  FADD.FTZ R2, R154, R0 ;  /* 0x000000009a027221 */ /* 0x000fe40000010000 */
[----:B------:R-:W-:Y:S01]  /*6a80*/  FADD.FTZ R0, R152, R11 ;  /* 0x0000000b98007221 */ /* 0x000fe20000010000 */
[C---:B---3--:R-:W-:Y:S01]  /*6a90*/  HMMA.16816.F32 R52, R96.reuse, R56, R168 ;  /* 0x000000386034723c */ /* 0x048fe200000018a8 */
[----:B------:R-:W-:Y:S02]  /*6aa0*/  FADD.FTZ R11, R155, R2 ;  /* 0x000000029b0b7221 */ /* 0x000fe40000010000 */
[----:B------:R-:W-:Y:S02]  /*6ab0*/  FADD.FTZ R2, R153, R0 ;  /* 0x0000000099027221 */ /* 0x000fe40000010000 */
[----:B------:R-:W-:Y:S02]  /*6ac0*/  FADD.FTZ R0, R165, R11 ;  /* 0x0000000ba5007221 */ /* 0x000fe40000010000 */
[----:B------:R-:W-:Y:S01]  /*6ad0*/  FADD.FTZ R2, R164, R2 ;  /* 0x00000002a4027221 */ /* 0x000fe20000010000 */
[----:B------:R-:W-:Y:S01]  /*6ae0*/  HMMA.16816.F32 R56, R96, R58, R88 ;  /* 0x0000003a6038723c */ /* 0x000fe20000001858 */
[----:B------:R-:W2:Y:S01]  /*6af0*/  LDSM.16.MT88.4 R88, [R229+0x8900] ;  /* 0x00890000e558783b */ /* 0x000ea20000004200 */
[----:B------:R-:W-:-:S02]  /*6b00*/  FADD.FTZ R10, R10, R0 ;  /* 0x000000000a0a7221 */ /* 0x000fc40000010000 */
[----:B------:R-:W-:Y:S02]  /*6b10*/  FADD.FTZ R6, R6, R2 ;  /* 0x0000000206067221 */ /* 0x000fe40000010000 */
[----:B------:R-:W-:Y:S02]  /*6b20*/  FADD.FTZ R9, R9, R10 ;  /* 0x0000000a09097221 */ /* 0x000fe40000010000 */
[----:B------:R-:W-:Y:S01]  /*6b30*/  FADD.FTZ R5, R5, R6 ;  /* 0x0000000605057221 */ /* 0x000fe20000010000 */
[----:B------:R-:W-:Y:S01]  /*6b40*/  HMMA.16816.F32 R104, R96, R108, R104 ;  /* 0x0000006c6068723c */ /* 0x000fe20000001868 */
[----:B------:R-:W-:Y:S02]  /*6b50*/  FADD.FTZ R8, R8, R9 ;  /* 0x0000000908087221 */ /* 0x000fe40000010000 */
[----:B------:R-:W-:Y:S02]  /*6b60*/  FADD.FTZ R4, R4, R5 ;  /* 0x0000000504047221 */ /* 0x000fe40000010000 */
[----:B------:R-:W-:-:S02]  /*6b70*/  FADD.FTZ R2, R7, R8 ;  /* 0x0000000807027221 */ /* 0x000fc40000010000 */
[----:B------:R-:W-:Y:S01]  /*6b80*/  FADD.FTZ R0, R3, R4 ;  /* 0x0000000403007221 */ /* 0x000fe20000010000 */
[C---:B------:R-:W-:Y:S04]  /*6b90*/  HMMA.16816.F32 R108, R96.reuse, R110, R60 ;  /* 0x0000006e606c723c */ /* 0x040fe8000000183c */
[----:B------:R3:W-:Y:S04]  /*6ba0*/  STL [R1+0xc], R0 ;  /* 0x00000c0001007387 */ /* 0x0007e80000100800 */
[----:B------:R3:W-:Y:S01]  /*6bb0*/  STL [R1+0x8], R2 ;  /* 0x0000080201007387 */ /* 0x0007e20000100800 */
[C---:B------:R-:W-:Y:S08]  /*6bc0*/  HMMA.16816.F32 R60, R96.reuse, R64, R28 ;  /* 0x00000040603c723c */ /* 0x040ff0000000181c */
[C---:B------:R-:W-:Y:S08]  /*6bd0*/  HMMA.16816.F32 R64, R96.reuse, R66, R84 ;  /* 0x000000426040723c */ /* 0x040ff00000001854 */
[C---:B------:R-:W-:Y:S08]  /*6be0*/  HMMA.16816.F32 R68, R96.reuse, R72, R76 ;  /* 0x000000486044723c */ /* 0x040ff0000000184c */
[C---:B------:R-:W-:Y:S08]  /*6bf0*/  HMMA.16816.F32 R148, R96.reuse, R150, R92 ;  /* 0x000000966094723c */ /* 0x040ff0000000185c */
[C---:B-1----:R-:W-:Y:S08]  /*6c00*/  HMMA.16816.F32 R76, R96.reuse, R80, R172 ;  /* 0x00000050604c723c */ /* 0x042ff000000018ac */
[C---:B--2---:R-:W-:Y:S08]  /*6c10*/  HMMA.16816.F32 R84, R96.reuse, R88, R176 ;  /* 0x000000586054723c */ /* 0x044ff000000018b0 */
[C---:B------:R-:W-:Y:S08]  /*6c20*/  HMMA.16816.F32 R72, R96.reuse, R74, R24 ;  /* 0x0000004a6048723c */ /* 0x040ff00000001818 */
[C---:B------:R-:W-:Y:S08]  /*6c30*/  HMMA.16816.F32 R80, R96.reuse, R82, R20 ;  /* 0x000000526050723c */ /* 0x040ff00000001814 */
[C---:B------:R-:W-:Y:S08]  /*6c40*/  HMMA.16816.F32 R88, R96.reuse, R90, R44 ;  /* 0x0000005a6058723c */ /* 0x040ff0000000182c */
[C---:B------:R-:W-:Y:S08]  /*6c50*/  HMMA.16816.F32 R92, R96.reuse, R12, R36 ;  /* 0x0000000c605c723c */ /* 0x040ff00000001824 */
[----:B------:R-:W-:Y:S01]  /*6c60*/  HMMA.16816.F32 R96, R96, R14, R32 ;  /* 0x0000000e6060723c */ /* 0x000fe20000001820 */
[----:B------:R-:W-:Y:S07]  /*6c70*/  @!P0 BRA `(.L_x_504) ;  /* 0x0000486000008947 */ /* 0x000fee0003800000 */
[----:B---3--:R-:W2:Y:S01]  /*6c80*/  LDL R17, [R1+0x18] ;  /* 0x0000180001117983 */ /* 0x008ea20000100800 */
[----:B------:R-:W-:Y:S01]  /*6c90*/  PLOP3.LUT P1, PT, PT, PT, UP1, 0x80, 0x0 ;  /* 0x000000000000781c */ /* 0x000fe20003f2f018 */
[----:B------:R-:W-:Y:S01]  /*6ca0*/  IMAD.MOV.U32 R103, RZ, RZ, R100 ;  /* 0x000000ffff677224 */ /* 0x000fe200078e0064 */
[----:B------:R-:W-:Y:S01]  /*6cb0*/  PLOP3.LUT P0, PT, PT, PT, UP1, 0x80, 0x0 ;  /* 0x000000000000781c */ /* 0x000fe20003f0f018 */
[----:B------:R-:W-:Y:S01]  /*6cc0*/  IMAD.MOV.U32 R3, RZ, RZ, R101 ;  /* 0x000000ffff037224 */ /* 0x000fe200078e0065 */
[----:B------:R-:W-:-:S02]  /*6cd0*/  UMOV UR22, UR20 ;  /* 0x0000001400167c82 */ /* 0x000fc40008000000 */
[----:B------:R-:W-:Y:S02]  /*6ce0*/  ULDC.64 UR6, c[0x0][0x208] ;  /* 0x0000820000067ab9 */ /* 0x000fe40000000a00 */
[----:B------:R-:W-:-:S05]  /*6cf0*/  ULDC.64 UR4, c[0x0][0x1e0] ;  /* 0x0000780000047ab9 */ /* 0x000fca0000000a00 */
[----:B--2---:R-:W-:-:S05]  /*6d00*/  @P1 IMAD.HI.U32 R0, R17, c[0x0][0x2c8], RZ ;  /* 0x0000b20011001a27 */ /* 0x004fca00078e00ff */
[----:B------:R-:W-:-:S05]  /*6d10*/  @P0 SHF.R.U32.HI R0, RZ, c[0x0][0x2cc], R0 ;  /* 0x0000b300ff000a19 */ /* 0x000fca0000011600 */
[----:B------:R1:W-:Y:S02]  /*6d20*/  @P0 STL [R1+0x10], R0 ;  /* 0x0000100001000387 */ /* 0x0003e40000100800 */
.L_x_505:
[----:B------:R-:W2:Y:S01]  /*6d30*/  LDL.64 R22, [R1+0x20] ;  /* 0x0000200001167983 */ /* 0x000ea20000100a00 */
[----:B------:R-:W-:Y:S01]  /*6d40*/  UISETP.GE.AND UP0, UPT, UR22, URZ, UPT ;  /* 0x0000003f1600728c */ /* 0x000fe2000bf06270 */
[----:B------:R-:W-:Y:S04]  /*6d50*/  DEPBAR.LE SB0, 0x0 ;  /* 0x000080000000791a */ /* 0x000fe80000000000 */
[----:B------:R-:W2:Y:S06]  /*6d60*/  LDL.64 R20, [R1+0x38] ;  /* 0x0000380001147983 */ /* 0x000eac0000100a00 */
[----:B------:R-:W-:Y:S01]  /*6d70*/  BAR.SYNC.DEFER_BLOCKING 0x0 ;  /* 0x0000000000007b1d */ /* 0x000fe20000010000 */
[----:B------:R-:W-:Y:S01]  /*6d80*/  PLOP3.LUT P0, PT, PT, PT, UP0, 0x80, 0x0 ;  /* 0x000000000000781c */ /* 0x000fe20003f0f008 */
[----:B------:R-:W-:Y:S02]  /*6d90*/  @UP0 USHF.R.S32.HI UR20, URZ, 0x1f, UR22 ;  /* 0x0000001f3f140899 */ /* 0x000fe40008011416 */
[----:B------:R-:W-:Y:S02]  /*6da0*/  @UP0 UIMAD.WIDE.U32 UR24, UR22, UR6, URZ ;  /* 0x00000006161802a5 */ /* 0x000fe4000f8e003f */
[----:B------:R-:W-:Y:S04]  /*6db0*/  @UP0 UIMAD UR20, UR20, UR6, URZ ;  /* 0x00000006141402a4 */ /* 0x000fe8000f8e023f */
[----:B------:R-:W-:Y:S01]  /*6dc0*/  @UP0 UIMAD UR20, UR22, UR7, UR20 ;  /* 0x00000007161402a4 */ /* 0x000fe2000f8e0214 */
[----:B-1----:R-:W-:Y:S03]  /*6dd0*/  MOV R0, UR24 ;  /* 0x0000001800007c02 */ /* 0x002fe60008000f00 */
[----:B------:R-:W-:Y:S04]  /*6de0*/  @UP0 UIADD3 UR20, UR25, UR20, URZ ;  /* 0x0000001419140290 */ /* 0x000fe8000fffe03f */
[----:B------:R-:W-:Y:S02]  /*6df0*/  @UP0 UIMAD UR20, UR20, 0x60, URZ ;  /* 0x00000060141408a4 */ /* 0x000fe4000f8e023f */
[----:B------:R-:W-:Y:S01]  /*6e00*/  UISETP.GE.AND UP0, UPT, UR22, 0x1, UPT ;  /* 0x000000011600788c */ /* 0x000fe2000bf06270 */
[----:B------:R-:W1:Y:S08]  /*6e10*/  LDSM.16.M88.4 R8, [R224+0xc100] ;  /* 0x00c10000e008783b */ /* 0x000e700000000200 */
[----:B------:R-:W3:Y:S08]  /*6e20*/  LDSM.16.M88.4 R16, [R224+0xc900] ;  /* 0x00c90000e010783b */ /* 0x000ef00000000200 */
[----:B------:R-:W4:Y:S08]  /*6e30*/  LDSM.16.M88.4 R24, [R224+0xd100] ;  /* 0x00d10000e018783b */ /* 0x000f300000000200 */
[----:B------:R-:W2:Y:S08]  /*6e40*/  LDSM.16.M88.4 R32, [R224+0xd900] ;  /* 0x00d90000e020783b */ /* 0x000eb00000000200 */
[----:B------:R-:W2:Y:S01]  /*6e50*/  LDSM.16.M88.4 R40, [R224+0xe100] ;  /* 0x00e10000e028783b */ /* 0x000ea20000000200 */
[C---:B-1----:R-:W-:Y:S07]  /*6e60*/  HMMA.16816.F32 R4, R156.reuse, R8, RZ ;  /* 0x000000089c04723c */ /* 0x042fee00000018ff */
[----:B------:R-:W1:Y:S01]  /*6e70*/  LDSM.16.M88.4 R48, [R224+0xe900] ;  /* 0x00e90000e030783b */ /* 0x000e620000000200 */
[C---:B------:R-:W-:Y:S07]  /*6e80*/  HMMA.16816.F32 R8, R156.reuse, R10, RZ ;  /* 0x0000000a9c08723c */ /* 0x040fee00000018ff */
[----:B-----5:R-:W1:Y:S01]  /*6e90*/  LDSM.16.M88.4 R152, [R231] ;  /* 0x00000000e798783b */ /* 0x020e620000000200 */
[C---:B---3--:R-:W-:Y:S07]  /*6ea0*/  HMMA.16816.F32 R12, R156.reuse, R16, RZ ;  /* 0x000000109c0c723c */ /* 0x048fee00000018ff */
[----:B------:R-:W4:Y:S01]  /*6eb0*/  LDSM.16.M88.4 R164, [R248] ;  /* 0x00000000f8a4783b */ /* 0x000f220000000200 */
[C---:B------:R-:W-:Y:S07]  /*6ec0*/  HMMA.16816.F32 R16, R156.reuse, R18, RZ ;  /* 0x000000129c10723c */ /* 0x040fee00000018ff */
[----:B------:R-:W1:Y:S08]  /*6ed0*/  LDSM.16.M88.4 R168, [R247] ;  /* 0x00000000f7a8783b */ /* 0x000e700000000200 */
[----:B------:R-:W1:Y:S08]  /*6ee0*/  LDSM.16.M88.4 R172, [R246] ;  /* 0x00000000f6ac783b */ /* 0x000e700000000200 */
[----:B------:R-:W1:Y:S08]  /*6ef0*/  LDSM.16.M88.4 R176, [R245] ;  /* 0x00000000f5b0783b */ /* 0x000e700000000200 */
[----:B------:R-:W1:Y:S08]  /*6f00*/  LDSM.16.M88.4 R180, [R244] ;  /* 0x00000000f4b4783b */ /* 0x000e700000000200 */
[----:B------:R-:W4:Y:S04]  /*6f10*/  LDL R251, [R1+0x10] ;  /* 0x0000100001fb7983 */ /* 0x000f280000100800 */
[----:B------:R-:W4:Y:S04]  /*6f20*/  LDL R250, [R1+0x1c] ;  /* 0x00001c0001fa7983 */ /* 0x000f280000100800 */
[----:B------:R-:W-:Y:S04]  /*6f30*/  STL [R1+0x44], R231 ;  /* 0x000044e701007387 */ /* 0x000fe80000100800 */
[----:B------:R-:W-:Y:S04]  /*6f40*/  STL [R1+0x48], R248 ;  /* 0x000048f801007387 */ /* 0x000fe80000100800 */
[----:B------:R-:W-:Y:S04]  /*6f50*/  STL [R1+0x4c], R247 ;  /* 0x00004cf701007387 */ /* 0x000fe80000100800 */
[----:B------:R-:W-:Y:S04]  /*6f60*/  STL [R1+0x50], R246 ;  /* 0x000050f601007387 */ /* 0x000fe80000100800 */
[----:B------:R-:W-:Y:S01]  /*6f70*/  STL [R1+0x54], R245 ;  /* 0x000054f501007387 */ /* 0x000fe20000100800 */
[----:B--2---:R-:W-:Y:S05]  /*6f80*/  @P0 MOV R21, R23 ;  /* 0x0000001700150202 */ /* 0x004fea0000000f00 */
[----:B------:R-:W-:Y:S04]  /*6f90*/  @P0 IMAD.WIDE.U32 R20, R0, 0x60, R20 ;  /* 0x0000006000140825 */ /* 0x000fe800078e0014 */
[----:B------:R-:W-:Y:S01]  /*6fa0*/  @P0 IMAD.SHL.U32 R0, R20, 0x2, RZ ;  /* 0x0000000214000824 */ /* 0x000fe200078e00ff */
[----:B------:R-:W-:Y:S01]  /*6fb0*/  @P0 IADD3 R2, R21, UR20, RZ ;  /* 0x0000001415020c10 */ /* 0x000fe2000fffe0ff */
[----:B------:R-:W-:Y:S03]  /*6fc0*/  UIMAD UR20, UR22, -0x60, URZ ;  /* 0xffffffa0161478a4 */ /* 0x000fe6000f8e023f */
[----:B------:R-:W-:Y:S02]  /*6fd0*/  @P0 IADD3 R36, P6, R0, c[0x0][0x1f8], RZ ;  /* 0x00007e0000240a10 */ /* 0x000fe40007fde0ff */
[----:B------:R-:W-:Y:S02]  /*6fe0*/  @P0 SHF.L.U64.HI R2, R20, 0x1, R2 ;  /* 0x0000000114020819 */ /* 0x000fe40000010202 */
[C---:B----4-:R-:W-:Y:S01]  /*6ff0*/  HMMA.16816.F32 R20, R156.reuse, R24, RZ ;  /* 0x000000189c14723c */ /* 0x050fe200000018ff */
[----:B------:R-:W-:Y:S02]  /*7000*/  @P0 IADD3 R38, P5, R0, 0x80, RZ ;  /* 0x0000008000260810 */ /* 0x000fe40007fbe0ff */
[----:B------:R-:W-:Y:S02]  /*7010*/  @P0 IADD3.X R37, R2, c[0x0][0x1fc], RZ, P6, !PT ;  /* 0x00007f0002250a10 */ /* 0x000fe400037fe4ff */
[----:B------:R-:W-:Y:S02]  /*7020*/  @P0 IADD3 R38, P1, R38, c[0x0][0x1f8], RZ ;  /* 0x00007e0026260a10 */ /* 0x000fe40007f3e0ff */
[----:B------:R-:W-:Y:S01]  /*7030*/  @P0 IADD3 R0, P6, R0, 0x100, RZ ;  /* 0x0000010000000810 */ /* 0x000fe20007fde0ff */
[C---:B------:R-:W-:Y:S01]  /*7040*/  HMMA.16816.F32 R24, R156.reuse, R26, RZ ;  /* 0x0000001a9c18723c */ /* 0x040fe200000018ff */
[----:B------:R-:W-:Y:S01]  /*7050*/  @!PT LDS RZ, [RZ] ;  /* 0x00000000fffff984 */ /* 0x000fe20000000800 */
[----:B------:R-:W-:Y:S01]  /*7060*/  @!PT LDS RZ, [RZ] ;  /* 0x00000000fffff984 */ /* 0x000fe20000000800 */
[----:B------:R-:W-:Y:S01]  /*7070*/  @!PT LDS RZ, [RZ] ;  /* 0x00000000fffff984 */ /* 0x000fe20000000800 */
[----:B------:R2:W-:Y:S03]  /*7080*/  @P0 LDGSTS.E.BYPASS.LTC128B.128 [R249+0x100], [R36.64], !P4 ;  /* 0x0010000024f90fae */ /* 0x0005e6000e101d52 */
[--C-:B------:R-:W-:Y:S02]  /*7090*/  @P0 IADD3.X R39, RZ, c[0x0][0x1fc], R2.reuse, P1, P5 ;  /* 0x00007f00ff270a10 */ /* 0x100fe40000fea402 */
[----:B------:R-:W-:Y:S02]  /*70a0*/  @P0 IADD3 R46, P5, R0, c[0x0][0x1f8], RZ ;  /* 0x00007e00002e0a10 */ /* 0x000fe40007fbe0ff */
[C---:B------:R-:W-:Y:S01]  /*70b0*/  HMMA.16816.F32 R28, R156.reuse, R32, RZ ;  /* 0x000000209c1c723c */ /* 0x040fe200000018ff */
[----:B------:R4:W-:Y:S03]  /*70c0*/  @P0 LDGSTS.E.BYPASS.LTC128B.128 [R249+0x3100], [R38.64], !P3 ;  /* 0x0310000026f90fae */ /* 0x0009e6000d901d52 */
[----:B------:R-:W-:Y:S01]  /*70d0*/  @P0 IADD3.X R47, RZ, c[0x0][0x1fc], R2, P5, P6 ;  /* 0x00007f00ff2f0a10 */ /* 0x000fe20002fec402 */
[----:B------:R-:W-:Y:S03]  /*70e0*/  IMAD.U32 R2, RZ, RZ, UR12 ;  /* 0x0000000cff027e24 */ /* 0x000fe6000f8e00ff */
[C---:B------:R-:W-:Y:S01]  /*70f0*/  HMMA.16816.F32 R32, R156.reuse, R34, RZ ;  /* 0x000000229c20723c */ /* 0x040fe200000018ff */
[----:B------:R1:W-:Y:S08]  /*7100*/  @P0 LDGSTS.E.BYPASS.LTC128B.128 [R249+0x6100], [R46.64], !P2 ;  /* 0x061000002ef90fae */ /* 0x0003f0000d101d52 */
[----:B------:R1:W3:Y:S03]  /*7110*/  LDL R0, [R1+0x18] ;  /* 0x0000180001007983 */ /* 0x0002e60000100800 */
[----:B--2---:R-:W-:Y:S04]  /*7120*/  @P0 IADD3 R36, P1, R36, UR10, RZ ;  /* 0x0000000a24240c10 */ /* 0x004fe8000ff3e0ff */
[----:B------:R-:W-:Y:S02]  /*7130*/  @P0 IADD3.X R37, R37, UR13, RZ, P1, !PT ;  /* 0x0000000d25250c10 */ /* 0x000fe40008ffe4ff */
[----:B------:R-:W-:Y:S03]  /*7140*/  @P0 IADD3 R44, P1, R36, UR10, RZ ;  /* 0x0000000a242c0c10 */ /* 0x000fe6000ff3e0ff */
[----:B------:R4:W-:Y:S01]  /*7150*/  @P0 LDGSTS.E.BYPASS.LTC128B.128 [R249+0x1100], [R36.64], !P4 ;  /* 0x0110000024f90fae */ /* 0x0009e2000e101d52 */
[----:B------:R-:W-:Y:S07]  /*7160*/  @P0 IADD3.X R45, R37, UR13, RZ, P1, !PT ;  /* 0x0000000d252d0c10 */ /* 0x000fee0008ffe4ff */
[----:B------:R4:W-:Y:S08]  /*7170*/  @P0 LDGSTS.E.BYPASS.LTC128B.128 [R249+0x4100], [R36.64+0x80], !P3 ;  /* 0x0410008024f90fae */ /* 0x0009f0000d901d52 */
[----:B------:R4:W-:Y:S08]  /*7180*/  @P0 LDGSTS.E.BYPASS.LTC128B.128 [R249+0x7100], [R36.64+0x100], !P2 ;  /* 0x0710010024f90fae */ /* 0x0009f0000d101d52 */
[----:B------:R1:W-:Y:S08]  /*7190*/  @P0 LDGSTS.E.BYPASS.LTC128B.128 [R249+0x2100], [R44.64], !P4 ;  /* 0x021000002cf90fae */ /* 0x0003f0000e101d52 */
[----:B------:R1:W-:Y:S08]  /*71a0*/  @P0 LDGSTS.E.BYPASS.LTC128B.128 [R249+0x5100], [R44.64+0x80], !P3 ;  /* 0x051000802cf90fae */ /* 0x0003f0000d901d52 */
[----:B------:R1:W-:Y:S01]  /*71b0*/  @P0 LDGSTS.E.BYPASS.LTC128B.128 [R249+0x8100], [R44.64+0x100], !P2 ;  /* 0x081001002cf90fae */ /* 0x0003e2000d101d52 */
[----:B------:R-:W-:Y:S01]  /*71c0*/  PLOP3.LUT P0, PT, PT, PT, UP1, 0x80, 0x0 ;  /* 0x000000000000781c */ /* 0x000fe20003f0f018 */
[C---:B----4-:R-:W-:Y:S06]  /*71d0*/  HMMA.16816.F32 R36, R156.reuse, R40, RZ ;  /* 0x000000289c24723c */ /* 0x050fec00000018ff */
[----:B------:R-:W0:Y:S02]  /*71e0*/  LDGDEPBAR ;  /* 0x00000000000079af */ /* 0x000e240000000000 */
[C---:B------:R-:W-:Y:S08]  /*71f0*/  HMMA.16816.F32 R40, R156.reuse, R42, RZ ;  /* 0x0000002a9c28723c */ /* 0x040ff000000018ff */
[C---:B-1----:R-:W-:Y:S08]  /*7200*/  HMMA.16816.F32 R44, R156.reuse, R48, RZ ;  /* 0x000000309c2c723c */ /* 0x042ff000000018ff */
[----:B------:R-:W-:Y:S08]  /*7210*/  HMMA.16816.F32 R48, R156, R50, RZ ;  /* 0x000000329c30723c */ /* 0x000ff000000018ff */
[C---:B------:R-:W-:Y:S08]  /*7220*/  HMMA.16816.F32 R4, R160.reuse, R152, R4 ;  /* 0x00000098a004723c */ /* 0x040ff00000001804 */
        /* <DEDUP_REMOVED lines=13> */
[----:B------:R-:W4:Y:S07]  /*7300*/  LDSM.16.M88.4 R176, [R230+0xe100] ;  /* 0x00e10000e6b0783b */ /* 0x000f2e0000000200 */
[C---:B------:R-:W-:Y:S08]  /*7310*/  HMMA.16816.F32 R44, R160.reuse, R180, R44 ;  /* 0x000000b4a02c723c */ /* 0x040ff0000000182c */
[----:B------:R-:W-:Y:S08]  /*7320*/  HMMA.16816.F32 R48, R160, R182, R48 ;  /* 0x000000b6a030723c */ /* 0x000ff00000001830 */
[C---:B-1----:R-:W-:Y:S08]  /*7330*/  HMMA.16816.F32 R4, R184.reuse, R152, R4 ;  /* 0x00000098b804723c */ /* 0x042ff00000001804 */
[C---:B------:R-:W-:Y:S01]  /*7340*/  HMMA.16816.F32 R8, R184.reuse, R154, R8 ;  /* 0x0000009ab808723c */ /* 0x040fe20000001808 */
[----:B------:R-:W1:Y:S07]  /*7350*/  LDSM.16.M88.4 R152, [R230+0xe900] ;  /* 0x00e90000e698783b */ /* 0x000e6e0000000200 */
[C---:B--2---:R-:W-:Y:S08]  /*7360*/  HMMA.16816.F32 R12, R184.reuse, R164, R12 ;  /* 0x000000a4b80c723c */ /* 0x044ff0000000180c */
[C---:B------:R-:W-:Y:S01]  /*7370*/  HMMA.16816.F32 R16, R184.reuse, R166, R16 ;  /* 0x000000a6b810723c */ /* 0x040fe20000001810 */
[----:B------:R-:W2:Y:S07]  /*7380*/  LDSM.16.M88.4 R164, [R227] ;  /* 0x00000000e3a4783b */ /* 0x000eae0000000200 */
[C---:B----4-:R-:W-:Y:S08]  /*7390*/  HMMA.16816.F32 R20, R184.reuse, R168, R20 ;  /* 0x000000a8b814723c */ /* 0x050ff00000001814 */
[C---:B------:R-:W-:Y:S01]  /*73a0*/  HMMA.16816.F32 R24, R184.reuse, R170, R24 ;  /* 0x000000aab818723c */ /* 0x040fe20000001818 */
[----:B------:R-:W4:Y:S07]  /*73b0*/  LDSM.16.M88.4 R168, [R227+0x800] ;  /* 0x00080000e3a8783b */ /* 0x000f2e0000000200 */
[C---:B------:R-:W-:Y:S08]  /*73c0*/  HMMA.16816.F32 R28, R184.reuse, R172, R28 ;  /* 0x000000acb81c723c */ /* 0x040ff0000000181c */
[C---:B------:R-:W-:Y:S01]  /*73d0*/  HMMA.16816.F32 R32, R184.reuse, R174, R32 ;  /* 0x000000aeb820723c */ /* 0x040fe20000001820 */
[----:B------:R-:W3:Y:S07]  /*73e0*/  LDSM.16.M88.4 R172, [R227+0x1000] ;  /* 0x00100000e3ac783b */ /* 0x000eee0000000200 */
[C---:B------:R-:W-:Y:S08]  /*73f0*/  HMMA.16816.F32 R36, R184.reuse, R176, R36 ;  /* 0x000000b0b824723c */ /* 0x040ff00000001824 */
[C---:B------:R-:W-:Y:S01]  /*7400*/  HMMA.16816.F32 R40, R184.reuse, R178, R40 ;  /* 0x000000b2b828723c */ /* 0x040fe20000001828 */
[----:B------:R-:W4:Y:S07]  /*7410*/  LDSM.16.M88.4 R176, [R227+0x1800] ;  /* 0x00180000e3b0783b */ /* 0x000f2e0000000200 */
[C---:B-1----:R-:W-:Y:S08]  /*7420*/  HMMA.16816.F32 R44, R184.reuse, R152, R44 ;  /* 0x00000098b82c723c */ /* 0x042ff0000000182c */
[----:B------:R-:W-:Y:S01]  /*7430*/  HMMA.16816.F32 R48, R184, R154, R48 ;  /* 0x0000009ab830723c */ /* 0x000fe20000001830 */
[----:B------:R-:W1:Y:S07]  /*7440*/  LDSM.16.M88.4 R152, [R227+0x2000] ;  /* 0x00200000e398783b */ /* 0x000e6e0000000200 */
[C---:B--2---:R-:W-:Y:S08]  /*7450*/  HMMA.16816.F32 R4, R188.reuse, R164, R4 ;  /* 0x000000a4bc04723c */ /* 0x044ff00000001804 */
[C---:B------:R-:W-:Y:S01]  /*7460*/  HMMA.16816.F32 R8, R188.reuse, R166, R8 ;  /* 0x000000a6bc08723c */ /* 0x040fe20000001808 */
[----:B------:R-:W2:Y:S03]  /*7470*/  LDSM.16.M88.4 R164, [R227+0x2800] ;  /* 0x00280000e3a4783b */ /* 0x000ea60000000200 */
[----:B---3--:R-:W-:Y:S04]  /*7480*/  @P0 MOV R0, R251 ;  /* 0x000000fb00000202 */ /* 0x008fe80000000f00 */
[C---:B----4-:R-:W-:Y:S08]  /*7490*/  HMMA.16816.F32 R12, R188.reuse, R168, R12 ;  /* 0x000000a8bc0c723c */ /* 0x050ff0000000180c */
[C---:B------:R-:W-:Y:S01]  /*74a0*/  HMMA.16816.F32 R16, R188.reuse, R170, R16 ;  /* 0x000000aabc10723c */ /* 0x040fe20000001810 */
[----:B------:R-:W3:Y:S07]  /*74b0*/  LDSM.16.M88.4 R168, [R224+0xf100] ;  /* 0x00f10000e0a8783b */ /* 0x000eee0000000200 */
[C---:B------:R-:W-:Y:S08]  /*74c0*/  HMMA.16816.F32 R20, R188.reuse, R172, R20 ;  /* 0x000000acbc14723c */ /* 0x040ff00000001814 */
[C---:B------:R-:W-:Y:S01]  /*74d0*/  HMMA.16816.F32 R24, R188.reuse, R174, R24 ;  /* 0x000000aebc18723c */ /* 0x040fe20000001818 */
[----:B------:R-:W4:Y:S07]  /*74e0*/  LDSM.16.M88.4 R172, [R224+0xf900] ;  /* 0x00f90000e0ac783b */ /* 0x000f2e0000000200 */
[C---:B------:R-:W-:Y:S08]  /*74f0*/  HMMA.16816.F32 R28, R188.reuse, R176, R28 ;  /* 0x000000b0bc1c723c */ /* 0x040ff0000000181c */
[C---:B------:R-:W-:Y:S01]  /*7500*/  HMMA.16816.F32 R32, R188.reuse, R178, R32 ;  /* 0x000000b2bc20723c */ /* 0x040fe20000001820 */
[----:B------:R-:W4:Y:S07]  /*7510*/  LDSM.16.M88.4 R176, [R224+0x10100] ;  /* 0x01010000e0b0783b */ /* 0x000f2e0000000200 */
[C---:B-1----:R-:W-:Y:S08]  /*7520*/  HMMA.16816.F32 R36, R188.reuse, R152, R36 ;  /* 0x00000098bc24723c */ /* 0x042ff00000001824 */
[C---:B------:R-:W-:Y:S01]  /*7530*/  HMMA.16816.F32 R40, R188.reuse, R154, R40 ;  /* 0x0000009abc28723c */ /* 0x040fe20000001828 */
[----:B------:R-:W1:Y:S07]  /*7540*/  LDSM.16.M88.4 R152, [R224+0x10900] ;  /* 0x01090000e098783b */ /* 0x000e6e0000000200 */
[C---:B--2---:R-:W-:Y:S08]  /*7550*/  HMMA.16816.F32 R44, R188.reuse, R164, R44 ;  /* 0x000000a4bc2c723c */ /* 0x044ff0000000182c */
[----:B------:R-:W-:Y:S01]  /*7560*/  HMMA.16816.F32 R48, R188, R166, R48 ;  /* 0x000000a6bc30723c */ /* 0x000fe20000001830 */
[----:B------:R-:W2:Y:S07]  /*7570*/  LDSM.16.M88.4 R164, [R224+0x11100] ;  /* 0x01110000e0a4783b */ /* 0x000eae0000000200 */
[C---:B---3--:R-:W-:Y:S08]  /*7580*/  HMMA.16816.F32 R4, R192.reuse, R168, R4 ;  /* 0x000000a8c004723c */ /* 0x048ff00000001804 */
[C---:B------:R-:W-:Y:S01]  /*7590*/  HMMA.16816.F32 R8, R192.reuse, R170, R8 ;  /* 0x000000aac008723c */ /* 0x040fe20000001808 */
[----:B------:R-:W3:Y:S07]  /*75a0*/  LDSM.16.M88.4 R168, [R224+0x11900] ;  /* 0x01190000e0a8783b */ /* 0x000eee0000000200 */
[C---:B----4-:R-:W-:Y:S08]  /*75b0*/  HMMA.16816.F32 R12, R192.reuse, R172, R12 ;  /* 0x000000acc00c723c */ /* 0x050ff0000000180c */
[C---:B------:R-:W-:Y:S01]  /*75c0*/  HMMA.16816.F32 R16, R192.reuse, R174, R16 ;  /* 0x000000aec010723c */ /* 0x040fe20000001810 */
[----:B------:R-:W4:Y:S07]  /*75d0*/  LDSM.16.M88.4 R172, [R243] ;  /* 0x00000000f3ac783b */ /* 0x000f2e0000000200 */
[C---:B------:R-:W-:Y:S08]  /*75e0*/  HMMA.16816.F32 R20, R192.reuse, R176, R20 ;  /* 0x000000b0c014723c */ /* 0x040ff00000001814 */
[C---:B------:R-:W-:Y:S01]  /*75f0*/  HMMA.16816.F32 R24, R192.reuse, R178, R24 ;  /* 0x000000b2c018723c */ /* 0x040fe20000001818 */
[----:B------:R-:W4:Y:S07]  /*7600*/  LDSM.16.M88.4 R176, [R242] ;  /* 0x00000000f2b0783b */ /* 0x000f2e0000000200 */
[C---:B-1----:R-:W-:Y:S08]  /*7610*/  HMMA.16816.F32 R28, R192.reuse, R152, R28 ;  /* 0x00000098c01c723c */ /* 0x042ff0000000181c */
[C---:B------:R-:W-:Y:S01]  /*7620*/  HMMA.16816.F32 R32, R192.reuse, R154, R32 ;  /* 0x0000009ac020723c */ /* 0x040fe20000001820 */
[----:B------:R-:W1:Y:S07]  /*7630*/  LDSM.16.M88.4 R152, [R241] ;  /* 0x00000000f198783b */ /* 0x000e6e0000000200 */
[C---:B--2---:R-:W-:Y:S08]  /*7640*/  HMMA.16816.F32 R36, R192.reuse, R164, R36 ;  /* 0x000000a4c024723c */ /* 0x044ff00000001824 */
[C---:B------:R-:W-:Y:S01]  /*7650*/  HMMA.16816.F32 R40, R192.reuse, R166, R40 ;  /* 0x000000a6c028723c */ /* 0x040fe20000001828 */
[----:B------:R-:W2:Y:S07]  /*7660*/  LDSM.16.M88.4 R164, [R240] ;  /* 0x00000000f0a4783b */ /* 0x000eae0000000200 */
[C---:B---3--:R-:W-:Y:S08]  /*7670*/  HMMA.16816.F32 R44, R192.reuse, R168, R44 ;  /* 0x000000a8c02c723c */ /* 0x048ff0000000182c */
[----:B------:R-:W-:Y:S01]  /*7680*/  HMMA.16816.F32 R48, R192, R170, R48 ;  /* 0x000000aac030723c */ /* 0x000fe20000001830 */
[----:B------:R-:W3:Y:S07]  /*7690*/  LDSM.16.M88.4 R168, [R239] ;  /* 0x00000000efa8783b */ /* 0x000eee0000000200 */
[C---:B----4-:R-:W-:Y:S08]  /*76a0*/  HMMA.16816.F32 R4, R196.reuse, R172, R4 ;  /* 0x000000acc404723c */ /* 0x050ff00000001804 */
[C---:B------:R-:W-:Y:S01]  /*76b0*/  HMMA.16816.F32 R8, R196.reuse, R174, R8 ;  /* 0x000000aec408723c */ /* 0x040fe20000001808 */
[----:B------:R-:W4:Y:S07]  /*76c0*/  LDSM.16.M88.4 R172, [R238] ;  /* 0x00000000eeac783b */ /* 0x000f2e0000000200 */
[C---:B------:R-:W-:Y:S08]  /*76d0*/  HMMA.16816.F32 R12, R196.reuse, R176, R12 ;  /* 0x000000b0c40c723c */ /* 0x040ff0000000180c */
[C---:B------:R-:W-:Y:S01]  /*76e0*/  HMMA.16816.F32 R16, R196.reuse, R178, R16 ;  /* 0x000000b2c410723c */ /* 0x040fe20000001810 */
[----:B------:R-:W4:Y:S07]  /*76f0*/  LDSM.16.M88.4 R176, [R230+0xf100] ;  /* 0x00f10000e6b0783b */ /* 0x000f2e0000000200 */
        /* <DEDUP_REMOVED lines=9> */
[C---:B----4-:R-:W-:Y:S08]  /*7790*/  HMMA.16816.F32 R44, R196.reuse, R172, R44 ;  /* 0x000000acc42c723c */ /* 0x050ff0000000182c */
[----:B------:R-:W-:Y:S01]  /*77a0*/  HMMA.16816.F32 R48, R196, R174, R48 ;  /* 0x000000aec430723c */ /* 0x000fe20000001830 */
        /* <DEDUP_REMOVED lines=14> */
[C---:B------:R-:W-:Y:S01]  /*7890*/  HMMA.16816.F32 R40, R200.reuse, R174, R40 ;  /* 0x000000aec828723c */ /* 0x040fe20000001828 */
[----:B------:R-:W4:Y:S07]  /*78a0*/  LDSM.16.M88.4 R172, [R227+0x4800] ;  /* 0x00480000e3ac783b */ /* 0x000f2e0000000200 */
[C---:B------:R-:W-:Y:S08]  /*78b0*/  HMMA.16816.F32 R44, R200.reuse, R176, R44 ;  /* 0x000000b0c82c723c */ /* 0x040ff0000000182c */
[----:B------:R-:W-:Y:S01]  /*78c0*/  HMMA.16816.F32 R48, R200, R178, R48 ;  /* 0x000000b2c830723c */ /* 0x000fe20000001830 */
        /* <DEDUP_REMOVED lines=21> */
[----:B------:R-:W2:Y:S07]  /*7a20*/  LDSM.16.M88.4 R164, [R224+0x14900] ;  /* 0x01490000e0a4783b */ /* 0x000eae0000000200 */
[C---:B---3--:R-:W-:Y:S08]  /*7a30*/  HMMA.16816.F32 R12, R208.reuse, R168, R12 ;  /* 0x000000a8d00c723c */ /* 0x048ff0000000180c */
[C---:B------:R-:W-:Y:S01]  /*7a40*/  HMMA.16816.F32 R16, R208.reuse, R170, R16 ;  /* 0x000000aad010723c */ /* 0x040fe20000001810 */
[----:B------:R-:W3:Y:S07]  /*7a50*/  LDSM.16.M88.4 R168, [R237] ;  /* 0x00000000eda8783b */ /* 0x000eee0000000200 */
        /* <DEDUP_REMOVED lines=10> */
[----:B------:R-:W-:Y:S01]  /*7b00*/  HMMA.16816.F32 R48, R208, R166, R48 ;  /* 0x000000a6d030723c */ /* 0x000fe20000001830 */
[----:B------:R-:W2:Y:S07]  /*7b10*/  LDSM.16.M88.4 R164, [R233] ;  /* 0x00000000e9a4783b */ /* 0x000eae0000000200 */
[C---:B---3--:R-:W-:Y:S08]  /*7b20*/  HMMA.16816.F32 R4, R212.reuse, R168, R4 ;  /* 0x000000a8d404723c */ /* 0x048ff00000001804 */
[C---:B------:R-:W-:Y:S01]  /*7b30*/  HMMA.16816.F32 R8, R212.reuse, R170, R8 ;  /* 0x000000aad408723c */ /* 0x040fe20000001808 */
[----:B------:R-:W3:Y:S07]  /*7b40*/  LDSM.16.M88.4 R168, [R232] ;  /* 0x00000000e8a8783b */ /* 0x000eee0000000200 */
[C---:B----4-:R-:W-:Y:S08]  /*7b50*/  HMMA.16816.F32 R12, R212.reuse, R172, R12 ;  /* 0x000000acd40c723c */ /* 0x050ff0000000180c */
        /* <DEDUP_REMOVED lines=24> */
[C---:B------:R-:W-:Y:S08]  /*7ce0*/  HMMA.16816.F32 R32, R216.reuse, R166, R32 ;  /* 0x000000a6d820723c */ /* 0x040ff00000001820 */
[C---:B---3--:R-:W-:Y:S08]  /*7cf0*/  HMMA.16816.F32 R36, R216.reuse, R168, R36 ;  /* 0x000000a8d824723c */ /* 0x048ff00000001824 */
[C---:B------:R-:W-:Y:S08]  /*7d00*/  HMMA.16816.F32 R40, R216.reuse, R170, R40 ;  /* 0x000000aad828723c */ /* 0x040ff00000001828 */
[C---:B----4-:R-:W-:Y:S08]  /*7d10*/  HMMA.16816.F32 R44, R216.reuse, R172, R44 ;  /* 0x000000acd82c723c */ /* 0x050ff0000000182c */
        /* <DEDUP_REMOVED lines=8> */
[----:B------:R-:W-:Y:S03]  /*7da0*/  MUFU.TANH R173, R4 ;  /* 0x0000000400ad7308 */ /* 0x000fe60000002400 */
[----:B------:R-:W-:Y:S02]  /*7db0*/  FMUL.FTZ R7, R7, c[0x0][0x320] ;  /* 0x0000c80007077a20 */ /* 0x000fe40000410000 */
[----:B------:R-:W-:Y:S02]  /*7dc0*/  FMUL.FTZ R8, R8, c[0x0][0x320] ;  /* 0x0000c80008087a20 */ /* 0x000fe40000410000 */
[----:B------:R-:W-:Y:S02]  /*7dd0*/  FMUL.FTZ R9, R9, c[0x0][0x320] ;  /* 0x0000c80009097a20 */ /* 0x000fe40000410000 */
[----:B------:R-:W-:Y:S01]  /*7de0*/  FMUL.FTZ R10, R10, c[0x0][0x320] ;  /* 0x0000c8000a0a7a20 */ /* 0x000fe20000410000 */
[----:B------:R-:W1:Y:S01]  /*7df0*/  MUFU.TANH R172, R5 ;  /* 0x0000000500ac7308 */ /* 0x000e620000002400 */
[----:B------:R-:W-:Y:S02]  /*7e00*/  FMUL.FTZ R11, R11, c[0x0][0x320] ;  /* 0x0000c8000b0b7a20 */ /* 0x000fe40000410000 */
        /* <DEDUP_REMOVED lines=8> */
[----:B------:R-:W-:Y:S03]  /*7e90*/  FMUL.FTZ R19, R19, c[0x0][0x320] ;  /* 0x0000c80013137a20 */ /* 0x000fe60000410000 */
[----:B------:R3:W-:Y:S10]  /*7ea0*/  MUFU.TANH R165, R7 ;  /* 0x0000000700a57308 */ /* 0x0007f40000002400 */
[----:B------:R-:W-:Y:S10]  /*7eb0*/  MUFU.TANH R164, R8 ;  /* 0x0000000800a47308 */ /* 0x000ff40000002400 */
[----:B------:R-:W4:Y:S01]  /*7ec0*/  MUFU.TANH R102, R9 ;  /* 0x0000000900667308 */ /* 0x000f220000002400 */
[----:B---3--:R-:W3:Y:S09]  /*7ed0*/  LDSM.16.M88.4 R4, [R227+0x7000] ;  /* 0x00700000e304783b */ /* 0x008ef20000000200 */
[----:B------:R-:W1:Y:S10]  /*7ee0*/  MUFU.TANH R101, R10 ;  /* 0x0000000a00657308 */ /* 0x000e740000002400 */
[----:B------:R1:W-:Y:S10]  /*7ef0*/  MUFU.TANH R100, R11 ;  /* 0x0000000b00647308 */ /* 0x0003f40000002400 */
[----:B------:R-:W-:Y:S10]  /*7f00*/  MUFU.TANH R17, R17 ;  /* 0x0000001100117308 */ /* 0x000ff40000002400 */
[----:B------:R-:W-:Y:S01]  /*7f10*/  MUFU.TANH R18, R18 ;  /* 0x0000001200127308 */ /* 0x000fe20000002400 */
[C---:B---3--:R-:W-:Y:S01]  /*7f20*/  HMMA.16816.F32 R20, R220.reuse, R4, R20 ;  /* 0x00000004dc14723c */ /* 0x048fe20000001814 */
[----:B-1----:R-:W1:Y:S08]  /*7f30*/  LDSM.16.M88.4 R8, [R227+0x7800] ;  /* 0x00780000e308783b */ /* 0x002e700000000200 */
[----:B------:R2:W3:Y:S01]  /*7f40*/  MUFU.TANH R167, R13 ;  /* 0x0000000d00a77308 */ /* 0x0004e20000002400 */
[C---:B------:R-:W-:Y:S01]  /*7f50*/  HMMA.16816.F32 R24, R220.reuse, R6, R24 ;  /* 0x00000006dc18723c */ /* 0x040fe20000001818 */
[----:B------:R-:W2:Y:S08]  /*7f60*/  LDSM.16.M88.4 R4, [R227+0x8000] ;  /* 0x00800000e304783b */ /* 0x000eb00000000200 */
[----:B------:R4:W-:Y:S05]  /*7f70*/  MUFU.TANH R166, R12 ;  /* 0x0000000c00a67308 */ /* 0x0009ea0000002400 */
[----:B------:R-:W-:Y:S02]  /*7f80*/  FMUL.FTZ R21, R21, c[0x0][0x320] ;  /* 0x0000c80015157a20 */ /* 0x000fe40000410000 */
[----:B------:R-:W-:Y:S03]  /*7f90*/  FMUL.FTZ R22, R22, c[0x0][0x320] ;  /* 0x0000c80016167a20 */ /* 0x000fe60000410000 */
[----:B------:R2:W2:Y:S01]  /*7fa0*/  MUFU.TANH R168, R14 ;  /* 0x0000000e00a87308 */ /* 0x0004a20000002400 */
[----:B------:R-:W-:Y:S02]  /*7fb0*/  FMUL.FTZ R23, R23, c[0x0][0x320] ;  /* 0x0000c80017177a20 */ /* 0x000fe40000410000 */
[----:B------:R-:W-:Y:S02]  /*7fc0*/  FMUL.FTZ R20, R20, c[0x0][0x320] ;  /* 0x0000c80014147a20 */ /* 0x000fe40000410000 */
[----:B------:R-:W-:Y:S02]  /*7fd0*/  FMUL.FTZ R25, R25, c[0x0][0x320] ;  /* 0x0000c80019197a20 */ /* 0x000fe40000410000 */
[----:B------:R-:W-:Y:S02]  /*7fe0*/  FMUL.FTZ R24, R24, c[0x0][0x320] ;  /* 0x0000c80018187a20 */ /* 0x000fe40000410000 */
[----:B------:R-:W-:Y:S01]  /*7ff0*/  FMUL.FTZ R26, R26, c[0x0][0x320] ;  /* 0x0000c8001a1a7a20 */ /* 0x000fe20000410000 */
[----:B------:R-:W3:Y:S01]  /*8000*/  MUFU.TANH R21, R21 ;  /* 0x0000001500157308 */ /* 0x000ee20000002400 */
[----:B------:R-:W-:Y:S01]  /*8010*/  FMUL.FTZ R27, R27, c[0x0][0x320] ;  /* 0x0000c8001b1b7a20 */ /* 0x000fe20000410000 */
[C---:B-1----:R-:W-:Y:S08]  /*8020*/  HMMA.16816.F32 R28, R220.reuse, R8, R28 ;  /* 0x00000008dc1c723c */ /* 0x042ff0000000181c */
[----:B------:R-:W1:Y:S01]  /*8030*/  MUFU.TANH R22, R22 ;  /* 0x0000001600167308 */ /* 0x000e620000002400 */
[C---:B------:R-:W-:Y:S01]  /*8040*/  HMMA.16816.F32 R32, R220.reuse, R10, R32 ;  /* 0x0000000adc20723c */ /* 0x040fe20000001820 */
[----:B------:R-:W1:Y:S01]  /*8050*/  LDSM.16.M88.4 R8, [R227+0x8800] ;  /* 0x00880000e308783b */ /* 0x000e620000000200 */
[----:B------:R-:W-:Y:S06]  /*8060*/  DEPBAR.LE SB0, 0x0 ;  /* 0x000080000000791a */ /* 0x000fec0000000000 */
[C---:B--2---:R-:W-:Y:S01]  /*8070*/  HMMA.16816.F32 R36, R220.reuse, R4, R36 ;  /* 0x00000004dc24723c */ /* 0x044fe20000001824 */
[----:B------:R-:W2:Y:S01]  /*8080*/  SHFL.IDX PT, R5, R0, RZ, 0x1c1f ;  /* 0x001c1fff00057589 */ /* 0x000ea200000e0000 */
[----:B------:R1:W1:Y:S06]  /*8090*/  MUFU.TANH R169, R15 ;  /* 0x0000000f00a97308 */ /* 0x00026c0000002400 */
[C---:B------:R-:W-:Y:S01]  /*80a0*/  HMMA.16816.F32 R40, R220.reuse, R6, R40 ;  /* 0x00000006dc28723c */ /* 0x040fe20000001828 */
[----:B------:R2:W1:Y:S03]  /*80b0*/  SHFL.IDX PT, R4, R0, 0x1, 0x1c1f ;  /* 0x003c1f0000047f89 */ /* 0x00046600000e0000 */
[----:B------:R3:W-:Y:S01]  /*80c0*/  MUFU.TANH R170, R16 ;  /* 0x0000001000aa7308 */ /* 0x0007e20000002400 */
[----:B------:R-:W-:Y:S02]  /*80d0*/  FMUL.FTZ R29, R29, c[0x0][0x320] ;  /* 0x0000c8001d1d7a20 */ /* 0x000fe40000410000 */
[----:B------:R-:W-:Y:S02]  /*80e0*/  FMUL.FTZ R30, R30, c[0x0][0x320] ;  /* 0x0000c8001e1e7a20 */ /* 0x000fe40000410000 */
[----:B------:R-:W-:Y:S03]  /*80f0*/  FMUL.FTZ R31, R31, c[0x0][0x320] ;  /* 0x0000c8001f1f7a20 */ /* 0x000fe60000410000 */
[----:B------:R-:W-:Y:S02]  /*8100*/  FMUL.FTZ R28, R28, c[0x0][0x320] ;  /* 0x0000c8001c1c7a20 */ /* 0x000fe40000410000 */
[----:B------:R-:W3:Y:S01]  /*8110*/  MUFU.TANH R25, R25 ;  /* 0x0000001900197308 */ /* 0x000ee20000002400 */
[----:B------:R-:W-:Y:S01]  /*8120*/  BAR.SYNC.DEFER_BLOCKING 0x0 ;  /* 0x0000000000007b1d */ /* 0x000fe20000010000 */
[----:B------:R-:W-:Y:S02]  /*8130*/  FMUL.FTZ R36, R36, c[0x0][0x320] ;  /* 0x0000c80024247a20 */ /* 0x000fe40000410000 */
[----:B------:R-:W-:Y:S02]  /*8140*/  FMUL.FTZ R37, R37, c[0x0][0x320] ;  /* 0x0000c80025257a20 */ /* 0x000fe40000410000 */
[----:B------:R-:W-:Y:S02]  /*8150*/  FMUL.FTZ R38, R38, c[0x0][0x320] ;  /* 0x0000c80026267a20 */ /* 0x000fe40000410000 */
[----:B------:R-:W-:Y:S01]  /*8160*/  FMUL.FTZ R39, R39, c[0x0][0x320] ;  /* 0x0000c80027277a20 */ /* 0x000fe20000410000 */
[----:B--2---:R-:W-:Y:S01]  /*8170*/  MOV R0, UR20 ;  /* 0x0000001400007c02 */ /* 0x004fe20008000f00 */
[C---:B-1----:R-:W-:Y:S01]  /*8180*/  HMMA.16816.F32 R44, R220.reuse, R8, R44 ;  /* 0x00000008dc2c723c */ /* 0x042fe2000000182c */
[----:B------:R-:W-:Y:S02]  /*8190*/  UIADD3 UR20, UR22, -0x1, URZ ;  /* 0xffffffff16147890 */ /* 0x000fe4000fffe03f */
[----:B------:R-:W-:Y:S01]  /*81a0*/  IADD3 R0, -R250, 0x1, R0 ;  /* 0x00000001fa007810 */ /* 0x000fe20007ffe100 */
[----:B------:R-:W-:Y:S01]  /*81b0*/  FMUL.FTZ R32, R32, c[0x0][0x320] ;  /* 0x0000c80020207a20 */ /* 0x000fe20000410000 */
[----:B------:R-:W-:Y:S01]  /*81c0*/  @UP0 UIMAD.WIDE.U32 UR24, UR20, UR4, URZ ;  /* 0x00000004141802a5 */ /* 0x000fe2000f8e003f */
[----:B------:R-:W-:Y:S01]  /*81d0*/  FMUL.FTZ R41, R41, c[0x0][0x320] ;  /* 0x0000c80029297a20 */ /* 0x000fe20000410000 */
[----:B------:R-:W-:Y:S01]  /*81e0*/  IADD3 R0, -R2, UR8, R0 ;  /* 0x0000000802007c10 */ /* 0x000fe2000fffe100 */
[----:B------:R-:W-:Y:S01]  /*81f0*/  HMMA.16816.F32 R48, R220, R10, R48 ;  /* 0x0000000adc30723c */ /* 0x000fe20000001830 */
[----:B------:R-:W-:Y:S03]  /*8200*/  @UP0 USHF.R.S32.HI UR23, URZ, 0x1f, UR20 ;  /* 0x0000001f3f170899 */ /* 0x000fe60008011414 */
[C---:B------:R-:W-:Y:S01]  /*8210*/  IADD3 R2, R0.reuse, R5, RZ ;  /* 0x0000000500027210 */ /* 0x040fe20007ffe0ff */
[----:B------:R-:W-:Y:S01]  /*8220*/  FMUL.FTZ R33, R33, c[0x0][0x320] ;  /* 0x0000c80021217a20 */ /* 0x000fe20000410000 */
[----:B------:R-:W-:Y:S01]  /*8230*/  IADD3 R0, R0, R4, RZ ;  /* 0x0000000400007210 */ /* 0x000fe20007ffe0ff */
[----:B------:R-:W1:Y:S01]  /*8240*/  MUFU.TANH R26, R26 ;  /* 0x0000001a001a7308 */ /* 0x000e620000002400 */
[----:B------:R-:W-:Y:S01]  /*8250*/  ISETP.GT.AND P5, PT, R2, 0x1, PT ;  /* 0x000000010200780c */ /* 0x000fe20003fa4270 */
[----:B------:R-:W-:Y:S01]  /*8260*/  FMUL.FTZ R40, R40, c[0x0][0x320] ;  /* 0x0000c80028287a20 */ /* 0x000fe20000410000 */
[----:B------:R-:W-:Y:S01]  /*8270*/  ISETP.GT.AND P1, PT, R0, RZ, PT ;  /* 0x000000ff0000720c */ /* 0x000fe20003f24270 */
[----:B------:R-:W-:Y:S01]  /*8280*/  @UP0 UIMAD UR23, UR23, UR4, URZ ;  /* 0x00000004171702a4 */ /* 0x000fe2000f8e023f */
[----:B------:R-:W-:Y:S01]  /*8290*/  FSEL R7, R172, -INF , P5 ;  /* 0xff800000ac077808 */ /* 0x000fe20002800000 */
[----:B------:R-:W-:Y:S01]  /*82a0*/  FMUL.FTZ R34, R34, c[0x0][0x320] ;  /* 0x0000c80022227a20 */ /* 0x000fe20000410000 */
[----:B------:R-:W-:Y:S01]  /*82b0*/  FSEL R13, R171, -INF , P1 ;  /* 0xff800000ab0d7808 */ /* 0x000fe20000800000 */
[----:B------:R-:W-:Y:S01]  /*82c0*/  FMUL.FTZ R35, R35, c[0x0][0x320] ;  /* 0x0000c80023237a20 */ /* 0x000fe20000410000 */
[----:B------:R-:W-:Y:S01]  /*82d0*/  ISETP.GT.AND P5, PT, R2, 0x9, PT ;  /* 0x000000090200780c */ /* 0x000fe20003fa4270 */
[----:B------:R-:W2:Y:S01]  /*82e0*/  MUFU.TANH R19, R19 ;  /* 0x0000001300137308 */ /* 0x000ea20000002400 */
[----:B------:R-:W-:Y:S01]  /*82f0*/  ISETP.GT.AND P1, PT, R0, 0x8, PT ;  /* 0x000000080000780c */ /* 0x000fe20003f24270 */
[----:B------:R-:W-:Y:S01]  /*8300*/  FMUL.FTZ R44, R44, c[0x0][0x320] ;  /* 0x0000c8002c2c7a20 */ /* 0x000fe20000410000 */
[----:B----4-:R-:W-:Y:S01]  /*8310*/  FSEL R12, R102, -INF , P5 ;  /* 0xff800000660c7808 */ /* 0x010fe20002800000 */
[----:B------:R-:W-:Y:S01]  /*8320*/  FMUL.FTZ R45, R45, c[0x0][0x320] ;  /* 0x0000c8002d2d7a20 */ /* 0x000fe20000410000 */
[----:B------:R-:W-:Y:S01]  /*8330*/  FSEL R14, R101, -INF , P1 ;  /* 0xff800000650e7808 */ /* 0x000fe20000800000 */
[----:B------:R-:W-:Y:S01]  /*8340*/  FMUL.FTZ R42, R42, c[0x0][0x320] ;  /* 0x0000c8002a2a7a20 */ /* 0x000fe20000410000 */
[----:B------:R-:W-:Y:S01]  /*8350*/  ISETP.GT.AND P5, PT, R2, 0x11, PT ;  /* 0x000000110200780c */ /* 0x000fe20003fa4270 */
[----:B------:R-:W-:Y:S01]  /*8360*/  FMUL.FTZ R48, R48, c[0x0][0x320] ;  /* 0x0000c80030307a20 */ /* 0x000fe20000410000 */
[C---:B------:R-:W-:Y:S01]  /*8370*/  ISETP.GT.AND P1, PT, R0.reuse, 0x10, PT ;  /* 0x000000100000780c */ /* 0x040fe20003f24270 */
[----:B------:R-:W4:Y:S01]  /*8380*/  MUFU.TANH R29, R29 ;  /* 0x0000001d001d7308 */ /* 0x000f220000002400 */
[----:B------:R-:W-:Y:S01]  /*8390*/  ISETP.GT.AND P0, PT, R0, 0x1, PT ;  /* 0x000000010000780c */ /* 0x000fe20003f04270 */
[----:B------:R-:W-:Y:S01]  /*83a0*/  FMUL.FTZ R49, R49, c[0x0][0x320] ;  /* 0x0000c80031317a20 */ /* 0x000fe20000410000 */
[----:B---3--:R-:W-:Y:S01]  /*83b0*/  FSEL R167, R167, -INF , P5 ;  /* 0xff800000a7a77808 */ /* 0x008fe20002800000 */
[----:B------:R-:W-:Y:S01]  /*83c0*/  FMUL.FTZ R43, R43, c[0x0][0x320] ;  /* 0x0000c8002b2b7a20 */ /* 0x000fe20000410000 */
[----:B------:R-:W-:Y:S01]  /*83d0*/  ISETP.GT.AND P5, PT, R2, 0x19, PT ;  /* 0x000000190200780c */ /* 0x000fe20003fa4270 */
[----:B------:R-:W-:Y:S01]  /*83e0*/  FMUL.FTZ R46, R46, c[0x0][0x320] ;  /* 0x0000c8002e2e7a20 */ /* 0x000fe20000410000 */
[----:B------:R-:W-:Y:S01]  /*83f0*/  FSEL R168, R168, -INF , P1 ;  /* 0xff800000a8a87808 */ /* 0x000fe20000800000 */
[----:B------:R-:W-:Y:S01]  /*8400*/  FMUL.FTZ R8, R47, c[0x0][0x320] ;  /* 0x0000c8002f087a20 */ /* 0x000fe20000410000 */
[C---:B------:R-:W-:Y:S01]  /*8410*/  ISETP.GT.AND P1, PT, R0.reuse, 0x18, PT ;  /* 0x000000180000780c */ /* 0x040fe20003f24270 */
[----:B------:R-:W3:Y:S01]  /*8420*/  MUFU.TANH R30, R30 ;  /* 0x0000001e001e7308 */ /* 0x000ee20000002400 */
[----:B------:R-:W-:Y:S01]  /*8430*/  FSEL R15, R165, -INF , P0 ;  /* 0xff800000a50f7808 */ /* 0x000fe20000000000 */
[----:B------:R-:W-:Y:S01]  /*8440*/  FMUL.FTZ R51, R51, c[0x0][0x320] ;  /* 0x0000c80033337a20 */ /* 0x000fe20000410000 */
[----:B------:R-:W-:Y:S01]  /*8450*/  ISETP.GT.AND P0, PT, R0, 0x9, PT ;  /* 0x000000090000780c */ /* 0x000fe20003f04270 */
[----:B------:R-:W-:Y:S01]  /*8460*/  @UP0 UIMAD UR23, UR20, UR5, UR23 ;  /* 0x00000005141702a4 */ /* 0x000fe2000f8e0217 */
[----:B------:R-:W-:Y:S02]  /*8470*/  FSEL R171, R17, -INF , P5 ;  /* 0xff80000011ab7808 */ /* 0x000fe40002800000 */
[----:B------:R-:W-:Y:S01]  /*8480*/  ISETP.GT.AND P5, PT, R2, 0x21, PT ;  /* 0x000000210200780c */ /* 0x000fe20003fa4270 */
[----:B------:R-:W-:Y:S01]  /*8490*/  @UP0 UIADD3 UR23, UR25, UR23, URZ ;  /* 0x0000001719170290 */ /* 0x000fe2000fffe03f */
[----:B------:R-:W-:Y:S01]  /*84a0*/  FSEL R172, R18, -INF , P1 ;  /* 0xff80000012ac7808 */ /* 0x000fe20000800000 */
[----:B------:R-:W1:Y:S01]  /*84b0*/  MUFU.TANH R23, R23 ;  /* 0x0000001700177308 */ /* 0x000e620000002400 */
[----:B------:R-:W-:Y:S01]  /*84c0*/  ISETP.GT.AND P1, PT, R0, 0x20, PT ;  /* 0x000000200000780c */ /* 0x000fe20003f24270 */
[----:B------:R-:W-:Y:S01]  /*84d0*/  @UP0 UIMAD UR23, UR23, 0x60, URZ ;  /* 0x00000060171708a4 */ /* 0x000fe2000f8e023f */
[----:B------:R-:W-:Y:S02]  /*84e0*/  FSEL R16, R100, -INF , P0 ;  /* 0xff80000064107808 */ /* 0x000fe40000000000 */
[----:B------:R-:W-:Y:S02]  /*84f0*/  ISETP.GT.AND P0, PT, R0, 0x11, PT ;  /* 0x000000110000780c */ /* 0x000fe40003f04270 */
[----:B------:R-:W-:Y:S02]  /*8500*/  FSEL R175, R21, -INF , P5 ;  /* 0xff80000015af7808 */ /* 0x000fe40002800000 */
[----:B------:R-:W-:Y:S01]  /*8510*/  FSEL R174, R22, -INF , P1 ;  /* 0xff80000016ae7808 */ /* 0x000fe20000800000 */
[----:B------:R-:W3:Y:S01]  /*8520*/  MUFU.TANH R36, R36 ;  /* 0x0000002400247308 */ /* 0x000ee20000002400 */
[----:B------:R-:W-:Y:S02]  /*8530*/  ISETP.GT.AND P5, PT, R2, 0x29, PT ;  /* 0x000000290200780c */ /* 0x000fe40003fa4270 */
[C---:B------:R-:W-:Y:S02]  /*8540*/  ISETP.GT.AND P1, PT, R0.reuse, 0x28, PT ;  /* 0x000000280000780c */ /* 0x040fe40003f24270 */
[----:B------:R-:W-:Y:S02]  /*8550*/  FSEL R169, R169, -INF , P0 ;  /* 0xff800000a9a97808 */ /* 0x000fe40000000000 */
[----:B------:R-:W-:Y:S02]  /*8560*/  ISETP.GT.AND P0, PT, R0, 0x19, PT ;  /* 0x000000190000780c */ /* 0x000fe40003f04270 */
[C---:B------:R-:W-:Y:S01]  /*8570*/  ISETP.GT.AND P6, PT, R2.reuse, RZ, PT ;  /* 0x000000ff0200720c */ /* 0x040fe20003fc4270 */
[----:B------:R-:W3:Y:S01]  /*8580*/  MUFU.TANH R37, R37 ;  /* 0x0000002500257308 */ /* 0x000ee20000002400 */
[----:B------:R-:W-:Y:S02]  /*8590*/  FSEL R179, R25, -INF , P5 ;  /* 0xff80000019b37808 */ /* 0x000fe40002800000 */
[----:B------:R-:W-:Y:S02]  /*85a0*/  ISETP.GT.AND P5, PT, R2, 0x31, PT ;  /* 0x000000310200780c */ /* 0x000fe40003fa4270 */
[----:B-1----:R-:W-:Y:S02]  /*85b0*/  FSEL R180, R26, -INF , P1 ;  /* 0xff8000001ab47808 */ /* 0x002fe40000800000 */
[C---:B------:R-:W-:Y:S02]  /*85c0*/  ISETP.GT.AND P1, PT, R0.reuse, 0x30, PT ;  /* 0x000000300000780c */ /* 0x040fe40003f24270 */
[----:B------:R-:W-:Y:S01]  /*85d0*/  FSEL R6, R173, -INF , P6 ;  /* 0xff800000ad067808 */ /* 0x000fe20003000000 */
[----:B------:R-:W1:Y:S01]  /*85e0*/  MUFU.TANH R20, R20 ;  /* 0x0000001400147308 */ /* 0x000e620000002400 */
[----:B--2---:R-:W-:Y:S02]  /*85f0*/  FSEL R173, R19, -INF , P0 ;  /* 0xff80000013ad7808 */ /* 0x004fe40000000000 */
[----:B------:R-:W-:Y:S02]  /*8600*/  ISETP.GT.AND P0, PT, R0, 0x21, PT ;  /* 0x000000210000780c */ /* 0x000fe40003f04270 */
[----:B----4-:R-:W-:Y:S02]  /*8610*/  FSEL R250, R29, -INF , P5 ;  /* 0xff8000001dfa7808 */ /* 0x010fe40002800000 */
[----:B---3--:R-:W-:Y:S02]  /*8620*/  FSEL R251, R30, -INF , P1 ;  /* 0xff8000001efb7808 */ /* 0x008fe40000800000 */
[C---:B------:R-:W-:Y:S01]  /*8630*/  ISETP.GT.AND P5, PT, R2.reuse, 0x40, PT ;  /* 0x000000400200780c */ /* 0x040fe20003fa4270 */
[----:B------:R-:W2:Y:S01]  /*8640*/  MUFU.TANH R24, R24 ;  /* 0x0000001800187308 */ /* 0x000ea20000002400 */
[----:B------:R-:W-:Y:S02]  /*8650*/  ISETP.GT.AND P1, PT, R2, 0x41, PT ;  /* 0x000000410200780c */ /* 0x000fe40003f24270 */
[----:B------:R-:W-:Y:S02]  /*8660*/  FSEL R177, R23, -INF , P0 ;  /* 0xff80000017b17808 */ /* 0x000fe40000000000 */
[----:B------:R-:W-:Y:S01]  /*8670*/  FSEL R17, R36, -INF , P5 ;  /* 0xff80000024117808 */ /* 0x000fe20002800000 */
[----:B------:R-:W3:Y:S01]  /*8680*/  LDL.64 R22, [R1+0x30] ;  /* 0x0000300001167983 */ /* 0x000ee20000100a00 */
[----:B------:R-:W-:Y:S02]  /*8690*/  FSEL R18, R37, -INF , P1 ;  /* 0xff80000025127808 */ /* 0x000fe40000800000 */
[----:B------:R-:W-:Y:S01]  /*86a0*/  ISETP.GT.AND P6, PT, R2, 0x8, PT ;  /* 0x000000080200780c */ /* 0x000fe20003fc4270 */
[----:B------:R-:W4:Y:S01]  /*86b0*/  MUFU.TANH R28, R28 ;  /* 0x0000001c001c7308 */ /* 0x000f220000002400 */
[----:B------:R-:W-:Y:S01]  /*86c0*/  FMNMX.FTZ R4, R6, R3, !PT ;  /* 0x0000000306047209 */ /* 0x000fe20007810000 */
[----:B------:R-:W3:Y:S01]  /*86d0*/  LDL.64 R36, [R1+0x28] ;  /* 0x0000280001247983 */ /* 0x000ee20000100a00 */
[----:B------:R-:W-:Y:S02]  /*86e0*/  FSEL R10, R164, -INF , P6 ;  /* 0xff800000a40a7808 */ /* 0x000fe40003000000 */
[----:B------:R-:W-:Y:S02]  /*86f0*/  FMNMX.FTZ R4, R7, R4, !PT ;  /* 0x0000000407047209 */ /* 0x000fe40007810000 */
[----:B------:R-:W-:Y:S02]  /*8700*/  ISETP.GT.AND P6, PT, R2, 0x10, PT ;  /* 0x000000100200780c */ /* 0x000fe40003fc4270 */
[----:B------:R-:W-:Y:S01]  /*8710*/  FMNMX.FTZ R4, R10, R4, !PT ;  /* 0x000000040a047209 */ /* 0x000fe20007810000 */
[----:B------:R-:W2:Y:S01]  /*8720*/  MUFU.TANH R27, R27 ;  /* 0x0000001b001b7308 */ /* 0x000ea20000002400 */
[----:B------:R-:W-:Y:S02]  /*8730*/  FSEL R166, R166, -INF , P6 ;  /* 0xff800000a6a67808 */ /* 0x000fe40003000000 */
[----:B------:R-:W-:Y:S02]  /*8740*/  FMNMX.FTZ R4, R12, R4, !PT ;  /* 0x000000040c047209 */ /* 0x000fe40007810000 */
[----:B------:R-:W-:Y:S02]  /*8750*/  ISETP.GT.AND P6, PT, R2, 0x18, PT ;  /* 0x000000180200780c */ /* 0x000fe40003fc4270 */
[----:B------:R-:W-:Y:S02]  /*8760*/  FMNMX.FTZ R4, R166, R4, !PT ;  /* 0x00000004a6047209 */ /* 0x000fe40007810000 */
[----:B------:R-:W-:Y:S01]  /*8770*/  FSEL R170, R170, -INF , P6 ;  /* 0xff800000aaaa7808 */ /* 0x000fe20003000000 */
[----:B------:R-:W4:Y:S01]  /*8780*/  MUFU.TANH R33, R33 ;  /* 0x0000002100217308 */ /* 0x000f220000002400 */
[----:B------:R-:W-:Y:S02]  /*8790*/  FMNMX.FTZ R4, R167, R4, !PT ;  /* 0x00000004a7047209 */ /* 0x000fe40007810000 */
[----:B------:R-:W-:Y:S02]  /*87a0*/  ISETP.GT.AND P6, PT, R2, 0x20, PT ;  /* 0x000000200200780c */ /* 0x000fe40003fc4270 */
[----:B------:R-:W-:Y:S02]  /*87b0*/  FMNMX.FTZ R4, R170, R4, !PT ;  /* 0x00000004aa047209 */ /* 0x000fe40007810000 */
[----:B-1----:R-:W-:Y:S02]  /*87c0*/  FSEL R176, R20, -INF , P6 ;  /* 0xff80000014b07808 */ /* 0x002fe40003000000 */
[----:B------:R-:W-:Y:S01]  /*87d0*/  FMNMX.FTZ R4, R171, R4, !PT ;  /* 0x00000004ab047209 */ /* 0x000fe20007810000 */
[----:B------:R-:W1:Y:S01]  /*87e0*/  MUFU.TANH R32, R32 ;  /* 0x0000002000207308 */ /* 0x000e620000002400 */
[----:B------:R-:W-:Y:S02]  /*87f0*/  ISETP.GT.AND P6, PT, R2, 0x28, PT ;  /* 0x000000280200780c */ /* 0x000fe40003fc4270 */
[----:B------:R-:W-:Y:S02]  /*8800*/  FMNMX.FTZ R4, R176, R4, !PT ;  /* 0x00000004b0047209 */ /* 0x000fe40007810000 */
[----:B--2---:R-:W-:Y:S02]  /*8810*/  FSEL R178, R24, -INF , P6 ;  /* 0xff80000018b27808 */ /* 0x004fe40003000000 */
[----:B------:R-:W-:Y:S02]  /*8820*/  FMNMX.FTZ R4, R175, R4, !PT ;  /* 0x00000004af047209 */ /* 0x000fe40007810000 */
[----:B------:R-:W-:Y:S01]  /*8830*/  FMNMX.FTZ R5, R13, R103, !PT ;  /* 0x000000670d057209 */ /* 0x000fe20007810000 */
[----:B------:R-:W2:Y:S01]  /*8840*/  MUFU.TANH R40, R40 ;  /* 0x0000002800287308 */ /* 0x000ea20000002400 */
[----:B------:R-:W-:Y:S02]  /*8850*/  ISETP.GT.AND P6, PT, R2, 0x30, PT ;  /* 0x000000300200780c */ /* 0x000fe40003fc4270 */
[----:B------:R-:W-:Y:S02]  /*8860*/  FMNMX.FTZ R4, R178, R4, !PT ;  /* 0x00000004b2047209 */ /* 0x000fe40007810000 */
[----:B------:R-:W-:Y:S02]  /*8870*/  ISETP.GT.AND P0, PT, R0, 0x29, PT ;  /* 0x000000290000780c */ /* 0x000fe40003f04270 */
[----:B----4-:R-:W-:Y:S02]  /*8880*/  FSEL R182, R28, -INF , P6 ;  /* 0xff8000001cb67808 */ /* 0x010fe40003000000 */
[----:B------:R-:W-:Y:S01]  /*8890*/  FMNMX.FTZ R5, R15, R5, !PT ;  /* 0x000000050f057209 */ /* 0x000fe20007810000 */
[----:B------:R-:W4:Y:S01]  /*88a0*/  MUFU.TANH R41, R41 ;  /* 0x0000002900297308 */ /* 0x000f220000002400 */
[----:B------:R-:W-:Y:S02]  /*88b0*/  FMNMX.FTZ R4, R179, R4, !PT ;  /* 0x00000004b3047209 */ /* 0x000fe40007810000 */
[C---:B------:R-:W-:Y:S02]  /*88c0*/  ISETP.GT.AND P6, PT, R2.reuse, 0x39, PT ;  /* 0x000000390200780c */ /* 0x040fe40003fc4270 */
[----:B------:R-:W-:Y:S02]  /*88d0*/  FSEL R181, R27, -INF , P0 ;  /* 0xff8000001bb57808 */ /* 0x000fe40000000000 */
[----:B------:R-:W-:Y:S02]  /*88e0*/  ISETP.GT.AND P0, PT, R2, 0x38, PT ;  /* 0x000000380200780c */ /* 0x000fe40003f04270 */
[----:B------:R-:W-:Y:S01]  /*88f0*/  FMNMX.FTZ R5, R14, R5, !PT ;  /* 0x000000050e057209 */ /* 0x000fe20007810000 */
[----:B------:R-:W4:Y:S01]  /*8900*/  MUFU.TANH R44, R44 ;  /* 0x0000002c002c7308 */ /* 0x000f220000002400 */
[----:B------:R-:W-:Y:S02]  /*8910*/  FMNMX.FTZ R4, R182, R4, !PT ;  /* 0x00000004b6047209 */ /* 0x000fe40007810000 */
[----:B------:R-:W-:Y:S02]  /*8920*/  FSEL R33, R33, -INF , P6 ;  /* 0xff80000021217808 */ /* 0x000fe40003000000 */
[----:B-1----:R-:W-:Y:S02]  /*8930*/  FSEL R24, R32, -INF , P0 ;  /* 0xff80000020187808 */ /* 0x002fe40000000000 */
[----:B------:R-:W-:Y:S02]  /*8940*/  ISETP.GT.AND P0, PT, R2, 0x48, PT ;  /* 0x000000480200780c */ /* 0x000fe40003f04270 */
[----:B------:R-:W-:Y:S01]  /*8950*/  FMNMX.FTZ R5, R16, R5, !PT ;  /* 0x0000000510057209 */ /* 0x000fe20007810000 */
[----:B------:R-:W1:Y:S01]  /*8960*/  MUFU.TANH R45, R45 ;  /* 0x0000002d002d7308 */ /* 0x000e620000002400 */
[----:B------:R-:W-:Y:S02]  /*8970*/  FMNMX.FTZ R4, R250, R4, !PT ;  /* 0x00000004fa047209 */ /* 0x000fe40007810000 */
[----:B--2---:R-:W-:Y:S01]  /*8980*/  FSEL R152, R40, -INF , P0 ;  /* 0xff80000028987808 */ /* 0x004fe20000000000 */
[----:B------:R-:W-:Y:S01]  /*8990*/  IMAD.MOV.U32 R40, RZ, RZ, R33 ;  /* 0x000000ffff287224 */ /* 0x000fe200078e0021 */
[----:B------:R-:W-:Y:S02]  /*89a0*/  ISETP.GT.AND P6, PT, R2, 0x49, PT ;  /* 0x000000490200780c */ /* 0x000fe40003fc4270 */
[----:B------:R-:W-:Y:S02]  /*89b0*/  FMNMX.FTZ R5, R168, R5, !PT ;  /* 0x00000005a8057209 */ /* 0x000fe40007810000 */
[----:B------:R-:W-:Y:S01]  /*89c0*/  FMNMX.FTZ R4, R24, R4, !PT ;  /* 0x0000000418047209 */ /* 0x000fe20007810000 */
[----:B------:R-:W2:Y:S01]  /*89d0*/  MUFU.TANH R48, R48 ;  /* 0x0000003000307308 */ /* 0x000ea20000002400 */
[----:B----4-:R-:W-:Y:S02]  /*89e0*/  FSEL R28, R41, -INF , P6 ;  /* 0xff800000291c7808 */ /* 0x010fe40003000000 */
[C---:B------:R-:W-:Y:S02]  /*89f0*/  ISETP.GT.AND P5, PT, R2.reuse, 0x50, PT ;  /* 0x000000500200780c */ /* 0x040fe40003fa4270 */
[C---:B------:R-:W-:Y:S02]  /*8a00*/  ISETP.GT.AND P1, PT, R2.reuse, 0x51, PT ;  /* 0x000000510200780c */ /* 0x040fe40003f24270 */
[C---:B------:R-:W-:Y:S02]  /*8a10*/  ISETP.GT.AND P6, PT, R2.reuse, 0x59, PT ;  /* 0x000000590200780c */ /* 0x040fe40003fc4270 */
[----:B------:R-:W-:Y:S01]  /*8a20*/  ISETP.GT.AND P0, PT, R2, 0x58, PT ;  /* 0x000000580200780c */ /* 0x000fe20003f04270 */
[----:B------:R-:W4:Y:S01]  /*8a30*/  MUFU.TANH R31, R31 ;  /* 0x0000001f001f7308 */ /* 0x000f220000002400 */
[----:B------:R-:W-:Y:S02]  /*8a40*/  FMNMX.FTZ R5, R169, R5, !PT ;  /* 0x00000005a9057209 */ /* 0x000fe40007810000 */
[----:B------:R-:W-:Y:S02]  /*8a50*/  FMNMX.FTZ R2, R40, R4, !PT ;  /* 0x0000000428027209 */ /* 0x000fe40007810000 */
[----:B------:R-:W-:Y:S01]  /*8a60*/  FMNMX.FTZ R4, R172, R5, !PT ;  /* 0x00000005ac047209 */ /* 0x000fe20007810000 */
[----:B------:R-:W-:Y:S01]  /*8a70*/  FMUL.FTZ R5, R50, c[0x0][0x320] ;  /* 0x0000c80032057a20 */ /* 0x000fe20000410000 */
[----:B------:R-:W-:Y:S02]  /*8a80*/  FMNMX.FTZ R2, R17, R2, !PT ;  /* 0x0000000211027209 */ /* 0x000fe40007810000 */
[----:B------:R-:W-:Y:S01]  /*8a90*/  FMNMX.FTZ R4, R173, R4, !PT ;  /* 0x00000004ad047209 */ /* 0x000fe20007810000 */
[----:B------:R-:W4:Y:S01]  /*8aa0*/  MUFU.TANH R49, R49 ;  /* 0x0000003100317308 */ /* 0x000f220000002400 */
[----:B------:R-:W-:Y:S02]  /*8ab0*/  FMNMX.FTZ R2, R18, R2, !PT ;  /* 0x0000000212027209 */ /* 0x000fe40007810000 */
[----:B------:R-:W-:Y:S02]  /*8ac0*/  FMNMX.FTZ R4, R174, R4, !PT ;  /* 0x00000004ae047209 */ /* 0x000fe40007810000 */
[----:B------:R-:W-:Y:S02]  /*8ad0*/  FMNMX.FTZ R2, R152, R2, !PT ;  /* 0x0000000298027209 */ /* 0x000fe40007810000 */
[----:B------:R-:W-:Y:S02]  /*8ae0*/  FSEL R50, R44, -INF , P5 ;  /* 0xff8000002c327808 */ /* 0x000fe40002800000 */
[----:B------:R-:W-:Y:S01]  /*8af0*/  FMNMX.FTZ R2, R28, R2, !PT ;  /* 0x000000021c027209 */ /* 0x000fe20007810000 */
[----:B------:R-:W4:Y:S01]  /*8b00*/  MUFU.TANH R34, R34 ;  /* 0x0000002200227308 */ /* 0x000f220000002400 */
[----:B------:R-:W-:Y:S02]  /*8b10*/  FMNMX.FTZ R4, R177, R4, !PT ;  /* 0x00000004b1047209 */ /* 0x000fe40007810000 */
[----:B-1----:R-:W-:Y:S02]  /*8b20*/  FSEL R25, R45, -INF , P1 ;  /* 0xff8000002d197808 */ /* 0x002fe40000800000 */
[----:B------:R-:W-:Y:S02]  /*8b30*/  FMNMX.FTZ R2, R50, R2, !PT ;  /* 0x0000000232027209 */ /* 0x000fe40007810000 */
[----:B------:R-:W-:Y:S02]  /*8b40*/  FMNMX.FTZ R4, R180, R4, !PT ;  /* 0x00000004b4047209 */ /* 0x000fe40007810000 */
[----:B------:R-:W-:Y:S01]  /*8b50*/  ISETP.GT.AND P5, PT, R0, 0x31, PT ;  /* 0x000000310000780c */ /* 0x000fe20003fa4270 */
[----:B------:R-:W1:Y:S01]  /*8b60*/  MUFU.TANH R35, R35 ;  /* 0x0000002300237308 */ /* 0x000e620000002400 */
[----:B--2---:R-:W-:Y:S02]  /*8b70*/  FSEL R48, R48, -INF , P0 ;  /* 0xff80000030307808 */ /* 0x004fe40000000000 */
[----:B------:R-:W-:Y:S02]  /*8b80*/  FMNMX.FTZ R2, R25, R2, !PT ;  /* 0x0000000219027209 */ /* 0x000fe40007810000 */
[----:B------:R-:W-:Y:S02]  /*8b90*/  FMNMX.FTZ R4, R181, R4, !PT ;  /* 0x00000004b5047209 */ /* 0x000fe40007810000 */
[----:B----4-:R-:W-:Y:S02]  /*8ba0*/  FSEL R183, R31, -INF , P5 ;  /* 0xff8000001fb77808 */ /* 0x010fe40002800000 */
[----:B------:R-:W-:Y:S01]  /*8bb0*/  FSEL R19, R49, -INF , P6 ;  /* 0xff80000031137808 */ /* 0x000fe20003000000 */
[----:B------:R-:W2:Y:S01]  /*8bc0*/  MUFU.TANH R38, R38 ;  /* 0x0000002600267308 */ /* 0x000ea20000002400 */
[----:B------:R-:W-:Y:S02]  /*8bd0*/  ISETP.GT.AND P1, PT, R0, 0x38, PT ;  /* 0x000000380000780c */ /* 0x000fe40003f24270 */
[----:B------:R-:W-:Y:S02]  /*8be0*/  FMNMX.FTZ R2, R48, R2, !PT ;  /* 0x0000000230027209 */ /* 0x000fe40007810000 */
[----:B------:R-:W-:Y:S02]  /*8bf0*/  FMNMX.FTZ R4, R251, R4, !PT ;  /* 0x00000004fb047209 */ /* 0x000fe40007810000 */
[----:B------:R-:W-:Y:S02]  /*8c00*/  FSEL R252, R34, -INF , P1 ;  /* 0xff80000022fc7808 */ /* 0x000fe40000800000 */
[C---:B------:R-:W-:Y:S01]  /*8c10*/  ISETP.GT.AND P0, PT, R0.reuse, 0x39, PT ;  /* 0x000000390000780c */ /* 0x040fe20003f04270 */
[----:B------:R-:W4:Y:S01]  /*8c20*/  MUFU.TANH R39, R39 ;  /* 0x0000002700277308 */ /* 0x000f220000002400 */
[----:B------:R-:W-:Y:S02]  /*8c30*/  FMNMX.FTZ R4, R183, R4, !PT ;  /* 0x00000004b7047209 */ /* 0x000fe40007810000 */
[----:B------:R-:W-:Y:S02]  /*8c40*/  FMNMX.FTZ R2, R19, R2, !PT ;  /* 0x0000000213027209 */ /* 0x000fe40007810000 */
[----:B------:R-:W-:Y:S02]  /*8c50*/  ISETP.GT.AND P1, PT, R0, 0x40, PT ;  /* 0x000000400000780c */ /* 0x000fe40003f24270 */
[----:B------:R-:W-:Y:S01]  /*8c60*/  FMNMX.FTZ R4, R252, R4, !PT ;  /* 0x00000004fc047209 */ /* 0x000fe20007810000 */
[----:B------:R-:W4:Y:S01]  /*8c70*/  SHFL.BFLY PT, R101, R2, 0x2, 0x1f ;  /* 0x0c401f0002657f89 */ /* 0x000f2200000e0000 */
[----:B-1----:R-:W-:Y:S01]  /*8c80*/  FSEL R26, R35, -INF , P0 ;  /* 0xff800000231a7808 */ /* 0x002fe20000000000 */
[----:B------:R-:W1:Y:S01]  /*8c90*/  MUFU.TANH R42, R42 ;  /* 0x0000002a002a7308 */ /* 0x000e620000002400 */
[----:B------:R-:W-:Y:S02]  /*8ca0*/  ISETP.GT.AND P0, PT, R0, 0x41, PT ;  /* 0x000000410000780c */ /* 0x000fe40003f04270 */
[----:B------:R-:W-:Y:S02]  /*8cb0*/  FMNMX.FTZ R4, R26, R4, !PT ;  /* 0x000000041a047209 */ /* 0x000fe40007810000 */
[----:B--2---:R-:W-:Y:S02]  /*8cc0*/  FSEL R34, R38, -INF , P1 ;  /* 0xff80000026227808 */ /* 0x004fe40000800000 */
[----:B------:R-:W-:Y:S02]  /*8cd0*/  ISETP.GT.AND P1, PT, R0, 0x48, PT ;  /* 0x000000480000780c */ /* 0x000fe40003f24270 */
[----:B------:R-:W-:Y:S01]  /*8ce0*/  FMNMX.FTZ R4, R34, R4, !PT ;  /* 0x0000000422047209 */ /* 0x000fe20007810000 */
[----:B------:R-:W2:Y:S01]  /*8cf0*/  MUFU.TANH R43, R43 ;  /* 0x0000002b002b7308 */ /* 0x000ea20000002400 */
[----:B------:R-:W-:Y:S02]  /*8d00*/  PLOP3.LUT P5, PT, PT, PT, UP0, 0x80, 0x0 ;  /* 0x000000000000781c */ /* 0x000fe40003faf008 */
[----:B------:R-:W-:Y:S02]  /*8d10*/  MOV R49, R25 ;  /* 0x0000001900317202 */ /* 0x000fe40000000f00 */
[----:B----4-:R-:W-:Y:S02]  /*8d20*/  FSEL R20, R39, -INF , P0 ;  /* 0xff80000027147808 */ /* 0x010fe40000000000 */
[----:B------:R-:W-:Y:S02]  /*8d30*/  ISETP.GT.AND P0, PT, R0, 0x49, PT ;  /* 0x000000490000780c */ /* 0x000fe40003f04270 */
[----:B------:R-:W-:Y:S01]  /*8d40*/  FMNMX.FTZ R4, R20, R4, !PT ;  /* 0x0000000414047209 */ /* 0x000fe20007810000 */
[----:B------:R-:W4:Y:S01]  /*8d50*/  MUFU.TANH R46, R46 ;  /* 0x0000002e002e7308 */ /* 0x000f220000002400 */
[----:B------:R-:W-:Y:S02]  /*8d60*/  FMNMX.FTZ R101, R2, R101, !PT ;  /* 0x0000006502657209 */ /* 0x000fe40007810000 */
[----:B-1----:R-:W-:Y:S02]  /*8d70*/  FSEL R27, R42, -INF , P1 ;  /* 0xff8000002a1b7808 */ /* 0x002fe40000800000 */
[C---:B------:R-:W-:Y:S02]  /*8d80*/  ISETP.GT.AND P1, PT, R0.reuse, 0x50, PT ;  /* 0x000000500000780c */ /* 0x040fe40003f24270 */
[----:B------:R-:W-:Y:S03]  /*8d90*/  FMNMX.FTZ R4, R27, R4, !PT ;  /* 0x000000041b047209 */ /* 0x000fe60007810000 */
[----:B------:R-:W1:Y:S01]  /*8da0*/  MUFU.TANH R8, R8 ;  /* 0x0000000800087308 */ /* 0x000e620000002400 */
[----:B--2---:R-:W-:Y:S02]  /*8db0*/  FSEL R41, R43, -INF , P0 ;  /* 0xff8000002b297808 */ /* 0x004fe40000000000 */
[----:B------:R-:W-:Y:S02]  /*8dc0*/  ISETP.GT.AND P0, PT, R0, 0x51, PT ;  /* 0x000000510000780c */ /* 0x000fe40003f04270 */
[----:B------:R-:W-:Y:S05]  /*8dd0*/  FMNMX.FTZ R4, R41, R4, !PT ;  /* 0x0000000429047209 */ /* 0x000fea0007810000 */
[----:B------:R-:W2:Y:S01]  /*8de0*/  MUFU.TANH R5, R5 ;  /* 0x0000000500057308 */ /* 0x000ea20000002400 */
[----:B----4-:R-:W-:Y:S02]  /*8df0*/  FSEL R32, R46, -INF , P1 ;  /* 0xff8000002e207808 */ /* 0x010fe40000800000 */
[----:B------:R-:W-:Y:S02]  /*8e00*/  ISETP.GT.AND P1, PT, R0, 0x58, PT ;  /* 0x000000580000780c */ /* 0x000fe40003f24270 */
[----:B------:R-:W-:Y:S05]  /*8e10*/  FMNMX.FTZ R4, R32, R4, !PT ;  /* 0x0000000420047209 */ /* 0x000fea0007810000 */
[----:B------:R2:W4:Y:S01]  /*8e20*/  MUFU.TANH R102, R51 ;  /* 0x0000003300667308 */ /* 0x0005220000002400 */
[----:B-1----:R-:W-:Y:S02]  /*8e30*/  FSEL R35, R8, -INF , P0 ;  /* 0xff80000008237808 */ /* 0x002fe40000000000 */
[----:B------:R-:W-:Y:S02]  /*8e40*/  ISETP.GT.AND P0, PT, R0, 0x59, PT ;  /* 0x000000590000780c */ /* 0x000fe40003f04270 */
[----:B------:R-:W-:Y:S02]  /*8e50*/  FMNMX.FTZ R0, R35, R4, !PT ;  /* 0x0000000423007209 */ /* 0x000fe40007810000 */
[----:B------:R-:W1:Y:S01]  /*8e60*/  SHFL.BFLY PT, R4, R101, 0x1, 0x1f ;  /* 0x0c201f0065047f89 */ /* 0x000e6200000e0000 */
[----:B------:R-:W-:Y:S01]  /*8e70*/  MOV R8, UR24 ;  /* 0x0000001800087c02 */ /* 0x000fe20008000f00 */
[----:B------:R-:W-:Y:S01]  /*8e80*/  @UP0 USHF.L.U64.HI UR24, UR4, 0x6, UR5 ;  /* 0x0000000604180899 */ /* 0x000fe20008010205 */
[----:B--2---:R-:W-:Y:S02]  /*8e90*/  FSEL R51, R5, -INF , P1 ;  /* 0xff80000005337808 */ /* 0x004fe40000800000 */
[----:B----4-:R-:W-:Y:S02]  /*8ea0*/  FSEL R102, R102, -INF , P0 ;  /* 0xff80000066667808 */ /* 0x010fe40000000000 */
[----:B------:R-:W-:Y:S04]  /*8eb0*/  FMNMX.FTZ R0, R51, R0, !PT ;  /* 0x0000000033007209 */ /* 0x000fe80007810000 */
[----:B------:R-:W-:Y:S02]  /*8ec0*/  FMNMX.FTZ R0, R102, R0, !PT ;  /* 0x0000000066007209 */ /* 0x000fe40007810000 */
[----:B-1----:R-:W-:Y:S03]  /*8ed0*/  FMNMX.FTZ R101, R101, R4, !PT ;  /* 0x0000000465657209 */ /* 0x002fe60007810000 */
[----:B------:R-:W1:Y:S01]  /*8ee0*/  SHFL.BFLY PT, R2, R0, 0x2, 0x1f ;  /* 0x0c401f0000027f89 */ /* 0x000e6200000e0000 */
[C---:B------:R-:W-:Y:S01]  /*8ef0*/  FSETP.NEU.FTZ.AND P1, PT, R101.reuse, -INF , PT ;  /* 0xff8000006500780b */ /* 0x040fe20003f3d000 */
[----:B------:R-:W-:Y:S05]  /*8f00*/  FMUL.FTZ R164, R101, c[0x0][0x2d0] ;  /* 0x0000b40065a47a20 */ /* 0x000fea0000410000 */
[----:B------:R-:W-:Y:S05]  /*8f10*/  FSEL R164, R164, RZ, P1 ;  /* 0x000000ffa4a47208 */ /* 0x000fea0000800000 */
[--C-:B------:R-:W-:Y:S02]  /*8f20*/  FFMA.FTZ R7, R7, c[0x0][0x2d0], -R164.reuse ;  /* 0x0000b40007077a23 */ /* 0x100fe400000108a4 */
[----:B------:R-:W-:Y:S02]  /*8f30*/  FFMA.FTZ R12, R12, c[0x0][0x2d0], -R164 ;  /* 0x0000b4000c0c7a23 */ /* 0x000fe400000108a4 */
[----:B------:R-:W-:Y:S01]  /*8f40*/  MUFU.EX2 R245, R7 ;  /* 0x0000000700f57308 */ /* 0x000fe20000000800 */
[----:B-1----:R-:W-:Y:S09]  /*8f50*/  FMNMX.FTZ R0, R0, R2, !PT ;  /* 0x0000000200007209 */ /* 0x002ff20007810000 */
[----:B------:R-:W-:Y:S01]  /*8f60*/  MUFU.EX2 R231, R12 ;  /* 0x0000000c00e77308 */ /* 0x000fe20000000800 */
[----:B------:R-:W1:Y:S02]  /*8f70*/  SHFL.BFLY PT, R2, R0, 0x1, 0x1f ;  /* 0x0c201f0000027f89 */ /* 0x000e6400000e0000 */
[----:B-1----:R-:W-:Y:S02]  /*8f80*/  FMNMX.FTZ R100, R0, R2, !PT ;  /* 0x0000000200647209 */ /* 0x002fe40007810000 */
[----:B------:R-:W-:Y:S03]  /*8f90*/  FSEL R0, R101, RZ, P1 ;  /* 0x000000ff65007208 */ /* 0x000fe60000800000 */
[----:B------:R-:W-:Y:S01]  /*8fa0*/  FMUL.FTZ R165, R100, c[0x0][0x2d0] ;  /* 0x0000b40064a57a20 */ /* 0x000fe20000410000 */
[----:B---3--:R-:W-:Y:S01]  /*8fb0*/  @P5 MOV R4, R22 ;  /* 0x0000001600045202 */ /* 0x008fe20000000f00 */
[----:B------:R-:W-:Y:S04]  /*8fc0*/  FADD.FTZ R0, -R0, R3 ;  /* 0x0000000300007221 */ /* 0x000fe80000010100 */
[----:B------:R-:W-:Y:S02]  /*8fd0*/  FMUL.FTZ R0, R0, c[0x0][0x2d0] ;  /* 0x0000b40000007a20 */ /* 0x000fe40000410000 */
[----:B------:R-:W-:Y:S02]  /*8fe0*/  @P5 IMAD.MOV.U32 R5, RZ, RZ, R37 ;  /* 0x000000ffff055224 */ /* 0x000fe400078e0025 */
[----:B------:R-:W1:Y:S02]  /*8ff0*/  MUFU.EX2 R3, R0 ;  /* 0x0000000000037308 */ /* 0x000e640000000800 */
[----:B------:R-:W-:Y:S04]  /*9000*/  @P5 IMAD.WIDE.U32 R4, R8, 0x60, R4 ;  /* 0x0000006008045825 */ /* 0x000fe800078e0004 */
[--C-:B------:R-:W-:Y:S01]  /*9010*/  FFMA.FTZ R8, R6, c[0x0][0x2d0], -R164.reuse ;  /* 0x0000b40006087a23 */ /* 0x100fe200000108a4 */
[----:B------:R-:W-:Y:S01]  /*9020*/  @P5 IADD3 R5, R5, UR23, RZ ;  /* 0x0000001705055c10 */ /* 0x000fe2000fffe0ff */
[----:B------:R-:W-:Y:S01]  /*9030*/  @UP0 USHF.L.U32 UR23, UR4, 0x6, URZ ;  /* 0x0000000604170899 */ /* 0x000fe2000800063f */
[C---:B------:R-:W-:Y:S01]  /*9040*/  @P5 SHF.L.U32 R6, R4.reuse, 0x1, RZ ;  /* 0x0000000104065819 */ /* 0x040fe200000006ff */
[----:B------:R2:W3:Y:S01]  /*9050*/  MUFU.EX2 R43, R8 ;  /* 0x00000008002b7308 */ /* 0x0004e20000000800 */
[----:B------:R-:W-:Y:S01]  /*9060*/  @P5 SHF.L.U64.HI R5, R4, 0x1, R5 ;  /* 0x0000000104055819 */ /* 0x000fe20000010205 */
[----:B------:R-:W-:Y:S01]  /*9070*/  FFMA.FTZ R4, R10, c[0x0][0x2d0], -R164 ;  /* 0x0000b4000a047a23 */ /* 0x000fe200000108a4 */
[----:B------:R-:W-:Y:S03]  /*9080*/  UISETP.GT.AND UP0, UPT, UR22, UR21, UPT ;  /* 0x000000151600728c */ /* 0x000fe6000bf04270 */
[----:B------:R-:W-:Y:S04]  /*9090*/  UMOV UR22, UR20 ;  /* 0x0000001400167c82 */ /* 0x000fe80008000000 */
[----:B------:R-:W4:Y:S01]  /*90a0*/  MUFU.EX2 R247, R4 ;  /* 0x0000000400f77308 */ /* 0x000f220000000800 */
[C---:B-1----:R-:W-:Y:S02]  /*90b0*/  FMUL.FTZ R25, R3.reuse, R125 ;  /* 0x0000007d03197220 */ /* 0x042fe40000410000 */
[C---:B------:R-:W-:Y:S02]  /*90c0*/  FMUL.FTZ R52, R3.reuse, R52 ;  /* 0x0000003403347220 */ /* 0x040fe40000410000 */
[C---:B------:R-:W-:Y:S02]  /*90d0*/  FMUL.FTZ R53, R3.reuse, R53 ;  /* 0x0000003503357220 */ /* 0x040fe40000410000 */
[C---:B------:R-:W-:Y:S02]  /*90e0*/  FMUL.FTZ R56, R3.reuse, R56 ;  /* 0x0000003803387220 */ /* 0x040fe40000410000 */
[C---:B------:R-:W-:Y:S01]  /*90f0*/  FMUL.FTZ R57, R3.reuse, R57 ;  /* 0x0000003903397220 */ /* 0x040fe20000410000 */
[----:B--2---:R-:W-:Y:S01]  /*9100*/  @P5 IADD3 R8, P6, R6, 0x80, RZ ;  /* 0x0000008006085810 */ /* 0x004fe20007fde0ff */
[C---:B------:R-:W-:Y:S01]  /*9110*/  FMUL.FTZ R60, R3.reuse, R60 ;  /* 0x0000003c033c7220 */ /* 0x040fe20000410000 */
[----:B---3--:R-:W-:Y:S01]  /*9120*/  MOV R125, R43 ;  /* 0x0000002b007d7202 */ /* 0x008fe20000000f00 */
[C---:B------:R-:W-:Y:S01]  /*9130*/  FMUL.FTZ R61, R3.reuse, R61 ;  /* 0x0000003d033d7220 */ /* 0x040fe20000410000 */
[----:B------:R-:W-:Y:S01]  /*9140*/  @P5 IADD3 R8, P0, R8, c[0x0][0x1c8], RZ ;  /* 0x0000720008085a10 */ /* 0x000fe20007f1e0ff */
[C---:B------:R-:W-:Y:S02]  /*9150*/  FMUL.FTZ R64, R3.reuse, R64 ;  /* 0x0000004003407220 */ /* 0x040fe40000410000 */
[C---:B------:R-:W-:Y:S01]  /*9160*/  FMUL.FTZ R65, R3.reuse, R65 ;  /* 0x0000004103417220 */ /* 0x040fe20000410000 */
[--C-:B------:R-:W-:Y:S01]  /*9170*/  @P5 IADD3.X R9, RZ, c[0x0][0x1cc], R5.reuse, P0, P6 ;  /* 0x00007300ff095a10 */ /* 0x100fe200007ec405 */
[C---:B------:R-:W-:Y:S01]  /*9180*/  FMUL.FTZ R68, R3.reuse, R68 ;  /* 0x0000004403447220 */ /* 0x040fe20000410000 */
[C---:B------:R-:W-:Y:S01]  /*9190*/  @P5 IADD3 R11, P6, R6.reuse, 0x100, RZ ;  /* 0x00000100060b5810 */ /* 0x040fe20007fde0ff */
[----:B------:R-:W-:Y:S01]  /*91a0*/  FMUL.FTZ R69, R3, R69 ;  /* 0x0000004503457220 */ /* 0x000fe20000410000 */
[----:B----4-:R-:W-:Y:S01]  /*91b0*/  F2FP.PACK_AB R154, R231, R247 ;  /* 0x000000f7e79a723e */ /* 0x010fe200000000ff */
[----:B------:R-:W-:Y:S01]  /*91c0*/  FMUL.FTZ R72, R3, R72 ;  /* 0x0000004803487220 */ /* 0x000fe20000410000 */
[----:B------:R-:W-:Y:S01]  /*91d0*/  @P5 IADD3 R10, P0, R11, c[0x0][0x1c8], RZ ;  /* 0x000072000b0a5a10 */ /* 0x000fe20007f1e0ff */
[C---:B------:R-:W-:Y:S02]  /*91e0*/  FMUL.FTZ R73, R3.reuse, R73 ;  /* 0x0000004903497220 */ /* 0x040fe40000410000 */
[C---:B------:R-:W-:Y:S01]  /*91f0*/  FMUL.FTZ R76, R3.reuse, R76 ;  /* 0x0000004c034c7220 */ /* 0x040fe20000410000 */
[----:B------:R-:W-:Y:S01]  /*9200*/  @P5 IADD3.X R11, RZ, c[0x0][0x1cc], R5, P0, P6 ;  /* 0x00007300ff0b5a10 */ /* 0x000fe200007ec405 */
[C---:B------:R-:W-:Y:S01]  /*9210*/  FMUL.FTZ R77, R3.reuse, R77 ;  /* 0x0000004d034d7220 */ /* 0x040fe20000410000 */
[----:B------:R-:W-:Y:S01]  /*9220*/  @P5 IADD3 R4, P6, R6, c[0x0][0x1c8], RZ ;  /* 0x0000720006045a10 */ /* 0x000fe20007fde0ff */
[C---:B------:R-:W-:Y:S01]  /*9230*/  FMUL.FTZ R80, R3.reuse, R80 ;  /* 0x0000005003507220 */ /* 0x040fe20000410000 */
[C---:B------:R-:W-:Y:S01]  /*9240*/  FSETP.NEU.FTZ.AND P0, PT, R100.reuse, -INF , PT ;  /* 0xff8000006400780b */ /* 0x040fe20003f1d000 */
[----:B------:R-:W-:Y:S01]  /*9250*/  FMUL.FTZ R81, R3, R81 ;  /* 0x0000005103517220 */ /* 0x000fe20000410000 */
[----:B------:R-:W-:Y:S01]  /*9260*/  @P5 IADD3.X R5, R5, c[0x0][0x1cc], RZ, P6, !PT ;  /* 0x0000730005055a10 */ /* 0x000fe200037fe4ff */
[----:B------:R-:W-:Y:S01]  /*9270*/  FMUL.FTZ R84, R3, R84 ;  /* 0x0000005403547220 */ /* 0x000fe20000410000 */
[----:B------:R-:W-:Y:S01]  /*9280*/  FSEL R165, R165, RZ, P0 ;  /* 0x000000ffa5a57208 */ /* 0x000fe20000000000 */
[C---:B------:R-:W-:Y:S01]  /*9290*/  FMUL.FTZ R85, R3.reuse, R85 ;  /* 0x0000005503557220 */ /* 0x040fe20000410000 */
[----:B------:R-:W-:Y:S01]  /*92a0*/  FSEL R2, R100, RZ, P0 ;  /* 0x000000ff64027208 */ /* 0x000fe20000000000 */
[----:B------:R1:W-:Y:S01]  /*92b0*/  @P5 LDGSTS.E.BYPASS.LTC128B.128 [R249+0xc100], [R4.64], !P4 ;  /* 0x0c10000004f95fae */ /* 0x0003e2000e101d52 */
[----:B------:R-:W-:Y:S01]  /*92c0*/  FMUL.FTZ R88, R3, R88 ;  /* 0x0000005803587220 */ /* 0x000fe20000410000 */
[----:B------:R-:W-:Y:S01]  /*92d0*/  PLOP3.LUT P0, PT, PT, PT, UP0, 0x80, 0x0 ;  /* 0x000000000000781c */ /* 0x000fe20003f0f008 */
[--C-:B------:R-:W-:Y:S02]  /*92e0*/  FFMA.FTZ R13, R13, c[0x0][0x2d0], -R165.reuse ;  /* 0x0000b4000d0d7a23 */ /* 0x100fe400000108a5 */
[--C-:B------:R-:W-:Y:S02]  /*92f0*/  FFMA.FTZ R15, R15, c[0x0][0x2d0], -R165.reuse ;  /* 0x0000b4000f0f7a23 */ /* 0x100fe400000108a5 */
[----:B------:R-:W-:Y:S01]  /*9300*/  FFMA.FTZ R14, R14, c[0x0][0x2d0], -R165 ;  /* 0x0000b4000e0e7a23 */ /* 0x000fe200000108a5 */
[----:B------:R2:W-:Y:S01]  /*9310*/  @P5 LDGSTS.E.BYPASS.LTC128B.128 [R249+0xf100], [R8.64], !P3 ;  /* 0x0f10000008f95fae */ /* 0x0005e2000d901d52 */
[----:B------:R-:W-:Y:S01]  /*9320*/  MUFU.EX2 R33, R13 ;  /* 0x0000000d00217308 */ /* 0x000fe20000000800 */
[----:B------:R-:W-:Y:S01]  /*9330*/  FADD.FTZ R0, -R2, R103 ;  /* 0x0000006702007221 */ /* 0x000fe20000010100 */
[----:B------:R-:W-:Y:S01]  /*9340*/  MOV R103, R20 ;  /* 0x0000001400677202 */ /* 0x000fe20000000f00 */
[----:B------:R-:W-:Y:S02]  /*9350*/  FFMA.FTZ R16, R16, c[0x0][0x2d0], -R165 ;  /* 0x0000b40010107a23 */ /* 0x000fe400000108a5 */
[----:B------:R-:W-:Y:S02]  /*9360*/  FMUL.FTZ R0, R0, c[0x0][0x2d0] ;  /* 0x0000b40000007a20 */ /* 0x000fe40000410000 */
[----:B------:R3:W-:Y:S01]  /*9370*/  @P5 LDGSTS.E.BYPASS.LTC128B.128 [R249+0x12100], [R10.64], !P2 ;  /* 0x121000000af95fae */ /* 0x0007e2000d101d52 */
[----:B------:R-:W-:Y:S01]  /*9380*/  IMAD.MOV.U32 R2, RZ, RZ, R152 ;  /* 0x000000ffff027224 */ /* 0x000fe200078e0098 */
[----:B------:R-:W-:Y:S01]  /*9390*/  F2FP.PACK_AB R152, R245, R43 ;  /* 0x0000002bf598723e */ /* 0x000fe200000000ff */
[----:B------:R-:W4:Y:S01]  /*93a0*/  MUFU.EX2 R246, R15 ;  /* 0x0000000f00f67308 */ /* 0x000f220000000800 */
[C---:B------:R-:W-:Y:S02]  /*93b0*/  FMUL.FTZ R89, R3.reuse, R89 ;  /* 0x0000005903597220 */ /* 0x040fe40000410000 */
[C---:B------:R-:W-:Y:S02]  /*93c0*/  FMUL.FTZ R92, R3.reuse, R92 ;  /* 0x0000005c035c7220 */ /* 0x040fe40000410000 */
[C---:B------:R-:W-:Y:S02]  /*93d0*/  FMUL.FTZ R93, R3.reuse, R93 ;  /* 0x0000005d035d7220 */ /* 0x040fe40000410000 */
[C---:B------:R-:W-:Y:S01]  /*93e0*/  FMUL.FTZ R96, R3.reuse, R96 ;  /* 0x0000006003607220 */ /* 0x040fe20000410000 */
[----:B-1----:R-:W-:Y:S01]  /*93f0*/  @P5 IADD3 R4, P6, R4, UR23, RZ ;  /* 0x0000001704045c10 */ /* 0x002fe2000ffde0ff */
[----:B------:R-:W-:Y:S01]  /*9400*/  FMUL.FTZ R97, R3, R97 ;  /* 0x0000006103617220 */ /* 0x000fe20000410000 */
[----:B------:R-:W-:Y:S02]  /*9410*/  MUFU.EX2 R248, R14 ;  /* 0x0000000e00f87308 */ /* 0x000fe40000000800 */
[----:B------:R-:W-:Y:S02]  /*9420*/  @P5 IADD3.X R5, R5, UR24, RZ, P6, !PT ;  /* 0x0000001805055c10 */ /* 0x000fe4000b7fe4ff */
[----:B------:R-:W-:Y:S01]  /*9430*/  @P5 IADD3 R6, P1, R4, UR23, RZ ;  /* 0x0000001704065c10 */ /* 0x000fe2000ff3e0ff */
[----:B--2---:R-:W-:Y:S02]  /*9440*/  FMUL.FTZ R8, R3, R108 ;  /* 0x0000006c03087220 */ /* 0x004fe40000410000 */
[----:B------:R1:W-:Y:S01]  /*9450*/  @P5 LDGSTS.E.BYPASS.LTC128B.128 [R249+0xd100], [R4.64], !P4 ;  /* 0x0d10000004f95fae */ /* 0x0003e2000e101d52 */
[----:B------:R-:W-:Y:S01]  /*9460*/  @P5 IADD3.X R7, R5, UR24, RZ, P1, !PT ;  /* 0x0000001805075c10 */ /* 0x000fe20008ffe4ff */
[C---:B------:R-:W-:Y:S01]  /*9470*/  FMUL.FTZ R9, R3.reuse, R109 ;  /* 0x0000006d03097220 */ /* 0x040fe20000410000 */
[----:B------:R-:W2:Y:S01]  /*9480*/  MUFU.EX2 R42, R16 ;  /* 0x00000010002a7308 */ /* 0x000ea20000000800 */
[----:B----4-:R-:W-:Y:S04]  /*9490*/  F2FP.PACK_AB R153, R246, R33 ;  /* 0x00000021f699723e */ /* 0x010fe800000000ff */
[----:B------:R1:W-:Y:S05]  /*94a0*/  @P5 LDGSTS.E.BYPASS.LTC128B.128 [R249+0x10100], [R4.64+0x80], !P3 ;  /* 0x1010008004f95fae */ /* 0x0003ea000d901d52 */
[----:B------:R-:W3:Y:S03]  /*94b0*/  MUFU.EX2 R0, R0 ;  /* 0x0000000000007308 */ /* 0x000ee60000000800 */
[----:B------:R1:W-:Y:S08]  /*94c0*/  @P5 LDGSTS.E.BYPASS.LTC128B.128 [R249+0x13100], [R4.64+0x100], !P2 ;  /* 0x1310010004f95fae */ /* 0x0003f0000d101d52 */
[----:B------:R4:W-:Y:S01]  /*94d0*/  @P5 LDGSTS.E.BYPASS.LTC128B.128 [R249+0xe100], [R6.64], !P4 ;  /* 0x0e10000006f95fae */ /* 0x0009e2000e101d52 */
[----:B--2---:R-:W-:Y:S01]  /*94e0*/  F2FP.PACK_AB R155, R42, R248 ;  /* 0x000000f82a9b723e */ /* 0x004fe200000000ff */
[C---:B------:R-:W-:Y:S01]  /*94f0*/  FMUL.FTZ R16, R3.reuse, R116 ;  /* 0x0000007403107220 */ /* 0x040fe20000410000 */
[----:B------:R-:W-:Y:S01]  /*9500*/  MOV R116, R17 ;  /* 0x0000001100747202 */ /* 0x000fe20000000f00 */
[C---:B------:R-:W-:Y:S04]  /*9510*/  FMUL.FTZ R17, R3.reuse, R117 ;  /* 0x0000007503117220 */ /* 0x040fe80000410000 */
[----:B------:R4:W-:Y:S01]  /*9520*/  @P5 LDGSTS.E.BYPASS.LTC128B.128 [R249+0x11100], [R6.64+0x80], !P3 ;  /* 0x1110008006f95fae */ /* 0x0009e2000d901d52 */
[----:B------:R-:W-:Y:S02]  /*9530*/  IMAD.MOV.U32 R117, RZ, RZ, R18 ;  /* 0x000000ffff757224 */ /* 0x000fe400078e0012 */
[C---:B---3--:R-:W-:Y:S02]  /*9540*/  FMUL.FTZ R10, R0.reuse, R110 ;  /* 0x0000006e000a7220 */ /* 0x048fe40000410000 */
[C---:B------:R-:W-:Y:S03]  /*9550*/  FMUL.FTZ R11, R0.reuse, R111 ;  /* 0x0000006f000b7220 */ /* 0x040fe60000410000 */
[----:B------:R4:W-:Y:S01]  /*9560*/  @P5 LDGSTS.E.BYPASS.LTC128B.128 [R249+0x14100], [R6.64+0x100], !P2 ;  /* 0x1410010006f95fae */ /* 0x0009e2000d101d52 */
[C---:B------:R-:W-:Y:S01]  /*9570*/  FMUL.FTZ R18, R0.reuse, R118 ;  /* 0x0000007600127220 */ /* 0x040fe20000410000 */
[----:B------:R-:W-:Y:S01]  /*9580*/  MOV R118, R19 ;  /* 0x0000001300767202 */ /* 0x000fe20000000f00 */
[C---:B-1----:R-:W-:Y:S02]  /*9590*/  FMUL.FTZ R5, R3.reuse, R105 ;  /* 0x0000006903057220 */ /* 0x042fe40000410000 */
[C---:B------:R-:W-:Y:S01]  /*95a0*/  FMUL.FTZ R4, R3.reuse, R104 ;  /* 0x0000006803047220 */ /* 0x040fe20000410000 */
[----:B------:R-:W-:Y:S01]  /*95b0*/  MOV R104, R28 ;  /* 0x0000001c00687202 */ /* 0x000fe20000000f00 */
[C---:B------:R-:W-:Y:S01]  /*95c0*/  FMUL.FTZ R19, R0.reuse, R119 ;  /* 0x0000007700137220 */ /* 0x040fe20000410000 */
[----:B------:R-:W1:Y:S01]  /*95d0*/  LDSM.16.MT88.4 R12, [R225+0x100] ;  /* 0x00010000e10c783b */ /* 0x000e620000004200 */
[----:B------:R-:W-:Y:S01]  /*95e0*/  MOV R119, R41 ;  /* 0x0000002900777202 */ /* 0x000fe20000000f00 */
[C---:B------:R-:W-:Y:S01]  /*95f0*/  FMUL.FTZ R43, R0.reuse, R143 ;  /* 0x0000008f002b7220 */ /* 0x040fe20000410000 */
[----:B------:R-:W-:Y:S01]  /*9600*/  MOV R41, R24 ;  /* 0x0000001800297202 */ /* 0x000fe20000000f00 */
[C---:B------:R-:W-:Y:S02]  /*9610*/  FMUL.FTZ R24, R3.reuse, R124 ;  /* 0x0000007c03187220 */ /* 0x040fe40000410000 */
[----:B------:R-:W-:Y:S02]  /*9620*/  IMAD.MOV.U32 R124, RZ, RZ, R51 ;  /* 0x000000ffff7c7224 */ /* 0x000fe400078e0033 */
[----:B------:R-:W2:Y:S01]  /*9630*/  LDSM.16.MT88.4 R20, [R226+0x100] ;  /* 0x00010000e214783b */ /* 0x000ea20000004200 */
[----:B------:R-:W-:Y:S01]  /*9640*/  FMUL.FTZ R51, R0, R151 ;  /* 0x0000009700337220 */ /* 0x000fe20000410000 */
[----:B------:R-:W-:Y:S01]  /*9650*/  MOV R151, R117 ;  /* 0x0000007500977202 */ /* 0x000fe20000000f00 */
[----:B------:R-:W-:Y:S02]  /*9660*/  FFMA.FTZ R124, R124, c[0x0][0x2d0], -R165 ;  /* 0x0000b4007c7c7a23 */ /* 0x000fe400000108a5 */
[C---:B------:R-:W-:Y:S02]  /*9670*/  FMUL.FTZ R54, R0.reuse, R54 ;  /* 0x0000003600367220 */ /* 0x040fe40000410000 */
[C---:B------:R-:W-:Y:S01]  /*9680*/  FMUL.FTZ R55, R0.reuse, R55 ;  /* 0x0000003700377220 */ /* 0x040fe20000410000 */
[----:B------:R-:W3:Y:S01]  /*9690*/  LDSM.16.MT88.4 R28, [R229+0x100] ;  /* 0x00010000e51c783b */ /* 0x000ee20000004200 */
[C---:B------:R-:W-:Y:S02]  /*96a0*/  FMUL.FTZ R58, R0.reuse, R58 ;  /* 0x0000003a003a7220 */ /* 0x040fe40000410000 */
[C---:B----4-:R-:W-:Y:S02]  /*96b0*/  FMUL.FTZ R6, R0.reuse, R106 ;  /* 0x0000006a00067220 */ /* 0x050fe40000410000 */
[C---:B------:R-:W-:Y:S02]  /*96c0*/  FMUL.FTZ R7, R0.reuse, R107 ;  /* 0x0000006b00077220 */ /* 0x040fe40000410000 */
[C---:B------:R-:W-:Y:S01]  /*96d0*/  FMUL.FTZ R59, R0.reuse, R59 ;  /* 0x0000003b003b7220 */ /* 0x040fe20000410000 */
[----:B------:R-:W4:Y:S01]  /*96e0*/  LDSM.16.MT88.4 R36, [R228+0x100] ;  /* 0x00010000e424783b */ /* 0x000f220000004200 */
[C---:B------:R-:W-:Y:S02]  /*96f0*/  FMUL.FTZ R62, R0.reuse, R62 ;  /* 0x0000003e003e7220 */ /* 0x040fe40000410000 */
[C---:B------:R-:W-:Y:S02]  /*9700*/  FMUL.FTZ R63, R0.reuse, R63 ;  /* 0x0000003f003f7220 */ /* 0x040fe40000410000 */
[C---:B------:R-:W-:Y:S02]  /*9710*/  FMUL.FTZ R66, R0.reuse, R66 ;  /* 0x0000004200427220 */ /* 0x040fe40000410000 */
[C---:B------:R-:W-:Y:S01]  /*9720*/  FMUL.FTZ R67, R0.reuse, R67 ;  /* 0x0000004300437220 */ /* 0x040fe20000410000 */
[----:B------:R-:W3:Y:S01]  /*9730*/  LDSM.16.MT88.4 R44, [R225+0x3100] ;  /* 0x00310000e12c783b */ /* 0x000ee20000004200 */
[C---:B------:R-:W-:Y:S02]  /*9740*/  FMUL.FTZ R70, R0.reuse, R70 ;  /* 0x0000004600467220 */ /* 0x040fe40000410000 */
[C---:B------:R-:W-:Y:S02]  /*9750*/  FMUL.FTZ R71, R0.reuse, R71 ;  /* 0x0000004700477220 */ /* 0x040fe40000410000 */
[C---:B------:R-:W-:Y:S02]  /*9760*/  FMUL.FTZ R74, R0.reuse, R74 ;  /* 0x0000004a004a7220 */ /* 0x040fe40000410000 */
[C---:B------:R-:W-:Y:S01]  /*9770*/  FMUL.FTZ R75, R0.reuse, R75 ;  /* 0x0000004b004b7220 */ /* 0x040fe20000410000 */
[C---:B-1----:R-:W-:Y:S01]  /*9780*/  HMMA.16816.F32 R4, R152.reuse, R12, R4 ;  /* 0x0000000c9804723c */ /* 0x042fe20000001804 */
[----:B------:R-:W-:Y:S04]  /*9790*/  LDSM.16.MT88.4 R108, [R229+0x3100] ;  /* 0x00310000e56c783b */ /* 0x000fe80000004200 */
[C---:B------:R-:W-:Y:S02]  /*97a0*/  FMUL.FTZ R78, R0.reuse, R78 ;  /* 0x0000004e004e7220 */ /* 0x040fe40000410000 */
[C---:B------:R-:W-:Y:S01]  /*97b0*/  FMUL.FTZ R12, R3.reuse, R112 ;  /* 0x00000070030c7220 */ /* 0x040fe20000410000 */
[C---:B------:R-:W-:Y:S01]  /*97c0*/  HMMA.16816.F32 R8, R152.reuse, R14, R8 ;  /* 0x0000000e9808723c */ /* 0x040fe20000001808 */
[----:B------:R-:W0:Y:S03]  /*97d0*/  LDGDEPBAR ;  /* 0x00000000000079af */ /* 0x000e260000000000 */
[C---:B------:R-:W-:Y:S02]  /*97e0*/  FMUL.FTZ R13, R3.reuse, R113 ;  /* 0x00000071030d7220 */ /* 0x040fe40000410000 */
[C---:B------:R-:W-:Y:S02]  /*97f0*/  FMUL.FTZ R79, R0.reuse, R79 ;  /* 0x0000004f004f7220 */ /* 0x040fe40000410000 */
[C---:B------:R-:W-:Y:S04]  /*9800*/  FMUL.FTZ R14, R0.reuse, R114 ;  /* 0x00000072000e7220 */ /* 0x040fe80000410000 */
[C---:B------:R-:W-:Y:S02]  /*9810*/  FMUL.FTZ R15, R0.reuse, R115 ;  /* 0x00000073000f7220 */ /* 0x040fe40000410000 */
[----:B------:R-:W-:Y:S01]  /*9820*/  LDSM.16.MT88.4 R112, [R228+0x3100] ;  /* 0x00310000e470783b */ /* 0x000fe20000004200 */
[C---:B------:R-:W-:Y:S02]  /*9830*/  FMUL.FTZ R82, R0.reuse, R82 ;  /* 0x0000005200527220 */ /* 0x040fe40000410000 */
[C---:B------:R-:W-:Y:S02]  /*9840*/  FMUL.FTZ R83, R0.reuse, R83 ;  /* 0x0000005300537220 */ /* 0x040fe40000410000 */
[C---:B--2---:R-:W-:Y:S03]  /*9850*/  HMMA.16816.F32 R12, R152.reuse, R20, R12 ;  /* 0x00000014980c723c */ /* 0x044fe6000000180c */
[C---:B------:R-:W-:Y:S02]  /*9860*/  FMUL.FTZ R86, R0.reuse, R86 ;  /* 0x0000005600567220 */ /* 0x040fe40000410000 */
[C---:B------:R-:W-:Y:S02]  /*9870*/  FMUL.FTZ R87, R0.reuse, R87 ;  /* 0x0000005700577220 */ /* 0x040fe40000410000 */
[C---:B------:R-:W-:Y:S01]  /*9880*/  FMUL.FTZ R21, R3.reuse, R121 ;  /* 0x0000007903157220 */ /* 0x040fe20000410000 */
[C---:B------:R-:W-:Y:S04]  /*9890*/  HMMA.16816.F32 R16, R152.reuse, R22, R16 ;  /* 0x000000169810723c */ /* 0x040fe80000001810 */
[C---:B------:R-:W-:Y:S01]  /*98a0*/  FMUL.FTZ R20, R3.reuse, R120 ;  /* 0x0000007803147220 */ /* 0x040fe20000410000 */
[----:B------:R-:W-:Y:S01]  /*98b0*/  MOV R121, R48 ;  /* 0x0000003000797202 */ /* 0x000fe20000000f00 */
[----:B------:R-:W-:Y:S02]  /*98c0*/  IMAD.MOV.U32 R120, RZ, RZ, R26 ;  /* 0x000000ffff787224 */ /* 0x000fe400078e001a */
[C---:B------:R-:W-:Y:S01]  /*98d0*/  FMUL.FTZ R22, R0.reuse, R122 ;  /* 0x0000007a00167220 */ /* 0x040fe20000410000 */
[----:B------:R-:W-:Y:S03]  /*98e0*/  MOV R122, R49 ;  /* 0x00000031007a7202 */ /* 0x000fe60000000f00 */
[C---:B------:R-:W-:Y:S02]  /*98f0*/  FMUL.FTZ R23, R0.reuse, R123 ;  /* 0x0000007b00177220 */ /* 0x040fe40000410000 */
[----:B------:R-:W-:Y:S02]  /*9900*/  IMAD.MOV.U32 R123, RZ, RZ, R50 ;  /* 0x000000ffff7b7224 */ /* 0x000fe400078e0032 */
[C---:B------:R-:W-:Y:S02]  /*9910*/  FMUL.FTZ R26, R0.reuse, R126 ;  /* 0x0000007e001a7220 */ /* 0x040fe40000410000 */
[----:B------:R-:W-:Y:S01]  /*9920*/  IMAD.MOV.U32 R126, RZ, RZ, R27 ;  /* 0x000000ffff7e7224 */ /* 0x000fe200078e001b */
[C---:B---3--:R-:W-:Y:S03]  /*9930*/  HMMA.16816.F32 R20, R152.reuse, R28, R20 ;  /* 0x0000001c9814723c */ /* 0x048fe60000001814 */
[C---:B------:R-:W-:Y:S01]  /*9940*/  FMUL.FTZ R27, R0.reuse, R127 ;  /* 0x0000007f001b7220 */ /* 0x040fe20000410000 */
[----:B------:R-:W-:Y:S01]  /*9950*/  MOV R127, R42 ;  /* 0x0000002a007f7202 */ /* 0x000fe20000000f00 */
[C---:B------:R-:W-:Y:S01]  /*9960*/  FMUL.FTZ R42, R0.reuse, R142 ;  /* 0x0000008e002a7220 */ /* 0x040fe20000410000 */
[----:B------:R-:W-:Y:S01]  /*9970*/  MOV R143, R126 ;  /* 0x0000007e008f7202 */ /* 0x000fe20000000f00 */
[C---:B------:R-:W-:Y:S01]  /*9980*/  FMUL.FTZ R28, R3.reuse, R128 ;  /* 0x00000080031c7220 */ /* 0x040fe20000410000 */
[----:B------:R-:W-:Y:S01]  /*9990*/  MOV R128, R104 ;  /* 0x0000006800807202 */ /* 0x000fe20000000f00 */
[----:B------:R-:W-:Y:S01]  /*99a0*/  FMUL.FTZ R50, R0, R150 ;  /* 0x0000009600327220 */ /* 0x000fe20000410000 */
[C---:B------:R-:W-:Y:S01]  /*99b0*/  HMMA.16816.F32 R24, R152.reuse, R30, R24 ;  /* 0x0000001e9818723c */ /* 0x040fe20000001818 */
[----:B------:R-:W1:Y:S02]  /*99c0*/  LDSM.16.MT88.4 R104, [R226+0x3100] ;  /* 0x00310000e268783b */ /* 0x000e640000004200 */
[C---:B------:R-:W-:Y:S01]  /*99d0*/  FMUL.FTZ R29, R3.reuse, R129 ;  /* 0x00000081031d7220 */ /* 0x040fe20000410000 */
[----:B------:R-:W-:Y:S01]  /*99e0*/  MOV R129, R2 ;  /* 0x0000000200817202 */ /* 0x000fe20000000f00 */
[----:B------:R-:W-:Y:S01]  /*99f0*/  FFMA.FTZ R2, R166, c[0x0][0x2d0], -R164 ;  /* 0x0000b400a6027a23 */ /* 0x000fe200000108a4 */
[----:B------:R-:W-:Y:S01]  /*9a00*/  MOV R142, R119 ;  /* 0x00000077008e7202 */ /* 0x000fe20000000f00 */
[C---:B------:R-:W-:Y:S01]  /*9a10*/  FMUL.FTZ R30, R0.reuse, R130 ;  /* 0x00000082001e7220 */ /* 0x040fe20000410000 */
[----:B------:R-:W-:Y:S01]  /*9a20*/  MOV R166, R116 ;  /* 0x0000007400a67202 */ /* 0x000fe20000000f00 */
[C---:B------:R-:W-:Y:S03]  /*9a30*/  FMUL.FTZ R31, R0.reuse, R131 ;  /* 0x00000083001f7220 */ /* 0x040fe60000410000 */
[----:B------:R-:W-:Y:S01]  /*9a40*/  IMAD.MOV.U32 R130, RZ, RZ, R103 ;  /* 0x000000ffff827224 */ /* 0x000fe200078e0067 */
[----:B------:R-:W-:Y:S01]  /*9a50*/  MOV R131, R35 ;  /* 0x0000002300837202 */ /* 0x000fe20000000f00 */
[C---:B------:R-:W-:Y:S01]  /*9a60*/  FMUL.FTZ R35, R0.reuse, R135 ;  /* 0x0000008700237220 */ /* 0x040fe20000410000 */
[----:B------:R-:W-:Y:S01]  /*9a70*/  MOV R103, R32 ;  /* 0x0000002000677202 */ /* 0x000fe20000000f00 */
[C---:B----4-:R-:W-:Y:S03]  /*9a80*/  HMMA.16816.F32 R28, R152.reuse, R36, R28 ;  /* 0x00000024981c723c */ /* 0x050fe6000000181c */
[C---:B------:R-:W-:Y:S01]  /*9a90*/  FMUL.FTZ R32, R3.reuse, R132 ;  /* 0x0000008403207220 */ /* 0x040fe20000410000 */
[----:B------:R-:W-:Y:S01]  /*9aa0*/  MOV R150, R130 ;  /* 0x0000008200967202 */ /* 0x000fe20000000f00 */
[----:B------:R-:W-:Y:S02]  /*9ab0*/  IMAD.MOV.U32 R132, RZ, RZ, R33 ;  /* 0x000000ffff847224 */ /* 0x000fe400078e0021 */
[C---:B------:R-:W-:Y:S01]  /*9ac0*/  FMUL.FTZ R33, R3.reuse, R133 ;  /* 0x0000008503217220 */ /* 0x040fe20000410000 */
[----:B------:R-:W-:Y:S01]  /*9ad0*/  MOV R133, R34 ;  /* 0x0000002200857202 */ /* 0x000fe20000000f00 */
[C---:B------:R-:W-:Y:S03]  /*9ae0*/  FMUL.FTZ R34, R0.reuse, R134 ;  /* 0x0000008600227220 */ /* 0x040fe60000410000 */
[----:B------:R-:W-:Y:S01]  /*9af0*/  MOV R134, R41 ;  /* 0x0000002900867202 */ /* 0x000fe20000000f00 */
[----:B------:R-:W-:Y:S02]  /*9b00*/  IMAD.MOV.U32 R135, RZ, RZ, R40 ;  /* 0x000000ffff877224 */ /* 0x000fe400078e0028 */
[C---:B------:R-:W-:Y:S01]  /*9b10*/  FMUL.FTZ R48, R3.reuse, R148 ;  /* 0x0000009403307220 */ /* 0x040fe20000410000 */
[C---:B------:R-:W-:Y:S03]  /*9b20*/  HMMA.16816.F32 R32, R152.reuse, R38, R32 ;  /* 0x000000269820723c */ /* 0x040fe60000001820 */
[C---:B------:R-:W-:Y:S02]  /*9b30*/  FMUL.FTZ R36, R3.reuse, R136 ;  /* 0x0000008803247220 */ /* 0x040fe40000410000 */
[C---:B------:R-:W-:Y:S02]  /*9b40*/  FMUL.FTZ R37, R3.reuse, R137 ;  /* 0x0000008903257220 */ /* 0x040fe40000410000 */
[C---:B------:R-:W-:Y:S02]  /*9b50*/  FMUL.FTZ R38, R0.reuse, R138 ;  /* 0x0000008a00267220 */ /* 0x040fe40000410000 */
[----:B------:R2:W-:Y:S03]  /*9b60*/  MUFU.EX2 R138, R2 ;  /* 0x00000002008a7308 */ /* 0x0005e60000000800 */
[C---:B------:R-:W-:Y:S02]  /*9b70*/  FMUL.FTZ R39, R0.reuse, R139 ;  /* 0x0000008b00277220 */ /* 0x040fe40000410000 */
[----:B------:R-:W-:Y:S02]  /*9b80*/  IMAD.MOV.U32 R148, RZ, RZ, R128 ;  /* 0x000000ffff947224 */ /* 0x000fe400078e0080 */
[C---:B------:R-:W-:Y:S01]  /*9b90*/  FMUL.FTZ R49, R3.reuse, R149 ;  /* 0x0000009503317220 */ /* 0x040fe20000410000 */
[----:B------:R-:W-:Y:S01]  /*9ba0*/  MOV R149, R129 ;  /* 0x0000008100957202 */ /* 0x000fe20000000f00 */
[C---:B------:R-:W-:Y:S01]  /*9bb0*/  FMUL.FTZ R90, R0.reuse, R90 ;  /* 0x0000005a005a7220 */ /* 0x040fe20000410000 */
[C---:B------:R-:W-:Y:S03]  /*9bc0*/  HMMA.16816.F32 R36, R152.reuse, R44, R36 ;  /* 0x0000002c9824723c */ /* 0x040fe60000001824 */
[C---:B------:R-:W-:Y:S01]  /*9bd0*/  FMUL.FTZ R40, R3.reuse, R140 ;  /* 0x0000008c03287220 */ /* 0x040fe20000410000 */
[----:B------:R-:W-:Y:S01]  /*9be0*/  MOV R140, R131 ;  /* 0x00000083008c7202 */ /* 0x000fe20000000f00 */
[C---:B------:R-:W-:Y:S01]  /*9bf0*/  FMUL.FTZ R41, R3.reuse, R141 ;  /* 0x0000008d03297220 */ /* 0x040fe20000410000 */
[----:B------:R-:W-:Y:S01]  /*9c00*/  MOV R141, R133 ;  /* 0x00000085008d7202 */ /* 0x000fe20000000f00 */
[C---:B------:R-:W-:Y:S02]  /*9c10*/  FMUL.FTZ R45, R3.reuse, R145 ;  /* 0x00000091032d7220 */ /* 0x040fe40000410000 */
[----:B------:R-:W-:Y:S03]  /*9c20*/  FMUL.FTZ R44, R3, R144 ;  /* 0x00000090032c7220 */ /* 0x000fe60000410000 */
[C---:B------:R-:W-:Y:S03]  /*9c30*/  HMMA.16816.F32 R40, R152.reuse, R46, R40 ;  /* 0x0000002e9828723c */ /* 0x040fe60000001828 */
[----:B--2---:R-:W-:Y:S01]  /*9c40*/  FFMA.FTZ R2, R167, c[0x0][0x2d0], -R164 ;  /* 0x0000b400a7027a23 */ /* 0x004fe200000108a4 */
[----:B------:R-:W-:Y:S01]  /*9c50*/  MOV R167, R120 ;  /* 0x0000007800a77202 */ /* 0x000fe20000000f00 */
[----:B------:R-:W-:Y:S02]  /*9c60*/  IMAD.MOV.U32 R120, RZ, RZ, R118 ;  /* 0x000000ffff787224 */ /* 0x000fe400078e0076 */
[----:B------:R2:W3:Y:S01]  /*9c70*/  MUFU.EX2 R136, R2 ;  /* 0x0000000200887308 */ /* 0x0004e20000000800 */
[C---:B------:R-:W-:Y:S01]  /*9c80*/  FMUL.FTZ R46, R0.reuse, R146 ;  /* 0x00000092002e7220 */ /* 0x040fe20000410000 */
[----:B------:R-:W-:Y:S03]  /*9c90*/  LDSM.16.MT88.4 R116, [R229+0x900] ;  /* 0x00090000e574783b */ /* 0x000fe60000004200 */
[C---:B------:R-:W-:Y:S02]  /*9ca0*/  FMUL.FTZ R47, R0.reuse, R147 ;  /* 0x00000093002f7220 */ /* 0x040fe40000410000 */
[C---:B------:R-:W-:Y:S02]  /*9cb0*/  FMUL.FTZ R91, R0.reuse, R91 ;  /* 0x0000005b005b7220 */ /* 0x040fe40000410000 */
[C---:B------:R-:W-:Y:S02]  /*9cc0*/  FMUL.FTZ R94, R0.reuse, R94 ;  /* 0x0000005e005e7220 */ /* 0x040fe40000410000 */
[C---:B------:R-:W-:Y:S01]  /*9cd0*/  FMUL.FTZ R95, R0.reuse, R95 ;  /* 0x0000005f005f7220 */ /* 0x040fe20000410000 */
[C---:B-1----:R-:W-:Y:S03]  /*9ce0*/  HMMA.16816.F32 R44, R152.reuse, R104, R44 ;  /* 0x00000068982c723c */ /* 0x042fe6000000182c */
[C---:B------:R-:W-:Y:S02]  /*9cf0*/  FMUL.FTZ R98, R0.reuse, R98 ;  /* 0x0000006200627220 */ /* 0x040fe40000410000 */
[----:B------:R-:W-:Y:S02]  /*9d00*/  FMUL.FTZ R99, R0, R99 ;  /* 0x0000006300637220 */ /* 0x000fe40000410000 */
[--C-:B------:R-:W-:Y:S01]  /*9d10*/  FFMA.FTZ R103, R103, c[0x0][0x2d0], -R165.reuse ;  /* 0x0000b40067677a23 */ /* 0x100fe200000108a5 */
[C---:B------:R-:W-:Y:S01]  /*9d20*/  HMMA.16816.F32 R48, R152.reuse, R106, R48 ;  /* 0x0000006a9830723c */ /* 0x040fe20000001830 */
[----:B------:R-:W1:Y:S03]  /*9d30*/  LDSM.16.MT88.4 R104, [R225+0x6100] ;  /* 0x00610000e168783b */ /* 0x000e660000004200 */
[--C-:B--2---:R-:W-:Y:S01]  /*9d40*/  FFMA.FTZ R2, R168, c[0x0][0x2d0], -R165.reuse ;  /* 0x0000b400a8027a23 */ /* 0x104fe200000108a5 */
[----:B------:R-:W-:Y:S01]  /*9d50*/  MOV R168, R135 ;  /* 0x0000008700a87202 */ /* 0x000fe20000000f00 */
[----:B------:R-:W-:Y:S01]  /*9d60*/  IMAD.MOV.U32 R135, RZ, RZ, R132 ;  /* 0x000000ffff877224 */ /* 0x000fe200078e0084 */
[----:B------:R-:W-:Y:S01]  /*9d70*/  MUFU.EX2 R103, R103 ;  /* 0x0000006700677308 */ /* 0x000fe20000000800 */
[C---:B------:R-:W-:Y:S08]  /*9d80*/  HMMA.16816.F32 R52, R152.reuse, R108, R52 ;  /* 0x0000006c9834723c */ /* 0x040ff00000001834 */
[C---:B------:R-:W-:Y:S01]  /*9d90*/  HMMA.16816.F32 R56, R152.reuse, R110, R56 ;  /* 0x0000006e9838723c */ /* 0x040fe20000001838 */
[----:B------:R2:W-:Y:S01]  /*9da0*/  MUFU.EX2 R137, R2 ;  /* 0x0000000200897308 */ /* 0x0005e20000000800 */
[----:B------:R-:W4:Y:S06]  /*9db0*/  LDSM.16.MT88.4 R108, [R226+0x6100] ;  /* 0x00610000e26c783b */ /* 0x000f2c0000004200 */
[C---:B------:R-:W-:Y:S08]  /*9dc0*/  HMMA.16816.F32 R60, R152.reuse, R112, R60 ;  /* 0x00000070983c723c */ /* 0x040ff0000000183c */
[C---:B------:R-:W-:Y:S01]  /*9dd0*/  HMMA.16816.F32 R64, R152.reuse, R114, R64 ;  /* 0x000000729840723c */ /* 0x040fe20000001840 */
[----:B------:R-:W3:Y:S07]  /*9de0*/  LDSM.16.MT88.4 R112, [R229+0x6100] ;  /* 0x00610000e570783b */ /* 0x000eee0000004200 */
[C---:B-1----:R-:W-:Y:S04]  /*9df0*/  HMMA.16816.F32 R68, R152.reuse, R104, R68 ;  /* 0x000000689844723c */ /* 0x042fe80000001844 */
[--C-:B--2---:R-:W-:Y:S01]  /*9e00*/  FFMA.FTZ R2, R169, c[0x0][0x2d0], -R165.reuse ;  /* 0x0000b400a9027a23 */ /* 0x104fe200000108a5 */
[----:B------:R-:W-:Y:S03]  /*9e10*/  MOV R169, R134 ;  /* 0x0000008600a97202 */ /* 0x000fe60000000f00 */
[----:B------:R1:W2:Y:S01]  /*9e20*/  MUFU.EX2 R146, R2 ;  /* 0x0000000200927308 */ /* 0x0002a20000000800 */
[C---:B------:R-:W-:Y:S01]  /*9e30*/  HMMA.16816.F32 R72, R152.reuse, R106, R72 ;  /* 0x0000006a9848723c */ /* 0x040fe20000001848 */
[----:B------:R-:W2:Y:S07]  /*9e40*/  LDSM.16.MT88.4 R104, [R228+0x6100] ;  /* 0x00610000e468783b */ /* 0x000eae0000004200 */
[C---:B----4-:R-:W-:Y:S08]  /*9e50*/  HMMA.16816.F32 R76, R152.reuse, R108, R76 ;  /* 0x0000006c984c723c */ /* 0x050ff0000000184c */
[C---:B------:R-:W-:Y:S01]  /*9e60*/  HMMA.16816.F32 R80, R152.reuse, R110, R80 ;  /* 0x0000006e9850723c */ /* 0x040fe20000001850 */
[----:B------:R-:W4:Y:S03]  /*9e70*/  LDSM.16.MT88.4 R108, [R225+0x900] ;  /* 0x00090000e16c783b */ /* 0x000f260000004200 */
[--C-:B-1----:R-:W-:Y:S01]  /*9e80*/  FFMA.FTZ R2, R170, c[0x0][0x2d0], -R164.reuse ;  /* 0x0000b400aa027a23 */ /* 0x102fe200000108a4 */
[----:B------:R-:W-:Y:S03]  /*9e90*/  MOV R170, R251 ;  /* 0x000000fb00aa7202 */ /* 0x000fe60000000f00 */
[C---:B---3--:R-:W-:Y:S01]  /*9ea0*/  HMMA.16816.F32 R84, R152.reuse, R112, R84 ;  /* 0x000000709854723c */ /* 0x048fe20000001854 */
[----:B------:R1:W-:Y:S07]  /*9eb0*/  MUFU.EX2 R145, R2 ;  /* 0x0000000200917308 */ /* 0x0003ee0000000800 */
[C---:B------:R-:W-:Y:S01]  /*9ec0*/  HMMA.16816.F32 R88, R152.reuse, R114, R88 ;  /* 0x000000729858723c */ /* 0x040fe20000001858 */
[----:B------:R-:W3:Y:S07]  /*9ed0*/  LDSM.16.MT88.4 R112, [R226+0x900] ;  /* 0x00090000e270783b */ /* 0x000eee0000004200 */
[C---:B--2---:R-:W-:Y:S07]  /*9ee0*/  HMMA.16816.F32 R92, R152.reuse, R104, R92 ;  /* 0x00000068985c723c */ /* 0x044fee000000185c */
[----:B------:R-:W-:Y:S01]  /*9ef0*/  F2FP.PACK_AB R104, R136, R138 ;  /* 0x0000008a8868723e */ /* 0x000fe200000000ff */
[----:B------:R-:W-:Y:S04]  /*9f00*/  HMMA.16816.F32 R96, R152, R106, R96 ;  /* 0x0000006a9860723c */ /* 0x000fe80000001860 */
[--C-:B-1----:R-:W-:Y:S01]  /*9f10*/  FFMA.FTZ R2, R171, c[0x0][0x2d0], -R164.reuse ;  /* 0x0000b400ab027a23 */ /* 0x102fe200000108a4 */
[----:B------:R-:W-:Y:S03]  /*9f20*/  F2FP.PACK_AB R105, R146, R137 ;  /* 0x000000899269723e */ /* 0x000fe600000000ff */
[----:B------:R1:W2:Y:S04]  /*9f30*/  MUFU.EX2 R139, R2 ;  /* 0x00000002008b7308 */ /* 0x0002a80000000800 */
[--C-:B-1----:R-:W-:Y:S01]  /*9f40*/  FFMA.FTZ R2, R172, c[0x0][0x2d0], -R165.reuse ;  /* 0x0000b400ac027a23 */ /* 0x102fe200000108a5 */
[----:B--2---:R-:W-:Y:S05]  /*9f50*/  F2FP.PACK_AB R106, R139, R145 ;  /* 0x000000918b6a723e */ /* 0x004fea00000000ff */
[----:B------:R1:W-:Y:S02]  /*9f60*/  MUFU.EX2 R144, R2 ;  /* 0x0000000200907308 */ /* 0x0003e40000000800 */
[--C-:B-1----:R-:W-:Y:S08]  /*9f70*/  FFMA.FTZ R2, R173, c[0x0][0x2d0], -R165.reuse ;  /* 0x0000b400ad027a23 */ /* 0x102ff000000108a5 */
[----:B------:R1:W2:Y:S02]  /*9f80*/  MUFU.EX2 R131, R2 ;  /* 0x0000000200837308 */ /* 0x0002a40000000800 */
[--C-:B-1----:R-:W-:Y:S01]  /*9f90*/  FFMA.FTZ R2, R176, c[0x0][0x2d0], -R164.reuse ;  /* 0x0000b400b0027a23 */ /* 0x102fe200000108a4 */
[----:B--2---:R-:W-:Y:S07]  /*9fa0*/  F2FP.PACK_AB R107, R131, R144 ;  /* 0x00000090836b723e */ /* 0x004fee00000000ff */
[----:B------:R1:W-:Y:S01]  /*9fb0*/  MUFU.EX2 R130, R2 ;  /* 0x0000000200827308 */ /* 0x0003e20000000800 */
[C---:B----4-:R-:W-:Y:S08]  /*9fc0*/  HMMA.16816.F32 R4, R104.reuse, R108, R4 ;  /* 0x0000006c6804723c */ /* 0x050ff00000001804 */
[C---:B------:R-:W-:Y:S01]  /*9fd0*/  HMMA.16816.F32 R8, R104.reuse, R110, R8 ;  /* 0x0000006e6808723c */ /* 0x040fe20000001808 */
[----:B------:R-:W2:Y:S07]  /*9fe0*/  LDSM.16.MT88.4 R108, [R228+0x900] ;  /* 0x00090000e46c783b */ /* 0x000eae0000004200 */
[C---:B---3--:R-:W-:Y:S04]  /*9ff0*/  HMMA.16816.F32 R12, R104.reuse, R112, R12 ;  /* 0x00000070680c723c */ /* 0x048fe8000000180c */
[--C-:B-1----:R-:W-:Y:S04]  /*a000*/  FFMA.FTZ R2, R175, c[0x0][0x2d0], -R164.reuse ;  /* 0x0000b400af027a23 */ /* 0x102fe800000108a4 */
[C---:B------:R-:W-:Y:S01]  /*a010*/  HMMA.16816.F32 R16, R104.reuse, R114, R16 ;  /* 0x000000726810723c */ /* 0x040fe20000001810 */
[----:B------:R1:W-:Y:S01]  /*a020*/  MUFU.EX2 R128, R2 ;  /* 0x0000000200807308 */ /* 0x0003e20000000800 */
[----:B------:R-:W3:Y:S06]  /*a030*/  LDSM.16.MT88.4 R112, [R225+0x3900] ;  /* 0x00390000e170783b */ /* 0x000eec0000004200 */
[C---:B------:R-:W-:Y:S08]  /*a040*/  HMMA.16816.F32 R20, R104.reuse, R116, R20 ;  /* 0x000000746814723c */ /* 0x040ff00000001814 */
        /* <DEDUP_REMOVED lines=10> */
[--C-:B-1----:R-:W-:Y:S04]  /*a0f0*/  FFMA.FTZ R2, R177, c[0x0][0x2d0], -R165.reuse ;  /* 0x0000b400b1027a23 */ /* 0x102fe800000108a5 */
        /* <DEDUP_REMOVED lines=28> */
[--C-:B---3--:R-:W-:Y:S03]  /*a2c0*/  FFMA.FTZ R2, R181, c[0x0][0x2d0], -R165.reuse ;  /* 0x0000b400b5027a23 */ /* 0x108fe600000108a5 */
        /* <DEDUP_REMOVED lines=28> */
[----:B------:R1:W2:Y:S07]  /*a490*/  MUFU.EX2 R183, R2 ;  /* 0x0000000200b77308 */ /* 0x0002ae0000000800 */
[C---:B------:R-:W-:Y:S01]  /*a4a0*/  HMMA.16816.F32 R48, R104.reuse, R118, R48 ;  /* 0x000000766830723c */ /* 0x040fe20000001830 */
[----:B------:R-:W2:Y:S07]  /*a4b0*/  LDSM.16.MT88.4 R116, [R225+0x7100] ;  /* 0x00710000e174783b */ /* 0x000eae0000004200 */
[C---:B---3--:R-:W-:Y:S08]  /*a4c0*/  HMMA.16816.F32 R52, R104.reuse, R108, R52 ;  /* 0x0000006c6834723c */ /* 0x048ff00000001834 */
[C---:B------:R-:W-:Y:S01]  /*a4d0*/  HMMA.16816.F32 R56, R104.reuse, R110, R56 ;  /* 0x0000006e6838723c */ /* 0x040fe20000001838 */
[----:B------:R-:W3:Y:S03]  /*a4e0*/  LDSM.16.MT88.4 R108, [R226+0x7100] ;  /* 0x00710000e26c783b */ /* 0x000ee60000004200 */
[--C-:B-1----:R-:W-:Y:S04]  /*a4f0*/  FFMA.FTZ R2, R169, c[0x0][0x2d0], -R164.reuse ;  /* 0x0000b400a9027a23 */ /* 0x102fe800000108a4 */
[----:B------:R1:W-:Y:S01]  /*a500*/  MUFU.EX2 R181, R2 ;  /* 0x0000000200b57308 */ /* 0x0003e20000000800 */
[C---:B----4-:R-:W-:Y:S08]  /*a510*/  HMMA.16816.F32 R60, R104.reuse, R112, R60 ;  /* 0x00000070683c723c */ /* 0x050ff0000000183c */
[C---:B------:R-:W-:Y:S01]  /*a520*/  HMMA.16816.F32 R64, R104.reuse, R114, R64 ;  /* 0x000000726840723c */ /* 0x040fe20000001840 */
[----:B------:R-:W4:Y:S07]  /*a530*/  LDSM.16.MT88.4 R112, [R229+0x7100] ;  /* 0x00710000e570783b */ /* 0x000f2e0000004200 */
[C---:B--2---:R-:W-:Y:S04]  /*a540*/  HMMA.16816.F32 R68, R104.reuse, R116, R68 ;  /* 0x000000746844723c */ /* 0x044fe80000001844 */
[--C-:B-1----:R-:W-:Y:S04]  /*a550*/  FFMA.FTZ R2, R168, c[0x0][0x2d0], -R164.reuse ;  /* 0x0000b400a8027a23 */ /* 0x102fe800000108a4 */
[C---:B------:R-:W-:Y:S01]  /*a560*/  HMMA.16816.F32 R72, R104.reuse, R118, R72 ;  /* 0x000000766848723c */ /* 0x040fe20000001848 */
[----:B------:R-:W1:Y:S01]  /*a570*/  LDSM.16.MT88.4 R116, [R228+0x7100] ;  /* 0x00710000e474783b */ /* 0x000e620000004200 */
[----:B------:R2:W1:Y:S02]  /*a580*/  MUFU.EX2 R180, R2 ;  /* 0x0000000200b47308 */ /* 0x0004640000000800 */
[--C-:B------:R-:W-:Y:S04]  /*a590*/  FFMA.FTZ R168, R121, c[0x0][0x2d0], -R164.reuse ;  /* 0x0000b40079a87a23 */ /* 0x100fe800000108a4 */
[C---:B---3--:R-:W-:Y:S04]  /*a5a0*/  HMMA.16816.F32 R76, R104.reuse, R108, R76 ;  /* 0x0000006c684c723c */ /* 0x048fe8000000184c */
[----:B------:R-:W-:Y:S04]  /*a5b0*/  MUFU.EX2 R168, R168 ;  /* 0x000000a800a87308 */ /* 0x000fe80000000800 */
[C---:B------:R-:W-:Y:S01]  /*a5c0*/  HMMA.16816.F32 R80, R104.reuse, R110, R80 ;  /* 0x0000006e6850723c */ /* 0x040fe20000001850 */
[----:B------:R-:W3:Y:S07]  /*a5d0*/  LDSM.16.MT88.4 R108, [R225+0x1900] ;  /* 0x00190000e16c783b */ /* 0x000eee0000004200 */
[C---:B----4-:R-:W-:Y:S04]  /*a5e0*/  HMMA.16816.F32 R84, R104.reuse, R112, R84 ;  /* 0x000000706854723c */ /* 0x050fe80000001854 */
[--C-:B--2---:R-:W-:Y:S01]  /*a5f0*/  FFMA.FTZ R2, R252, c[0x0][0x2d0], -R165.reuse ;  /* 0x0000b400fc027a23 */ /* 0x104fe200000108a5 */
[----:B------:R-:W-:Y:S03]  /*a600*/  MOV R252, R132 ;  /* 0x0000008400fc7202 */ /* 0x000fe60000000f00 */
[----:B------:R2:W-:Y:S01]  /*a610*/  MUFU.EX2 R179, R2 ;  /* 0x0000000200b37308 */ /* 0x0005e20000000800 */
[C---:B------:R-:W-:Y:S01]  /*a620*/  HMMA.16816.F32 R88, R104.reuse, R114, R88 ;  /* 0x000000726858723c */ /* 0x040fe20000001858 */
[----:B------:R-:W4:Y:S07]  /*a630*/  LDSM.16.MT88.4 R112, [R226+0x1900] ;  /* 0x00190000e270783b */ /* 0x000f2e0000004200 */
[C---:B-1----:R-:W-:Y:S08]  /*a640*/  HMMA.16816.F32 R92, R104.reuse, R116, R92 ;  /* 0x00000074685c723c */ /* 0x042ff0000000185c */
[----:B------:R-:W-:Y:S01]  /*a650*/  HMMA.16816.F32 R96, R104, R118, R96 ;  /* 0x000000766860723c */ /* 0x000fe20000001860 */
[----:B------:R-:W1:Y:S03]  /*a660*/  LDSM.16.MT88.4 R116, [R229+0x1900] ;  /* 0x00190000e574783b */ /* 0x000e660000004200 */
[--C-:B--2---:R-:W-:Y:S03]  /*a670*/  FFMA.FTZ R2, R167, c[0x0][0x2d0], -R165.reuse ;  /* 0x0000b400a7027a23 */ /* 0x104fe600000108a5 */
[----:B------:R-:W-:Y:S01]  /*a680*/  F2FP.PACK_AB R104, R250, R251 ;  /* 0x000000fbfa68723e */ /* 0x000fe200000000ff */
[----:B------:R2:W2:Y:S01]  /*a690*/  MUFU.EX2 R178, R2 ;  /* 0x0000000200b27308 */ /* 0x0004a20000000800 */
[----:B------:R-:W-:Y:S03]  /*a6a0*/  F2FP.PACK_AB R105, R183, R182 ;  /* 0x000000b6b769723e */ /* 0x000fe600000000ff */
[----:B------:R-:W-:Y:S01]  /*a6b0*/  F2FP.PACK_AB R106, R180, R181 ;  /* 0x000000b5b46a723e */ /* 0x000fe200000000ff */
[--C-:B--2---:R-:W-:Y:S01]  /*a6c0*/  FFMA.FTZ R2, R166, c[0x0][0x2d0], -R164.reuse ;  /* 0x0000b400a6027a23 */ /* 0x104fe200000108a4 */
[----:B------:R-:W-:Y:S01]  /*a6d0*/  F2FP.PACK_AB R107, R178, R179 ;  /* 0x000000b3b26b723e */ /* 0x000fe200000000ff */
[--C-:B------:R-:W-:Y:S03]  /*a6e0*/  FFMA.FTZ R166, R122, c[0x0][0x2d0], -R164.reuse ;  /* 0x0000b4007aa67a23 */ /* 0x100fe600000108a4 */
[----:B------:R2:W-:Y:S03]  /*a6f0*/  MUFU.EX2 R176, R2 ;  /* 0x0000000200b07308 */ /* 0x0005e60000000800 */
[C---:B---3--:R-:W-:Y:S07]  /*a700*/  HMMA.16816.F32 R4, R104.reuse, R108, R4 ;  /* 0x0000006c6804723c */ /* 0x048fee0000001804 */
[----:B------:R-:W-:Y:S01]  /*a710*/  MUFU.EX2 R166, R166 ;  /* 0x000000a600a67308 */ /* 0x000fe20000000800 */
[C---:B------:R-:W-:Y:S01]  /*a720*/  HMMA.16816.F32 R8, R104.reuse, R110, R8 ;  /* 0x0000006e6808723c */ /* 0x040fe20000001808 */
[----:B------:R-:W3:Y:S07]  /*a730*/  LDSM.16.MT88.4 R108, [R228+0x1900] ;  /* 0x00190000e46c783b */ /* 0x000eee0000004200 */
[C---:B----4-:R-:W-:Y:S04]  /*a740*/  HMMA.16816.F32 R12, R104.reuse, R112, R12 ;  /* 0x00000070680c723c */ /* 0x050fe8000000180c */
[----:B--2---:R-:W-:Y:S04]  /*a750*/  FFMA.FTZ R2, R151, c[0x0][0x2d0], -R164 ;  /* 0x0000b40097027a23 */ /* 0x004fe800000108a4 */
[C---:B------:R-:W-:Y:S01]  /*a760*/  HMMA.16816.F32 R16, R104.reuse, R114, R16 ;  /* 0x000000726810723c */ /* 0x040fe20000001810 */
[----:B------:R2:W-:Y:S01]  /*a770*/  MUFU.EX2 R177, R2 ;  /* 0x0000000200b17308 */ /* 0x0005e20000000800 */
[----:B------:R-:W4:Y:S06]  /*a780*/  LDSM.16.MT88.4 R112, [R225+0x4900] ;  /* 0x00490000e170783b */ /* 0x000f2c0000004200 */
[C---:B-1----:R-:W-:Y:S08]  /*a790*/  HMMA.16816.F32 R20, R104.reuse, R116, R20 ;  /* 0x000000746814723c */ /* 0x042ff00000001814 */
[C---:B------:R-:W-:Y:S01]  /*a7a0*/  HMMA.16816.F32 R24, R104.reuse, R118, R24 ;  /* 0x000000766818723c */ /* 0x040fe20000001818 */
[----:B------:R-:W1:Y:S07]  /*a7b0*/  LDSM.16.MT88.4 R116, [R226+0x4900] ;  /* 0x00490000e274783b */ /* 0x000e6e0000004200 */
[C---:B---3--:R-:W-:Y:S04]  /*a7c0*/  HMMA.16816.F32 R28, R104.reuse, R108, R28 ;  /* 0x0000006c681c723c */ /* 0x048fe8000000181c */
[--C-:B--2---:R-:W-:Y:S02]  /*a7d0*/  FFMA.FTZ R2, R141, c[0x0][0x2d0], -R165.reuse ;  /* 0x0000b4008d027a23 */ /* 0x104fe400000108a5 */
[----:B------:R-:W-:Y:S01]  /*a7e0*/  IMAD.MOV.U32 R141, RZ, RZ, R140 ;  /* 0x000000ffff8d7224 */ /* 0x000fe200078e008c */
[----:B------:R-:W-:Y:S01]  /*a7f0*/  MOV R140, R125 ;  /* 0x0000007d008c7202 */ /* 0x000fe20000000f00 */
[----:B------:R2:W-:Y:S01]  /*a800*/  MUFU.EX2 R175, R2 ;  /* 0x0000000200af7308 */ /* 0x0005e20000000800 */
[C---:B------:R-:W-:Y:S01]  /*a810*/  HMMA.16816.F32 R32, R104.reuse, R110, R32 ;  /* 0x0000006e6820723c */ /* 0x040fe20000001820 */
[----:B------:R-:W3:Y:S02]  /*a820*/  LDL.LU R125, [R1+0x8] ;  /* 0x00000800017d7983 */ /* 0x000ee40000300800 */
[--C-:B------:R-:W-:Y:S02]  /*a830*/  FFMA.FTZ R167, R141, c[0x0][0x2d0], -R165.reuse ;  /* 0x0000b4008da77a23 */ /* 0x100fe400000108a5 */
[----:B------:R-:W1:Y:S03]  /*a840*/  LDSM.16.MT88.4 R108, [R229+0x4900] ;  /* 0x00490000e56c783b */ /* 0x000e660000004200 */
[C---:B----4-:R-:W-:Y:S01]  /*a850*/  HMMA.16816.F32 R36, R104.reuse, R112, R36 ;  /* 0x000000706824723c */ /* 0x050fe20000001824 */
[----:B------:R-:W4:Y:S07]  /*a860*/  MUFU.EX2 R167, R167 ;  /* 0x000000a700a77308 */ /* 0x000f2e0000000800 */
[C---:B------:R-:W-:Y:S01]  /*a870*/  HMMA.16816.F32 R40, R104.reuse, R114, R40 ;  /* 0x000000726828723c */ /* 0x040fe20000001828 */
[----:B------:R-:W1:Y:S03]  /*a880*/  LDSM.16.MT88.4 R112, [R228+0x4900] ;  /* 0x00490000e470783b */ /* 0x000e660000004200 */
[--C-:B--2---:R-:W-:Y:S04]  /*a890*/  FFMA.FTZ R2, R150, c[0x0][0x2d0], -R165.reuse ;  /* 0x0000b40096027a23 */ /* 0x104fe800000108a5 */
[C---:B-1----:R-:W-:Y:S01]  /*a8a0*/  HMMA.16816.F32 R44, R104.reuse, R116, R44 ;  /* 0x00000074682c723c */ /* 0x042fe2000000182c */
[----:B------:R1:W2:Y:S07]  /*a8b0*/  MUFU.EX2 R174, R2 ;  /* 0x0000000200ae7308 */ /* 0x0002ae0000000800 */
[C---:B------:R-:W-:Y:S01]  /*a8c0*/  HMMA.16816.F32 R48, R104.reuse, R118, R48 ;  /* 0x000000766830723c */ /* 0x040fe20000001830 */
[----:B------:R-:W2:Y:S03]  /*a8d0*/  LDSM.16.MT88.4 R116, [R225+0x7900] ;  /* 0x00790000e174783b */ /* 0x000ea60000004200 */
[----:B----4-:R-:W-:Y:S04]  /*a8e0*/  F2FP.PACK_AB R153, R167, R103 ;  /* 0x00000067a799723e */ /* 0x010fe800000000ff */
[C---:B------:R-:W-:Y:S04]  /*a8f0*/  HMMA.16816.F32 R52, R104.reuse, R108, R52 ;  /* 0x0000006c6834723c */ /* 0x040fe80000001834 */
[--C-:B-1----:R-:W-:Y:S04]  /*a900*/  FFMA.FTZ R2, R149, c[0x0][0x2d0], -R164.reuse ;  /* 0x0000b40095027a23 */ /* 0x102fe800000108a4 */
[C---:B------:R-:W-:Y:S01]  /*a910*/  HMMA.16816.F32 R56, R104.reuse, R110, R56 ;  /* 0x0000006e6838723c */ /* 0x040fe20000001838 */
[----:B------:R-:W1:Y:S01]  /*a920*/  LDSM.16.MT88.4 R108, [R226+0x7900] ;  /* 0x00790000e26c783b */ /* 0x000e620000004200 */
[----:B------:R4:W-:Y:S06]  /*a930*/  MUFU.EX2 R173, R2 ;  /* 0x0000000200ad7308 */ /* 0x0009ec0000000800 */
[C---:B------:R-:W-:Y:S08]  /*a940*/  HMMA.16816.F32 R60, R104.reuse, R112, R60 ;  /* 0x00000070683c723c */ /* 0x040ff0000000183c */
[C---:B------:R-:W-:Y:S01]  /*a950*/  HMMA.16816.F32 R64, R104.reuse, R114, R64 ;  /* 0x000000726840723c */ /* 0x040fe20000001840 */
[----:B------:R-:W1:Y:S07]  /*a960*/  LDSM.16.MT88.4 R112, [R229+0x7900] ;  /* 0x00790000e570783b */ /* 0x000e6e0000004200 */
[C---:B--2---:R-:W-:Y:S04]  /*a970*/  HMMA.16816.F32 R68, R104.reuse, R116, R68 ;  /* 0x000000746844723c */ /* 0x044fe80000001844 */
[--C-:B----4-:R-:W-:Y:S02]  /*a980*/  FFMA.FTZ R2, R148, c[0x0][0x2d0], -R164.reuse ;  /* 0x0000b40094027a23 */ /* 0x110fe400000108a4 */
[----:B------:R-:W-:Y:S02]  /*a990*/  LDSM.16.MT88.4 R148, [R226+0x5900] ;  /* 0x00590000e294783b */ /* 0x000fe40000004200 */
[C---:B------:R-:W-:Y:S01]  /*a9a0*/  HMMA.16816.F32 R72, R104.reuse, R118, R72 ;  /* 0x000000766848723c */ /* 0x040fe20000001848 */
[----:B------:R2:W4:Y:S05]  /*a9b0*/  MUFU.EX2 R172, R2 ;  /* 0x0000000200ac7308 */ /* 0x00052a0000000800 */
[----:B------:R-:W4:Y:S02]  /*a9c0*/  LDSM.16.MT88.4 R116, [R228+0x7900] ;  /* 0x00790000e474783b */ /* 0x000f240000004200 */
[C---:B-1----:R-:W-:Y:S08]  /*a9d0*/  HMMA.16816.F32 R76, R104.reuse, R108, R76 ;  /* 0x0000006c684c723c */ /* 0x042ff0000000184c */
[C---:B------:R-:W-:Y:S01]  /*a9e0*/  HMMA.16816.F32 R80, R104.reuse, R110, R80 ;  /* 0x0000006e6850723c */ /* 0x040fe20000001850 */
[----:B------:R-:W1:Y:S07]  /*a9f0*/  LDSM.16.MT88.4 R108, [R225+0x2100] ;  /* 0x00210000e16c783b */ /* 0x000e6e0000004200 */
[C---:B------:R-:W-:Y:S04]  /*aa00*/  HMMA.16816.F32 R84, R104.reuse, R112, R84 ;  /* 0x000000706854723c */ /* 0x040fe80000001854 */
[--C-:B--2---:R-:W-:Y:S04]  /*aa10*/  FFMA.FTZ R2, R143, c[0x0][0x2d0], -R165.reuse ;  /* 0x0000b4008f027a23 */ /* 0x104fe800000108a5 */
[C---:B------:R-:W-:Y:S01]  /*aa20*/  HMMA.16816.F32 R88, R104.reuse, R114, R88 ;  /* 0x000000726858723c */ /* 0x040fe20000001858 */
[----:B------:R2:W-:Y:S01]  /*aa30*/  MUFU.EX2 R171, R2 ;  /* 0x0000000200ab7308 */ /* 0x0005e20000000800 */
[----:B------:R-:W1:Y:S06]  /*aa40*/  LDSM.16.MT88.4 R112, [R226+0x2100] ;  /* 0x00210000e270783b */ /* 0x000e6c0000004200 */
[C---:B----4-:R-:W-:Y:S08]  /*aa50*/  HMMA.16816.F32 R92, R104.reuse, R116, R92 ;  /* 0x00000074685c723c */ /* 0x050ff0000000185c */
[----:B------:R-:W-:Y:S01]  /*aa60*/  HMMA.16816.F32 R96, R104, R118, R96 ;  /* 0x000000766860723c */ /* 0x000fe20000001860 */
[----:B------:R-:W-:Y:S03]  /*aa70*/  LDSM.16.MT88.4 R116, [R228+0x2100] ;  /* 0x00210000e474783b */ /* 0x000fe60000004200 */
[--C-:B--2---:R-:W-:Y:S02]  /*aa80*/  FFMA.FTZ R2, R142, c[0x0][0x2d0], -R165.reuse ;  /* 0x0000b4008e027a23 */ /* 0x104fe400000108a5 */
[----:B------:R-:W-:Y:S01]  /*aa90*/  FFMA.FTZ R165, R102, c[0x0][0x2d0], -R165 ;  /* 0x0000b40066a57a23 */ /* 0x000fe200000108a5 */
[----:B------:R-:W-:Y:S01]  /*aaa0*/  F2FP.PACK_AB R104, R177, R176 ;  /* 0x000000b0b168723e */ /* 0x000fe200000000ff */
[----:B------:R2:W4:Y:S01]  /*aab0*/  MUFU.EX2 R170, R2 ;  /* 0x0000000200aa7308 */ /* 0x0005220000000800 */
[----:B------:R-:W-:Y:S03]  /*aac0*/  F2FP.PACK_AB R105, R174, R175 ;  /* 0x000000afae69723e */ /* 0x000fe600000000ff */
[----:B------:R-:W-:Y:S06]  /*aad0*/  F2FP.PACK_AB R106, R172, R173 ;  /* 0x000000adac6a723e */ /* 0x000fec00000000ff */
[----:B------:R-:W-:Y:S10]  /*aae0*/  MUFU.EX2 R102, R124 ;  /* 0x0000007c00667308 */ /* 0x000ff40000000800 */
[----:B------:R-:W1:Y:S01]  /*aaf0*/  MUFU.EX2 R165, R165 ;  /* 0x000000a500a57308 */ /* 0x000e620000000800 */
[--C-:B--2---:R-:W-:Y:S01]  /*ab00*/  FFMA.FTZ R2, R123, c[0x0][0x2d0], -R164.reuse ;  /* 0x0000b4007b027a23 */ /* 0x104fe200000108a4 */
[----:B----4-:R-:W-:Y:S01]  /*ab10*/  F2FP.PACK_AB R107, R170, R171 ;  /* 0x000000abaa6b723e */ /* 0x010fe200000000ff */
[----:B------:R-:W-:Y:S02]  /*ab20*/  FFMA.FTZ R164, R120, c[0x0][0x2d0], -R164 ;  /* 0x0000b40078a47a23 */ /* 0x000fe400000108a4 */
[----:B------:R-:W2:Y:S04]  /*ab30*/  LDSM.16.MT88.4 R120, [R229+0x2100] ;  /* 0x00210000e578783b */ /* 0x000ea80000004200 */
[C---:B-1----:R-:W-:Y:S01]  /*ab40*/  HMMA.16816.F32 R4, R104.reuse, R108, R4 ;  /* 0x0000006c6804723c */ /* 0x042fe20000001804 */
[----:B------:R-:W1:Y:S07]  /*ab50*/  MUFU.EX2 R164, R164 ;  /* 0x000000a400a47308 */ /* 0x000e6e0000000800 */
[C---:B------:R-:W-:Y:S01]  /*ab60*/  HMMA.16816.F32 R8, R104.reuse, R110, R8 ;  /* 0x0000006e6808723c */ /* 0x040fe20000001808 */
[----:B------:R-:W4:Y:S03]  /*ab70*/  LDSM.16.MT88.4 R108, [R225+0x5100] ;  /* 0x00510000e16c783b */ /* 0x000f260000004200 */
[----:B------:R-:W-:Y:S04]  /*ab80*/  F2FP.PACK_AB R155, R165, R102 ;  /* 0x00000066a59b723e */ /* 0x000fe800000000ff */
[C---:B------:R-:W-:Y:S08]  /*ab90*/  HMMA.16816.F32 R12, R104.reuse, R112, R12 ;  /* 0x00000070680c723c */ /* 0x040ff0000000180c */
[C---:B------:R-:W-:Y:S01]  /*aba0*/  HMMA.16816.F32 R16, R104.reuse, R114, R16 ;  /* 0x000000726810723c */ /* 0x040fe20000001810 */
[----:B------:R-:W4:Y:S03]  /*abb0*/  LDSM.16.MT88.4 R112, [R226+0x5100] ;  /* 0x00510000e270783b */ /* 0x000f260000004200 */
[----:B-1----:R-:W-:Y:S04]  /*abc0*/  F2FP.PACK_AB R154, R164, R168 ;  /* 0x000000a8a49a723e */ /* 0x002fe800000000ff */
[C---:B--2---:R-:W-:Y:S08]  /*abd0*/  HMMA.16816.F32 R20, R104.reuse, R120, R20 ;  /* 0x000000786814723c */ /* 0x044ff00000001814 */
[C---:B------:R-:W-:Y:S01]  /*abe0*/  HMMA.16816.F32 R24, R104.reuse, R122, R24 ;  /* 0x0000007a6818723c */ /* 0x040fe20000001818 */
[----:B------:R-:W1:Y:S07]  /*abf0*/  LDSM.16.MT88.4 R120, [R229+0x5100] ;  /* 0x00510000e578783b */ /* 0x000e6e0000004200 */
[C---:B------:R-:W-:Y:S08]  /*ac00*/  HMMA.16816.F32 R28, R104.reuse, R116, R28 ;  /* 0x00000074681c723c */ /* 0x040ff0000000181c */
[C---:B------:R-:W-:Y:S01]  /*ac10*/  HMMA.16816.F32 R32, R104.reuse, R118, R32 ;  /* 0x000000766820723c */ /* 0x040fe20000001820 */
[----:B------:R-:W2:Y:S07]  /*ac20*/  LDSM.16.MT88.4 R116, [R228+0x5100] ;  /* 0x00510000e474783b */ /* 0x000eae0000004200 */
[C---:B----4-:R-:W-:Y:S08]  /*ac30*/  HMMA.16816.F32 R36, R104.reuse, R108, R36 ;  /* 0x0000006c6824723c */ /* 0x050ff00000001824 */
[C---:B------:R-:W-:Y:S01]  /*ac40*/  HMMA.16816.F32 R40, R104.reuse, R110, R40 ;  /* 0x0000006e6828723c */ /* 0x040fe20000001828 */
[----:B------:R-:W4:Y:S07]  /*ac50*/  LDSM.16.MT88.4 R108, [R225+0x8100] ;  /* 0x00810000e16c783b */ /* 0x000f2e0000004200 */
[C---:B------:R-:W-:Y:S08]  /*ac60*/  HMMA.16816.F32 R44, R104.reuse, R112, R44 ;  /* 0x00000070682c723c */ /* 0x040ff0000000182c */
[C---:B------:R-:W-:Y:S01]  /*ac70*/  HMMA.16816.F32 R48, R104.reuse, R114, R48 ;  /* 0x000000726830723c */ /* 0x040fe20000001830 */
[----:B------:R-:W4:Y:S07]  /*ac80*/  LDSM.16.MT88.4 R112, [R226+0x8100] ;  /* 0x00810000e270783b */ /* 0x000f2e0000004200 */
[C---:B-1----:R-:W-:Y:S08]  /*ac90*/  HMMA.16816.F32 R52, R104.reuse, R120, R52 ;  /* 0x000000786834723c */ /* 0x042ff00000001834 */
[C---:B------:R-:W-:Y:S01]  /*aca0*/  HMMA.16816.F32 R56, R104.reuse, R122, R56 ;  /* 0x0000007a6838723c */ /* 0x040fe20000001838 */
[----:B------:R-:W1:Y:S07]  /*acb0*/  LDSM.16.MT88.4 R120, [R229+0x8100] ;  /* 0x00810000e578783b */ /* 0x000e6e0000004200 */
[C---:B--2---:R-:W-:Y:S04]  /*acc0*/  HMMA.16816.F32 R60, R104.reuse, R116, R60 ;  /* 0x00000074683c723c */ /* 0x044fe8000000183c */
[----:B---3--:R-:W-:Y:S01]  /*acd0*/  FFMA.FTZ R125, R3, R125, R140 ;  /* 0x0000007d037d7223 */ /* 0x008fe2000001008c */
[----:B------:R-:W-:Y:S03]  /*ace0*/  MOV R140, R135 ;  /* 0x00000087008c7202 */ /* 0x000fe60000000f00 */
[C---:B------:R-:W-:Y:S01]  /*acf0*/  HMMA.16816.F32 R64, R104.reuse, R118, R64 ;  /* 0x000000766840723c */ /* 0x040fe20000001840 */
[----:B------:R-:W2:Y:S01]  /*ad00*/  LDL.LU R135, [R1+0xc] ;  /* 0x00000c0001877983 */ /* 0x000ea20000300800 */
[----:B------:R-:W3:Y:S03]  /*ad10*/  MUFU.EX2 R3, R2 ;  /* 0x0000000200037308 */ /* 0x000ee60000000800 */
[----:B------:R-:W1:Y:S03]  /*ad20*/  LDSM.16.MT88.4 R116, [R228+0x8100] ;  /* 0x00810000e474783b */ /* 0x000e660000004200 */
[C---:B----4-:R-:W-:Y:S08]  /*ad30*/  HMMA.16816.F32 R68, R104.reuse, R108, R68 ;  /* 0x0000006c6844723c */ /* 0x050ff00000001844 */
[C---:B------:R-:W-:Y:S01]  /*ad40*/  HMMA.16816.F32 R72, R104.reuse, R110, R72 ;  /* 0x0000006e6848723c */ /* 0x040fe20000001848 */
[----:B------:R-:W4:Y:S07]  /*ad50*/  LDSM.16.MT88.4 R108, [R225+0x2900] ;  /* 0x00290000e16c783b */ /* 0x000f2e0000004200 */
[C---:B------:R-:W-:Y:S04]  /*ad60*/  HMMA.16816.F32 R76, R104.reuse, R112, R76 ;  /* 0x00000070684c723c */ /* 0x040fe8000000184c */
[----:B---3--:R-:W-:Y:S04]  /*ad70*/  F2FP.PACK_AB R152, R166, R3 ;  /* 0x00000003a698723e */ /* 0x008fe800000000ff */
[C---:B------:R-:W-:Y:S08]  /*ad80*/  HMMA.16816.F32 R80, R104.reuse, R114, R80 ;  /* 0x000000726850723c */ /* 0x040ff00000001850 */
[C---:B-1----:R-:W-:Y:S08]  /*ad90*/  HMMA.16816.F32 R84, R104.reuse, R120, R84 ;  /* 0x000000786854723c */ /* 0x042ff00000001854 */
[C---:B------:R-:W-:Y:S01]  /*ada0*/  HMMA.16816.F32 R88, R104.reuse, R122, R88 ;  /* 0x0000007a6858723c */ /* 0x040fe20000001858 */
[----:B------:R-:W1:Y:S07]  /*adb0*/  LDSM.16.MT88.4 R120, [R226+0x2900] ;  /* 0x00290000e278783b */ /* 0x000e6e0000004200 */
[C---:B------:R-:W-:Y:S07]  /*adc0*/  HMMA.16816.F32 R92, R104.reuse, R116, R92 ;  /* 0x00000074685c723c */ /* 0x040fee000000185c */
[----:B------:R-:W-:Y:S01]  /*add0*/  MOV R116, R134 ;  /* 0x0000008600747202 */ /* 0x000fe20000000f00 */
[----:B------:R-:W-:Y:S04]  /*ade0*/  HMMA.16816.F32 R96, R104, R118, R96 ;  /* 0x000000766860723c */ /* 0x000fe80000001860 */
[----:B------:R-:W-:Y:S03]  /*adf0*/  IMAD.MOV.U32 R117, RZ, RZ, R133 ;  /* 0x000000ffff757224 */ /* 0x000fe600078e0085 */
[----:B------:R-:W-:Y:S01]  /*ae00*/  MOV R119, R126 ;  /* 0x0000007e00777202 */ /* 0x000fe20000000f00 */
[C---:B----4-:R-:W-:Y:S01]  /*ae10*/  HMMA.16816.F32 R104, R152.reuse, R108, R4 ;  /* 0x0000006c9868723c */ /* 0x050fe20000001804 */
[----:B------:R-:W-:Y:S07]  /*ae20*/  LDSM.16.MT88.4 R4, [R229+0x5900] ;  /* 0x00590000e504783b */ /* 0x000fee0000004200 */
[C---:B------:R-:W-:Y:S01]  /*ae30*/  HMMA.16816.F32 R108, R152.reuse, R110, R8 ;  /* 0x0000006e986c723c */ /* 0x040fe20000001808 */
[----:B------:R-:W-:Y:S07]  /*ae40*/  LDSM.16.MT88.4 R8, [R228+0x5900] ;  /* 0x00590000e408783b */ /* 0x000fee0000004200 */
[C---:B-1----:R-:W-:Y:S07]  /*ae50*/  HMMA.16816.F32 R112, R152.reuse, R120, R12 ;  /* 0x000000789870723c */ /* 0x042fee000000180c */
[----:B------:R-:W-:Y:S01]  /*ae60*/  IMAD.MOV.U32 R13, RZ, RZ, R119 ;  /* 0x000000ffff0d7224 */ /* 0x000fe200078e0077 */
[----:B------:R-:W-:Y:S04]  /*ae70*/  MOV R14, R116 ;  /* 0x00000074000e7202 */ /* 0x000fe80000000f00 */
[----:B------:R-:W-:Y:S02]  /*ae80*/  MOV R15, R117 ;  /* 0x00000075000f7202 */ /* 0x000fe40000000f00 */
[C---:B------:R-:W-:Y:S01]  /*ae90*/  HMMA.16816.F32 R116, R152.reuse, R122, R16 ;  /* 0x0000007a9874723c */ /* 0x040fe20000001810 */
[----:B------:R-:W-:Y:S02]  /*aea0*/  LDSM.16.MT88.4 R16, [R226+0x8900] ;  /* 0x00890000e210783b */ /* 0x000fe40000004200 */
[----:B--2---:R-:W-:Y:S02]  /*aeb0*/  FFMA.FTZ R2, R0, R135, R140 ;  /* 0x0000008700027223 */ /* 0x004fe4000001008c */
[----:B------:R-:W-:Y:S04]  /*aec0*/  FADD.FTZ R0, R245, R125 ;  /* 0x0000007df5007221 */ /* 0x000fe80000010000 */
[----:B------:R-:W-:Y:S03]  /*aed0*/  LDSM.16.MT88.4 R132, [R228+0x2900] ;  /* 0x00290000e484783b */ /* 0x000fe60000004200 */
[----:B------:R-:W-:Y:S02]  /*aee0*/  FADD.FTZ R2, R246, R2 ;  /* 0x00000002f6027221 */ /* 0x000fe40000010000 */
[----:B------:R-:W-:Y:S02]  /*aef0*/  FADD.FTZ R0, R247, R0 ;  /* 0x00000000f7007221 */ /* 0x000fe40000010000 */
[----:B------:R-:W-:Y:S02]  /*af00*/  FADD.FTZ R169, R248, R2 ;  /* 0x00000002f8a97221 */ /* 0x000fe40000010000 */
[----:B------:R-:W-:Y:S01]  /*af10*/  FADD.FTZ R2, R231, R0 ;  /* 0x00000000e7027221 */ /* 0x000fe20000010000 */
[----:B------:R1:W5:Y:S01]  /*af20*/  LDL.LU R245, [R1+0x54] ;  /* 0x0000540001f57983 */ /* 0x0003620000300800 */
[----:B------:R-:W-:Y:S03]  /*af30*/  MOV R0, R127 ;  /* 0x0000007f00007202 */ /* 0x000fe60000000f00 */
[----:B------:R1:W5:Y:S02]  /*af40*/  LDL.LU R246, [R1+0x50] ;  /* 0x0000500001f67983 */ /* 0x0003640000300800 */
[----:B------:R-:W-:Y:S02]  /*af50*/  FADD.FTZ R0, R0, R169 ;  /* 0x000000a900007221 */ /* 0x000fe40000010000 */
[----:B------:R1:W5:Y:S04]  /*af60*/  LDL.LU R247, [R1+0x4c] ;  /* 0x00004c0001f77983 */ /* 0x0003680000300800 */
[----:B------:R1:W5:Y:S04]  /*af70*/  LDL.LU R248, [R1+0x48] ;  /* 0x0000480001f87983 */ /* 0x0003680000300800 */
[----:B------:R1:W5:Y:S04]  /*af80*/  LDL.LU R231, [R1+0x44] ;  /* 0x0000440001e77983 */ /* 0x0003680000300800 */
[----:B------:R-:W2:Y:S08]  /*af90*/  LDSM.16.MT88.4 R124, [R229+0x2900] ;  /* 0x00290000e57c783b */ /* 0x000eb00000004200 */
[----:B------:R-:W3:Y:S01]  /*afa0*/  LDSM.16.MT88.4 R140, [R225+0x5900] ;  /* 0x00590000e18c783b */ /* 0x000ee20000004200 */
[C---:B--2---:R-:W-:Y:S07]  /*afb0*/  HMMA.16816.F32 R120, R152.reuse, R124, R20 ;  /* 0x0000007c9878723c */ /* 0x044fee0000001814 */
[----:B------:R-:W-:Y:S01]  /*afc0*/  IMAD.MOV.U32 R22, RZ, RZ, R14 ;  /* 0x000000ffff167224 */ /* 0x000fe200078e000e */
[C---:B------:R-:W-:Y:S04]  /*afd0*/  HMMA.16816.F32 R124, R152.reuse, R126, R24 ;  /* 0x0000007e987c723c */ /* 0x040fe80000001818 */
[----:B------:R-:W-:Y:S02]  /*afe0*/  MOV R23, R13 ;  /* 0x0000000d00177202 */ /* 0x000fe40000000f00 */
[----:B------:R-:W-:Y:S01]  /*aff0*/  MOV R20, R15 ;  /* 0x0000000f00147202 */ /* 0x000fe20000000f00 */
[----:B------:R-:W-:Y:S01]  /*b000*/  IMAD.MOV.U32 R25, RZ, RZ, R130 ;  /* 0x000000ffff197224 */ /* 0x000fe200078e0082 */
[----:B------:R-:W-:Y:S01]  /*b010*/  MOV R24, R131 ;  /* 0x0000008300187202 */ /* 0x000fe20000000f00 */
[----:B------:R-:W2:Y:S03]  /*b020*/  LDSM.16.MT88.4 R12, [R225+0x8900] ;  /* 0x00890000e10c783b */ /* 0x000ea60000004200 */
[----:B------:R-:W-:Y:S02]  /*b030*/  MOV R26, R129 ;  /* 0x00000081001a7202 */ /* 0x000fe40000000f00 */
[----:B------:R-:W-:Y:S02]  /*b040*/  MOV R27, R128 ;  /* 0x00000080001b7202 */ /* 0x000fe40000000f00 */
[C---:B------:R-:W-:Y:S03]  /*b050*/  HMMA.16816.F32 R128, R152.reuse, R132, R28 ;  /* 0x000000849880723c */ /* 0x040fe6000000181c */
[----:B------:R-:W-:Y:S04]  /*b060*/  MOV R21, R147 ;  /* 0x0000009300157202 */ /* 0x000fe80000000f00 */
[----:B------:R-:W-:Y:S01]  /*b070*/  MOV R28, R146 ;  /* 0x00000092001c7202 */ /* 0x000fe20000000f00 */
[C---:B------:R-:W-:Y:S04]  /*b080*/  HMMA.16816.F32 R132, R152.reuse, R134, R32 ;  /* 0x000000869884723c */ /* 0x040fe80000001820 */
[----:B------:R-:W-:Y:S01]  /*b090*/  MOV R31, R139 ;  /* 0x0000008b001f7202 */ /* 0x000fe20000000f00 */
[----:B------:R-:W-:Y:S01]  /*b0a0*/  IMAD.MOV.U32 R29, RZ, RZ, R145 ;  /* 0x000000ffff1d7224 */ /* 0x000fe200078e0091 */
[----:B------:R-:W-:Y:S01]  /*b0b0*/  MOV R30, R144 ;  /* 0x00000090001e7202 */ /* 0x000fe20000000f00 */
[----:B------:R-:W-:Y:S01]  /*b0c0*/  IMAD.MOV.U32 R34, RZ, RZ, R137 ;  /* 0x000000ffff227224 */ /* 0x000fe200078e0089 */
[----:B------:R-:W-:Y:S04]  /*b0d0*/  MOV R33, R138 ;  /* 0x0000008a00217202 */ /* 0x000fe80000000f00 */
[----:B------:R-:W-:Y:S01]  /*b0e0*/  MOV R35, R136 ;  /* 0x0000008800237202 */ /* 0x000fe20000000f00 */
[----:B------:R-:W-:Y:S01]  /*b0f0*/  FADD.FTZ R2, R33, R2 ;  /* 0x0000000221027221 */ /* 0x000fe20000010000 */
[C---:B---3--:R-:W-:Y:S03]  /*b100*/  HMMA.16816.F32 R136, R152.reuse, R140, R36 ;  /* 0x0000008c9888723c */ /* 0x048fe60000001824 */
[----:B------:R-:W-:Y:S02]  /*b110*/  FADD.FTZ R2, R35, R2 ;  /* 0x0000000223027221 */ /* 0x000fe40000010000 */
[----:B------:R-:W-:Y:S02]  /*b120*/  FADD.FTZ R0, R34, R0 ;  /* 0x0000000022007221 */ /* 0x000fe40000010000 */
[----:B------:R-:W-:Y:S01]  /*b130*/  FADD.FTZ R2, R29, R2 ;  /* 0x000000021d027221 */ /* 0x000fe20000010000 */
        /* <DEDUP_REMOVED lines=41> */
[----:B------:R-:W-:Y:S01]  /*b3d0*/  FADD.FTZ R0, R171, R0 ;  /* 0x00000000ab007221 */ /* 0x000fe20000010000 */
[C---:B----4-:R-:W-:Y:S03]  /*b3e0*/  HMMA.16816.F32 R92, R152.reuse, R8, R92 ;  /* 0x00000008985c723c */ /* 0x050fe6000000185c */
[----:B------:R-:W-:Y:S02]  /*b3f0*/  FADD.FTZ R0, R170, R0 ;  /* 0x00000000aa007221 */ /* 0x000fe40000010000 */
[----:B------:R-:W-:Y:S02]  /*b400*/  FADD.FTZ R2, R3, R2 ;  /* 0x0000000203027221 */ /* 0x000fe40000010000 */
[----:B------:R-:W-:Y:S01]  /*b410*/  FADD.FTZ R3, R103, R0 ;  /* 0x0000000067037221 */ /* 0x000fe20000010000 */
[----:B------:R-:W-:Y:S01]  /*b420*/  MOV R103, R100 ;  /* 0x0000006400677202 */ /* 0x000fe20000000f00 */
[----:B------:R-:W-:Y:S01]  /*b430*/  FADD.FTZ R0, R166, R2 ;  /* 0x00000002a6007221 */ /* 0x000fe20000010000 */
[----:B------:R-:W-:Y:S03]  /*b440*/  HMMA.16816.F32 R96, R152, R10, R96 ;  /* 0x0000000a9860723c */ /* 0x000fe60000001860 */
[----:B------:R-:W-:Y:S02]  /*b450*/  FADD.FTZ R3, R167, R3 ;  /* 0x00000003a7037221 */ /* 0x000fe40000010000 */
[----:B------:R-:W-:Y:S02]  /*b460*/  FADD.FTZ R2, R168, R0 ;  /* 0x00000000a8027221 */ /* 0x000fe40000010000 */
[----:B------:R-:W-:Y:S01]  /*b470*/  FADD.FTZ R0, R102, R3 ;  /* 0x0000000366007221 */ /* 0x000fe20000010000 */
[----:B------:R-:W-:Y:S01]  /*b480*/  MOV R3, R101 ;  /* 0x0000006500037202 */ /* 0x000fe20000000f00 */
[----:B------:R-:W-:Y:S03]  /*b490*/  FADD.FTZ R2, R164, R2 ;  /* 0x00000002a4027221 */ /* 0x000fe60000010000 */
[----:B------:R-:W-:Y:S02]  /*b4a0*/  FADD.FTZ R0, R165, R0 ;  /* 0x00000000a5007221 */ /* 0x000fe40000010000 */
[----:B------:R1:W-:Y:S04]  /*b4b0*/  STL [R1+0x8], R2 ;  /* 0x0000080201007387 */ /* 0x0003e80000100800 */
[----:B------:R1:W-:Y:S01]  /*b4c0*/  STL [R1+0xc], R0 ;  /* 0x00000c0001007387 */ /* 0x0003e20000100800 */
[----:B------:R-:W-:-:S05]  /*b4d0*/  @P0 BRA `(.L_x_505) ;  /* 0xffffb85000000947 */ /* 0x000fca000383ffff */
.L_x_504:
[----:B---3--:R-:W-:-:S13]  /*b4e0*/  ISETP.LE.AND P0, PT, RZ, UR20, PT ;  /* 0x00000014ff007c0c */ /* 0x008fda000bf03270 */
[----:B------:R-:W-:Y:S05]  /*b4f0*/  @!P0 BRA `(.L_x_506) ;  /* 0x000041b000008947 */ /* 0x000fea0003800000 */
[----:B------:R-:W2:Y:S04]  /*b500*/  LDL.64 R4, [R1+0x38] ;  /* 0x0000380001047983 */ /* 0x000ea80000100a00 */
[----:B------:R-:W3:Y:S01]  /*b510*/  LDL.64 R6, [R1+0x20] ;  /* 0x0000200001067983 */ /* 0x000ee20000100a00 */
[----:B------:R-:W-:Y:S01]  /*b520*/  UIADD3 UR6, UP3, UR14, 0x80, URZ ;  /* 0x000000800e067890 */ /* 0x000fe2000ff7e03f */
[----:B------:R-:W-:Y:S01]  /*b530*/  IMAD.MOV.U32 R103, RZ, RZ, R100 ;  /* 0x000000ffff677224 */ /* 0x000fe200078e0064 */
[----:B------:R-:W-:Y:S01]  /*b540*/  UIADD3 UR14, UP2, UR14, 0x100, URZ ;  /* 0x000001000e0e7890 */ /* 0x000fe2000ff5e03f */
[----:B------:R-:W-:Y:S01]  /*b550*/  IMAD.MOV.U32 R102, RZ, RZ, R101 ;  /* 0x000000ffff667224 */ /* 0x000fe200078e0065 */
[----:B------:R-:W-:Y:S02]  /*b560*/  UIADD3 UR15, UP1, UR10, 0x80, URZ ;  /* 0x000000800a0f7890 */ /* 0x000fe4000ff3e03f */
[----:B------:R-:W-:-:S02]  /*b570*/  UIADD3 UR21, UP0, UR10, 0x100, URZ ;  /* 0x000001000a157890 */ /* 0x000fc4000ff1e03f */
[----:B------:R-:W-:Y:S02]  /*b580*/  ULDC.64 UR4, c[0x0][0x1e0] ;  /* 0x0000780000047ab9 */ /* 0x000fe40000000a00 */
[----:B------:R-:W-:Y:S02]  /*b590*/  UIADD3.X UR12, URZ, UR9, URZ, UP3, !UPT ;  /* 0x000000093f0c7290 */ /* 0x000fe40009ffe43f */
[----:B------:R-:W-:Y:S02]  /*b5a0*/  USHF.L.U64.HI UR7, UR4, 0x6, UR5 ;  /* 0x0000000604077899 */ /* 0x000fe40008010205 */
[----:B------:R-:W-:Y:S02]  /*b5b0*/  USHF.L.U32 UR8, UR4, 0x6, URZ ;  /* 0x0000000604087899 */ /* 0x000fe4000800063f */
[----:B------:R-:W-:Y:S02]  /*b5c0*/  UIADD3.X UR9, URZ, UR9, URZ, UP2, !UPT ;  /* 0x000000093f097290 */ /* 0x000fe400097fe43f */
[----:B------:R-:W-:-:S02]  /*b5d0*/  UIADD3.X UR22, URZ, UR13, URZ, UP1, !UPT ;  /* 0x0000000d3f167290 */ /* 0x000fc40008ffe43f */
[----:B------:R-:W-:Y:S01]  /*b5e0*/  UIADD3.X UR23, URZ, UR13, URZ, UP0, !UPT ;  /* 0x0000000d3f177290 */ /* 0x000fe200087fe43f */
[C---:B-12---:R-:W-:Y:S02]  /*b5f0*/  IADD3 R2, P0, R4.reuse, 0x80, RZ ;  /* 0x0000008004027810 */ /* 0x046fe40007f1e0ff */
[----:B------:R-:W-:-:S03]  /*b600*/  IADD3 R8, P1, R4, 0x40, RZ ;  /* 0x0000004004087810 */ /* 0x000fc60007f3e0ff */
[----:B---3--:R-:W-:Y:S01]  /*b610*/  IMAD.X R3, RZ, RZ, R7, P0 ;  /* 0x000000ffff037224 */ /* 0x008fe200000e0607 */
[----:B------:R-:W-:-:S04]  /*b620*/  IADD3.X R9, RZ, R7, RZ, P1, !PT ;  /* 0x00000007ff097210 */ /* 0x000fc80000ffe4ff */
[----:B------:R1:W-:Y:S04]  /*b630*/  STL.64 [R1], R2 ;  /* 0x0000000201007387 */ /* 0x0003e80000100a00 */
[----:B------:R2:W-:Y:S01]  /*b640*/  STL.64 [R1+0x18], R8 ;  /* 0x0000180801007387 */ /* 0x0005e20000100a00 */
[----:B-1----:R-:W-:Y:S01]  /*b650*/  MOV R2, R4 ;  /* 0x0000000400027202 */ /* 0x002fe20000000f00 */
[----:B------:R-:W-:-:S05]  /*b660*/  IMAD.MOV.U32 R3, RZ, RZ, R7 ;  /* 0x000000ffff037224 */ /* 0x000fca00078e0007 */
[----:B------:R2:W-:Y:S02]  /*b670*/  STL.64 [R1+0x20], R2 ;  /* 0x0000200201007387 */ /* 0x0005e40000100a00 */
.L_x_507:
[----:B---3--:R-:W3:Y:S01]  /*b680*/  LDL.64 R14, [R1+0x20] ;  /* 0x00002000010e7983 */ /* 0x008ee20000100a00 */
[----:B------:R-:W-:Y:S04]  /*b690*/  DEPBAR.LE SB0, 0x0 ;  /* 0x000080000000791a */ /* 0x000fe80000000000 */
[----:B------:R-:W-:Y:S01]  /*b6a0*/  USHF.R.S32.HI UR5, URZ, 0x1f, UR20 ;  /* 0x0000001f3f057899 */ /* 0x000fe20008011414 */
[----:B------:R-:W4:Y:S01]  /*b6b0*/  LDL.64 R28, [R1] ;  /* 0x00000000011c7983 */ /* 0x000f220000100a00 */
[----:B------:R-:W-:Y:S01]  /*b6c0*/  UIMAD UR4, UR11, UR20, URZ ;  /* 0x000000140b0472a4 */ /* 0x000fe2000f8e023f */
[----:B------:R-:W-:Y:S01]  /*b6d0*/  MOV R22, UR20 ;  /* 0x0000001400167c02 */ /* 0x000fe20008000f00 */
[----:B------:R-:W-:Y:S01]  /*b6e0*/  UISETP.GT.AND UP0, UPT, UR20, URZ, UPT ;  /* 0x0000003f1400728c */ /* 0x000fe2000bf04270 */
[----:B--2---:R-:W-:Y:S01]  /*b6f0*/  MOV R2, UR20 ;  /* 0x0000001400027c02 */ /* 0x004fe20008000f00 */
[----:B------:R-:W-:Y:S01]  /*b700*/  UIMAD UR4, UR5, UR16, UR4 ;  /* 0x00000010050472a4 */ /* 0x000fe2000f8e0204 */
[----:B------:R-:W2:Y:S01]  /*b710*/  LDL.64 R12, [R1+0x18] ;  /* 0x00001800010c7983 */ /* 0x000ea20000100a00 */
[----:B------:R-:W-:Y:S01]  /*b720*/  MOV R20, UR20 ;  /* 0x0000001400147c02 */ /* 0x000fe20008000f00 */
[----:B------:R-:W-:Y:S04]  /*b730*/  UIADD3 UR20, UR20, -0x1, URZ ;  /* 0xffffffff14147890 */ /* 0x000fe8000fffe03f */
[----:B------:R-:W-:Y:S02]  /*b740*/  BAR.SYNC.DEFER_BLOCKING 0x0 ;  /* 0x0000000000007b1d */ /* 0x000fe40000010000 */
[----:B------:R-:W-:Y:S06]  /*b750*/  @UP0 USHF.R.S32.HI UR24, URZ, 0x1f, UR20 ;  /* 0x0000001f3f180899 */ /* 0x000fec0008011414 */
[----:B-----5:R-:W-:Y:S04]  /*b760*/  STL [R1+0x44], R231 ;  /* 0x000044e701007387 */ /* 0x020fe80000100800 */
[----:B------:R-:W-:Y:S04]  /*b770*/  STL [R1+0x48], R248 ;  /* 0x000048f801007387 */ /* 0x000fe80000100800 */
[----:B------:R-:W-:Y:S04]  /*b780*/  STL [R1+0x4c], R247 ;  /* 0x00004cf701007387 */ /* 0x000fe80000100800 */
[----:B------:R-:W-:Y:S04]  /*b790*/  STL [R1+0x50], R246 ;  /* 0x000050f601007387 */ /* 0x000fe80000100800 */
[----:B------:R-:W1:Y:S08]  /*b7a0*/  LDSM.16.M88.4 R8, [R224+0xc100] ;  /* 0x00c10000e008783b */ /* 0x000e700000000200 */
[----:B------:R-:W2:Y:S08]  /*b7b0*/  LDSM.16.M88.4 R16, [R224+0xc900] ;  /* 0x00c90000e010783b */ /* 0x000eb00000000200 */
[----:B------:R-:W2:Y:S08]  /*b7c0*/  LDSM.16.M88.4 R24, [R224+0xd100] ;  /* 0x00d10000e018783b */ /* 0x000eb00000000200 */
[----:B------:R-:W2:Y:S08]  /*b7d0*/  LDSM.16.M88.4 R32, [R224+0xd900] ;  /* 0x00d90000e020783b */ /* 0x000eb00000000200 */
[----:B------:R-:W2:Y:S01]  /*b7e0*/  LDSM.16.M88.4 R40, [R224+0xe100] ;  /* 0x00e10000e028783b */ /* 0x000ea20000000200 */
[C---:B-1----:R-:W-:Y:S07]  /*b7f0*/  HMMA.16816.F32 R4, R156.reuse, R8, RZ ;  /* 0x000000089c04723c */ /* 0x042fee00000018ff */
[----:B------:R-:W1:Y:S01]  /*b800*/  LDSM.16.M88.4 R48, [R224+0xe900] ;  /* 0x00e90000e030783b */ /* 0x000e620000000200 */
[C---:B------:R-:W-:Y:S07]  /*b810*/  HMMA.16816.F32 R8, R156.reuse, R10, RZ ;  /* 0x0000000a9c08723c */ /* 0x040fee00000018ff */
[----:B------:R-:W1:Y:S08]  /*b820*/  LDSM.16.M88.4 R152, [R231] ;  /* 0x00000000e798783b */ /* 0x000e700000000200 */
[----:B------:R-:W1:Y:S08]  /*b830*/  LDSM.16.M88.4 R164, [R248] ;  /* 0x00000000f8a4783b */ /* 0x000e700000000200 */
[----:B------:R-:W1:Y:S08]  /*b840*/  LDSM.16.M88.4 R168, [R247] ;  /* 0x00000000f7a8783b */ /* 0x000e700000000200 */
[----:B------:R-:W1:Y:S08]  /*b850*/  LDSM.16.M88.4 R172, [R246] ;  /* 0x00000000f6ac783b */ /* 0x000e700000000200 */
[----:B------:R-:W1:Y:S08]  /*b860*/  LDSM.16.M88.4 R176, [R245] ;  /* 0x00000000f5b0783b */ /* 0x000e700000000200 */
[----:B------:R-:W1:Y:S08]  /*b870*/  LDSM.16.M88.4 R180, [R244] ;  /* 0x00000000f4b4783b */ /* 0x000e700000000200 */
[----:B------:R-:W-:Y:S01]  /*b880*/  STL [R1+0x54], R245 ;  /* 0x000054f501007387 */ /* 0x000fe20000100800 */
[----:B---3--:R-:W-:Y:S05]  /*b890*/  IMAD.WIDE.U32 R22, R22, UR16, R14 ;  /* 0x0000001016167c25 */ /* 0x008fea000f8e000e */
[----:B------:R-:W-:Y:S01]  /*b8a0*/  IADD3 R0, R23, UR4, RZ ;  /* 0x0000000417007c10 */ /* 0x000fe2000fffe0ff */
[----:B----4-:R-:W-:Y:S01]  /*b8b0*/  IMAD.WIDE.U32 R2, R2, UR16, R28 ;  /* 0x0000001002027c25 */ /* 0x010fe2000f8e001c */
[C---:B------:R-:W-:Y:S04]  /*b8c0*/  LEA R28, P5, R22.reuse, c[0x0][0x1f8], 0x1 ;  /* 0x00007e00161c7a11 */ /* 0x040fe800078a08ff */
[----:B------:R-:W-:Y:S01]  /*b8d0*/  LEA.HI.X R29, R22, c[0x0][0x1fc], R0, 0x1, P5 ;  /* 0x00007f00161d7a11 */ /* 0x000fe200028f0c00 */
[----:B--2---:R-:W-:Y:S01]  /*b8e0*/  IMAD.WIDE.U32 R20, R20, UR16, R12 ;  /* 0x0000001014147c25 */ /* 0x004fe2000f8e000c */
[----:B------:R-:W-:Y:S01]  /*b8f0*/  IADD3 R3, R3, UR4, RZ ;  /* 0x0000000403037c10 */ /* 0x000fe2000fffe0ff */
[C---:B------:R-:W-:Y:S01]  /*b900*/  HMMA.16816.F32 R12, R156.reuse, R16, RZ ;  /* 0x000000109c0c723c */ /* 0x040fe200000018ff */
[----:B------:R-:W-:Y:S01]  /*b910*/  LEA R36, P0, R2, c[0x0][0x1f8], 0x1 ;  /* 0x00007e0002247a11 */ /* 0x000fe200078008ff */
[----:B------:R-:W-:Y:S01]  /*b920*/  @!PT LDS RZ, [RZ] ;  /* 0x00000000fffff984 */ /* 0x000fe20000000800 */
[----:B------:R-:W-:Y:S01]  /*b930*/  @!PT LDS RZ, [RZ] ;  /* 0x00000000fffff984 */ /* 0x000fe20000000800 */
[----:B------:R-:W-:Y:S01]  /*b940*/  @!PT LDS RZ, [RZ] ;  /* 0x00000000fffff984 */ /* 0x000fe20000000800 */
[----:B------:R2:W-:Y:S01]  /*b950*/  LDGSTS.E.BYPASS.LTC128B.128 [R249+0x100], [R28.64], !P4 ;  /* 0x001000001cf97fae */ /* 0x0005e2000e101d52 */
[----:B------:R-:W-:Y:S01]  /*b960*/  IADD3 R21, R21, UR4, RZ ;  /* 0x0000000415157c10 */ /* 0x000fe2000fffe0ff */
[----:B------:R-:W-:Y:S01]  /*b970*/  ULDC.64 UR4, c[0x0][0x1e0] ;  /* 0x0000780000047ab9 */ /* 0x000fe20000000a00 */
[----:B------:R-:W-:Y:S02]  /*b980*/  LEA R30, P1, R20, c[0x0][0x1f8], 0x1 ;  /* 0x00007e00141e7a11 */ /* 0x000fe400078208ff */
[----:B------:R-:W-:Y:S01]  /*b990*/  LEA.HI.X R37, R2, c[0x0][0x1fc], R3, 0x1, P0 ;  /* 0x00007f0002257a11 */ /* 0x000fe200000f0c03 */
[C---:B------:R-:W-:Y:S01]  /*b9a0*/  HMMA.16816.F32 R16, R156.reuse, R18, RZ ;  /* 0x000000129c10723c */ /* 0x040fe200000018ff */
[----:B------:R-:W-:Y:S01]  /*b9b0*/  LEA.HI.X R31, R20, c[0x0][0x1fc], R21, 0x1, P1 ;  /* 0x00007f00141f7a11 */ /* 0x000fe200008f0c15 */
[----:B------:R-:W-:Y:S02]  /*b9c0*/  @UP0 UIMAD.WIDE.U32 UR26, UR20, UR4, URZ ;  /* 0x00000004141a02a5 */ /* 0x000fe4000f8e003f */
[----:B------:R-:W-:Y:S01]  /*b9d0*/  IADD3 R2, P0, R28, UR10, RZ ;  /* 0x0000000a1c027c10 */ /* 0x000fe2000ff1e0ff */
[----:B------:R-:W-:Y:S01]  /*b9e0*/  @UP0 UIMAD UR24, UR24, UR4, URZ ;  /* 0x00000004181802a4 */ /* 0x000fe2000f8e023f */
[----:B------:R2:W-:Y:S02]  /*b9f0*/  LDGSTS.E.BYPASS.LTC128B.128 [R249+0x3100], [R30.64], !P3 ;  /* 0x031000001ef97fae */ /* 0x0005e4000d901d52 */
[C---:B------:R-:W-:Y:S01]  /*ba00*/  HMMA.16816.F32 R20, R156.reuse, R24, RZ ;  /* 0x000000189c14723c */ /* 0x040fe200000018ff */
[----:B------:R-:W-:Y:S01]  /*ba10*/  IADD3.X R3, R29, UR13, RZ, P0, !PT ;  /* 0x0000000d1d037c10 */ /* 0x000fe200087fe4ff */
[----:B------:R-:W-:Y:S02]  /*ba20*/  @UP0 UIMAD UR24, UR20, UR5, UR24 ;  /* 0x00000005141802a4 */ /* 0x000fe4000f8e0218 */
[C---:B------:R-:W-:Y:S02]  /*ba30*/  IADD3 R38, P0, R2.reuse, UR10, RZ ;  /* 0x0000000a02267c10 */ /* 0x040fe4000ff1e0ff */
[----:B------:R3:W-:Y:S01]  /*ba40*/  LDGSTS.E.BYPASS.LTC128B.128 [R249+0x6100], [R36.64], !P2 ;  /* 0x0610000024f97fae */ /* 0x0007e2000d101d52 */
[----:B------:R-:W-:Y:S01]  /*ba50*/  @UP0 UIADD3 UR4, UR27, UR24, URZ ;  /* 0x000000181b040290 */ /* 0x000fe2000fffe03f */
[C---:B------:R-:W-:Y:S01]  /*ba60*/  HMMA.16816.F32 R24, R156.reuse, R26, RZ ;  /* 0x0000001a9c18723c */ /* 0x040fe200000018ff */
[C---:B------:R-:W-:Y:S02]  /*ba70*/  IADD3.X R39, R3.reuse, UR13, RZ, P0, !PT ;  /* 0x0000000d03277c10 */ /* 0x040fe400087fe4ff */
[----:B------:R-:W-:Y:S03]  /*ba80*/  @UP0 UIMAD UR4, UR4, 0x60, URZ ;  /* 0x00000060040408a4 */ /* 0x000fe6000f8e023f */
[----:B------:R4:W-:Y:S08]  /*ba90*/  LDGSTS.E.BYPASS.LTC128B.128 [R249+0x1100], [R2.64], !P4 ;  /* 0x0110000002f97fae */ /* 0x0009f0000e101d52 */
[----:B------:R4:W-:Y:S01]  /*baa0*/  LDGSTS.E.BYPASS.LTC128B.128 [R249+0x4100], [R2.64+0x80], !P3 ;  /* 0x0410008002f97fae */ /* 0x0009e2000d901d52 */
[C---:B--2---:R-:W-:Y:S07]  /*bab0*/  HMMA.16816.F32 R28, R156.reuse, R32, RZ ;  /* 0x000000209c1c723c */ /* 0x044fee00000018ff */
[----:B------:R4:W-:Y:S01]  /*bac0*/  LDGSTS.E.BYPASS.LTC128B.128 [R249+0x7100], [R2.64+0x100], !P2 ;  /* 0x0710010002f97fae */ /* 0x0009e2000d101d52 */
[C---:B------:R-:W-:Y:S01]  /*bad0*/  HMMA.16816.F32 R32, R156.reuse, R34, RZ ;  /* 0x000000229c20723c */ /* 0x040fe200000018ff */
[C---:B---3--:R-:W-:Y:S06]  /*bae0*/  IADD3 R36, P0, R2.reuse, UR15, RZ ;  /* 0x0000000f02247c10 */ /* 0x048fec000ff1e0ff */
[----:B------:R2:W-:Y:S01]  /*baf0*/  LDGSTS.E.BYPASS.LTC128B.128 [R249+0x2100], [R38.64], !P4 ;  /* 0x0210000026f97fae */ /* 0x0005e2000e101d52 */
[C---:B------:R-:W-:Y:S07]  /*bb00*/  IADD3.X R37, R3.reuse, UR22, RZ, P0, !PT ;  /* 0x0000001603257c10 */ /* 0x040fee00087fe4ff */
[----:B------:R2:W-:Y:S01]  /*bb10*/  LDGSTS.E.BYPASS.LTC128B.128 [R249+0x5100], [R36.64], !P3 ;  /* 0x0510000024f97fae */ /* 0x0005e2000d901d52 */
[----:B----4-:R-:W-:Y:S04]  /*bb20*/  IADD3 R2, P0, R2, UR21, RZ ;  /* 0x0000001502027c10 */ /* 0x010fe8000ff1e0ff */
[----:B------:R-:W-:Y:S02]  /*bb30*/  IADD3.X R3, R3, UR23, RZ, P0, !PT ;  /* 0x0000001703037c10 */ /* 0x000fe400087fe4ff */
[----:B------:R-:W-:Y:S03]  /*bb40*/  PLOP3.LUT P0, PT, PT, PT, UP0, 0x80, 0x0 ;  /* 0x000000000000781c */ /* 0x000fe60003f0f008 */
[----:B------:R3:W-:Y:S01]  /*bb50*/  LDGSTS.E.BYPASS.LTC128B.128 [R249+0x8100], [R2.64], !P2 ;  /* 0x0810000002f97fae */ /* 0x0007e2000d101d52 */
[C---:B--2---:R-:W-:Y:S07]  /*bb60*/  HMMA.16816.F32 R36, R156.reuse, R40, RZ ;  /* 0x000000289c24723c */ /* 0x044fee00000018ff */
[----:B------:R-:W0:Y:S01]  /*bb70*/  LDGDEPBAR ;  /* 0x00000000000079af */ /* 0x000e220000000000 */
        /* <DEDUP_REMOVED lines=17> */
[----:B------:R-:W3:Y:S07]  /*bc90*/  LDSM.16.M88.4 R176, [R230+0xe100] ;  /* 0x00e10000e6b0783b */ /* 0x000eee0000000200 */
        /* <DEDUP_REMOVED lines=13> */
[----:B------:R-:W4:Y:S07]  /*bd70*/  LDSM.16.M88.4 R172, [R227+0x1000] ;  /* 0x00100000e3ac783b */ /* 0x000f2e0000000200 */
[C---:B---3--:R-:W-:Y:S08]  /*bd80*/  HMMA.16816.F32 R36, R184.reuse, R176, R36 ;  /* 0x000000b0b824723c */ /* 0x048ff00000001824 */
[C---:B------:R-:W-:Y:S01]  /*bd90*/  HMMA.16816.F32 R40, R184.reuse, R178, R40 ;  /* 0x000000b2b828723c */ /* 0x040fe20000001828 */
[----:B------:R-:W3:Y:S07]  /*bda0*/  LDSM.16.M88.4 R176, [R227+0x1800] ;  /* 0x00180000e3b0783b */ /* 0x000eee0000000200 */
[C---:B-1----:R-:W-:Y:S08]  /*bdb0*/  HMMA.16816.F32 R44, R184.reuse, R152, R44 ;  /* 0x00000098b82c723c */ /* 0x042ff0000000182c */
[----:B------:R-:W-:Y:S01]  /*bdc0*/  HMMA.16816.F32 R48, R184, R154, R48 ;  /* 0x0000009ab830723c */ /* 0x000fe20000001830 */
[----:B------:R-:W1:Y:S07]  /*bdd0*/  LDSM.16.M88.4 R152, [R227+0x2000] ;  /* 0x00200000e398783b */ /* 0x000e6e0000000200 */
[C---:B--2---:R-:W-:Y:S08]  /*bde0*/  HMMA.16816.F32 R4, R188.reuse, R164, R4 ;  /* 0x000000a4bc04723c */ /* 0x044ff00000001804 */
[C---:B------:R-:W-:Y:S01]  /*bdf0*/  HMMA.16816.F32 R8, R188.reuse, R166, R8 ;  /* 0x000000a6bc08723c */ /* 0x040fe20000001808 */
[----:B------:R-:W2:Y:S07]  /*be00*/  LDSM.16.M88.4 R164, [R227+0x2800] ;  /* 0x00280000e3a4783b */ /* 0x000eae0000000200 */
        /* <DEDUP_REMOVED lines=10> */
[C---:B------:R-:W-:Y:S01]  /*beb0*/  HMMA.16816.F32 R40, R188.reuse, R154, R40 ;  /* 0x0000009abc28723c */ /* 0x040fe20000001828 */
[----:B------:R-:W1:Y:S07]  /*bec0*/  LDSM.16.M88.4 R152, [R224+0x10900] ;  /* 0x01090000e098783b */ /* 0x000e6e0000000200 */
[C---:B--2---:R-:W-:Y:S08]  /*bed0*/  HMMA.16816.F32 R44, R188.reuse, R164, R44 ;  /* 0x000000a4bc2c723c */ /* 0x044ff0000000182c */
[----:B------:R-:W-:Y:S01]  /*bee0*/  HMMA.16816.F32 R48, R188, R166, R48 ;  /* 0x000000a6bc30723c */ /* 0x000fe20000001830 */
[----:B------:R-:W2:Y:S07]  /*bef0*/  LDSM.16.M88.4 R164, [R224+0x11100] ;  /* 0x01110000e0a4783b */ /* 0x000eae0000000200 */
[C---:B----4-:R-:W-:Y:S08]  /*bf00*/  HMMA.16816.F32 R4, R192.reuse, R168, R4 ;  /* 0x000000a8c004723c */ /* 0x050ff00000001804 */
[C---:B------:R-:W-:Y:S01]  /*bf10*/  HMMA.16816.F32 R8, R192.reuse, R170, R8 ;  /* 0x000000aac008723c */ /* 0x040fe20000001808 */
[----:B------:R-:W4:Y:S07]  /*bf20*/  LDSM.16.M88.4 R168, [R224+0x11900] ;  /* 0x01190000e0a8783b */ /* 0x000f2e0000000200 */
[C---:B------:R-:W-:Y:S08]  /*bf30*/  HMMA.16816.F32 R12, R192.reuse, R172, R12 ;  /* 0x000000acc00c723c */ /* 0x040ff0000000180c */
[C---:B------:R-:W-:Y:S01]  /*bf40*/  HMMA.16816.F32 R16, R192.reuse, R174, R16 ;  /* 0x000000aec010723c */ /* 0x040fe20000001810 */
[----:B------:R-:W4:Y:S07]  /*bf50*/  LDSM.16.M88.4 R172, [R243] ;  /* 0x00000000f3ac783b */ /* 0x000f2e0000000200 */
[C---:B---3--:R-:W-:Y:S08]  /*bf60*/  HMMA.16816.F32 R20, R192.reuse, R176, R20 ;  /* 0x000000b0c014723c */ /* 0x048ff00000001814 */
[C---:B------:R-:W-:Y:S01]  /*bf70*/  HMMA.16816.F32 R24, R192.reuse, R178, R24 ;  /* 0x000000b2c018723c */ /* 0x040fe20000001818 */
[----:B------:R-:W3:Y:S07]  /*bf80*/  LDSM.16.M88.4 R176, [R242] ;  /* 0x00000000f2b0783b */ /* 0x000eee0000000200 */
[C---:B-1----:R-:W-:Y:S08]  /*bf90*/  HMMA.16816.F32 R28, R192.reuse, R152, R28 ;  /* 0x00000098c01c723c */ /* 0x042ff0000000181c */
[C---:B------:R-:W-:Y:S01]  /*bfa0*/  HMMA.16816.F32 R32, R192.reuse, R154, R32 ;  /* 0x0000009ac020723c */ /* 0x040fe20000001820 */
[----:B------:R-:W1:Y:S07]  /*bfb0*/  LDSM.16.M88.4 R152, [R241] ;  /* 0x00000000f198783b */ /* 0x000e6e0000000200 */
[C---:B--2---:R-:W-:Y:S08]  /*bfc0*/  HMMA.16816.F32 R36, R192.reuse, R164, R36 ;  /* 0x000000a4c024723c */ /* 0x044ff00000001824 */
[C---:B------:R-:W-:Y:S01]  /*bfd0*/  HMMA.16816.F32 R40, R192.reuse, R166, R40 ;  /* 0x000000a6c028723c */ /* 0x040fe20000001828 */
[----:B------:R-:W2:Y:S07]  /*bfe0*/  LDSM.16.M88.4 R164, [R240] ;  /* 0x00000000f0a4783b */ /* 0x000eae0000000200 */
[C---:B----4-:R-:W-:Y:S08]  /*bff0*/  HMMA.16816.F32 R44, R192.reuse, R168, R44 ;  /* 0x000000a8c02c723c */ /* 0x050ff0000000182c */
[----:B------:R-:W-:Y:S01]  /*c000*/  HMMA.16816.F32 R48, R192, R170, R48 ;  /* 0x000000aac030723c */ /* 0x000fe20000001830 */
[----:B------:R-:W4:Y:S07]  /*c010*/  LDSM.16.M88.4 R168, [R239] ;  /* 0x00000000efa8783b */ /* 0x000f2e0000000200 */
[C---:B------:R-:W-:Y:S08]  /*c020*/  HMMA.16816.F32 R4, R196.reuse, R172, R4 ;  /* 0x000000acc404723c */ /* 0x040ff00000001804 */
[C---:B------:R-:W-:Y:S01]  /*c030*/  HMMA.16816.F32 R8, R196.reuse, R174, R8 ;  /* 0x000000aec408723c */ /* 0x040fe20000001808 */
[----:B------:R-:W4:Y:S07]  /*c040*/  LDSM.16.M88.4 R172, [R238] ;  /* 0x00000000eeac783b */ /* 0x000f2e0000000200 */
[C---:B---3--:R-:W-:Y:S08]  /*c050*/  HMMA.16816.F32 R12, R196.reuse, R176, R12 ;  /* 0x000000b0c40c723c */ /* 0x048ff0000000180c */
[C---:B------:R-:W-:Y:S01]  /*c060*/  HMMA.16816.F32 R16, R196.reuse, R178, R16 ;  /* 0x000000b2c410723c */ /* 0x040fe20000001810 */
[----:B------:R-:W3:Y:S07]  /*c070*/  LDSM.16.M88.4 R176, [R230+0xf100] ;  /* 0x00f10000e6b0783b */ /* 0x000eee0000000200 */
[C---:B-1----:R-:W-:Y:S08]  /*c080*/  HMMA.16816.F32 R20, R196.reuse, R152, R20 ;  /* 0x00000098c414723c */ /* 0x042ff00000001814 */
[C---:B------:R-:W-:Y:S01]  /*c090*/  HMMA.16816.F32 R24, R196.reuse, R154, R24 ;  /* 0x0000009ac418723c */ /* 0x040fe20000001818 */
        /* <DEDUP_REMOVED lines=8> */
[----:B------:R-:W-:Y:S01]  /*c120*/  HMMA.16816.F32 R48, R196, R174, R48 ;  /* 0x000000aec430723c */ /* 0x000fe20000001830 */
        /* <DEDUP_REMOVED lines=17> */
[----:B------:R-:W-:Y:S01]  /*c240*/  HMMA.16816.F32 R48, R200, R178, R48 ;  /* 0x000000b2c830723c */ /* 0x000fe20000001830 */
        /* <DEDUP_REMOVED lines=24> */
[----:B------:R-:W4:Y:S07]  /*c3d0*/  LDSM.16.M88.4 R168, [R237] ;  /* 0x00000000eda8783b */ /* 0x000f2e0000000200 */
        /* <DEDUP_REMOVED lines=10> */
[----:B------:R-:W-:Y:S01]  /*c480*/  HMMA.16816.F32 R48, R208, R166, R48 ;  /* 0x000000a6d030723c */ /* 0x000fe20000001830 */
[----:B------:R-:W2:Y:S07]  /*c490*/  LDSM.16.M88.4 R164, [R233] ;  /* 0x00000000e9a4783b */ /* 0x000eae0000000200 */
[C---:B----4-:R-:W-:Y:S08]  /*c4a0*/  HMMA.16816.F32 R4, R212.reuse, R168, R4 ;  /* 0x000000a8d404723c */ /* 0x050ff00000001804 */
[C---:B------:R-:W-:Y:S01]  /*c4b0*/  HMMA.16816.F32 R8, R212.reuse, R170, R8 ;  /* 0x000000aad408723c */ /* 0x040fe20000001808 */
[----:B------:R-:W4:Y:S07]  /*c4c0*/  LDSM.16.M88.4 R168, [R232] ;  /* 0x00000000e8a8783b */ /* 0x000f2e0000000200 */
        /* <DEDUP_REMOVED lines=13> */
[----:B------:R-:W-:Y:S01]  /*c5a0*/  HMMA.16816.F32 R48, R212, R170, R48 ;  /* 0x000000aad430723c */ /* 0x000fe20000001830 */
        /* <DEDUP_REMOVED lines=11> */
[C---:B------:R-:W-:Y:S08]  /*c660*/  HMMA.16816.F32 R32, R216.reuse, R166, R32 ;  /* 0x000000a6d820723c */ /* 0x040ff00000001820 */
[C---:B----4-:R-:W-:Y:S08]  /*c670*/  HMMA.16816.F32 R36, R216.reuse, R168, R36 ;  /* 0x000000a8d824723c */ /* 0x050ff00000001824 */
[C---:B------:R-:W-:Y:S08]  /*c680*/  HMMA.16816.F32 R40, R216.reuse, R170, R40 ;  /* 0x000000aad828723c */ /* 0x040ff00000001828 */
[C---:B------:R-:W-:Y:S08]  /*c690*/  HMMA.16816.F32 R44, R216.reuse, R172, R44 ;  /* 0x000000acd82c723c */ /* 0x040ff0000000182c */
[----:B------:R-:W-:Y:S08]  /*c6a0*/  HMMA.16816.F32 R48, R216, R174, R48 ;  /* 0x000000aed830723c */ /* 0x000ff00000001830 */
[C---:B---3--:R-:W-:Y:S08]  /*c6b0*/  HMMA.16816.F32 R4, R220.reuse, R176, R4 ;  /* 0x000000b0dc04723c */ /* 0x048ff00000001804 */
        /* <DEDUP_REMOVED lines=65> */
[----:B------:R-:W-:Y:S07]  /*cad0*/  BAR.SYNC.DEFER_BLOCKING 0x0 ;  /* 0x0000000000007b1d */ /* 0x000fee0000010000 */
[C---:B------:R-:W-:Y:S04]  /*cae0*/  HMMA.16816.F32 R40, R220.reuse, R6, R40 ;  /* 0x00000006dc28723c */ /* 0x040fe80000001828 */
[----:B------:R-:W-:Y:S02]  /*caf0*/  FMUL.FTZ R28, R28, c[0x0][0x320] ;  /* 0x0000c8001c1c7a20 */ /* 0x000fe40000410000 */
[----:B------:R-:W-:Y:S02]  /*cb00*/  FMUL.FTZ R29, R29, c[0x0][0x320] ;  /* 0x0000c8001d1d7a20 */ /* 0x000fe40000410000 */
[----:B------:R-:W-:Y:S04]  /*cb10*/  FMUL.FTZ R30, R30, c[0x0][0x320] ;  /* 0x0000c8001e1e7a20 */ /* 0x000fe80000410000 */
[----:B------:R-:W-:Y:S02]  /*cb20*/  FMUL.FTZ R31, R31, c[0x0][0x320] ;  /* 0x0000c8001f1f7a20 */ /* 0x000fe40000410000 */
[----:B------:R-:W-:Y:S02]  /*cb30*/  FMUL.FTZ R33, R33, c[0x0][0x320] ;  /* 0x0000c80021217a20 */ /* 0x000fe40000410000 */
[----:B------:R-:W-:Y:S01]  /*cb40*/  FMUL.FTZ R36, R36, c[0x0][0x320] ;  /* 0x0000c80024247a20 */ /* 0x000fe20000410000 */
[----:B------:R-:W-:Y:S01]  /*cb50*/  MUFU.TANH R250, R22 ;  /* 0x0000001600fa7308 */ /* 0x000fe20000002400 */
[----:B------:R-:W-:Y:S02]  /*cb60*/  FMUL.FTZ R37, R37, c[0x0][0x320] ;  /* 0x0000c80025257a20 */ /* 0x000fe40000410000 */
[----:B------:R-:W-:Y:S02]  /*cb70*/  FMUL.FTZ R38, R38, c[0x0][0x320] ;  /* 0x0000c80026267a20 */ /* 0x000fe40000410000 */
[----:B------:R-:W-:Y:S02]  /*cb80*/  FMUL.FTZ R39, R39, c[0x0][0x320] ;  /* 0x0000c80027277a20 */ /* 0x000fe40000410000 */
[----:B------:R-:W-:Y:S01]  /*cb90*/  FMUL.FTZ R41, R41, c[0x0][0x320] ;  /* 0x0000c80029297a20 */ /* 0x000fe20000410000 */
[C---:B-1----:R-:W-:Y:S02]  /*cba0*/  HMMA.16816.F32 R44, R220.reuse, R8, R44 ;  /* 0x00000008dc2c723c */ /* 0x042fe4000000182c */
[----:B------:R-:W-:Y:S01]  /*cbb0*/  MUFU.TANH R252, R23 ;  /* 0x0000001700fc7308 */ /* 0x000fe20000002400 */
[----:B------:R-:W-:Y:S02]  /*cbc0*/  FMUL.FTZ R42, R42, c[0x0][0x320] ;  /* 0x0000c8002a2a7a20 */ /* 0x000fe40000410000 */
[----:B------:R-:W-:Y:S02]  /*cbd0*/  FMUL.FTZ R43, R43, c[0x0][0x320] ;  /* 0x0000c8002b2b7a20 */ /* 0x000fe40000410000 */
[----:B------:R-:W-:Y:S01]  /*cbe0*/  FMUL.FTZ R34, R34, c[0x0][0x320] ;  /* 0x0000c80022227a20 */ /* 0x000fe20000410000 */
[----:B------:R-:W-:Y:S01]  /*cbf0*/  HMMA.16816.F32 R48, R220, R10, R48 ;  /* 0x0000000adc30723c */ /* 0x000fe20000001830 */
[----:B------:R-:W2:Y:S03]  /*cc00*/  LDL.64 R10, [R1+0x30] ;  /* 0x00003000010a7983 */ /* 0x000ea60000100a00 */
[----:B------:R-:W1:Y:S01]  /*cc10*/  MUFU.TANH R174, R16 ;  /* 0x0000001000ae7308 */ /* 0x000e620000002400 */
[----:B------:R-:W-:Y:S02]  /*cc20*/  FMUL.FTZ R32, R32, c[0x0][0x320] ;  /* 0x0000c80020207a20 */ /* 0x000fe40000410000 */
[----:B------:R-:W-:Y:S02]  /*cc30*/  FMUL.FTZ R35, R35, c[0x0][0x320] ;  /* 0x0000c80023237a20 */ /* 0x000fe40000410000 */
[----:B------:R-:W-:Y:S05]  /*cc40*/  FMUL.FTZ R40, R40, c[0x0][0x320] ;  /* 0x0000c80028287a20 */ /* 0x000fea0000410000 */
[----:B------:R-:W3:Y:S02]  /*cc50*/  MUFU.TANH R177, R18 ;  /* 0x0000001200b17308 */ /* 0x000ee40000002400 */
[----:B------:R-:W-:Y:S02]  /*cc60*/  FMUL.FTZ R44, R44, c[0x0][0x320] ;  /* 0x0000c8002c2c7a20 */ /* 0x000fe40000410000 */
[----:B------:R-:W-:Y:S02]  /*cc70*/  FMUL.FTZ R45, R45, c[0x0][0x320] ;  /* 0x0000c8002d2d7a20 */ /* 0x000fe40000410000 */
[----:B------:R-:W-:Y:S02]  /*cc80*/  FMUL.FTZ R46, R46, c[0x0][0x320] ;  /* 0x0000c8002e2e7a20 */ /* 0x000fe40000410000 */
[----:B------:R-:W-:Y:S02]  /*cc90*/  FMUL.FTZ R47, R47, c[0x0][0x320] ;  /* 0x0000c8002f2f7a20 */ /* 0x000fe40000410000 */
[----:B------:R-:W3:Y:S01]  /*cca0*/  MUFU.TANH R179, R19 ;  /* 0x0000001300b37308 */ /* 0x000ee20000002400 */
[----:B------:R-:W-:Y:S02]  /*ccb0*/  FMUL.FTZ R48, R48, c[0x0][0x320] ;  /* 0x0000c80030307a20 */ /* 0x000fe40000410000 */
[----:B------:R-:W-:Y:S01]  /*ccc0*/  FMUL.FTZ R49, R49, c[0x0][0x320] ;  /* 0x0000c80031317a20 */ /* 0x000fe20000410000 */
[----:B-1----:R-:W-:Y:S01]  /*ccd0*/  FMNMX.FTZ R0, R174, R0, !PT ;  /* 0x00000000ae007209 */ /* 0x002fe20007810000 */
[----:B------:R-:W-:Y:S03]  /*cce0*/  FMUL.FTZ R50, R50, c[0x0][0x320] ;  /* 0x0000c80032327a20 */ /* 0x000fe60000410000 */
[----:B------:R-:W-:Y:S02]  /*ccf0*/  FMNMX.FTZ R0, R175, R0, !PT ;  /* 0x00000000af007209 */ /* 0x000fe40007810000 */
[----:B------:R-:W1:Y:S02]  /*cd00*/  MUFU.TANH R181, R24 ;  /* 0x0000001800b57308 */ /* 0x000e640000002400 */
[----:B------:R-:W-:Y:S02]  /*cd10*/  FMNMX.FTZ R0, R183, R0, !PT ;  /* 0x00000000b7007209 */ /* 0x000fe40007810000 */
[----:B---3--:R-:W-:Y:S02]  /*cd20*/  FMNMX.FTZ R2, R177, R2, !PT ;  /* 0x00000002b1027209 */ /* 0x008fe40007810000 */
[----:B------:R-:W-:Y:S04]  /*cd30*/  FMNMX.FTZ R0, R182, R0, !PT ;  /* 0x00000000b6007209 */ /* 0x000fe80007810000 */
[----:B------:R-:W3:Y:S01]  /*cd40*/  MUFU.TANH R180, R25 ;  /* 0x0000001900b47308 */ /* 0x000ee20000002400 */
[----:B------:R-:W-:Y:S04]  /*cd50*/  FMNMX.FTZ R2, R179, R2, !PT ;  /* 0x00000002b3027209 */ /* 0x000fe80007810000 */
[----:B------:R-:W-:Y:S05]  /*cd60*/  FMNMX.FTZ R2, R250, R2, !PT ;  /* 0x00000002fa027209 */ /* 0x000fea0007810000 */
[----:B------:R-:W3:Y:S01]  /*cd70*/  MUFU.TANH R251, R26 ;  /* 0x0000001a00fb7308 */ /* 0x000ee20000002400 */
[----:B------:R-:W-:Y:S02]  /*cd80*/  FMNMX.FTZ R2, R252, R2, !PT ;  /* 0x00000002fc027209 */ /* 0x000fe40007810000 */
[----:B-1----:R-:W-:Y:S07]  /*cd90*/  FMNMX.FTZ R0, R181, R0, !PT ;  /* 0x00000000b5007209 */ /* 0x002fee0007810000 */
[----:B------:R-:W1:Y:S01]  /*cda0*/  MUFU.TANH R26, R28 ;  /* 0x0000001c001a7308 */ /* 0x000e620000002400 */
[----:B---3--:R-:W-:Y:S09]  /*cdb0*/  FMNMX.FTZ R0, R180, R0, !PT ;  /* 0x00000000b4007209 */ /* 0x008ff20007810000 */
[----:B------:R-:W3:Y:S01]  /*cdc0*/  MUFU.TANH R248, R27 ;  /* 0x0000001b00f87308 */ /* 0x000ee20000002400 */
[----:B------:R-:W-:Y:S09]  /*cdd0*/  FMNMX.FTZ R2, R251, R2, !PT ;  /* 0x00000002fb027209 */ /* 0x000ff20007810000 */
[----:B------:R3:W-:Y:S01]  /*cde0*/  MUFU.TANH R7, R48 ;  /* 0x0000003000077308 */ /* 0x0007e20000002400 */
[----:B-1----:R-:W-:Y:S09]  /*cdf0*/  FMNMX.FTZ R0, R26, R0, !PT ;  /* 0x000000001a007209 */ /* 0x002ff20007810000 */
[----:B------:R-:W1:Y:S10]  /*ce00*/  MUFU.TANH R27, R29 ;  /* 0x0000001d001b7308 */ /* 0x000e740000002400 */
[----:B------:R-:W1:Y:S01]  /*ce10*/  MUFU.TANH R246, R30 ;  /* 0x0000001e00f67308 */ /* 0x000e620000002400 */
[----:B---3--:R-:W-:Y:S04]  /*ce20*/  MOV R48, R248 ;  /* 0x000000f800307202 */ /* 0x008fe80000000f00 */
[----:B------:R-:W-:Y:S05]  /*ce30*/  FMNMX.FTZ R2, R48, R2, !PT ;  /* 0x0000000230027209 */ /* 0x000fea0007810000 */
[----:B------:R3:W-:Y:S01]  /*ce40*/  MUFU.TANH R100, R43 ;  /* 0x0000002b00647308 */ /* 0x0007e20000002400 */
[----:B-1----:R-:W-:Y:S09]  /*ce50*/  FMNMX.FTZ R0, R27, R0, !PT ;  /* 0x000000001b007209 */ /* 0x002ff20007810000 */
[----:B------:R-:W-:Y:S10]  /*ce60*/  MUFU.TANH R13, R49 ;  /* 0x00000031000d7308 */ /* 0x000ff40000002400 */
[----:B------:R-:W1:Y:S01]  /*ce70*/  MUFU.TANH R101, R33 ;  /* 0x0000002100657308 */ /* 0x000e620000002400 */
[----:B---3--:R-:W-:Y:S04]  /*ce80*/  MOV R43, R246 ;  /* 0x000000f6002b7202 */ /* 0x008fe80000000f00 */
[----:B------:R-:W-:Y:S05]  /*ce90*/  FMNMX.FTZ R2, R43, R2, !PT ;  /* 0x000000022b027209 */ /* 0x000fea0007810000 */
[----:B------:R-:W3:Y:S10]  /*cea0*/  MUFU.TANH R32, R32 ;  /* 0x0000002000207308 */ /* 0x000ef40000002400 */
[----:B------:R-:W3:Y:S01]  /*ceb0*/  MUFU.TANH R24, R31 ;  /* 0x0000001f00187308 */ /* 0x000ee20000002400 */
[----:B-1----:R-:W-:Y:S09]  /*cec0*/  MOV R49, R101 ;  /* 0x0000006500317202 */ /* 0x002ff20000000f00 */
[----:B------:R-:W1:Y:S01]  /*ced0*/  MUFU.TANH R33, R36 ;  /* 0x0000002400217308 */ /* 0x000e620000002400 */
[----:B---3--:R-:W-:Y:S04]  /*cee0*/  FMNMX.FTZ R0, R32, R0, !PT ;  /* 0x0000000020007209 */ /* 0x008fe80007810000 */
[----:B------:R-:W-:Y:S05]  /*cef0*/  FMNMX.FTZ R0, R49, R0, !PT ;  /* 0x0000000031007209 */ /* 0x000fea0007810000 */
[----:B------:R-:W3:Y:S01]  /*cf00*/  MUFU.TANH R25, R34 ;  /* 0x0000002200197308 */ /* 0x000ee20000002400 */
[----:B------:R-:W-:Y:S09]  /*cf10*/  FMNMX.FTZ R2, R24, R2, !PT ;  /* 0x0000000218027209 */ /* 0x000ff20007810000 */
[----:B------:R-:W-:Y:S01]  /*cf20*/  MUFU.TANH R231, R37 ;  /* 0x0000002500e77308 */ /* 0x000fe20000002400 */
[----:B-1----:R-:W-:Y:S09]  /*cf30*/  FMNMX.FTZ R0, R33, R0, !PT ;  /* 0x0000000021007209 */ /* 0x002ff20007810000 */
[----:B------:R-:W1:Y:S01]  /*cf40*/  MUFU.TANH R34, R35 ;  /* 0x0000002300227308 */ /* 0x000e620000002400 */
[----:B---3--:R-:W-:Y:S09]  /*cf50*/  FMNMX.FTZ R2, R25, R2, !PT ;  /* 0x0000000219027209 */ /* 0x008ff20007810000 */
[----:B------:R-:W3:Y:S10]  /*cf60*/  MUFU.TANH R247, R38 ;  /* 0x0000002600f77308 */ /* 0x000ef40000002400 */
[----:B------:R3:W3:Y:S01]  /*cf70*/  MUFU.TANH R18, R40 ;  /* 0x0000002800127308 */ /* 0x0006e20000002400 */
[----:B-1----:R-:W-:Y:S02]  /*cf80*/  FMNMX.FTZ R3, R34, R2, !PT ;  /* 0x0000000222037209 */ /* 0x002fe40007810000 */
[----:B------:R-:W-:Y:S01]  /*cf90*/  FMNMX.FTZ R2, R231, R0, !PT ;  /* 0x00000000e7027209 */ /* 0x000fe20007810000 */
[----:B------:R-:W-:Y:S01]  /*cfa0*/  FMUL.FTZ R0, R51, c[0x0][0x320] ;  /* 0x0000c80033007a20 */ /* 0x000fe20000410000 */
[----:B----4-:R-:W-:Y:S05]  /*cfb0*/  @P0 MOV R5, R15 ;  /* 0x0000000f00050202 */ /* 0x010fea0000000f00 */
[----:B------:R-:W1:Y:S01]  /*cfc0*/  MUFU.TANH R35, R41 ;  /* 0x0000002900237308 */ /* 0x000e620000002400 */
[----:B------:R-:W-:Y:S09]  /*cfd0*/  MOV R51, R231 ;  /* 0x000000e700337202 */ /* 0x000ff20000000f00 */
[----:B------:R1:W-:Y:S01]  /*cfe0*/  MUFU.TANH R153, R0 ;  /* 0x0000000000997308 */ /* 0x0003e20000002400 */
[----:B---3--:R-:W-:Y:S02]  /*cff0*/  MOV R40, R247 ;  /* 0x000000f700287202 */ /* 0x008fe40000000f00 */
[----:B------:R-:W-:Y:S02]  /*d000*/  FMNMX.FTZ R2, R18, R2, !PT ;  /* 0x0000000212027209 */ /* 0x000fe40007810000 */
[----:B------:R-:W-:Y:S05]  /*d010*/  FMNMX.FTZ R3, R40, R3, !PT ;  /* 0x0000000328037209 */ /* 0x000fea0007810000 */
[----:B------:R-:W3:Y:S10]  /*d020*/  MUFU.TANH R17, R39 ;  /* 0x0000002700117308 */ /* 0x000ef40000002400 */
[----:B------:R-:W4:Y:S01]  /*d030*/  MUFU.TANH R8, R44 ;  /* 0x0000002c00087308 */ /* 0x000f220000002400 */
[----:B-1----:R-:W-:Y:S09]  /*d040*/  FMNMX.FTZ R0, R35, R2, !PT ;  /* 0x0000000223007209 */ /* 0x002ff20007810000 */
[----:B------:R-:W1:Y:S01]  /*d050*/  MUFU.TANH R19, R42 ;  /* 0x0000002a00137308 */ /* 0x000e620000002400 */
[----:B---3--:R-:W-:Y:S09]  /*d060*/  FMNMX.FTZ R3, R17, R3, !PT ;  /* 0x0000000311037209 */ /* 0x008ff20007810000 */
[----:B------:R3:W-:Y:S01]  /*d070*/  MUFU.TANH R152, R50 ;  /* 0x0000003200987308 */ /* 0x0007e20000002400 */
[----:B----4-:R-:W-:Y:S09]  /*d080*/  FMNMX.FTZ R0, R8, R0, !PT ;  /* 0x0000000008007209 */ /* 0x010ff20007810000 */
[----:B------:R-:W4:Y:S01]  /*d090*/  MUFU.TANH R6, R45 ;  /* 0x0000002d00067308 */ /* 0x000f220000002400 */
[----:B-1----:R-:W-:Y:S09]  /*d0a0*/  FMNMX.FTZ R2, R19, R3, !PT ;  /* 0x0000000313027209 */ /* 0x002ff20007810000 */
[----:B------:R-:W1:Y:S01]  /*d0b0*/  MUFU.TANH R41, R46 ;  /* 0x0000002e00297308 */ /* 0x000e620000002400 */
[----:B---3--:R-:W-:Y:S04]  /*d0c0*/  MOV R50, R100 ;  /* 0x0000006400327202 */ /* 0x008fe80000000f00 */
[----:B------:R-:W-:Y:S05]  /*d0d0*/  FMNMX.FTZ R2, R50, R2, !PT ;  /* 0x0000000232027209 */ /* 0x000fea0007810000 */
[----:B------:R-:W3:Y:S01]  /*d0e0*/  MUFU.TANH R12, R47 ;  /* 0x0000002f000c7308 */ /* 0x000ee20000002400 */
[----:B----4-:R-:W-:Y:S04]  /*d0f0*/  FMNMX.FTZ R0, R6, R0, !PT ;  /* 0x0000000006007209 */ /* 0x010fe80007810000 */
[----:B------:R-:W-:Y:S04]  /*d100*/  FMNMX.FTZ R101, R7, R0, !PT ;  /* 0x0000000007657209 */ /* 0x000fe80007810000 */
[----:B------:R-:W-:Y:S02]  /*d110*/  FMNMX.FTZ R101, R13, R101, !PT ;  /* 0x000000650d657209 */ /* 0x000fe40007810000 */
[----:B-1----:R-:W-:Y:S03]  /*d120*/  FMNMX.FTZ R2, R41, R2, !PT ;  /* 0x0000000229027209 */ /* 0x002fe60007810000 */
[----:B------:R-:W1:Y:S01]  /*d130*/  SHFL.BFLY PT, R3, R101, 0x2, 0x1f ;  /* 0x0c401f0065037f89 */ /* 0x000e6200000e0000 */
[----:B---3--:R-:W-:Y:S04]  /*d140*/  FMNMX.FTZ R0, R12, R2, !PT ;  /* 0x000000020c007209 */ /* 0x008fe80007810000 */
[----:B------:R-:W-:Y:S04]  /*d150*/  FMNMX.FTZ R0, R152, R0, !PT ;  /* 0x0000000098007209 */ /* 0x000fe80007810000 */
[----:B------:R-:W-:Y:S05]  /*d160*/  FMNMX.FTZ R0, R153, R0, !PT ;  /* 0x0000000099007209 */ /* 0x000fea0007810000 */
[----:B------:R-:W3:Y:S01]  /*d170*/  SHFL.BFLY PT, R2, R0, 0x2, 0x1f ;  /* 0x0c401f0000027f89 */ /* 0x000ee200000e0000 */
[----:B-1----:R-:W-:Y:S07]  /*d180*/  FMNMX.FTZ R101, R101, R3, !PT ;  /* 0x0000000365657209 */ /* 0x002fee0007810000 */
[----:B------:R-:W1:Y:S01]  /*d190*/  SHFL.BFLY PT, R4, R101, 0x1, 0x1f ;  /* 0x0c201f0065047f89 */ /* 0x000e6200000e0000 */
[----:B---3--:R-:W-:Y:S07]  /*d1a0*/  FMNMX.FTZ R0, R0, R2, !PT ;  /* 0x0000000200007209 */ /* 0x008fee0007810000 */
[----:B------:R-:W3:Y:S01]  /*d1b0*/  SHFL.BFLY PT, R3, R0, 0x1, 0x1f ;  /* 0x0c201f0000037f89 */ /* 0x000ee200000e0000 */
[----:B-1----:R-:W-:Y:S02]  /*d1c0*/  FMNMX.FTZ R101, R101, R4, !PT ;  /* 0x0000000465657209 */ /* 0x002fe40007810000 */
[----:B--2---:R-:W-:Y:S03]  /*d1d0*/  @P0 MOV R4, R10 ;  /* 0x0000000a00040202 */ /* 0x004fe60000000f00 */
[C---:B------:R-:W-:Y:S01]  /*d1e0*/  FADD.FTZ R2, -R101.reuse, R102 ;  /* 0x0000006665027221 */ /* 0x040fe20000010100 */
[----:B------:R-:W-:Y:S01]  /*d1f0*/  MOV R102, R8 ;  /* 0x0000000800667202 */ /* 0x000fe20000000f00 */
[----:B------:R-:W-:Y:S01]  /*d200*/  FMUL.FTZ R154, R101, c[0x0][0x2d0] ;  /* 0x0000b400659a7a20 */ /* 0x000fe20000410000 */
[----:B---3--:R-:W-:Y:S01]  /*d210*/  FMNMX.FTZ R100, R0, R3, !PT ;  /* 0x0000000300647209 */ /* 0x008fe20007810000 */
[----:B------:R-:W-:Y:S01]  /*d220*/  FMUL.FTZ R0, R2, c[0x0][0x2d0] ;  /* 0x0000b40002007a20 */ /* 0x000fe20000410000 */
[----:B------:R-:W-:Y:S03]  /*d230*/  MOV R3, UR26 ;  /* 0x0000001a00037c02 */ /* 0x000fe60008000f00 */
[----:B------:R1:W2:Y:S02]  /*d240*/  MUFU.EX2 R2, R0 ;  /* 0x0000000000027308 */ /* 0x0002a40000000800 */
[----:B------:R-:W-:Y:S05]  /*d250*/  @P0 IMAD.WIDE.U32 R4, R3, 0x60, R4 ;  /* 0x0000006003040825 */ /* 0x000fea00078e0004 */
[----:B------:R-:W-:Y:S01]  /*d260*/  @P0 IADD3 R3, R5, UR4, RZ ;  /* 0x0000000405030c10 */ /* 0x000fe2000fffe0ff */
[--C-:B------:R-:W-:Y:S01]  /*d270*/  FFMA.FTZ R5, R166, c[0x0][0x2d0], -R154.reuse ;  /* 0x0000b400a6057a23 */ /* 0x100fe2000001089a */
[----:B------:R-:W-:Y:S01]  /*d280*/  MOV R166, R7 ;  /* 0x0000000700a67202 */ /* 0x000fe20000000f00 */
[--C-:B------:R-:W-:Y:S01]  /*d290*/  FFMA.FTZ R7, R167, c[0x0][0x2d0], -R154.reuse ;  /* 0x0000b400a7077a23 */ /* 0x100fe2000001089a */
[----:B------:R-:W-:Y:S01]  /*d2a0*/  @P0 SHF.L.U64.HI R3, R4, 0x1, R3 ;  /* 0x0000000104030819 */ /* 0x000fe20000010203 */
[----:B------:R-:W3:Y:S01]  /*d2b0*/  MUFU.EX2 R42, R5 ;  /* 0x00000005002a7308 */ /* 0x000ee20000000800 */
[----:B------:R-:W-:Y:S09]  /*d2c0*/  MOV R167, R19 ;  /* 0x0000001300a77202 */ /* 0x000ff20000000f00 */
[----:B------:R4:W-:Y:S01]  /*d2d0*/  MUFU.EX2 R246, R7 ;  /* 0x0000000700f67308 */ /* 0x0009e20000000800 */
[----:B-1----:R-:W-:Y:S01]  /*d2e0*/  FADD.FTZ R0, -R100, R103 ;  /* 0x0000006764007221 */ /* 0x002fe20000010100 */
[----:B------:R-:W-:Y:S01]  /*d2f0*/  MOV R103, R6 ;  /* 0x0000000600677202 */ /* 0x000fe20000000f00 */
[--C-:B------:R-:W-:Y:S02]  /*d300*/  FFMA.FTZ R6, R165, c[0x0][0x2d0], -R154.reuse ;  /* 0x0000b400a5067a23 */ /* 0x100fe4000001089a */
[----:B------:R-:W-:Y:S02]  /*d310*/  FMUL.FTZ R0, R0, c[0x0][0x2d0] ;  /* 0x0000b40000007a20 */ /* 0x000fe40000410000 */
[C---:B--2---:R-:W-:Y:S03]  /*d320*/  FMUL.FTZ R16, R2.reuse, R116 ;  /* 0x0000007402107220 */ /* 0x044fe60000410000 */
[----:B------:R1:W-:Y:S01]  /*d330*/  MUFU.EX2 R165, R6 ;  /* 0x0000000600a57308 */ /* 0x0003e20000000800 */
[C---:B------:R-:W-:Y:S02]  /*d340*/  FMUL.FTZ R52, R2.reuse, R52 ;  /* 0x0000003402347220 */ /* 0x040fe40000410000 */
[C---:B------:R-:W-:Y:S01]  /*d350*/  FMUL.FTZ R53, R2.reuse, R53 ;  /* 0x0000003502357220 */ /* 0x040fe20000410000 */
[----:B---3--:R-:W-:Y:S01]  /*d360*/  MOV R116, R42 ;  /* 0x0000002a00747202 */ /* 0x008fe20000000f00 */
[C---:B------:R-:W-:Y:S02]  /*d370*/  FMUL.FTZ R56, R2.reuse, R56 ;  /* 0x0000003802387220 */ /* 0x040fe40000410000 */
[C---:B------:R-:W-:Y:S02]  /*d380*/  FMUL.FTZ R57, R2.reuse, R57 ;  /* 0x0000003902397220 */ /* 0x040fe40000410000 */
[C---:B------:R-:W-:Y:S01]  /*d390*/  FMUL.FTZ R60, R2.reuse, R60 ;  /* 0x0000003c023c7220 */ /* 0x040fe20000410000 */
[----:B------:R-:W2:Y:S01]  /*d3a0*/  MUFU.EX2 R0, R0 ;  /* 0x0000000000007308 */ /* 0x000ea20000000800 */
[C---:B------:R-:W-:Y:S02]  /*d3b0*/  FMUL.FTZ R61, R2.reuse, R61 ;  /* 0x0000003d023d7220 */ /* 0x040fe40000410000 */
[----:B------:R-:W-:Y:S02]  /*d3c0*/  FMUL.FTZ R64, R2, R64 ;  /* 0x0000004002407220 */ /* 0x000fe40000410000 */
[--C-:B----4-:R-:W-:Y:S01]  /*d3d0*/  FFMA.FTZ R7, R164, c[0x0][0x2d0], -R154.reuse ;  /* 0x0000b400a4077a23 */ /* 0x110fe2000001089a */
[----:B------:R-:W-:Y:S01]  /*d3e0*/  MOV R164, R12 ;  /* 0x0000000c00a47202 */ /* 0x000fe20000000f00 */
[C---:B------:R-:W-:Y:S02]  /*d3f0*/  FMUL.FTZ R65, R2.reuse, R65 ;  /* 0x0000004102417220 */ /* 0x040fe40000410000 */
[C---:B------:R-:W-:Y:S01]  /*d400*/  FMUL.FTZ R68, R2.reuse, R68 ;  /* 0x0000004402447220 */ /* 0x040fe20000410000 */
[----:B------:R3:W-:Y:S01]  /*d410*/  MUFU.EX2 R248, R7 ;  /* 0x0000000700f87308 */ /* 0x0007e20000000800 */
[C---:B------:R-:W-:Y:S02]  /*d420*/  FMUL.FTZ R69, R2.reuse, R69 ;  /* 0x0000004502457220 */ /* 0x040fe40000410000 */
[----:B------:R-:W-:Y:S01]  /*d430*/  FMUL.FTZ R72, R2, R72 ;  /* 0x0000004802487220 */ /* 0x000fe20000410000 */
[----:B-1----:R-:W-:Y:S01]  /*d440*/  @P0 SHF.L.U32 R6, R4, 0x1, RZ ;  /* 0x0000000104060819 */ /* 0x002fe200000006ff */
[C---:B------:R-:W-:Y:S02]  /*d450*/  FMUL.FTZ R73, R2.reuse, R73 ;  /* 0x0000004902497220 */ /* 0x040fe40000410000 */
[----:B------:R-:W-:Y:S01]  /*d460*/  FMUL.FTZ R76, R2, R76 ;  /* 0x0000004c024c7220 */ /* 0x000fe20000410000 */
[----:B------:R-:W-:Y:S01]  /*d470*/  @P0 IADD3 R4, P1, R6, c[0x0][0x1c8], RZ ;  /* 0x0000720006040a10 */ /* 0x000fe20007f3e0ff */
[----:B------:R-:W-:Y:S01]  /*d480*/  FMUL.FTZ R77, R2, R77 ;  /* 0x0000004d024d7220 */ /* 0x000fe20000410000 */
[----:B------:R-:W-:Y:S01]  /*d490*/  @P0 IADD3 R8, P6, R6, 0x80, RZ ;  /* 0x0000008006080810 */ /* 0x000fe20007fde0ff */
[C---:B------:R-:W-:Y:S01]  /*d4a0*/  FMUL.FTZ R80, R2.reuse, R80 ;  /* 0x0000005002507220 */ /* 0x040fe20000410000 */
[----:B------:R-:W-:Y:S01]  /*d4b0*/  @P0 IADD3.X R5, R3, c[0x0][0x1cc], RZ, P1, !PT ;  /* 0x0000730003050a10 */ /* 0x000fe20000ffe4ff */
[----:B------:R-:W-:Y:S01]  /*d4c0*/  FMUL.FTZ R81, R2, R81 ;  /* 0x0000005102517220 */ /* 0x000fe20000410000 */
[----:B------:R-:W-:Y:S01]  /*d4d0*/  @P0 IADD3 R8, P5, R8, c[0x0][0x1c8], RZ ;  /* 0x0000720008080a10 */ /* 0x000fe20007fbe0ff */
[----:B--2---:R-:W-:Y:S01]  /*d4e0*/  FMUL.FTZ R19, R0, R119 ;  /* 0x0000007700137220 */ /* 0x004fe20000410000 */
[----:B------:R-:W-:Y:S01]  /*d4f0*/  @P0 IADD3 R6, P1, R6, 0x100, RZ ;  /* 0x0000010006060810 */ /* 0x000fe20007f3e0ff */
[----:B------:R1:W-:Y:S01]  /*d500*/  @P0 LDGSTS.E.BYPASS.LTC128B.128 [R249+0xc100], [R4.64], !P4 ;  /* 0x0c10000004f90fae */ /* 0x0003e2000e101d52 */
[--C-:B------:R-:W-:Y:S01]  /*d510*/  @P0 IADD3.X R9, RZ, c[0x0][0x1cc], R3.reuse, P5, P6 ;  /* 0x00007300ff090a10 */ /* 0x100fe20002fec403 */
[----:B------:R-:W-:Y:S01]  /*d520*/  FMUL.FTZ R54, R0, R54 ;  /* 0x0000003600367220 */ /* 0x000fe20000410000 */
[----:B------:R-:W-:Y:S01]  /*d530*/  @P0 IADD3 R6, P5, R6, c[0x0][0x1c8], RZ ;  /* 0x0000720006060a10 */ /* 0x000fe20007fbe0ff */
[C---:B------:R-:W-:Y:S01]  /*d540*/  FMUL.FTZ R55, R0.reuse, R55 ;  /* 0x0000003700377220 */ /* 0x040fe20000410000 */
[----:B------:R-:W-:Y:S01]  /*d550*/  MOV R119, R34 ;  /* 0x0000002200777202 */ /* 0x000fe20000000f00 */
[----:B------:R-:W-:Y:S01]  /*d560*/  FMUL.FTZ R34, R0, R134 ;  /* 0x0000008600227220 */ /* 0x000fe20000410000 */
[----:B---3--:R-:W-:Y:S01]  /*d570*/  @P0 IADD3.X R7, RZ, c[0x0][0x1cc], R3, P5, P1 ;  /* 0x00007300ff070a10 */ /* 0x008fe20002fe2403 */
[----:B------:R2:W-:Y:S01]  /*d580*/  @P0 LDGSTS.E.BYPASS.LTC128B.128 [R249+0xf100], [R8.64], !P3 ;  /* 0x0f10000008f90fae */ /* 0x0005e2000d901d52 */
[----:B------:R-:W-:Y:S01]  /*d590*/  FMUL.FTZ R3, R100, c[0x0][0x2d0] ;  /* 0x0000b40064037a20 */ /* 0x000fe20000410000 */
[----:B------:R-:W-:Y:S01]  /*d5a0*/  MOV R134, R49 ;  /* 0x0000003100867202 */ /* 0x000fe20000000f00 */
[----:B------:R-:W-:Y:S02]  /*d5b0*/  FMUL.FTZ R49, R2, R149 ;  /* 0x0000009502317220 */ /* 0x000fe40000410000 */
[C---:B------:R-:W-:Y:S02]  /*d5c0*/  FMUL.FTZ R58, R0.reuse, R58 ;  /* 0x0000003a003a7220 */ /* 0x040fe40000410000 */
[C---:B------:R-:W-:Y:S01]  /*d5d0*/  FMUL.FTZ R59, R0.reuse, R59 ;  /* 0x0000003b003b7220 */ /* 0x040fe20000410000 */
[----:B------:R3:W-:Y:S01]  /*d5e0*/  @P0 LDGSTS.E.BYPASS.LTC128B.128 [R249+0x12100], [R6.64], !P2 ;  /* 0x1210000006f90fae */ /* 0x0007e2000d101d52 */
[C---:B------:R-:W-:Y:S02]  /*d5f0*/  FMUL.FTZ R62, R0.reuse, R62 ;  /* 0x0000003e003e7220 */ /* 0x040fe40000410000 */
[C---:B------:R-:W-:Y:S02]  /*d600*/  FMUL.FTZ R63, R0.reuse, R63 ;  /* 0x0000003f003f7220 */ /* 0x040fe40000410000 */
[C---:B------:R-:W-:Y:S02]  /*d610*/  FMUL.FTZ R66, R0.reuse, R66 ;  /* 0x0000004200427220 */ /* 0x040fe40000410000 */
[C---:B------:R-:W-:Y:S02]  /*d620*/  FMUL.FTZ R67, R0.reuse, R67 ;  /* 0x0000004300437220 */ /* 0x040fe40000410000 */
[----:B------:R-:W-:Y:S01]  /*d630*/  FMUL.FTZ R70, R0, R70 ;  /* 0x0000004600467220 */ /* 0x000fe20000410000 */
[----:B-1----:R-:W-:Y:S01]  /*d640*/  @P0 IADD3 R4, P1, R4, UR8, RZ ;  /* 0x0000000804040c10 */ /* 0x002fe2000ff3e0ff */
[C---:B------:R-:W-:Y:S02]  /*d650*/  FMUL.FTZ R71, R0.reuse, R71 ;  /* 0x0000004700477220 */ /* 0x040fe40000410000 */
[C---:B------:R-:W-:Y:S01]  /*d660*/  FMUL.FTZ R74, R0.reuse, R74 ;  /* 0x0000004a004a7220 */ /* 0x040fe20000410000 */
[----:B------:R-:W-:Y:S01]  /*d670*/  @P0 IADD3.X R5, R5, UR7, RZ, P1, !PT ;  /* 0x0000000705050c10 */ /* 0x000fe20008ffe4ff */
[----:B------:R-:W-:Y:S01]  /*d680*/  FMUL.FTZ R75, R0, R75 ;  /* 0x0000004b004b7220 */ /* 0x000fe20000410000 */
[----:B------:R-:W-:Y:S01]  /*d690*/  @P0 IADD3 R10, P6, R4, UR8, RZ ;  /* 0x00000008040a0c10 */ /* 0x000fe2000ffde0ff */
[----:B------:R-:W-:Y:S02]  /*d6a0*/  FMUL.FTZ R78, R0, R78 ;  /* 0x0000004e004e7220 */ /* 0x000fe40000410000 */
[----:B------:R1:W-:Y:S01]  /*d6b0*/  @P0 LDGSTS.E.BYPASS.LTC128B.128 [R249+0xd100], [R4.64], !P4 ;  /* 0x0d10000004f90fae */ /* 0x0003e2000e101d52 */
[--C-:B--2---:R-:W-:Y:S01]  /*d6c0*/  FFMA.FTZ R8, R170, c[0x0][0x2d0], -R3.reuse ;  /* 0x0000b400aa087a23 */ /* 0x104fe20000010803 */
[----:B------:R-:W-:Y:S01]  /*d6d0*/  @P0 IADD3.X R11, R5, UR7, RZ, P6, !PT ;  /* 0x00000007050b0c10 */ /* 0x000fe2000b7fe4ff */
[----:B------:R-:W-:Y:S01]  /*d6e0*/  FMUL.FTZ R79, R0, R79 ;  /* 0x0000004f004f7220 */ /* 0x000fe20000410000 */
[----:B------:R-:W-:Y:S01]  /*d6f0*/  MOV R170, R41 ;  /* 0x0000002900aa7202 */ /* 0x000fe20000000f00 */
[----:B------:R2:W-:Y:S01]  /*d700*/  MUFU.EX2 R155, R8 ;  /* 0x00000008009b7308 */ /* 0x0005e20000000800 */
[----:B------:R-:W-:Y:S01]  /*d710*/  FMUL.FTZ R41, R2, R141 ;  /* 0x0000008d02297220 */ /* 0x000fe20000410000 */
[----:B---3--:R-:W-:Y:S01]  /*d720*/  @P0 IADD3 R6, P1, R4, UR14, RZ ;  /* 0x0000000e04060c10 */ /* 0x008fe2000ff3e0ff */
[----:B------:R1:W-:Y:S01]  /*d730*/  @P0 LDGSTS.E.BYPASS.LTC128B.128 [R249+0x10100], [R4.64+0x80], !P3 ;  /* 0x1010008004f90fae */ /* 0x0003e2000d901d52 */
[--C-:B------:R-:W-:Y:S01]  /*d740*/  FFMA.FTZ R7, R171, c[0x0][0x2d0], -R3.reuse ;  /* 0x0000b400ab077a23 */ /* 0x100fe20000010803 */
[----:B------:R-:W-:Y:S01]  /*d750*/  MOV R171, R13 ;  /* 0x0000000d00ab7202 */ /* 0x000fe20000000f00 */
[C---:B------:R-:W-:Y:S01]  /*d760*/  FMUL.FTZ R82, R0.reuse, R82 ;  /* 0x0000005200527220 */ /* 0x040fe20000410000 */
[----:B------:R-:W-:Y:S01]  /*d770*/  MOV R141, R43 ;  /* 0x0000002b008d7202 */ /* 0x000fe20000000f00 */
[----:B------:R-:W-:Y:S01]  /*d780*/  FMUL.FTZ R43, R0, R143 ;  /* 0x0000008f002b7220 */ /* 0x000fe20000410000 */
[----:B------:R-:W-:Y:S01]  /*d790*/  MOV R143, R48 ;  /* 0x00000030008f7202 */ /* 0x000fe20000000f00 */
[----:B------:R3:W4:Y:S01]  /*d7a0*/  MUFU.EX2 R245, R7 ;  /* 0x0000000700f57308 */ /* 0x0007220000000800 */
[----:B------:R1:W-:Y:S01]  /*d7b0*/  @P0 LDGSTS.E.BYPASS.LTC128B.128 [R249+0x13100], [R4.64+0x100], !P2 ;  /* 0x1310010004f90fae */ /* 0x0003e2000d101d52 */
[----:B------:R-:W-:Y:S02]  /*d7c0*/  FMUL.FTZ R48, R2, R148 ;  /* 0x0000009402307220 */ /* 0x000fe40000410000 */
[----:B------:R-:W-:Y:S02]  /*d7d0*/  FMUL.FTZ R83, R0, R83 ;  /* 0x0000005300537220 */ /* 0x000fe40000410000 */
[C---:B------:R-:W-:Y:S02]  /*d7e0*/  FMUL.FTZ R84, R2.reuse, R84 ;  /* 0x0000005402547220 */ /* 0x040fe40000410000 */
[----:B------:R-:W-:Y:S01]  /*d7f0*/  FMUL.FTZ R85, R2, R85 ;  /* 0x0000005502557220 */ /* 0x000fe20000410000 */
[----:B------:R4:W-:Y:S01]  /*d800*/  @P0 LDGSTS.E.BYPASS.LTC128B.128 [R249+0xe100], [R10.64], !P4 ;  /* 0x0e1000000af90fae */ /* 0x0009e2000e101d52 */
[C---:B------:R-:W-:Y:S02]  /*d810*/  FMUL.FTZ R86, R0.reuse, R86 ;  /* 0x0000005600567220 */ /* 0x040fe40000410000 */
[----:B------:R-:W-:Y:S01]  /*d820*/  FMUL.FTZ R87, R0, R87 ;  /* 0x0000005700577220 */ /* 0x000fe20000410000 */
[----:B--2---:R-:W-:Y:S01]  /*d830*/  @P0 IADD3 R8, P5, R4, UR6, RZ ;  /* 0x0000000604080c10 */ /* 0x004fe2000ffbe0ff */
[C---:B------:R-:W-:Y:S02]  /*d840*/  FMUL.FTZ R88, R2.reuse, R88 ;  /* 0x0000005802587220 */ /* 0x040fe40000410000 */
[----:B------:R-:W-:Y:S01]  /*d850*/  FMUL.FTZ R89, R2, R89 ;  /* 0x0000005902597220 */ /* 0x000fe20000410000 */
[C---:B------:R-:W-:Y:S01]  /*d860*/  @P0 IADD3.X R9, R5.reuse, UR12, RZ, P5, !PT ;  /* 0x0000000c05090c10 */ /* 0x040fe2000affe4ff */
[C---:B------:R-:W-:Y:S02]  /*d870*/  FMUL.FTZ R90, R0.reuse, R90 ;  /* 0x0000005a005a7220 */ /* 0x040fe40000410000 */
[----:B------:R-:W-:Y:S02]  /*d880*/  FMUL.FTZ R91, R0, R91 ;  /* 0x0000005b005b7220 */ /* 0x000fe40000410000 */
[----:B------:R2:W-:Y:S01]  /*d890*/  @P0 LDGSTS.E.BYPASS.LTC128B.128 [R249+0x11100], [R8.64], !P3 ;  /* 0x1110000008f90fae */ /* 0x0005e2000d901d52 */
[----:B---3--:R-:W-:Y:S01]  /*d8a0*/  @P0 IADD3.X R7, R5, UR9, RZ, P1, !PT ;  /* 0x0000000905070c10 */ /* 0x008fe20008ffe4ff */
[C---:B------:R-:W-:Y:S02]  /*d8b0*/  FMUL.FTZ R92, R2.reuse, R92 ;  /* 0x0000005c025c7220 */ /* 0x040fe40000410000 */
[----:B------:R-:W-:Y:S02]  /*d8c0*/  FMUL.FTZ R93, R2, R93 ;  /* 0x0000005d025d7220 */ /* 0x000fe40000410000 */
[--C-:B-1----:R-:W-:Y:S01]  /*d8d0*/  FFMA.FTZ R4, R168, c[0x0][0x2d0], -R3.reuse ;  /* 0x0000b400a8047a23 */ /* 0x102fe20000010803 */
[----:B------:R-:W-:Y:S01]  /*d8e0*/  MOV R168, R17 ;  /* 0x0000001100a87202 */ /* 0x000fe20000000f00 */
[----:B------:R1:W-:Y:S01]  /*d8f0*/  @P0 LDGSTS.E.BYPASS.LTC128B.128 [R249+0x14100], [R6.64], !P2 ;  /* 0x1410000006f90fae */ /* 0x0003e2000d101d52 */
[C---:B------:R-:W-:Y:S01]  /*d900*/  FMUL.FTZ R5, R2.reuse, R105 ;  /* 0x0000006902057220 */ /* 0x040fe20000410000 */
[----:B------:R3:W-:Y:S01]  /*d910*/  MUFU.EX2 R247, R4 ;  /* 0x0000000400f77308 */ /* 0x0007e20000000800 */
[----:B----4-:R-:W-:Y:S01]  /*d920*/  F2FP.PACK_AB R105, R245, R155 ;  /* 0x0000009bf569723e */ /* 0x010fe200000000ff */
[----:B------:R-:W-:Y:S01]  /*d930*/  FMUL.FTZ R17, R2, R117 ;  /* 0x0000007502117220 */ /* 0x000fe20000410000 */
[----:B------:R-:W-:Y:S01]  /*d940*/  MOV R117, R18 ;  /* 0x0000001200757202 */ /* 0x000fe20000000f00 */
[C---:B------:R-:W-:Y:S02]  /*d950*/  FMUL.FTZ R10, R0.reuse, R110 ;  /* 0x0000006e000a7220 */ /* 0x040fe40000410000 */
[----:B------:R-:W4:Y:S01]  /*d960*/  LDSM.16.MT88.4 R12, [R225+0x100] ;  /* 0x00010000e10c783b */ /* 0x000f220000004200 */
[C---:B------:R-:W-:Y:S02]  /*d970*/  FMUL.FTZ R11, R0.reuse, R111 ;  /* 0x0000006f000b7220 */ /* 0x040fe40000410000 */
[C---:B------:R-:W-:Y:S01]  /*d980*/  FMUL.FTZ R18, R0.reuse, R118 ;  /* 0x0000007600127220 */ /* 0x040fe20000410000 */
[----:B------:R-:W-:Y:S01]  /*d990*/  MOV R118, R35 ;  /* 0x0000002300767202 */ /* 0x000fe20000000f00 */
[C---:B------:R-:W-:Y:S02]  /*d9a0*/  FMUL.FTZ R35, R0.reuse, R135 ;  /* 0x0000008700237220 */ /* 0x040fe40000410000 */
[C---:B------:R-:W-:Y:S01]  /*d9b0*/  FMUL.FTZ R94, R0.reuse, R94 ;  /* 0x0000005e005e7220 */ /* 0x040fe20000410000 */
[----:B------:R-:W4:Y:S01]  /*d9c0*/  LDSM.16.MT88.4 R20, [R226+0x100] ;  /* 0x00010000e214783b */ /* 0x000f220000004200 */
[----:B------:R-:W-:Y:S02]  /*d9d0*/  FMUL.FTZ R95, R0, R95 ;  /* 0x0000005f005f7220 */ /* 0x000fe40000410000 */
[C---:B--2---:R-:W-:Y:S02]  /*d9e0*/  FMUL.FTZ R8, R2.reuse, R108 ;  /* 0x0000006c02087220 */ /* 0x044fe40000410000 */
[C---:B------:R-:W-:Y:S02]  /*d9f0*/  FMUL.FTZ R9, R2.reuse, R109 ;  /* 0x0000006d02097220 */ /* 0x040fe40000410000 */
[C---:B------:R-:W-:Y:S01]  /*da00*/  FMUL.FTZ R96, R2.reuse, R96 ;  /* 0x0000006002607220 */ /* 0x040fe20000410000 */
[----:B------:R-:W2:Y:S01]  /*da10*/  LDSM.16.MT88.4 R28, [R229+0x100] ;  /* 0x00010000e51c783b */ /* 0x000ea20000004200 */
[----:B------:R-:W-:Y:S02]  /*da20*/  FMUL.FTZ R97, R2, R97 ;  /* 0x0000006102617220 */ /* 0x000fe40000410000 */
[--C-:B---3--:R-:W-:Y:S01]  /*da30*/  FFMA.FTZ R4, R169, c[0x0][0x2d0], -R3.reuse ;  /* 0x0000b400a9047a23 */ /* 0x108fe20000010803 */
[----:B------:R-:W-:Y:S01]  /*da40*/  MOV R169, R40 ;  /* 0x0000002800a97202 */ /* 0x000fe20000000f00 */
[----:B-1----:R-:W-:Y:S01]  /*da50*/  FMUL.FTZ R6, R0, R106 ;  /* 0x0000006a00067220 */ /* 0x002fe20000410000 */
[----:B------:R-:W-:Y:S01]  /*da60*/  F2FP.PACK_AB R106, R248, R246 ;  /* 0x000000f6f86a723e */ /* 0x000fe200000000ff */
[----:B------:R-:W1:Y:S01]  /*da70*/  MUFU.EX2 R231, R4 ;  /* 0x0000000400e77308 */ /* 0x000e620000000800 */
[----:B------:R-:W-:Y:S01]  /*da80*/  FMUL.FTZ R7, R0, R107 ;  /* 0x0000006b00077220 */ /* 0x000fe20000410000 */
[----:B------:R-:W3:Y:S01]  /*da90*/  LDSM.16.MT88.4 R36, [R228+0x100] ;  /* 0x00010000e424783b */ /* 0x000ee20000004200 */
[----:B------:R-:W-:Y:S02]  /*daa0*/  FMUL.FTZ R40, R2, R140 ;  /* 0x0000008c02287220 */ /* 0x000fe40000410000 */
[C---:B------:R-:W-:Y:S02]  /*dab0*/  FMUL.FTZ R98, R0.reuse, R98 ;  /* 0x0000006200627220 */ /* 0x040fe40000410000 */
[----:B------:R-:W-:Y:S02]  /*dac0*/  FMUL.FTZ R99, R0, R99 ;  /* 0x0000006300637220 */ /* 0x000fe40000410000 */
[--C-:B------:R-:W-:Y:S01]  /*dad0*/  FFMA.FTZ R103, R103, c[0x0][0x2d0], -R154.reuse ;  /* 0x0000b40067677a23 */ /* 0x100fe2000001089a */
[----:B------:R-:W2:Y:S01]  /*dae0*/  LDSM.16.MT88.4 R44, [R225+0x3100] ;  /* 0x00310000e12c783b */ /* 0x000ea20000004200 */
[--C-:B------:R-:W-:Y:S07]  /*daf0*/  FFMA.FTZ R152, R152, c[0x0][0x2d0], -R3.reuse ;  /* 0x0000b40098987a23 */ /* 0x100fee0000010803 */
[----:B------:R-:W2:Y:S01]  /*db00*/  LDSM.16.MT88.4 R108, [R226+0x3100] ;  /* 0x00310000e26c783b */ /* 0x000ea20000004200 */
[----:B-1----:R-:W-:Y:S01]  /*db10*/  F2FP.PACK_AB R107, R231, R247 ;  /* 0x000000f7e76b723e */ /* 0x002fe200000000ff */
[----:B------:R-:W-:Y:S01]  /*db20*/  FMUL.FTZ R4, R2, R104 ;  /* 0x0000006802047220 */ /* 0x000fe20000410000 */
[----:B------:R-:W-:Y:S05]  /*db30*/  F2FP.PACK_AB R104, R42, R165 ;  /* 0x000000a52a68723e */ /* 0x000fea00000000ff */
[----:B------:R-:W0:Y:S01]  /*db40*/  LDGDEPBAR ;  /* 0x00000000000079af */ /* 0x000e220000000000 */
[----:B------:R-:W-:Y:S01]  /*db50*/  FMUL.FTZ R42, R0, R142 ;  /* 0x0000008e002a7220 */ /* 0x000fe20000410000 */
[C---:B----4-:R-:W-:Y:S07]  /*db60*/  HMMA.16816.F32 R4, R104.reuse, R12, R4 ;  /* 0x0000000c6804723c */ /* 0x050fee0000001804 */
[C---:B------:R-:W-:Y:S01]  /*db70*/  FMUL.FTZ R12, R2.reuse, R112 ;  /* 0x00000070020c7220 */ /* 0x040fe20000410000 */
[C---:B------:R-:W-:Y:S04]  /*db80*/  HMMA.16816.F32 R8, R104.reuse, R14, R8 ;  /* 0x0000000e6808723c */ /* 0x040fe80000001808 */
[----:B------:R-:W-:Y:S03]  /*db90*/  FMUL.FTZ R13, R2, R113 ;  /* 0x00000071020d7220 */ /* 0x000fe60000410000 */
[C---:B------:R-:W-:Y:S02]  /*dba0*/  FMUL.FTZ R14, R0.reuse, R114 ;  /* 0x00000072000e7220 */ /* 0x040fe40000410000 */
[----:B------:R-:W-:Y:S02]  /*dbb0*/  FMUL.FTZ R15, R0, R115 ;  /* 0x00000073000f7220 */ /* 0x000fe40000410000 */
[----:B------:R-:W1:Y:S05]  /*dbc0*/  LDSM.16.MT88.4 R112, [R229+0x3100] ;  /* 0x00310000e570783b */ /* 0x000e6a0000004200 */
[C---:B------:R-:W-:Y:S07]  /*dbd0*/  HMMA.16816.F32 R12, R104.reuse, R20, R12 ;  /* 0x00000014680c723c */ /* 0x040fee000000180c */
[C---:B------:R-:W-:Y:S01]  /*dbe0*/  FMUL.FTZ R20, R2.reuse, R120 ;  /* 0x0000007802147220 */ /* 0x040fe20000410000 */
[C---:B------:R-:W-:Y:S04]  /*dbf0*/  HMMA.16816.F32 R16, R104.reuse, R22, R16 ;  /* 0x000000166810723c */ /* 0x040fe80000001810 */
[C---:B------:R-:W-:Y:S01]  /*dc00*/  FMUL.FTZ R21, R2.reuse, R121 ;  /* 0x0000007902157220 */ /* 0x040fe20000410000 */
[----:B------:R-:W-:Y:S01]  /*dc10*/  MOV R121, R32 ;  /* 0x0000002000797202 */ /* 0x000fe20000000f00 */
[----:B------:R-:W-:Y:S01]  /*dc20*/  FMUL.FTZ R32, R2, R132 ;  /* 0x0000008402207220 */ /* 0x000fe20000410000 */
[----:B------:R-:W-:Y:S01]  /*dc30*/  MOV R120, R33 ;  /* 0x0000002100787202 */ /* 0x000fe20000000f00 */
[C---:B------:R-:W-:Y:S01]  /*dc40*/  FMUL.FTZ R22, R0.reuse, R122 ;  /* 0x0000007a00167220 */ /* 0x040fe20000410000 */
[----:B------:R-:W-:Y:S03]  /*dc50*/  MOV R122, R27 ;  /* 0x0000001b007a7202 */ /* 0x000fe60000000f00 */
[----:B------:R-:W-:Y:S01]  /*dc60*/  FMUL.FTZ R23, R0, R123 ;  /* 0x0000007b00177220 */ /* 0x000fe20000410000 */
[----:B------:R-:W-:Y:S01]  /*dc70*/  MOV R123, R24 ;  /* 0x00000018007b7202 */ /* 0x000fe20000000f00 */
[C---:B------:R-:W-:Y:S01]  /*dc80*/  FMUL.FTZ R33, R2.reuse, R133 ;  /* 0x0000008502217220 */ /* 0x040fe20000410000 */
[----:B------:R-:W-:Y:S01]  /*dc90*/  MOV R133, R121 ;  /* 0x0000007900857202 */ /* 0x000fe20000000f00 */
[----:B------:R-:W-:Y:S01]  /*dca0*/  FMUL.FTZ R24, R2, R124 ;  /* 0x0000007c02187220 */ /* 0x000fe20000410000 */
[----:B------:R-:W-:Y:S01]  /*dcb0*/  MOV R121, R102 ;  /* 0x0000006600797202 */ /* 0x000fe20000000f00 */
[--C-:B------:R-:W-:Y:S01]  /*dcc0*/  FFMA.FTZ R102, R172, c[0x0][0x2d0], -R154.reuse ;  /* 0x0000b400ac667a23 */ /* 0x100fe2000001089a */
[C---:B--2---:R-:W-:Y:S03]  /*dcd0*/  HMMA.16816.F32 R20, R104.reuse, R28, R20 ;  /* 0x0000001c6814723c */ /* 0x044fe60000001814 */
[----:B------:R-:W-:Y:S01]  /*dce0*/  MOV R124, R25 ;  /* 0x00000019007c7202 */ /* 0x000fe20000000f00 */
[----:B------:R-:W-:Y:S01]  /*dcf0*/  FMUL.FTZ R25, R2, R125 ;  /* 0x0000007d02197220 */ /* 0x000fe20000410000 */
[----:B------:R-:W-:Y:S01]  /*dd00*/  MOV R125, R26 ;  /* 0x0000001a007d7202 */ /* 0x000fe20000000f00 */
[C---:B------:R-:W-:Y:S01]  /*dd10*/  FMUL.FTZ R26, R0.reuse, R126 ;  /* 0x0000007e001a7220 */ /* 0x040fe20000410000 */
[----:B------:R-:W-:Y:S01]  /*dd20*/  MOV R140, R123 ;  /* 0x0000007b008c7202 */ /* 0x000fe20000000f00 */
[----:B------:R-:W-:Y:S01]  /*dd30*/  FMUL.FTZ R27, R0, R127 ;  /* 0x0000007f001b7220 */ /* 0x000fe20000410000 */
[----:B------:R-:W-:Y:S03]  /*dd40*/  MOV R127, R119 ;  /* 0x00000077007f7202 */ /* 0x000fe60000000f00 */
[C---:B------:R-:W-:Y:S01]  /*dd50*/  FMUL.FTZ R29, R2.reuse, R129 ;  /* 0x00000081021d7220 */ /* 0x040fe20000410000 */
[----:B------:R-:W-:Y:S01]  /*dd60*/  MOV R123, R117 ;  /* 0x00000075007b7202 */ /* 0x000fe20000000f00 */
[----:B------:R2:W-:Y:S01]  /*dd70*/  MUFU.EX2 R129, R102 ;  /* 0x0000006600817308 */ /* 0x0005e20000000800 */
[C---:B------:R-:W-:Y:S03]  /*dd80*/  HMMA.16816.F32 R24, R104.reuse, R30, R24 ;  /* 0x0000001e6818723c */ /* 0x040fe60000001818 */
[----:B------:R-:W-:Y:S01]  /*dd90*/  FMUL.FTZ R28, R2, R128 ;  /* 0x00000080021c7220 */ /* 0x000fe20000410000 */
[----:B------:R-:W-:Y:S02]  /*dda0*/  MOV R128, R124 ;  /* 0x0000007c00807202 */ /* 0x000fe40000000f00 */
[----:B------:R-:W-:Y:S01]  /*ddb0*/  MOV R124, R116 ;  /* 0x00000074007c7202 */ /* 0x000fe20000000f00 */
[C---:B------:R-:W-:Y:S01]  /*ddc0*/  FMUL.FTZ R30, R0.reuse, R130 ;  /* 0x00000082001e7220 */ /* 0x040fe20000410000 */
[----:B------:R-:W-:Y:S01]  /*ddd0*/  MOV R135, R122 ;  /* 0x0000007a00877202 */ /* 0x000fe20000000f00 */
[----:B------:R-:W-:Y:S03]  /*dde0*/  FMUL.FTZ R31, R0, R131 ;  /* 0x00000083001f7220 */ /* 0x000fe60000410000 */
[----:B------:R-:W-:Y:S02]  /*ddf0*/  MOV R122, R118 ;  /* 0x00000076007a7202 */ /* 0x000fe40000000f00 */
[----:B------:R-:W4:Y:S01]  /*de00*/  LDSM.16.MT88.4 R116, [R228+0x3100] ;  /* 0x00310000e474783b */ /* 0x000f220000004200 */
[----:B------:R-:W-:Y:S01]  /*de10*/  MOV R142, R125 ;  /* 0x0000007d008e7202 */ /* 0x000fe20000000f00 */
[C---:B---3--:R-:W-:Y:S03]  /*de20*/  HMMA.16816.F32 R28, R104.reuse, R36, R28 ;  /* 0x00000024681c723c */ /* 0x048fe6000000181c */
[----:B------:R-:W-:Y:S02]  /*de30*/  MOV R126, R120 ;  /* 0x00000078007e7202 */ /* 0x000fe40000000f00 */
[----:B------:R-:W-:Y:S01]  /*de40*/  MOV R120, R171 ;  /* 0x000000ab00787202 */ /* 0x000fe20000000f00 */
[--C-:B--2---:R-:W-:Y:S02]  /*de50*/  FFMA.FTZ R102, R173, c[0x0][0x2d0], -R154.reuse ;  /* 0x0000b400ad667a23 */ /* 0x104fe4000001089a */
[C---:B------:R-:W-:Y:S04]  /*de60*/  HMMA.16816.F32 R32, R104.reuse, R38, R32 ;  /* 0x000000266820723c */ /* 0x040fe80000001820 */
[----:B------:R-:W-:Y:S01]  /*de70*/  FMUL.FTZ R36, R2, R136 ;  /* 0x0000008802247220 */ /* 0x000fe20000410000 */
[----:B------:R-:W-:Y:S01]  /*de80*/  MOV R125, R51 ;  /* 0x00000033007d7202 */ /* 0x000fe20000000f00 */
[----:B------:R2:W3:Y:S01]  /*de90*/  MUFU.EX2 R136, R102 ;  /* 0x0000006600887308 */ /* 0x0004e20000000800 */
[----:B------:R-:W-:Y:S01]  /*dea0*/  FMUL.FTZ R39, R0, R139 ;  /* 0x0000008b00277220 */ /* 0x000fe20000410000 */
[----:B------:R-:W-:Y:S01]  /*deb0*/  MOV R171, R166 ;  /* 0x000000a600ab7202 */ /* 0x000fe20000000f00 */
[----:B------:R-:W-:Y:S03]  /*dec0*/  FMUL.FTZ R37, R2, R137 ;  /* 0x0000008902257220 */ /* 0x000fe60000410000 */
[C---:B------:R-:W-:Y:S01]  /*ded0*/  FMUL.FTZ R38, R0.reuse, R138 ;  /* 0x0000008a00267220 */ /* 0x040fe20000410000 */
[----:B------:R-:W-:Y:S01]  /*dee0*/  MOV R166, R50 ;  /* 0x0000003200a67202 */ /* 0x000fe20000000f00 */
[C---:B------:R-:W-:Y:S02]  /*def0*/  FMUL.FTZ R50, R0.reuse, R150 ;  /* 0x0000009600327220 */ /* 0x040fe40000410000 */
[----:B------:R-:W-:Y:S02]  /*df00*/  FMUL.FTZ R51, R0, R151 ;  /* 0x0000009700337220 */ /* 0x000fe40000410000 */
[----:B------:R-:W-:Y:S01]  /*df10*/  LDSM.16.MT88.4 R148, [R226+0x5900] ;  /* 0x00590000e294783b */ /* 0x000fe20000004200 */
[C---:B------:R-:W-:Y:S03]  /*df20*/  HMMA.16816.F32 R36, R104.reuse, R44, R36 ;  /* 0x0000002c6824723c */ /* 0x040fe60000001824 */
[--C-:B------:R-:W-:Y:S04]  /*df30*/  FFMA.FTZ R171, R171, c[0x0][0x2d0], -R154.reuse ;  /* 0x0000b400abab7a23 */ /* 0x100fe8000001089a */
[----:B------:R-:W-:Y:S01]  /*df40*/  FMUL.FTZ R44, R2, R144 ;  /* 0x00000090022c7220 */ /* 0x000fe20000410000 */
[C---:B------:R-:W-:Y:S01]  /*df50*/  HMMA.16816.F32 R40, R104.reuse, R46, R40 ;  /* 0x0000002e6828723c */ /* 0x040fe20000001828 */
[----:B------:R-:W-:Y:S03]  /*df60*/  MUFU.EX2 R171, R171 ;  /* 0x000000ab00ab7308 */ /* 0x000fe60000000800 */
[--C-:B--2---:R-:W-:Y:S02]  /*df70*/  FFMA.FTZ R102, R174, c[0x0][0x2d0], -R154.reuse ;  /* 0x0000b400ae667a23 */ /* 0x104fe4000001089a */
[----:B------:R-:W-:Y:S02]  /*df80*/  FMUL.FTZ R45, R2, R145 ;  /* 0x00000091022d7220 */ /* 0x000fe40000410000 */
[C---:B------:R-:W-:Y:S01]  /*df90*/  FMUL.FTZ R47, R0.reuse, R147 ;  /* 0x00000093002f7220 */ /* 0x040fe20000410000 */
[----:B------:R-:W-:Y:S02]  /*dfa0*/  MOV R147, R252 ;  /* 0x000000fc00937202 */ /* 0x000fe40000000f00 */
[----:B------:R2:W-:Y:S01]  /*dfb0*/  MUFU.EX2 R139, R102 ;  /* 0x00000066008b7308 */ /* 0x0005e20000000800 */
[----:B------:R-:W-:Y:S07]  /*dfc0*/  FMUL.FTZ R46, R0, R146 ;  /* 0x00000092002e7220 */ /* 0x000fee0000410000 */
[C---:B------:R-:W-:Y:S08]  /*dfd0*/  HMMA.16816.F32 R44, R104.reuse, R108, R44 ;  /* 0x0000006c682c723c */ /* 0x040ff0000000182c */
[C---:B------:R-:W-:Y:S01]  /*dfe0*/  HMMA.16816.F32 R48, R104.reuse, R110, R48 ;  /* 0x0000006e6830723c */ /* 0x040fe20000001830 */
[----:B------:R-:W3:Y:S07]  /*dff0*/  LDSM.16.MT88.4 R108, [R225+0x6100] ;  /* 0x00610000e16c783b */ /* 0x000eee0000004200 */
[C---:B-1----:R-:W-:Y:S04]  /*e000*/  HMMA.16816.F32 R52, R104.reuse, R112, R52 ;  /* 0x000000706834723c */ /* 0x042fe80000001834 */
[--C-:B--2---:R-:W-:Y:S04]  /*e010*/  FFMA.FTZ R102, R175, c[0x0][0x2d0], -R154.reuse ;  /* 0x0000b400af667a23 */ /* 0x104fe8000001089a */
[C---:B------:R-:W-:Y:S01]  /*e020*/  HMMA.16816.F32 R56, R104.reuse, R114, R56 ;  /* 0x000000726838723c */ /* 0x040fe20000001838 */
[----:B------:R1:W2:Y:S01]  /*e030*/  MUFU.EX2 R137, R102 ;  /* 0x0000006600897308 */ /* 0x0002a20000000800 */
[----:B------:R-:W2:Y:S06]  /*e040*/  LDSM.16.MT88.4 R112, [R226+0x6100] ;  /* 0x00610000e270783b */ /* 0x000eac0000004200 */
[C---:B----4-:R-:W-:Y:S08]  /*e050*/  HMMA.16816.F32 R60, R104.reuse, R116, R60 ;  /* 0x00000074683c723c */ /* 0x050ff0000000183c */
[C---:B------:R-:W-:Y:S01]  /*e060*/  HMMA.16816.F32 R64, R104.reuse, R118, R64 ;  /* 0x000000766840723c */ /* 0x040fe20000001840 */
[----:B------:R-:W4:Y:S07]  /*e070*/  LDSM.16.MT88.4 R116, [R229+0x6100] ;  /* 0x00610000e574783b */ /* 0x000f2e0000004200 */
[C---:B---3--:R-:W-:Y:S04]  /*e080*/  HMMA.16816.F32 R68, R104.reuse, R108, R68 ;  /* 0x0000006c6844723c */ /* 0x048fe80000001844 */
[--C-:B-1----:R-:W-:Y:S02]  /*e090*/  FFMA.FTZ R102, R176, c[0x0][0x2d0], -R3.reuse ;  /* 0x0000b400b0667a23 */ /* 0x102fe40000010803 */
[----:B------:R-:W-:Y:S02]  /*e0a0*/  MUFU.EX2 R176, R103 ;  /* 0x0000006700b07308 */ /* 0x000fe40000000800 */
[C---:B------:R-:W-:Y:S01]  /*e0b0*/  HMMA.16816.F32 R72, R104.reuse, R110, R72 ;  /* 0x0000006e6848723c */ /* 0x040fe20000001848 */
[----:B------:R-:W1:Y:S07]  /*e0c0*/  LDSM.16.MT88.4 R108, [R228+0x6100] ;  /* 0x00610000e46c783b */ /* 0x000e6e0000004200 */
[----:B------:R3:W-:Y:S01]  /*e0d0*/  MUFU.EX2 R132, R102 ;  /* 0x0000006600847308 */ /* 0x0007e20000000800 */
[C---:B--2---:R-:W-:Y:S08]  /*e0e0*/  HMMA.16816.F32 R76, R104.reuse, R112, R76 ;  /* 0x00000070684c723c */ /* 0x044ff0000000184c */
[C---:B------:R-:W-:Y:S01]  /*e0f0*/  HMMA.16816.F32 R80, R104.reuse, R114, R80 ;  /* 0x000000726850723c */ /* 0x040fe20000001850 */
[----:B------:R-:W2:Y:S01]  /*e100*/  LDSM.16.MT88.4 R112, [R225+0x900] ;  /* 0x00090000e170783b */ /* 0x000ea20000004200 */
[----:B------:R-:W-:Y:S06]  /*e110*/  MUFU.EX2 R103, R152 ;  /* 0x0000009800677308 */ /* 0x000fec0000000800 */
[C---:B----4-:R-:W-:Y:S04]  /*e120*/  HMMA.16816.F32 R84, R104.reuse, R116, R84 ;  /* 0x000000746854723c */ /* 0x050fe80000001854 */
[--C-:B---3--:R-:W-:Y:S04]  /*e130*/  FFMA.FTZ R102, R178, c[0x0][0x2d0], -R3.reuse ;  /* 0x0000b400b2667a23 */ /* 0x108fe80000010803 */
[C---:B------:R-:W-:Y:S01]  /*e140*/  HMMA.16816.F32 R88, R104.reuse, R118, R88 ;  /* 0x000000766858723c */ /* 0x040fe20000001858 */
[----:B------:R-:W3:Y:S01]  /*e150*/  LDSM.16.MT88.4 R116, [R226+0x900] ;  /* 0x00090000e274783b */ /* 0x000ee20000004200 */
[----:B------:R4:W2:Y:S06]  /*e160*/  MUFU.EX2 R144, R102 ;  /* 0x0000006600907308 */ /* 0x0008ac0000000800 */
[C---:B-1----:R-:W-:Y:S08]  /*e170*/  HMMA.16816.F32 R92, R104.reuse, R108, R92 ;  /* 0x0000006c685c723c */ /* 0x042ff0000000185c */
[----:B------:R-:W-:Y:S01]  /*e180*/  HMMA.16816.F32 R96, R104, R110, R96 ;  /* 0x0000006e6860723c */ /* 0x000fe20000001860 */
[----:B------:R-:W1:Y:S06]  /*e190*/  LDSM.16.MT88.4 R108, [R229+0x900] ;  /* 0x00090000e56c783b */ /* 0x000e6c0000004200 */
[----:B------:R-:W-:Y:S02]  /*e1a0*/  F2FP.PACK_AB R104, R136, R129 ;  /* 0x000000818868723e */ /* 0x000fe400000000ff */
[----:B------:R-:W-:Y:S03]  /*e1b0*/  F2FP.PACK_AB R106, R137, R139 ;  /* 0x0000008b896a723e */ /* 0x000fe600000000ff */
[--C-:B----4-:R-:W-:Y:S01]  /*e1c0*/  FFMA.FTZ R102, R177, c[0x0][0x2d0], -R3.reuse ;  /* 0x0000b400b1667a23 */ /* 0x110fe20000010803 */
[----:B--2---:R-:W-:Y:S03]  /*e1d0*/  F2FP.PACK_AB R105, R144, R132 ;  /* 0x000000849069723e */ /* 0x004fe600000000ff */
[----:B------:R2:W-:Y:S02]  /*e1e0*/  MUFU.EX2 R138, R102 ;  /* 0x00000066008a7308 */ /* 0x0005e40000000800 */
[--C-:B--2---:R-:W-:Y:S08]  /*e1f0*/  FFMA.FTZ R102, R179, c[0x0][0x2d0], -R3.reuse ;  /* 0x0000b400b3667a23 */ /* 0x104ff00000010803 */
[----:B------:R2:W4:Y:S02]  /*e200*/  MUFU.EX2 R252, R102 ;  /* 0x0000006600fc7308 */ /* 0x0005240000000800 */
[--C-:B--2---:R-:W-:Y:S01]  /*e210*/  FFMA.FTZ R102, R183, c[0x0][0x2d0], -R154.reuse ;  /* 0x0000b400b7667a23 */ /* 0x104fe2000001089a */
[----:B----4-:R-:W-:Y:S07]  /*e220*/  F2FP.PACK_AB R107, R252, R138 ;  /* 0x0000008afc6b723e */ /* 0x010fee00000000ff */
[----:B------:R2:W-:Y:S01]  /*e230*/  MUFU.EX2 R146, R102 ;  /* 0x0000006600927308 */ /* 0x0005e20000000800 */
[C---:B------:R-:W-:Y:S08]  /*e240*/  HMMA.16816.F32 R4, R104.reuse, R112, R4 ;  /* 0x000000706804723c */ /* 0x040ff00000001804 */
[C---:B------:R-:W-:Y:S01]  /*e250*/  HMMA.16816.F32 R8, R104.reuse, R114, R8 ;  /* 0x000000726808723c */ /* 0x040fe20000001808 */
[----:B------:R-:W4:Y:S07]  /*e260*/  LDSM.16.MT88.4 R112, [R228+0x900] ;  /* 0x00090000e470783b */ /* 0x000f2e0000004200 */
[C---:B---3--:R-:W-:Y:S04]  /*e270*/  HMMA.16816.F32 R12, R104.reuse, R116, R12 ;  /* 0x00000074680c723c */ /* 0x048fe8000000180c */
[--C-:B--2---:R-:W-:Y:S04]  /*e280*/  FFMA.FTZ R102, R182, c[0x0][0x2d0], -R154.reuse ;  /* 0x0000b400b6667a23 */ /* 0x104fe8000001089a */
[C---:B------:R-:W-:Y:S01]  /*e290*/  HMMA.16816.F32 R16, R104.reuse, R118, R16 ;  /* 0x000000766810723c */ /* 0x040fe20000001810 */
[----:B------:R2:W3:Y:S01]  /*e2a0*/  MUFU.EX2 R145, R102 ;  /* 0x0000006600917308 */ /* 0x0004e20000000800 */
        /* <DEDUP_REMOVED lines=16> */
[----:B------:R-:W2:Y:S07]  /*e3b0*/  LDSM.16.MT88.4 R108, [R225+0x6900] ;  /* 0x00690000e16c783b */ /* 0x000eae0000004200 */
[C---:B----4-:R-:W-:Y:S08]  /*e3c0*/  HMMA.16816.F32 R52, R104.reuse, R112, R52 ;  /* 0x000000706834723c */ /* 0x050ff00000001834 */
[C---:B------:R-:W-:Y:S01]  /*e3d0*/  HMMA.16816.F32 R56, R104.reuse, R114, R56 ;  /* 0x000000726838723c */ /* 0x040fe20000001838 */
[----:B------:R-:W4:Y:S03]  /*e3e0*/  LDSM.16.MT88.4 R112, [R226+0x6900] ;  /* 0x00690000e270783b */ /* 0x000f260000004200 */
[--C-:B-1----:R-:W-:Y:S04]  /*e3f0*/  FFMA.FTZ R102, R250, c[0x0][0x2d0], -R3.reuse ;  /* 0x0000b400fa667a23 */ /* 0x102fe80000010803 */
[----:B------:R1:W-:Y:S01]  /*e400*/  MUFU.EX2 R181, R102 ;  /* 0x0000006600b57308 */ /* 0x0003e20000000800 */
[C---:B---3--:R-:W-:Y:S08]  /*e410*/  HMMA.16816.F32 R60, R104.reuse, R116, R60 ;  /* 0x00000074683c723c */ /* 0x048ff0000000183c */
[C---:B------:R-:W-:Y:S01]  /*e420*/  HMMA.16816.F32 R64, R104.reuse, R118, R64 ;  /* 0x000000766840723c */ /* 0x040fe20000001840 */
[----:B------:R-:W3:Y:S07]  /*e430*/  LDSM.16.MT88.4 R116, [R229+0x6900] ;  /* 0x00690000e574783b */ /* 0x000eee0000004200 */
[C---:B--2---:R-:W-:Y:S04]  /*e440*/  HMMA.16816.F32 R68, R104.reuse, R108, R68 ;  /* 0x0000006c6844723c */ /* 0x044fe80000001844 */
[--C-:B-1----:R-:W-:Y:S04]  /*e450*/  FFMA.FTZ R102, R147, c[0x0][0x2d0], -R3.reuse ;  /* 0x0000b40093667a23 */ /* 0x102fe80000010803 */
[C---:B------:R-:W-:Y:S01]  /*e460*/  HMMA.16816.F32 R72, R104.reuse, R110, R72 ;  /* 0x0000006e6848723c */ /* 0x040fe20000001848 */
[----:B------:R-:W1:Y:S01]  /*e470*/  LDSM.16.MT88.4 R108, [R228+0x6900] ;  /* 0x00690000e46c783b */ /* 0x000e620000004200 */
[----:B------:R2:W1:Y:S06]  /*e480*/  MUFU.EX2 R180, R102 ;  /* 0x0000006600b47308 */ /* 0x00046c0000000800 */
[C---:B----4-:R-:W-:Y:S08]  /*e490*/  HMMA.16816.F32 R76, R104.reuse, R112, R76 ;  /* 0x00000070684c723c */ /* 0x050ff0000000184c */
[C---:B------:R-:W-:Y:S01]  /*e4a0*/  HMMA.16816.F32 R80, R104.reuse, R114, R80 ;  /* 0x000000726850723c */ /* 0x040fe20000001850 */
[----:B------:R-:W4:Y:S07]  /*e4b0*/  LDSM.16.MT88.4 R112, [R225+0x1100] ;  /* 0x00110000e170783b */ /* 0x000f2e0000004200 */
[C---:B---3--:R-:W-:Y:S04]  /*e4c0*/  HMMA.16816.F32 R84, R104.reuse, R116, R84 ;  /* 0x000000746854723c */ /* 0x048fe80000001854 */
[--C-:B--2---:R-:W-:Y:S04]  /*e4d0*/  FFMA.FTZ R102, R251, c[0x0][0x2d0], -R3.reuse ;  /* 0x0000b400fb667a23 */ /* 0x104fe80000010803 */
[----:B------:R2:W-:Y:S01]  /*e4e0*/  MUFU.EX2 R179, R102 ;  /* 0x0000006600b37308 */ /* 0x0005e20000000800 */
[C---:B------:R-:W-:Y:S01]  /*e4f0*/  HMMA.16816.F32 R88, R104.reuse, R118, R88 ;  /* 0x000000766858723c */ /* 0x040fe20000001858 */
[----:B------:R-:W3:Y:S07]  /*e500*/  LDSM.16.MT88.4 R116, [R226+0x1100] ;  /* 0x00110000e274783b */ /* 0x000eee0000004200 */
        /* <DEDUP_REMOVED lines=9> */
[----:B------:R-:W-:Y:S04]  /*e5a0*/  F2FP.PACK_AB R107, R178, R179 ;  /* 0x000000b3b26b723e */ /* 0x000fe800000000ff */
[----:B------:R2:W-:Y:S03]  /*e5b0*/  MUFU.EX2 R147, R102 ;  /* 0x0000006600937308 */ /* 0x0005e60000000800 */
[C---:B----4-:R-:W-:Y:S08]  /*e5c0*/  HMMA.16816.F32 R4, R104.reuse, R112, R4 ;  /* 0x000000706804723c */ /* 0x050ff00000001804 */
        /* <DEDUP_REMOVED lines=35> */
[----:B------:R2:W1:Y:S02]  /*e800*/  MUFU.EX2 R174, R102 ;  /* 0x0000006600ae7308 */ /* 0x0004640000000800 */
[----:B------:R-:W-:Y:S04]  /*e810*/  MOV R140, R124 ;  /* 0x0000007c008c7202 */ /* 0x000fe80000000f00 */
        /* <DEDUP_REMOVED lines=18> */
[----:B------:R-:W2:Y:S03]  /*e940*/  LDL.LU R126, [R1+0x8] ;  /* 0x00000800017e7983 */ /* 0x000ea60000300800 */
[----:B------:R1:W-:Y:S03]  /*e950*/  MUFU.EX2 R250, R102 ;  /* 0x0000006600fa7308 */ /* 0x0003e60000000800 */
[C---:B----4-:R-:W-:Y:S08]  /*e960*/  HMMA.16816.F32 R4, R104.reuse, R112, R4 ;  /* 0x000000706804723c */ /* 0x050ff00000001804 */
[C---:B------:R-:W-:Y:S01]  /*e970*/  HMMA.16816.F32 R8, R104.reuse, R114, R8 ;  /* 0x000000726808723c */ /* 0x040fe20000001808 */
[----:B------:R-:W4:Y:S07]  /*e980*/  LDSM.16.MT88.4 R112, [R228+0x1900] ;  /* 0x00190000e470783b */ /* 0x000f2e0000004200 */
[C---:B---3--:R-:W-:Y:S04]  /*e990*/  HMMA.16816.F32 R12, R104.reuse, R116, R12 ;  /* 0x00000074680c723c */ /* 0x048fe8000000180c */
[--C-:B-1----:R-:W-:Y:S02]  /*e9a0*/  FFMA.FTZ R102, R125, c[0x0][0x2d0], -R154.reuse ;  /* 0x0000b4007d667a23 */ /* 0x102fe4000001089a */
[----:B------:R-:W3:Y:S02]  /*e9b0*/  LDL.LU R125, [R1+0xc] ;  /* 0x00000c00017d7983 */ /* 0x000ee40000300800 */
[C---:B------:R-:W-:Y:S01]  /*e9c0*/  HMMA.16816.F32 R16, R104.reuse, R118, R16 ;  /* 0x000000766810723c */ /* 0x040fe20000001810 */
[----:B------:R1:W1:Y:S01]  /*e9d0*/  MUFU.EX2 R251, R102 ;  /* 0x0000006600fb7308 */ /* 0x0002620000000800 */
[----:B------:R-:W1:Y:S06]  /*e9e0*/  LDSM.16.MT88.4 R116, [R225+0x4900] ;  /* 0x00490000e174783b */ /* 0x000e6c0000004200 */
[C---:B------:R-:W-:Y:S08]  /*e9f0*/  HMMA.16816.F32 R20, R104.reuse, R108, R20 ;  /* 0x0000006c6814723c */ /* 0x040ff00000001814 */
[C---:B------:R-:W-:Y:S01]  /*ea00*/  HMMA.16816.F32 R24, R104.reuse, R110, R24 ;  /* 0x0000006e6818723c */ /* 0x040fe20000001818 */
[----:B------:R-:W1:Y:S07]  /*ea10*/  LDSM.16.MT88.4 R108, [R226+0x4900] ;  /* 0x00490000e26c783b */ /* 0x000e6e0000004200 */
[C---:B----4-:R-:W-:Y:S04]  /*ea20*/  HMMA.16816.F32 R28, R104.reuse, R112, R28 ;  /* 0x00000070681c723c */ /* 0x050fe8000000181c */
[--C-:B-1----:R-:W-:Y:S04]  /*ea30*/  FFMA.FTZ R102, R169, c[0x0][0x2d0], -R3.reuse ;  /* 0x0000b400a9667a23 */ /* 0x102fe80000010803 */
[----:B------:R1:W-:Y:S01]  /*ea40*/  MUFU.EX2 R169, R102 ;  /* 0x0000006600a97308 */ /* 0x0003e20000000800 */
[C---:B------:R-:W-:Y:S01]  /*ea50*/  HMMA.16816.F32 R32, R104.reuse, R114, R32 ;  /* 0x000000726820723c */ /* 0x040fe20000001820 */
[----:B------:R-:W4:Y:S07]  /*ea60*/  LDSM.16.MT88.4 R112, [R229+0x4900] ;  /* 0x00490000e570783b */ /* 0x000f2e0000004200 */
[C---:B------:R-:W-:Y:S08]  /*ea70*/  HMMA.16816.F32 R36, R104.reuse, R116, R36 ;  /* 0x000000746824723c */ /* 0x040ff00000001824 */
[C---:B------:R-:W-:Y:S01]  /*ea80*/  HMMA.16816.F32 R40, R104.reuse, R118, R40 ;  /* 0x000000766828723c */ /* 0x040fe20000001828 */
[----:B------:R-:W4:Y:S03]  /*ea90*/  LDSM.16.MT88.4 R116, [R228+0x4900] ;  /* 0x00490000e474783b */ /* 0x000f260000004200 */
[--C-:B-1----:R-:W-:Y:S04]  /*eaa0*/  FFMA.FTZ R102, R168, c[0x0][0x2d0], -R3.reuse ;  /* 0x0000b400a8667a23 */ /* 0x102fe80000010803 */
[C---:B------:R-:W-:Y:S01]  /*eab0*/  HMMA.16816.F32 R44, R104.reuse, R108, R44 ;  /* 0x0000006c682c723c */ /* 0x040fe2000000182c */
[----:B------:R1:W1:Y:S07]  /*eac0*/  MUFU.EX2 R168, R102 ;  /* 0x0000006600a87308 */ /* 0x00026e0000000800 */
[C---:B------:R-:W-:Y:S01]  /*ead0*/  HMMA.16816.F32 R48, R104.reuse, R110, R48 ;  /* 0x0000006e6830723c */ /* 0x040fe20000001830 */
[----:B------:R-:W4:Y:S07]  /*eae0*/  LDSM.16.MT88.4 R108, [R225+0x7900] ;  /* 0x00790000e16c783b */ /* 0x000f2e0000004200 */
[C---:B----4-:R-:W-:Y:S08]  /*eaf0*/  HMMA.16816.F32 R52, R104.reuse, R112, R52 ;  /* 0x000000706834723c */ /* 0x050ff00000001834 */
[C---:B------:R-:W-:Y:S01]  /*eb00*/  HMMA.16816.F32 R56, R104.reuse, R114, R56 ;  /* 0x000000726838723c */ /* 0x040fe20000001838 */
[----:B------:R-:W4:Y:S03]  /*eb10*/  LDSM.16.MT88.4 R112, [R226+0x7900] ;  /* 0x00790000e270783b */ /* 0x000f260000004200 */
[--C-:B-1----:R-:W-:Y:S04]  /*eb20*/  FFMA.FTZ R102, R123, c[0x0][0x2d0], -R154.reuse ;  /* 0x0000b4007b667a23 */ /* 0x102fe8000001089a */
[----:B------:R1:W-:Y:S01]  /*eb30*/  MUFU.EX2 R183, R102 ;  /* 0x0000006600b77308 */ /* 0x0003e20000000800 */
[C---:B------:R-:W-:Y:S08]  /*eb40*/  HMMA.16816.F32 R60, R104.reuse, R116, R60 ;  /* 0x00000074683c723c */ /* 0x040ff0000000183c */
[C---:B------:R-:W-:Y:S01]  /*eb50*/  HMMA.16816.F32 R64, R104.reuse, R118, R64 ;  /* 0x000000766840723c */ /* 0x040fe20000001840 */
[----:B------:R-:W4:Y:S07]  /*eb60*/  LDSM.16.MT88.4 R116, [R229+0x7900] ;  /* 0x00790000e574783b */ /* 0x000f2e0000004200 */
[C---:B------:R-:W-:Y:S04]  /*eb70*/  HMMA.16816.F32 R68, R104.reuse, R108, R68 ;  /* 0x0000006c6844723c */ /* 0x040fe80000001844 */
[--C-:B-1----:R-:W-:Y:S04]  /*eb80*/  FFMA.FTZ R102, R122, c[0x0][0x2d0], -R154.reuse ;  /* 0x0000b4007a667a23 */ /* 0x102fe8000001089a */
[C---:B------:R-:W-:Y:S01]  /*eb90*/  HMMA.16816.F32 R72, R104.reuse, R110, R72 ;  /* 0x0000006e6848723c */ /* 0x040fe20000001848 */
[----:B------:R-:W1:Y:S01]  /*eba0*/  LDSM.16.MT88.4 R108, [R228+0x7900] ;  /* 0x00790000e46c783b */ /* 0x000e620000004200 */
[----:B------:R4:W1:Y:S06]  /*ebb0*/  MUFU.EX2 R182, R102 ;  /* 0x0000006600b67308 */ /* 0x00086c0000000800 */
[C---:B----4-:R-:W-:Y:S08]  /*ebc0*/  HMMA.16816.F32 R76, R104.reuse, R112, R76 ;  /* 0x00000070684c723c */ /* 0x050ff0000000184c */
[C---:B------:R-:W-:Y:S01]  /*ebd0*/  HMMA.16816.F32 R80, R104.reuse, R114, R80 ;  /* 0x000000726850723c */ /* 0x040fe20000001850 */
[----:B------:R-:W4:Y:S07]  /*ebe0*/  LDSM.16.MT88.4 R112, [R225+0x2100] ;  /* 0x00210000e170783b */ /* 0x000f2e0000004200 */
[C---:B------:R-:W-:Y:S04]  /*ebf0*/  HMMA.16816.F32 R84, R104.reuse, R116, R84 ;  /* 0x000000746854723c */ /* 0x040fe80000001854 */
[--C-:B------:R-:W-:Y:S04]  /*ec00*/  FFMA.FTZ R102, R167, c[0x0][0x2d0], -R3.reuse ;  /* 0x0000b400a7667a23 */ /* 0x100fe80000010803 */
[----:B------:R4:W-:Y:S01]  /*ec10*/  MUFU.EX2 R167, R102 ;  /* 0x0000006600a77308 */ /* 0x0009e20000000800 */
[C---:B------:R-:W-:Y:S01]  /*ec20*/  HMMA.16816.F32 R88, R104.reuse, R118, R88 ;  /* 0x000000766858723c */ /* 0x040fe20000001858 */
[----:B------:R-:W4:Y:S07]  /*ec30*/  LDSM.16.MT88.4 R116, [R226+0x2100] ;  /* 0x00210000e274783b */ /* 0x000f2e0000004200 */
        /* <DEDUP_REMOVED lines=10> */
[----:B------:R-:W-:Y:S02]  /*ece0*/  FFMA.FTZ R154, R120, c[0x0][0x2d0], -R154 ;  /* 0x0000b400789a7a23 */ /* 0x000fe4000001089a */
[----:B------:R-:W1:Y:S01]  /*ecf0*/  LDSM.16.MT88.4 R120, [R229+0x2100] ;  /* 0x00210000e578783b */ /* 0x000e620000004200 */
[----:B------:R-:W4:Y:S03]  /*ed00*/  MUFU.EX2 R177, R102 ;  /* 0x0000006600b17308 */ /* 0x000f260000000800 */
[C---:B------:R-:W-:Y:S08]  /*ed10*/  HMMA.16816.F32 R4, R104.reuse, R112, R4 ;  /* 0x000000706804723c */ /* 0x040ff00000001804 */
[C---:B------:R-:W-:Y:S01]  /*ed20*/  HMMA.16816.F32 R8, R104.reuse, R114, R8 ;  /* 0x000000726808723c */ /* 0x040fe20000001808 */
[----:B------:R-:W2:Y:S07]  /*ed30*/  LDSM.16.MT88.4 R112, [R225+0x5100] ;  /* 0x00510000e170783b */ /* 0x000eae0000004200 */
[C---:B------:R-:W-:Y:S04]  /*ed40*/  HMMA.16816.F32 R12, R104.reuse, R116, R12 ;  /* 0x00000074680c723c */ /* 0x040fe8000000180c */
[----:B----4-:R-:W-:Y:S04]  /*ed50*/  F2FP.PACK_AB R152, R176, R177 ;  /* 0x000000b1b098723e */ /* 0x010fe800000000ff */
[C---:B------:R-:W-:Y:S01]  /*ed60*/  HMMA.16816.F32 R16, R104.reuse, R118, R16 ;  /* 0x000000766810723c */ /* 0x040fe20000001810 */
[----:B------:R-:W-:Y:S07]  /*ed70*/  LDSM.16.MT88.4 R116, [R229+0x5100] ;  /* 0x00510000e574783b */ /* 0x000fee0000004200 */
[C---:B-1----:R-:W-:Y:S08]  /*ed80*/  HMMA.16816.F32 R20, R104.reuse, R120, R20 ;  /* 0x000000786814723c */ /* 0x042ff00000001814 */
[C---:B------:R-:W-:Y:S01]  /*ed90*/  HMMA.16816.F32 R24, R104.reuse, R122, R24 ;  /* 0x0000007a6818723c */ /* 0x040fe20000001818 */
[----:B------:R-:W-:Y:S07]  /*eda0*/  LDSM.16.MT88.4 R120, [R228+0x5100] ;  /* 0x00510000e478783b */ /* 0x000fee0000004200 */
[C---:B------:R-:W-:Y:S08]  /*edb0*/  HMMA.16816.F32 R28, R104.reuse, R108, R28 ;  /* 0x0000006c681c723c */ /* 0x040ff0000000181c */
[C---:B------:R-:W-:Y:S01]  /*edc0*/  HMMA.16816.F32 R32, R104.reuse, R110, R32 ;  /* 0x0000006e6820723c */ /* 0x040fe20000001820 */
[----:B------:R-:W-:Y:S03]  /*edd0*/  LDSM.16.MT88.4 R108, [R225+0x8100] ;  /* 0x00810000e16c783b */ /* 0x000fe60000004200 */
[----:B--2---:R-:W-:Y:S04]  /*ede0*/  FFMA.FTZ R2, R2, R126, R165 ;  /* 0x0000007e02027223 */ /* 0x004fe800000100a5 */
[C---:B------:R-:W-:Y:S08]  /*edf0*/  HMMA.16816.F32 R36, R104.reuse, R112, R36 ;  /* 0x000000706824723c */ /* 0x040ff00000001824 */
[C---:B------:R-:W-:Y:S01]  /*ee00*/  HMMA.16816.F32 R40, R104.reuse, R114, R40 ;  /* 0x000000726828723c */ /* 0x040fe20000001828 */
[----:B------:R-:W-:Y:S03]  /*ee10*/  LDSM.16.MT88.4 R112, [R226+0x8100] ;  /* 0x00810000e270783b */ /* 0x000fe60000004200 */
[----:B---3--:R-:W-:Y:S02]  /*ee20*/  FFMA.FTZ R128, R0, R125, R155 ;  /* 0x0000007d00807223 */ /* 0x008fe4000001009b */
[--C-:B------:R-:W-:Y:S03]  /*ee30*/  FFMA.FTZ R0, R170, c[0x0][0x2d0], -R3.reuse ;  /* 0x0000b400aa007a23 */ /* 0x100fe60000010803 */
[----:B------:R-:W1:Y:S01]  /*ee40*/  LDSM.16.MT88.4 R124, [R226+0x5100] ;  /* 0x00510000e27c783b */ /* 0x000e620000004200 */
[----:B------:R-:W2:Y:S10]  /*ee50*/  MUFU.EX2 R170, R154 ;  /* 0x0000009a00aa7308 */ /* 0x000eb40000000800 */
[----:B------:R3:W-:Y:S01]  /*ee60*/  MUFU.EX2 R165, R0 ;  /* 0x0000000000a57308 */ /* 0x0007e20000000800 */
[----:B--2---:R-:W-:Y:S01]  /*ee70*/  F2FP.PACK_AB R154, R170, R171 ;  /* 0x000000abaa9a723e */ /* 0x004fe200000000ff */
[--C-:B---3--:R-:W-:Y:S02]  /*ee80*/  FFMA.FTZ R0, R164, c[0x0][0x2d0], -R3.reuse ;  /* 0x0000b400a4007a23 */ /* 0x108fe40000010803 */
[----:B------:R-:W-:Y:S06]  /*ee90*/  FFMA.FTZ R3, R153, c[0x0][0x2d0], -R3 ;  /* 0x0000b40099037a23 */ /* 0x000fec0000010803 */
[----:B------:R2:W3:Y:S01]  /*eea0*/  MUFU.EX2 R164, R0 ;  /* 0x0000000000a47308 */ /* 0x0004e20000000800 */
[C---:B-1----:R-:W-:Y:S08]  /*eeb0*/  HMMA.16816.F32 R44, R104.reuse, R124, R44 ;  /* 0x0000007c682c723c */ /* 0x042ff0000000182c */
[C---:B------:R-:W-:Y:S01]  /*eec0*/  HMMA.16816.F32 R48, R104.reuse, R126, R48 ;  /* 0x0000007e6830723c */ /* 0x040fe20000001830 */
[----:B------:R-:W1:Y:S01]  /*eed0*/  MUFU.EX2 R102, R3 ;  /* 0x0000000300667308 */ /* 0x000e620000000800 */
[----:B------:R-:W4:Y:S06]  /*eee0*/  LDSM.16.MT88.4 R124, [R229+0x8100] ;  /* 0x00810000e57c783b */ /* 0x000f2c0000004200 */
[C---:B------:R-:W-:Y:S04]  /*eef0*/  HMMA.16816.F32 R52, R104.reuse, R116, R52 ;  /* 0x000000746834723c */ /* 0x040fe80000001834 */
[----:B--2---:R-:W-:Y:S04]  /*ef00*/  FADD.FTZ R0, R140, R2 ;  /* 0x000000028c007221 */ /* 0x004fe80000010000 */
[C---:B------:R-:W-:Y:S01]  /*ef10*/  HMMA.16816.F32 R56, R104.reuse, R118, R56 ;  /* 0x000000766838723c */ /* 0x040fe20000001838 */
[----:B------:R-:W2:Y:S03]  /*ef20*/  LDSM.16.MT88.4 R116, [R228+0x8100] ;  /* 0x00810000e474783b */ /* 0x000ea60000004200 */
[----:B------:R-:W-:Y:S01]  /*ef30*/  FADD.FTZ R2, R245, R128 ;  /* 0x00000080f5027221 */ /* 0x000fe20000010000 */
[----:B------:R-:W-:Y:S01]  /*ef40*/  MOV R128, R135 ;  /* 0x0000008700807202 */ /* 0x000fe20000000f00 */
[----:B------:R-:W-:Y:S01]  /*ef50*/  FADD.FTZ R0, R246, R0 ;  /* 0x00000000f6007221 */ /* 0x000fe20000010000 */
[----:B---3--:R-:W-:Y:S01]  /*ef60*/  F2FP.PACK_AB R153, R164, R165 ;  /* 0x000000a5a499723e */ /* 0x008fe200000000ff */
[C---:B------:R-:W-:Y:S01]  /*ef70*/  HMMA.16816.F32 R60, R104.reuse, R120, R60 ;  /* 0x00000078683c723c */ /* 0x040fe2000000183c */
[----:B------:R3:W5:Y:S03]  /*ef80*/  LDL.LU R245, [R1+0x54] ;  /* 0x0000540001f57983 */ /* 0x0007660000300800 */
[----:B------:R-:W-:Y:S01]  /*ef90*/  FADD.FTZ R2, R247, R2 ;  /* 0x00000002f7027221 */ /* 0x000fe20000010000 */
[----:B------:R3:W5:Y:S01]  /*efa0*/  LDL.LU R246, [R1+0x50] ;  /* 0x0000500001f67983 */ /* 0x0007620000300800 */
[----:B------:R-:W-:Y:S01]  /*efb0*/  FADD.FTZ R0, R248, R0 ;  /* 0x00000000f8007221 */ /* 0x000fe20000010000 */
[----:B-1----:R-:W-:Y:S01]  /*efc0*/  F2FP.PACK_AB R155, R102, R103 ;  /* 0x00000067669b723e */ /* 0x002fe200000000ff */
[C---:B------:R-:W-:Y:S01]  /*efd0*/  HMMA.16816.F32 R64, R104.reuse, R122, R64 ;  /* 0x0000007a6840723c */ /* 0x040fe20000001840 */
[----:B------:R3:W5:Y:S03]  /*efe0*/  LDL.LU R247, [R1+0x4c] ;  /* 0x00004c0001f77983 */ /* 0x0007660000300800 */
[----:B------:R-:W-:Y:S01]  /*eff0*/  FADD.FTZ R3, R231, R2 ;  /* 0x00000002e7037221 */ /* 0x000fe20000010000 */
[----:B------:R3:W5:Y:S01]  /*f000*/  LDL.LU R248, [R1+0x48] ;  /* 0x0000480001f87983 */ /* 0x0007620000300800 */
[----:B------:R-:W-:Y:S01]  /*f010*/  FADD.FTZ R2, R129, R0 ;  /* 0x0000000081027221 */ /* 0x000fe20000010000 */
[----:B------:R-:W-:Y:S01]  /*f020*/  MOV R129, R133 ;  /* 0x0000008500817202 */ /* 0x000fe20000000f00 */
[C---:B------:R-:W-:Y:S01]  /*f030*/  HMMA.16816.F32 R68, R104.reuse, R108, R68 ;  /* 0x0000006c6844723c */ /* 0x040fe20000001844 */
[----:B------:R3:W5:Y:S03]  /*f040*/  LDL.LU R231, [R1+0x44] ;  /* 0x0000440001e77983 */ /* 0x0007660000300800 */
[----:B------:R-:W-:Y:S01]  /*f050*/  MOV R0, R132 ;  /* 0x0000008400007202 */ /* 0x000fe20000000f00 */
[----:B------:R-:W-:Y:S03]  /*f060*/  LDSM.16.MT88.4 R120, [R226+0x2900] ;  /* 0x00290000e278783b */ /* 0x000fe60000004200 */
[C---:B------:R-:W-:Y:S04]  /*f070*/  HMMA.16816.F32 R72, R104.reuse, R110, R72 ;  /* 0x0000006e6848723c */ /* 0x040fe80000001848 */
[----:B------:R-:W-:Y:S01]  /*f080*/  FADD.FTZ R0, R0, R3 ;  /* 0x0000000300007221 */ /* 0x000fe20000010000 */
[----:B------:R-:W1:Y:S03]  /*f090*/  LDSM.16.MT88.4 R108, [R225+0x2900] ;  /* 0x00290000e16c783b */ /* 0x000e660000004200 */
[C---:B------:R-:W-:Y:S05]  /*f0a0*/  HMMA.16816.F32 R76, R104.reuse, R112, R76 ;  /* 0x00000070684c723c */ /* 0x040fea000000184c */
[----:B------:R-:W-:Y:S03]  /*f0b0*/  LDSM.16.MT88.4 R140, [R225+0x5900] ;  /* 0x00590000e18c783b */ /* 0x000fe60000004200 */
[C---:B------:R-:W-:Y:S08]  /*f0c0*/  HMMA.16816.F32 R80, R104.reuse, R114, R80 ;  /* 0x000000726850723c */ /* 0x040ff00000001850 */
[C---:B----4-:R-:W-:Y:S08]  /*f0d0*/  HMMA.16816.F32 R84, R104.reuse, R124, R84 ;  /* 0x0000007c6854723c */ /* 0x050ff00000001854 */
[C---:B------:R-:W-:Y:S01]  /*f0e0*/  HMMA.16816.F32 R88, R104.reuse, R126, R88 ;  /* 0x0000007e6858723c */ /* 0x040fe20000001858 */
[----:B------:R-:W4:Y:S07]  /*f0f0*/  LDSM.16.MT88.4 R124, [R229+0x2900] ;  /* 0x00290000e57c783b */ /* 0x000f2e0000004200 */
[C---:B--2---:R-:W-:Y:S07]  /*f100*/  HMMA.16816.F32 R92, R104.reuse, R116, R92 ;  /* 0x00000074685c723c */ /* 0x044fee000000185c */
[----:B------:R-:W-:Y:S01]  /*f110*/  MOV R117, R134 ;  /* 0x0000008600757202 */ /* 0x000fe20000000f00 */
[----:B------:R-:W-:Y:S01]  /*f120*/  HMMA.16816.F32 R96, R104, R118, R96 ;  /* 0x000000766860723c */ /* 0x000fe20000001860 */
[----:B------:R-:W2:Y:S07]  /*f130*/  LDSM.16.MT88.4 R132, [R228+0x2900] ;  /* 0x00290000e484783b */ /* 0x000eae0000004200 */
[C---:B-1----:R-:W-:Y:S01]  /*f140*/  HMMA.16816.F32 R104, R152.reuse, R108, R4 ;  /* 0x0000006c9868723c */ /* 0x042fe20000001804 */
[----:B------:R-:W1:Y:S07]  /*f150*/  LDSM.16.MT88.4 R4, [R229+0x5900] ;  /* 0x00590000e504783b */ /* 0x000e6e0000004200 */
[C---:B------:R-:W-:Y:S01]  /*f160*/  HMMA.16816.F32 R108, R152.reuse, R110, R8 ;  /* 0x0000006e986c723c */ /* 0x040fe20000001808 */
[----:B------:R-:W1:Y:S07]  /*f170*/  LDSM.16.MT88.4 R8, [R228+0x5900] ;  /* 0x00590000e408783b */ /* 0x000e6e0000004200 */
[C---:B------:R-:W-:Y:S07]  /*f180*/  HMMA.16816.F32 R112, R152.reuse, R120, R12 ;  /* 0x000000789870723c */ /* 0x040fee000000180c */
[----:B------:R-:W-:Y:S02]  /*f190*/  MOV R15, R117 ;  /* 0x00000075000f7202 */ /* 0x000fe40000000f00 */
[C---:B------:R-:W-:Y:S01]  /*f1a0*/  HMMA.16816.F32 R116, R152.reuse, R122, R16 ;  /* 0x0000007a9874723c */ /* 0x040fe20000001810 */
[----:B------:R-:W-:Y:S07]  /*f1b0*/  LDSM.16.MT88.4 R16, [R226+0x8900] ;  /* 0x00890000e210783b */ /* 0x000fee0000004200 */
[C---:B----4-:R-:W-:Y:S07]  /*f1c0*/  HMMA.16816.F32 R120, R152.reuse, R124, R20 ;  /* 0x0000007c9878723c */ /* 0x050fee0000001814 */
[----:B------:R-:W-:Y:S01]  /*f1d0*/  MOV R23, R15 ;  /* 0x0000000f00177202 */ /* 0x000fe20000000f00 */
[C---:B------:R-:W-:Y:S01]  /*f1e0*/  HMMA.16816.F32 R124, R152.reuse, R126, R24 ;  /* 0x0000007e987c723c */ /* 0x040fe20000001818 */
[----:B------:R-:W4:Y:S03]  /*f1f0*/  LDSM.16.MT88.4 R12, [R225+0x8900] ;  /* 0x00890000e10c783b */ /* 0x000f260000004200 */
[----:B------:R-:W-:Y:S02]  /*f200*/  MOV R22, R129 ;  /* 0x0000008100167202 */ /* 0x000fe40000000f00 */
[----:B------:R-:W-:Y:S02]  /*f210*/  MOV R21, R128 ;  /* 0x0000008000157202 */ /* 0x000fe40000000f00 */
[----:B------:R-:W-:Y:S04]  /*f220*/  MOV R26, R131 ;  /* 0x00000083001a7202 */ /* 0x000fe80000000f00 */
[----:B------:R-:W-:Y:S02]  /*f230*/  MOV R27, R130 ;  /* 0x00000082001b7202 */ /* 0x000fe40000000f00 */
[C---:B--2---:R-:W-:Y:S03]  /*f240*/  HMMA.16816.F32 R128, R152.reuse, R132, R28 ;  /* 0x000000849880723c */ /* 0x044fe6000000181c */
[----:B------:R-:W-:Y:S02]  /*f250*/  MOV R20, R147 ;  /* 0x0000009300147202 */ /* 0x000fe40000000f00 */
[----:B------:R-:W-:Y:S02]  /*f260*/  MOV R24, R146 ;  /* 0x0000009200187202 */ /* 0x000fe40000000f00 */
[----:B------:R-:W-:Y:S01]  /*f270*/  MOV R25, R145 ;  /* 0x0000009100197202 */ /* 0x000fe20000000f00 */
[C---:B------:R-:W-:Y:S04]  /*f280*/  HMMA.16816.F32 R132, R152.reuse, R134, R32 ;  /* 0x000000869884723c */ /* 0x040fe80000001820 */
[----:B------:R-:W-:Y:S02]  /*f290*/  MOV R29, R139 ;  /* 0x0000008b001d7202 */ /* 0x000fe40000000f00 */
[----:B------:R-:W-:Y:S02]  /*f2a0*/  MOV R30, R138 ;  /* 0x0000008a001e7202 */ /* 0x000fe40000000f00 */
[----:B------:R-:W-:Y:S04]  /*f2b0*/  MOV R31, R137 ;  /* 0x00000089001f7202 */ /* 0x000fe80000000f00 */
[----:B------:R-:W-:Y:S02]  /*f2c0*/  MOV R35, R136 ;  /* 0x0000008800237202 */ /* 0x000fe40000000f00 */
[C---:B------:R-:W-:Y:S03]  /*f2d0*/  HMMA.16816.F32 R136, R152.reuse, R140, R36 ;  /* 0x0000008c9888723c */ /* 0x040fe60000001824 */
[----:B------:R-:W-:Y:S01]  /*f2e0*/  MOV R28, R144 ;  /* 0x00000090001c7202 */ /* 0x000fe20000000f00 */
[----:B------:R-:W-:Y:S04]  /*f2f0*/  FADD.FTZ R2, R35, R2 ;  /* 0x0000000223027221 */ /* 0x000fe80000010000 */
        /* <DEDUP_REMOVED lines=20> */
[----:B------:R-:W2:Y:S03]  /*f440*/  LDSM.16.MT88.4 R8, [R228+0x8900] ;  /* 0x00890000e408783b */ /* 0x000ea60000004200 */
[----:B------:R-:W-:Y:S02]  /*f450*/  FADD.FTZ R2, R20, R2 ;  /* 0x0000000214027221 */ /* 0x000fe40000010000 */
[----:B------:R-:W-:Y:S02]  /*f460*/  FADD.FTZ R0, R178, R0 ;  /* 0x00000000b2007221 */ /* 0x000fe40000010000 */
[C---:B----4-:R-:W-:Y:S04]  /*f470*/  HMMA.16816.F32 R68, R152.reuse, R12, R68 ;  /* 0x0000000c9844723c */ /* 0x050fe80000001844 */
        /* <DEDUP_REMOVED lines=14> */
[----:B------:R-:W-:Y:S01]  /*f560*/  FADD.FTZ R0, R168, R0 ;  /* 0x00000000a8007221 */ /* 0x000fe20000010000 */
[C---:B------:R-:W-:Y:S03]  /*f570*/  HMMA.16816.F32 R88, R152.reuse, R6, R88 ;  /* 0x000000069858723c */ /* 0x040fe60000001858 */
[----:B------:R-:W-:Y:S02]  /*f580*/  FADD.FTZ R2, R183, R2 ;  /* 0x00000002b7027221 */ /* 0x000fe40000010000 */
[----:B------:R-:W-:Y:S02]  /*f590*/  FADD.FTZ R0, R167, R0 ;  /* 0x00000000a7007221 */ /* 0x000fe40000010000 */
[----:B------:R-:W-:Y:S01]  /*f5a0*/  FADD.FTZ R2, R182, R2 ;  /* 0x00000002b6027221 */ /* 0x000fe20000010000 */
[C---:B--2---:R-:W-:Y:S04]  /*f5b0*/  HMMA.16816.F32 R92, R152.reuse, R8, R92 ;  /* 0x00000008985c723c */ /* 0x044fe8000000185c */
        /* <DEDUP_REMOVED lines=10> */
[----:B------:R-:W-:Y:S01]  /*f660*/  FADD.FTZ R0, R102, R0 ;  /* 0x0000000066007221 */ /* 0x000fe20000010000 */
[----:B------:R-:W-:Y:S02]  /*f670*/  MOV R102, R101 ;  /* 0x0000006500667202 */ /* 0x000fe40000000f00 */
[----:B------:R3:W-:Y:S04]  /*f680*/  STL [R1+0x8], R2 ;  /* 0x0000080201007387 */ /* 0x0007e80000100800 */
[----:B------:R3:W-:Y:S01]  /*f690*/  STL [R1+0xc], R0 ;  /* 0x00000c0001007387 */ /* 0x0007e20000100800 */
[----:B------:R-:W-:-:S05]  /*f6a0*/  @P0 BRA `(.L_x_507) ;  /* 0xffffbfd000000947 */ /* 0x000fca000383ffff */
.L_x_506:
[----:B-1-3--:R-:W2:Y:S04]  /*f6b0*/  LDL.LU R2, [R1+0x8] ;  /* 0x0000080001027983 */ /* 0x00aea80000300800 */
        /* <DEDUP_REMOVED lines=124> */
.L_x_502:
[----:B------:R-:W-:Y:S05]  /*fe80*/  @P1 BRA `(.L_x_508) ;  /* 0x000016b000001947 */ /* 0x000fea0003800000 */
        /* <DEDUP_REMOVED lines=151> */
.L_x_509:
        /* <DEDUP_REMOVED lines=139> */
.L_x_511:
[----:B---3--:R-:W-:Y:S05]  /*110b0*/  BSYNC B0 ;  /* 0x0000000000007941 */ /* 0x008fea0003800000 */
.L_x_510:
        /* <DEDUP_REMOVED lines=23> */
.L_x_513:
[----:B------:R-:W-:Y:S05]  /*11230*/  BSYNC B0 ;  /* 0x0000000000007941 */ /* 0x000fea0003800000 */
.L_x_512:
        /* <DEDUP_REMOVED lines=23> */
.L_x_515:
[----:B------:R-:W-:Y:S05]  /*113b0*/  BSYNC B0 ;  /* 0x0000000000007941 */ /* 0x000fea0003800000 */
.L_x_514:
        /* <DEDUP_REMOVED lines=24> */
.L_x_508:
        /* <DEDUP_REMOVED lines=19> */
.L_x_516:
        /* <DEDUP_REMOVED lines=42> */
.L_x_518:
[----:B------:R-:W-:Y:S05]  /*11910*/  BSYNC B0 ;  /* 0x0000000000007941 */ /* 0x000fea0003800000 */
.L_x_517:
        /* <DEDUP_REMOVED lines=66> */
.L_x_520:
[----:B------:R-:W-:Y:S05]  /*11d40*/  BSYNC B0 ;  /* 0x0000000000007941 */ /* 0x000fea0003800000 */
.L_x_519:
        /* <DEDUP_REMOVED lines=21> */
.L_x_522:
[----:B------:R-:W-:Y:S05]  /*11ea0*/  BSYNC B0 ;  /* 0x0000000000007941 */ /* 0x000fea0003800000 */
.L_x_521:
        /* <DEDUP_REMOVED lines=21> */
.L_x_524:
[----:B------:R-:W-:Y:S05]  /*12000*/  BSYNC B0 ;  /* 0x0000000000007941 */ /* 0x000fea0003800000 */
.L_x_523:
        /* <DEDUP_REMOVED lines=22> */
.L_x_525:
        /* <DEDUP_REMOVED lines=9> */
.L_x_1292:


//--------------------- .text._ZN7cutlass13device_kernelIN5flash19enable_sm80_to_sm89INS1_16FlashAttnFwdSm80INS1_25CollectiveMainloopFwdSm80ILi8ELi1ELb0EN4cute5tupleIJNS5_1CILi128EEENS7_ILi64EEENS7_ILi192EEEEEELi192ENS_6half_tEfNS_4arch4Sm80ELb1ELb0ELb1ELb1ELb0ELb1ELb1ELb0EEENS1_21CollectiveEpilogueFwdINS6_IJS8_SA_S9_EEENS6_IJNS7_ILi1EEESI_SI_EEESC_SE_Li256ELb1ELb1ELb0ELb0EEENS1_19SingleTileSchedulerILb1ELb0ELb1ELi128EEEEEEEEEvNT_6ParamsE --------------------------
	.section	.text._ZN7cutlass13device_kernelIN5flash19enable_sm80_to_sm89INS1_16FlashAttnFwdSm80INS1_25CollectiveMainloopFwdSm80ILi8ELi1ELb0EN4cute5tupleIJNS5_1CILi128EEENS7_ILi64EEENS7_ILi192EEEEEELi192ENS_6half_tEfNS_4arch4Sm80ELb1ELb0ELb1ELb1ELb0ELb1ELb1ELb0EEENS1_21CollectiveEpilogueFwdINS6_IJS8_SA_S9_EEENS6_IJNS7_ILi1EEESI_SI_EEESC_SE_Li256ELb1ELb1ELb0ELb0EEENS1_19SingleTileSchedulerILb1ELb0ELb1ELi128EEEEEEEEEvNT_6ParamsE,"ax",@progbits
	.sectioninfo	@"SHI_REGISTERS=254"
	.align	128
.text._ZN7cutlass13device_kernelIN5flash19enable_sm80_to_sm89INS1_16FlashAttnFwdSm80INS1_25CollectiveMainloopFwdSm80ILi8ELi1ELb0EN4cute5tupleIJNS5_1CILi128EEENS7_ILi64EEENS7_ILi192EEEEEELi192ENS_6half_tEfNS_4arch4Sm80ELb1ELb0ELb1ELb1ELb0ELb1ELb1ELb0EEENS1_21CollectiveEpilogueFwdINS6_IJS8_SA_S9_EEENS6_IJNS7_ILi1EEESI_SI_EEESC_SE_Li256ELb1ELb1ELb0ELb0EEENS1_19SingleTileSchedulerILb1ELb0ELb1ELi128EEEEEEEEEvNT_6ParamsE:
        .type           _ZN7cutlass13device_kernelIN5flash19enable_sm80_to_sm89INS1_16FlashAttnFwdSm80INS1_25CollectiveMainloopFwdSm80ILi8ELi1ELb0EN4cute5tupleIJNS5_1CILi128EEENS7_ILi64EEENS7_ILi192EEEEEELi192ENS_6half_tEfNS_4arch4Sm80ELb1ELb0ELb1ELb1ELb0ELb1ELb1ELb0EEENS1_21CollectiveEpilogueFwdINS6_IJS8_SA_S9_EEENS6_IJNS7_ILi1EEESI_SI_EEESC_SE_Li256ELb1ELb1ELb0ELb0EEENS1_19SingleTileSchedulerILb1ELb0ELb1ELi128EEEEEEEEEvNT_6ParamsE,@function
        .size           _ZN7cutlass13device_kernelIN5flash19enable_sm80_to_sm89INS1_16FlashAttnFwdSm80INS1_25CollectiveMainloopFwdSm80ILi8ELi1ELb0EN4cute5tupleIJNS5_1CILi128EEENS7_ILi64EEENS7_ILi192EEEEEELi192ENS_6half_tEfNS_4arch4Sm80ELb1ELb0ELb1ELb1ELb0ELb1ELb1ELb0EEENS1_21CollectiveEpilogueFwdINS6_IJS8_SA_S9_EEENS6_IJNS7_ILi1EEESI_SI_EEESC_SE_Li256ELb1ELb1ELb0ELb0EEENS1_19SingleTileSchedulerILb1ELb0ELb1ELi128EEEEEEEEEvNT_6ParamsE,(.L_x_1293 - _ZN7cutlass13device_kernelIN5flash19enable_sm80_to_sm89INS1_16FlashAttnFwdSm80INS1_25CollectiveMainloopFwdSm80ILi8ELi1ELb0EN4cute5tupleIJNS5_1CILi128EEENS7_ILi64EEENS7_ILi192EEEEEELi192ENS_6half_tEfNS_4arch4Sm80ELb1ELb0ELb1ELb1ELb0ELb1ELb1ELb0EEENS1_21CollectiveEpilogueFwdINS6_IJS8_SA_S9_EEENS6_IJNS7_ILi1EEESI_SI_EEESC_SE_Li256ELb1ELb1ELb0ELb0EEENS1_19SingleTileSchedulerILb1ELb0ELb1ELi128EEEEEEEEEvNT_6ParamsE)
        .other          _ZN7cutlass13device_kernelIN5flash19enable_sm80_to_sm89INS1_16FlashAttnFwdSm80INS1_25CollectiveMainloopFwdSm80ILi8ELi1ELb0EN4cute5tupleIJNS5_1CILi128EEENS7_ILi64EEENS7_ILi192EEEEEELi192ENS_6half_tEfNS_4arch4Sm80ELb1ELb0ELb1ELb1ELb0ELb1ELb1ELb0EEENS1_21CollectiveEpilogueFwdINS6_IJS8_SA_S9_EEENS6_IJNS7_ILi1EEESI_SI_EEESC_SE_Li256ELb1ELb1ELb0ELb0EEENS1_19SingleTileSchedulerILb1ELb0ELb1ELi128EEEEEEEEEvNT_6ParamsE,@"STO_CUDA_ENTRY STV_DEFAULT"
_ZN7cutlass13device_kernelIN5flash19enable_sm80_to_sm89INS1_16FlashAttnFwdSm80INS1_25CollectiveMainloopFwdSm80ILi8ELi1ELb0EN4cute5tupleIJNS5_1CILi128EEENS7_ILi64EEENS7_ILi192EEEEEELi192ENS_6half_tEfNS_4arch4Sm80ELb1ELb0ELb1ELb1ELb0ELb1ELb1ELb0EEENS1_21CollectiveEpilogueFwdINS6_IJS8_SA_S9_EEENS6_IJNS7_ILi1EEESI_SI_EEESC_SE_Li256ELb1ELb1ELb0ELb0EEENS1_19SingleTileSchedulerILb1ELb0ELb1ELi128EEEEEEEEEvNT_6ParamsE:
        /* <DEDUP_REMOVED lines=16> */
.L_x_527:
        /* <DEDUP_REMOVED lines=8> */
.L_x_529:
[----:B------:R-:W-:-:S04]  /*0180*/  MOV R0, c[0x0][0x54c] ;  /* 0x0001530000007a02 */ /* 0x000fc80000000f00 */
.L_x_528:
[----:B------:R-:W-:Y:S01]  /*0190*/  USHF.L.U32 UR4, UR4, 0x7, URZ ;  /* 0x0000000704047899 */ /* 0x000fe2000800063f */
[----:B-----5:R-:W-:-:S05]  /*01a0*/  IMAD R0, R0, c[0x0][0x548], RZ ;  /* 0x0001520000007a24 */ /* 0x020fca00078e02ff */
[----:B------:R-:W-:-:S04]  /*01b0*/  MOV R12, UR4 ;  /* 0x00000004000c7c02 */ /* 0x000fc80008000f00 */
[----:B------:R-:W-:-:S04]  /*01c0*/  ISETP.GE.AND P0, PT, R12, R0, PT ;  /* 0x000000000c00720c */ /* 0x000fc80003f06270 */
[----:B------:R-:W-:Y:S01]  /*01d0*/  SEL R243, R5, 0xffffffff, !P0 ;  /* 0xffffffff05f37807 */ /* 0x000fe20004000000 */
[----:B------:R-:W-:Y:S05]  /*01e0*/  BRA `(.L_x_530) ;  /* 0x0000013000007947 */ /* 0x000fea0003800000 */
.L_x_526:
[----:B------:R-:W-:-:S04]  /*01f0*/  ISETP.NE.U32.AND P0, PT, RZ, c[0x0][0x568], PT ;  /* 0x00015a00ff007a0c */ /* 0x000fc80003f05070 */
[----:B------:R-:W-:-:S13]  /*0200*/  ISETP.NE.AND.EX P0, PT, RZ, c[0x0][0x56c], PT, P0 ;  /* 0x00015b00ff007a0c */ /* 0x000fda0003f05300 */
[----:B------:R-:W-:Y:S05]  /*0210*/  @!P0 BRA `(.L_x_531) ;  /* 0x0000002000008947 */ /* 0x000fea0003800000 */
[----:B------:R1:W5:Y:S01]  /*0220*/  LDG.E R0, [R2.64] ;  /* 0x0000000602007981 */ /* 0x000362000c1e1900 */
[----:B------:R-:W-:Y:S05]  /*0230*/  BRA `(.L_x_532) ;  /* 0x0000009000007947 */ /* 0x000fea0003800000 */
.L_x_531:
        /* <DEDUP_REMOVED lines=8> */
.L_x_533:
[----:B------:R-:W-:-:S04]  /*02c0*/  MOV R0, c[0x0][0x54c] ;  /* 0x0001530000007a02 */ /* 0x000fc80000000f00 */
.L_x_532:
[----:B------:R-:W-:Y:S01]  /*02d0*/  USHF.L.U32 UR4, UR4, 0x7, URZ ;  /* 0x0000000704047899 */ /* 0x000fe2000800063f */
[----:B-----5:R-:W-:-:S05]  /*02e0*/  IMAD R0, R0, c[0x0][0x548], RZ ;  /* 0x0001520000007a24 */ /* 0x020fca00078e02ff */
[----:B------:R-:W-:-:S04]  /*02f0*/  MOV R12, UR4 ;  /* 0x00000004000c7c02 */ /* 0x000fc80008000f00 */
[----:B------:R-:W-:-:S04]  /*0300*/  ISETP.GE.AND P0, PT, R12, R0, PT ;  /* 0x000000000c00720c */ /* 0x000fc80003f06270 */
[----:B------:R-:W-:-:S04]  /*0310*/  SEL R243, R5, 0xffffffff, !P0 ;  /* 0xffffffff05f37807 */ /* 0x000fc80004000000 */
.L_x_530:
        /* <DEDUP_REMOVED lines=17> */
[----:B-1----:R-:W-:Y:S01]  /*0430*/  IMAD.WIDE R2, R243, R14, c[0x0][0x358] ;  /* 0x0000d600f3027625 */ /* 0x002fe200078e020e */
[----:B------:R-:W-:-:S03]  /*0440*/  ISETP.NE.AND.EX P3, PT, RZ, c[0x0][0x35c], PT, P3 ;  /* 0x0000d700ff007a0c */ /* 0x000fc60003f65330 */
[CC--:B------:R-:W-:Y:S01]  /*0450*/  @P0 IMAD.WIDE R8, R243.reuse, R14.reuse, c[0x0][0x360] ;  /* 0x0000d800f3080625 */ /* 0x0c0fe200078e020e */
[----:B------:R-:W1:Y:S03]  /*0460*/  S2R R251, SR_CTAID.Y ;  /* 0x0000000000fb7919 */ /* 0x000e660000002600 */
[----:B------:R-:W-:Y:S01]  /*0470*/  @P2 IMAD.WIDE R10, R243, R14, c[0x0][0x370] ;  /* 0x0000dc00f30a2625 */ /* 0x000fe200078e020e */
[----:B------:R2:W5:Y:S04]  /*0480*/  @P0 LDG.E R242, [R8.64] ;  /* 0x0000000608f20981 */ /* 0x000568000c1e1900 */
[----:B------:R2:W5:Y:S04]  /*0490*/  @P1 LDG.E R147, [R6.64] ;  /* 0x0000000606931981 */ /* 0x000568000c1e1900 */
[----:B------:R2:W5:Y:S04]  /*04a0*/  @P6 LDG.E R149, [R4.64] ;  /* 0x0000000604956981 */ /* 0x000568000c1e1900 */
[----:B------:R2:W5:Y:S01]  /*04b0*/  @P3 LDG.E R13, [R2.64] ;  /* 0x00000006020d3981 */ /* 0x000562000c1e1900 */
[----:B------:R-:W-:-:S03]  /*04c0*/  IMAD.MOV.U32 R96, RZ, RZ, c[0x0][0x228] ;  /* 0x00008a00ff607624 */ /* 0x000fc600078e00ff */
[----:B------:R3:W5:Y:S01]  /*04d0*/  @P2 LDG.E R148, [R10.64] ;  /* 0x000000060a942981 */ /* 0x000762000c1e1900 */
[----:B-1----:R-:W-:Y:S01]  /*04e0*/  SHF.R.S32.HI R166, RZ, 0x1f, R251 ;  /* 0x0000001fffa67819 */ /* 0x002fe200000114fb */
[----:B---3--:R-:W-:Y:S01]  /*04f0*/  IMAD.MOV.U32 R11, RZ, RZ, c[0x0][0x1d0] ;  /* 0x00007400ff0b7624 */ /* 0x008fe200078e00ff */
[----:B------:R-:W-:Y:S05]  /*0500*/  @P0 BRA `(.L_x_534) ;  /* 0x0000004000000947 */ /* 0x000fea0003800000 */
[----:B--2---:R-:W-:Y:S05]  /*0510*/  @!P1 BRA `(.L_x_534) ;  /* 0x0000003000009947 */ /* 0x004fea0003800000 */
[----:B------:R1:W2:Y:S04]  /*0520*/  LDG.E R0, [R6.64] ;  /* 0x0000000606007981 */ /* 0x0002a8000c1e1900 */
[----:B-1----:R-:W2:Y:S02]  /*0530*/  LDG.E R6, [R6.64+0x4] ;  /* 0x0000040606067981 */ /* 0x002ea4000c1e1900 */
[----:B--2--5:R-:W-:Y:S02]  /*0540*/  IADD3 R242, -R0, R6, RZ ;  /* 0x0000000600f27210 */ /* 0x024fe40007ffe1ff */
.L_x_534:
[----:B--2---:R-:W-:-:S04]  /*0550*/  ISETP.NE.U32.AND P0, PT, RZ, c[0x0][0x368], PT ;  /* 0x0000da00ff007a0c */ /* 0x004fc80003f05070 */
[----:B------:R-:W-:-:S13]  /*0560*/  ISETP.NE.AND.EX P0, PT, RZ, c[0x0][0x36c], PT, P0 ;  /* 0x0000db00ff007a0c */ /* 0x000fda0003f05300 */
[----:B------:R-:W-:Y:S05]  /*0570*/  @!P0 BRA `(.L_x_535) ;  /* 0x0000003000008947 */ /* 0x000fea0003800000 */
[----:B------:R-:W-:-:S05]  /*0580*/  IMAD.WIDE R4, R243, R14, c[0x0][0x368] ;  /* 0x0000da00f3047625 */ /* 0x000fca00078e020e */
[----:B------:R1:W5:Y:S01]  /*0590*/  LDG.E R11, [R4.64] ;  /* 0x00000006040b7981 */ /* 0x000362000c1e1900 */
[----:B------:R-:W-:Y:S05]  /*05a0*/  BRA `(.L_x_536) ;  /* 0x0000004000007947 */ /* 0x000fea0003800000 */
.L_x_535:
[----:B------:R-:W-:Y:S05]  /*05b0*/  @!P6 BRA `(.L_x_536) ;  /* 0x000000300000e947 */ /* 0x000fea0003800000 */
[----:B------:R1:W2:Y:S04]  /*05c0*/  LDG.E R0, [R4.64] ;  /* 0x0000000604007981 */ /* 0x0002a8000c1e1900 */
[----:B-1----:R-:W2:Y:S02]  /*05d0*/  LDG.E R4, [R4.64+0x4] ;  /* 0x0000040604047981 */ /* 0x002ea4000c1e1900 */
[----:B--2---:R-:W-:Y:S02]  /*05e0*/  IADD3 R11, -R0, R4, RZ ;  /* 0x00000004000b7210 */ /* 0x004fe40007ffe1ff */
.L_x_536:
[----:B-1----:R1:W2:Y:S04]  /*05f0*/  @P3 LDG.E R4, [R2.64] ;  /* 0x0000000602043981 */ /* 0x0022a8000c1e1900 */
[----:B------:R1:W2:Y:S01]  /*0600*/  @P3 LDG.E R0, [R2.64+0x4] ;  /* 0x0000040602003981 */ /* 0x0002a2000c1e1900 */
[----:B------:R-:W-:Y:S01]  /*0610*/  ISETP.NE.U32.AND P0, PT, RZ, c[0x0][0x378], PT ;  /* 0x0000de00ff007a0c */ /* 0x000fe20003f05070 */
[----:B------:R-:W-:-:S02]  /*0620*/  IMAD.MOV.U32 R249, RZ, RZ, c[0x0][0x2c4] ;  /* 0x0000b100fff97624 */ /* 0x000fc400078e00ff */
[----:B-----5:R-:W-:Y:S01]  /*0630*/  IMAD.MOV.U32 R146, RZ, RZ, R11 ;  /* 0x000000ffff927224 */ /* 0x020fe200078e000b */
[----:B------:R-:W-:Y:S02]  /*0640*/  ISETP.NE.AND.EX P0, PT, RZ, c[0x0][0x37c], PT, P0 ;  /* 0x0000df00ff007a0c */ /* 0x000fe40003f05300 */
[----:B------:R-:W-:Y:S01]  /*0650*/  ISETP.NE.AND P1, PT, R249, 0x1, PT ;  /* 0x00000001f900780c */ /* 0x000fe20003f25270 */
[----:B------:R-:W-:Y:S02]  /*0660*/  IMAD.MOV.U32 R244, RZ, RZ, R12 ;  /* 0x000000fffff47224 */ /* 0x000fe400078e000c */
[----:B------:R-:W-:-:S08]  /*0670*/  IMAD.IADD R5, R11, 0x1, -R148 ;  /* 0x000000010b057824 */ /* 0x000fd000078e0a94 */
[----:B-1----:R-:W-:-:S05]  /*0680*/  @P0 IMAD.WIDE R2, R243, R14, c[0x0][0x378] ;  /* 0x0000de00f3020625 */ /* 0x002fca00078e020e */
[----:B------:R1:W5:Y:S01]  /*0690*/  @P0 LDG.E R146, [R2.64] ;  /* 0x0000000602920981 */ /* 0x000362000c1e1900 */
[----:B--2---:R-:W-:Y:S01]  /*06a0*/  @P3 IMAD.IADD R96, R0, 0x1, -R4 ;  /* 0x0000000100603824 */ /* 0x004fe200078e0a04 */
[----:B------:R-:W-:Y:S02]  /*06b0*/  P2R R0, PR, RZ, 0x2 ;  /* 0x00000002ff007803 */ /* 0x000fe40000000000 */
[----:B------:R-:W-:Y:S01]  /*06c0*/  @P1 IADD3 R0, R244, 0x7f, RZ ;  /* 0x0000007ff4001810 */ /* 0x000fe20007ffe0ff */
[----:B------:R-:W-:-:S04]  /*06d0*/  IMAD.IADD R232, R5, 0x1, R96 ;  /* 0x0000000105e87824 */ /* 0x000fc800078e0260 */
[----:B-1----:R-:W-:Y:S01]  /*06e0*/  @P1 IMAD.HI.U32 R2, R0, c[0x0][0x2c8], RZ ;  /* 0x0000b20000021a27 */ /* 0x002fe200078e00ff */
[----:B------:R-:W-:Y:S02]  /*06f0*/  IADD3 R0, R12, 0x7f, RZ ;  /* 0x0000007f0c007810 */ /* 0x000fe40007ffe0ff */
[C---:B------:R-:W-:Y:S02]  /*0700*/  IADD3 R154, R232.reuse, 0x40, -R242 ;  /* 0x00000040e89a7810 */ /* 0x040fe40007ffe8f2 */
[----:B------:R-:W-:Y:S02]  /*0710*/  @P1 SHF.R.U32.HI R0, RZ, c[0x0][0x2cc], R2 ;  /* 0x0000b300ff001a19 */ /* 0x000fe40000011602 */
[----:B------:R-:W-:-:S03]  /*0720*/  IADD3 R2, R232, 0x3f, RZ ;  /* 0x0000003fe8027810 */ /* 0x000fc60007ffe0ff */
[----:B------:R-:W-:Y:S01]  /*0730*/  IMAD.IADD R0, R154, 0x1, R0 ;  /* 0x000000019a007824 */ /* 0x000fe200078e0200 */
[----:B------:R-:W-:-:S04]  /*0740*/  SHF.R.S32.HI R3, RZ, 0x1f, R2 ;  /* 0x0000001fff037819 */ /* 0x000fc80000011402 */
[----:B------:R-:W-:Y:S02]  /*0750*/  SHF.R.S32.HI R4, RZ, 0x1f, R0 ;  /* 0x0000001fff047819 */ /* 0x000fe40000011400 */
[----:B------:R-:W-:Y:S02]  /*0760*/  LEA.HI R2, R3, R2, RZ, 0x6 ;  /* 0x0000000203027211 */ /* 0x000fe400078f30ff */
[----:B------:R-:W-:Y:S02]  /*0770*/  LEA.HI R0, R4, R0, RZ, 0x6 ;  /* 0x0000000004007211 */ /* 0x000fe400078f30ff */
[----:B------:R-:W-:Y:S02]  /*0780*/  SHF.R.S32.HI R153, RZ, 0x6, R2 ;  /* 0x00000006ff997819 */ /* 0x000fe40000011402 */
[----:B------:R-:W-:-:S04]  /*0790*/  SHF.R.S32.HI R0, RZ, 0x6, R0 ;  /* 0x00000006ff007819 */ /* 0x000fc80000011400 */
[----:B------:R-:W-:Y:S01]  /*07a0*/  IMNMX R2, R153, R0, PT ;  /* 0x0000000099027217 */ /* 0x000fe20003800200 */
[----:B------:R-:W-:-:S04]  /*07b0*/  IMAD.MOV R0, RZ, RZ, -R5 ;  /* 0x000000ffff007224 */ /* 0x000fc800078e0a05 */
[----:B------:R-:W-:Y:S01]  /*07c0*/  IMAD R3, R2, 0x40, -R5 ;  /* 0x0000004002037824 */ /* 0x000fe200078e0a05 */
[----:B------:R-:W-:-:S04]  /*07d0*/  IMNMX R2, RZ, R0, !PT ;  /* 0x00000000ff027217 */ /* 0x000fc80007800200 */
[----:B------:R-:W-:Y:S02]  /*07e0*/  IMNMX R0, R3, R96, PT ;  /* 0x0000006003007217 */ /* 0x000fe40003800200 */
[----:B------:R-:W-:Y:S02]  /*07f0*/  SHF.R.U32.HI R140, RZ, 0x6, R2 ;  /* 0x00000006ff8c7819 */ /* 0x000fe40000011602 */
[----:B------:R-:W-:-:S03]  /*0800*/  ISETP.GT.AND P0, PT, R0, R2, PT ;  /* 0x000000020000720c */ /* 0x000fc60003f04270 */
[----:B------:R-:W-:-:S10]  /*0810*/  IMAD.MOV.U32 R5, RZ, RZ, R140 ;  /* 0x000000ffff057224 */ /* 0x000fd400078e008c */
[----:B------:R-:W-:-:S04]  /*0820*/  @P0 IADD3 R0, R0, 0x3f, RZ ;  /* 0x0000003f00000810 */ /* 0x000fc80007ffe0ff */
[----:B------:R-:W-:-:S04]  /*0830*/  @P0 SHF.R.S32.HI R2, RZ, 0x1f, R0 ;  /* 0x0000001fff020819 */ /* 0x000fc80000011400 */
[----:B------:R-:W-:-:S04]  /*0840*/  @P0 LEA.HI R0, R2, R0, RZ, 0x6 ;  /* 0x0000000002000211 */ /* 0x000fc800078f30ff */
[----:B------:R-:W-:-:S04]  /*0850*/  @P0 SHF.R.S32.HI R5, RZ, 0x6, R0 ;  /* 0x00000006ff050819 */ /* 0x000fc80000011400 */
[----:B------:R-:W-:-:S13]  /*0860*/  ISETP.GT.AND P0, PT, R5, R140, PT ;  /* 0x0000008c0500720c */ /* 0x000fda0003f04270 */
[----:B------:R-:W-:Y:S05]  /*0870*/  @!P0 BRA `(.L_x_537) ;  /* 0x0000522000008947 */ /* 0x000fea0003800000 */
[----:B------:R-:W-:Y:S01]  /*0880*/  SHF.R.S32.HI R44, RZ, 0x1f, R164 ;  /* 0x0000001fff2c7819 */ /* 0x000fe200000114a4 */
[----:B------:R-:W-:Y:S01]  /*0890*/  IMAD R6, R166, c[0x0][0x240], RZ ;  /* 0x00009000a6067a24 */ /* 0x000fe200078e02ff */
[----:B------:R-:W-:Y:S01]  /*08a0*/  IADD3 R78, R5, -0x1, RZ ;  /* 0xffffffff054e7810 */ /* 0x000fe20007ffe0ff */
[----:B------:R-:W-:Y:S01]  /*08b0*/  IMAD.MOV.U32 R15, RZ, RZ, c[0x0][0x238] ;  /* 0x00008e00ff0f7624 */ /* 0x000fe200078e00ff */
[----:B------:R-:W-:Y:S01]  /*08c0*/  LEA.HI R2, R44, R164, RZ, 0x3 ;  /* 0x000000a42c027211 */ /* 0x000fe200078f18ff */
[----:B------:R-:W-:Y:S01]  /*08d0*/  IMAD.MOV.U32 R152, RZ, RZ, 0x6 ;  /* 0x00000006ff987424 */ /* 0x000fe200078e00ff */
[----:B------:R-:W-:Y:S01]  /*08e0*/  SEL R98, R243, RZ, !P3 ;  /* 0x000000fff3627207 */ /* 0x000fe20005800000 */
[C---:B------:R-:W-:Y:S01]  /*08f0*/  IMAD.SHL.U32 R160, R15.reuse, 0x40, RZ ;  /* 0x000000400fa07824 */ /* 0x040fe200078e00ff */
[----:B------:R-:W-:Y:S01]  /*0900*/  LOP3.LUT R0, R2, 0x1ffffff8, RZ, 0xc0, !PT ;  /* 0x1ffffff802007812 */ /* 0x000fe200078ec0ff */
[----:B------:R-:W-:Y:S01]  /*0910*/  IMAD.MOV.U32 R155, RZ, RZ, 0x5 ;  /* 0x00000005ff9b7424 */ /* 0x000fe200078e00ff */
[----:B------:R-:W-:Y:S01]  /*0920*/  SHF.R.S32.HI R4, RZ, 0x3, R2 ;  /* 0x00000003ff047819 */ /* 0x000fe20000011402 */
[----:B------:R-:W-:Y:S01]  /*0930*/  IMAD.SHL.U32 R161, R15, 0x20, RZ ;  /* 0x000000200fa17824 */ /* 0x000fe200078e00ff */
[----:B------:R-:W-:Y:S01]  /*0940*/  SHF.R.S32.HI R2, RZ, 0x1f, R13 ;  /* 0x0000001fff027819 */ /* 0x000fe2000001140d */
[----:B------:R-:W-:Y:S01]  /*0950*/  IMAD.IADD R0, R164, 0x1, -R0 ;  /* 0x00000001a4007824 */ /* 0x000fe200078e0a00 */
[----:B------:R-:W-:Y:S01]  /*0960*/  IADD3 R139, P0, R4, R13, RZ ;  /* 0x0000000d048b7210 */ /* 0x000fe20007f1e0ff */
[----:B------:R-:W-:Y:S01]  /*0970*/  IMAD.IADD R137, R96, 0x1, -R4 ;  /* 0x0000000160897824 */ /* 0x000fe200078e0a04 */
[----:B------:R-:W-:Y:S01]  /*0980*/  SHF.R.S32.HI R13, RZ, 0x1f, R243 ;  /* 0x0000001fff0d7819 */ /* 0x000fe200000114f3 */
[----:B------:R-:W-:Y:S01]  /*0990*/  IMAD.SHL.U32 R8, R0, 0x8, RZ ;  /* 0x0000000800087824 */ /* 0x000fe200078e00ff */
[----:B------:R-:W-:Y:S01]  /*09a0*/  LEA.HI.X.SX32 R145, R4, R2, 0x1, P0 ;  /* 0x0000000204917211 */ /* 0x000fe200000f0eff */
[----:B------:R-:W-:Y:S01]  /*09b0*/  IMAD R10, R78, -0x40, R137 ;  /* 0xffffffc04e0a7824 */ /* 0x000fe200078e0289 */
[----:B------:R-:W-:Y:S01]  /*09c0*/  SEL R22, R13, RZ, !P3 ;  /* 0x000000ff0d167207 */ /* 0x000fe20005800000 */
[----:B------:R-:W-:Y:S01]  /*09d0*/  IMAD.SHL.U32 R5, R4, 0x40, RZ ;  /* 0x0000004004057824 */ /* 0x000fe200078e00ff */
[----:B------:R-:W-:Y:S01]  /*09e0*/  SHF.R.S32.HI R9, RZ, 0x1f, R8 ;  /* 0x0000001fff097819 */ /* 0x000fe20000011408 */
[----:B------:R-:W-:Y:S01]  /*09f0*/  IMAD R0, R145, c[0x0][0x238], RZ ;  /* 0x00008e0091007a24 */ /* 0x000fe200078e02ff */
[----:B------:R-:W-:-:S02]  /*0a00*/  SHF.L.U64.HI R156, R15, R152, c[0x0][0x23c] ;  /* 0x00008f000f9c7619 */ /* 0x000fc40000010298 */
[----:B------:R-:W-:Y:S01]  /*0a10*/  ISETP.GE.AND P1, PT, R10, 0x1, PT ;  /* 0x000000010a00780c */ /* 0x000fe20003f26270 */
[C---:B------:R-:W-:Y:S01]  /*0a20*/  IMAD R0, R139.reuse, c[0x0][0x23c], R0 ;  /* 0x00008f008b007a24 */ /* 0x040fe200078e0200 */
[----:B------:R-:W-:Y:S01]  /*0a30*/  LEA.HI R12, R44, R164, RZ, 0x6 ;  /* 0x000000a42c0c7211 */ /* 0x000fe200078f30ff */
[----:B------:R-:W-:Y:S01]  /*0a40*/  IMAD.WIDE.U32 R2, R139, c[0x0][0x238], R8 ;  /* 0x00008e008b027a25 */ /* 0x000fe200078e0008 */
[----:B------:R-:W-:Y:S02]  /*0a50*/  ISETP.GE.AND P5, PT, R8, c[0x0][0x1d4], PT ;  /* 0x0000750008007a0c */ /* 0x000fe40003fa6270 */
[----:B------:R-:W-:Y:S01]  /*0a60*/  SHF.L.U64.HI R155, R15, R155, c[0x0][0x23c] ;  /* 0x00008f000f9b7619 */ /* 0x000fe2000001029b */
[----:B------:R-:W-:Y:S02]  /*0a70*/  IMAD.IADD R3, R3, 0x1, R0 ;  /* 0x0000000103037824 */ /* 0x000fe400078e0200 */
[C---:B------:R-:W-:Y:S01]  /*0a80*/  IMAD R0, R251.reuse, c[0x0][0x244], R6 ;  /* 0x00009100fb007a24 */ /* 0x040fe200078e0206 */
[----:B------:R-:W-:Y:S01]  /*0a90*/  SHF.R.S32.HI R6, RZ, 0x1f, R78 ;  /* 0x0000001fff067819 */ /* 0x000fe2000001144e */
[----:B------:R-:W-:-:S04]  /*0aa0*/  IMAD.WIDE.U32 R2, R251, c[0x0][0x240], R2 ;  /* 0x00009000fb027a25 */ /* 0x000fc800078e0002 */
[----:B------:R-:W-:Y:S02]  /*0ab0*/  IMAD.IADD R3, R3, 0x1, R0 ;  /* 0x0000000103037824 */ /* 0x000fe400078e0200 */
[----:B------:R-:W-:Y:S02]  /*0ac0*/  IMAD R0, R22, c[0x0][0x248], RZ ;  /* 0x0000920016007a24 */ /* 0x000fe400078e02ff */
[----:B------:R-:W-:-:S04]  /*0ad0*/  IMAD.WIDE.U32 R116, R98, c[0x0][0x248], R2 ;  /* 0x0000920062747a25 */ /* 0x000fc800078e0002 */
[----:B------:R-:W-:Y:S01]  /*0ae0*/  IMAD R4, R98, c[0x0][0x24c], R0 ;  /* 0x0000930062047a24 */ /* 0x000fe200078e0200 */
[----:B------:R-:W-:Y:S01]  /*0af0*/  LOP3.LUT R0, R5, 0x1c0, RZ, 0xc0, !PT ;  /* 0x000001c005007812 */ /* 0x000fe200078ec0ff */
[----:B------:R-:W-:Y:S02]  /*0b00*/  IMAD R2, R156, R78, RZ ;  /* 0x0000004e9c027224 */ /* 0x000fe400078e02ff */
[----:B------:R-:W-:Y:S01]  /*0b10*/  IMAD.IADD R105, R117, 0x1, R4 ;  /* 0x0000000175697824 */ /* 0x000fe200078e0204 */
[----:B------:R-:W-:Y:S01]  /*0b20*/  LOP3.LUT R3, R0, 0x38, R8, 0xf8, !PT ;  /* 0x0000003800037812 */ /* 0x000fe200078ef808 */
[----:B------:R-:W-:Y:S01]  /*0b30*/  IMAD.MOV.U32 R104, RZ, RZ, R116 ;  /* 0x000000ffff687224 */ /* 0x000fe200078e0074 */
[----:B------:R-:W-:Y:S01]  /*0b40*/  SHF.R.U32.HI R0, RZ, 0x3, R0 ;  /* 0x00000003ff007819 */ /* 0x000fe20000011600 */
[-C--:B------:R-:W-:Y:S01]  /*0b50*/  IMAD R2, R6, R160.reuse, R2 ;  /* 0x000000a006027224 */ /* 0x080fe200078e0202 */
[----:B------:R-:W-:Y:S01]  /*0b60*/  IADD3 R6, R8, 0x80, RZ ;  /* 0x0000008008067810 */ /* 0x000fe20007ffe0ff */
[----:B------:R-:W-:Y:S01]  /*0b70*/  IMAD.WIDE.U32 R4, R78, R160, R104 ;  /* 0x000000a04e047225 */ /* 0x000fe200078e0068 */
[----:B------:R-:W-:-:S02]  /*0b80*/  LOP3.LUT R7, R3, R0, RZ, 0x3c, !PT ;  /* 0x0000000003077212 */ /* 0x000fc400078e3cff */
[----:B------:R-:W-:Y:S01]  /*0b90*/  IADD3 R3, R8, 0x40, RZ ;  /* 0x0000004008037810 */ /* 0x000fe20007ffe0ff */
[----:B------:R-:W-:Y:S01]  /*0ba0*/  IMAD.IADD R0, R5, 0x1, R2 ;  /* 0x0000000105007824 */ /* 0x000fe200078e0202 */
[----:B------:R-:W-:Y:S01]  /*0bb0*/  @P1 LEA R2, P0, R4, c[0x0][0x220], 0x1 ;  /* 0x0000880004021a11 */ /* 0x000fe200078008ff */
[----:B------:R-:W-:Y:S01]  /*0bc0*/  IMAD.SHL.U32 R5, R12, 0x8, RZ ;  /* 0x000000080c057824 */ /* 0x000fe200078e00ff */
[----:B------:R-:W-:Y:S02]  /*0bd0*/  ISETP.GE.AND P4, PT, R3, c[0x0][0x1d4], PT ;  /* 0x0000750003007a0c */ /* 0x000fe40003f86270 */
[----:B------:R-:W-:Y:S02]  /*0be0*/  ISETP.GE.AND P3, PT, R6, c[0x0][0x1d4], PT ;  /* 0x0000750006007a0c */ /* 0x000fe40003f66270 */
[----:B------:R-:W-:Y:S02]  /*0bf0*/  @P1 LEA.HI.X R3, R4, c[0x0][0x224], R0, 0x1, P0 ;  /* 0x0000890004031a11 */ /* 0x000fe400000f0c00 */
[----:B------:R-:W-:-:S02]  /*0c00*/  ISETP.GT.AND P0, PT, R10, 0x20, PT ;  /* 0x000000200a00780c */ /* 0x000fc40003f04270 */
[----:B------:R-:W-:-:S05]  /*0c10*/  LOP3.LUT R5, R7, 0xfffffe00, R5, 0xf8, !PT ;  /* 0xfffffe0007057812 */ /* 0x000fca00078ef805 */
[----:B------:R-:W-:-:S05]  /*0c20*/  IMAD.SHL.U32 R85, R5, 0x2, RZ ;  /* 0x0000000205557824 */ /* 0x000fca00078e00ff */
[----:B------:R-:W-:Y:S01]  /*0c30*/  @!PT LDS RZ, [RZ] ;  /* 0x00000000fffff984 */ /* 0x000fe20000000800 */
[----:B------:R-:W-:Y:S01]  /*0c40*/  @!PT LDS RZ, [RZ] ;  /* 0x00000000fffff984 */ /* 0x000fe20000000800 */
[----:B------:R-:W-:Y:S01]  /*0c50*/  @!PT LDS RZ, [RZ] ;  /* 0x00000000fffff984 */ /* 0x000fe20000000800 */
[----:B------:R1:W-:Y:S04]  /*0c60*/  @P1 LDGSTS.E.BYPASS.LTC128B.128 [R85+0x6100], [R2.64], !P5 ;  /* 0x0610000002551fae */ /* 0x0003e8000e901d46 */
[----:B------:R1:W-:Y:S04]  /*0c70*/  @P1 LDGSTS.E.BYPASS.LTC128B.128 [R85+0x8100], [R2.64+0x80], !P4 ;  /* 0x0810008002551fae */ /* 0x0003e8000e101d46 */
[----:B------:R1:W-:Y:S01]  /*0c80*/  @P1 LDGSTS.E.BYPASS.LTC128B.128 [R85+0xa100], [R2.64+0x100], !P3 ;  /* 0x0a10010002551fae */ /* 0x0003e2000d901d46 */
[----:B------:R-:W-:-:S05]  /*0c90*/  @P0 IADD3 R5, P1, R161, R4, RZ ;  /* 0x00000004a1050210 */ /* 0x000fca0007f3e0ff */
[----:B------:R-:W-:Y:S01]  /*0ca0*/  @P0 IMAD.X R0, R155, 0x1, R0, P1 ;  /* 0x000000019b000824 */ /* 0x000fe200008e0600 */
[----:B------:R-:W-:-:S04]  /*0cb0*/  @P0 LEA R4, P1, R5, c[0x0][0x220], 0x1 ;  /* 0x0000880005040a11 */ /* 0x000fc800078208ff */
[----:B------:R-:W-:Y:S02]  /*0cc0*/  @P0 LEA.HI.X R5, R5, c[0x0][0x224], R0, 0x1, P1 ;  /* 0x0000890005050a11 */ /* 0x000fe400008f0c00 */
[----:B------:R-:W-:Y:S01]  /*0cd0*/  ISETP.NE.U32.AND P1, PT, RZ, c[0x0][0x340], PT ;  /* 0x0000d000ff007a0c */ /* 0x000fe20003f25070 */
[----:B------:R-:W-:Y:S01]  /*0ce0*/  IMAD.IADD R18, R149, 0x1, R11 ;  /* 0x0000000195127824 */ /* 0x000fe200078e020b */
[----:B------:R-:W-:Y:S01]  /*0cf0*/  LEA.HI R21, R44, R164, RZ, 0x2 ;  /* 0x000000a42c157211 */ /* 0x000fe200078f10ff */
[----:B------:R-:W-:Y:S01]  /*0d00*/  IMAD.MOV.U32 R165, RZ, RZ, c[0x0][0x27c] ;  /* 0x00009f00ffa57624 */ /* 0x000fe200078e00ff */
[----:B------:R-:W-:Y:S01]  /*0d10*/  ISETP.NE.AND.EX P1, PT, RZ, c[0x0][0x344], PT, P1 ;  /* 0x0000d100ff007a0c */ /* 0x000fe20003f25310 */
[----:B------:R2:W-:Y:S01]  /*0d20*/  @P0 LDGSTS.E.BYPASS.LTC128B.128 [R85+0x7100], [R4.64], !P5 ;  /* 0x0710000004550fae */ /* 0x0005e2000e901d46 */
[----:B------:R-:W-:Y:S02]  /*0d30*/  SHF.R.S32.HI R38, RZ, 0x1f, R18 ;  /* 0x0000001fff267819 */ /* 0x000fe40000011412 */
[----:B------:R-:W-:Y:S01]  /*0d40*/  LOP3.LUT R26, R21, 0xfffffffc, RZ, 0xc0, !PT ;  /* 0xfffffffc151a7812 */ /* 0x000fe200078ec0ff */
[----:B------:R2:W-:Y:S08]  /*0d50*/  @P0 LDGSTS.E.BYPASS.LTC128B.128 [R85+0x9100], [R4.64+0x80], !P4 ;  /* 0x0910008004550fae */ /* 0x0005f0000e101d46 */
[----:B-1----:R-:W-:Y:S01]  /*0d60*/  @P1 IMAD.WIDE R2, R243, R14, c[0x0][0x340] ;  /* 0x0000d000f3021625 */ /* 0x002fe200078e020e */
[----:B------:R2:W-:Y:S01]  /*0d70*/  @P0 LDGSTS.E.BYPASS.LTC128B.128 [R85+0xb100], [R4.64+0x100], !P3 ;  /* 0x0b10010004550fae */ /* 0x0005e2000d901d46 */
[----:B------:R-:W-:-:S03]  /*0d80*/  ISETP.GE.AND P0, PT, R165, 0x1, PT ;  /* 0x00000001a500780c */ /* 0x000fc60003f06270 */
[----:B------:R-:W0:Y:S04]  /*0d90*/  LDGDEPBAR ;  /* 0x00000000000079af */ /* 0x000e280000000000 */
[----:B------:R1:W3:Y:S01]  /*0da0*/  @P1 LDG.E R0, [R2.64] ;  /* 0x0000000602001981 */ /* 0x0002e2000c1e1900 */
[----:B------:R-:W-:Y:S01]  /*0db0*/  IMAD R6, R38, c[0x0][0x1e0], RZ ;  /* 0x0000780026067a24 */ /* 0x000fe200078e02ff */
[----:B------:R-:W-:Y:S01]  /*0dc0*/  SHF.R.S32.HI R92, RZ, 0x2, R21 ;  /* 0x00000002ff5c7819 */ /* 0x000fe20000011415 */
[----:B------:R-:W-:Y:S01]  /*0dd0*/  IMAD.IADD R26, R164, 0x1, -R26 ;  /* 0x00000001a41a7824 */ /* 0x000fe200078e0a1a */
[----:B------:R-:W-:Y:S01]  /*0de0*/  ULDC.U8 UR4, c[0x0][0x298] ;  /* 0x0000a60000047ab9 */ /* 0x000fe20000000000 */
[----:B------:R-:W-:Y:S01]  /*0df0*/  IMAD R6, R18, c[0x0][0x1e4], R6 ;  /* 0x0000790012067a24 */ /* 0x000fe200078e0206 */
[----:B------:R-:W-:Y:S01]  /*0e00*/  SHF.R.S32.HI R39, RZ, 0x1f, R92 ;  /* 0x0000001fff277819 */ /* 0x000fe2000001145c */
[----:B------:R-:W-:-:S02]  /*0e10*/  IMAD.SHL.U32 R34, R26, 0x4, RZ ;  /* 0x000000041a227824 */ /* 0x000fc400078e00ff */
[----:B------:R-:W-:Y:S02]  /*0e20*/  IMAD.SHL.U32 R26, R26, 0x8, RZ ;  /* 0x000000081a1a7824 */ /* 0x000fe400078e00ff */
[----:B------:R-:W-:Y:S01]  /*0e30*/  IMAD R12, R166, c[0x0][0x260], RZ ;  /* 0x00009800a60c7a24 */ /* 0x000fe200078e02ff */
[----:B------:R-:W-:Y:S01]  /*0e40*/  IADD3 R37, R34, 0x20, RZ ;  /* 0x0000002022257810 */ /* 0x000fe20007ffe0ff */
[----:B------:R-:W-:Y:S01]  /*0e50*/  IMAD.WIDE.U32 R162, R92, c[0x0][0x1e0], RZ ;  /* 0x000078005ca27a25 */ /* 0x000fe200078e00ff */
[C---:B------:R-:W-:Y:S02]  /*0e60*/  IADD3 R36, R34.reuse, 0x40, RZ ;  /* 0x0000004022247810 */ /* 0x040fe40007ffe0ff */
[----:B------:R-:W-:Y:S01]  /*0e70*/  SHF.R.S32.HI R35, RZ, 0x1f, R34 ;  /* 0x0000001fff237819 */ /* 0x000fe20000011422 */
[C---:B------:R-:W-:Y:S01]  /*0e80*/  IMAD.IADD R28, R34.reuse, 0x1, R37 ;  /* 0x00000001221c7824 */ /* 0x040fe200078e0225 */
[----:B------:R-:W-:Y:S01]  /*0e90*/  SHF.R.S32.HI R27, RZ, 0x1f, R26 ;  /* 0x0000001fff1b7819 */ /* 0x000fe2000001141a */
[----:B------:R-:W-:Y:S01]  /*0ea0*/  IMAD.IADD R29, R34, 0x1, R36 ;  /* 0x00000001221d7824 */ /* 0x000fe200078e0224 */
[C---:B------:R-:W-:Y:S01]  /*0eb0*/  IADD3 R95, R26.reuse, 0x60, RZ ;  /* 0x000000601a5f7810 */ /* 0x040fe20007ffe0ff */
[----:B------:R-:W-:Y:S01]  /*0ec0*/  IMAD R16, R39, c[0x0][0x280], RZ ;  /* 0x0000a00027107a24 */ /* 0x000fe200078e02ff */
[----:B------:R-:W-:Y:S01]  /*0ed0*/  IADD3 R94, R26, 0x80, RZ ;  /* 0x000000801a5e7810 */ /* 0x000fe20007ffe0ff */
[----:B------:R-:W-:Y:S01]  /*0ee0*/  IMAD R17, R166, c[0x0][0x210], RZ ;  /* 0x00008400a6117a24 */ /* 0x000fe200078e02ff */
[----:B------:R-:W-:Y:S01]  /*0ef0*/  IADD3 R93, R26, 0xa0, RZ ;  /* 0x000000a01a5d7810 */ /* 0x000fe20007ffe0ff */
[----:B-1----:R-:W-:-:S04]  /*0f00*/  IMAD.WIDE.U32 R2, R18, c[0x0][0x1e0], RZ ;  /* 0x0000780012027a25 */ /* 0x002fc800078e00ff */
[----:B------:R-:W-:Y:S02]  /*0f10*/  IMAD.IADD R7, R3, 0x1, R6 ;  /* 0x0000000103077824 */ /* 0x000fe400078e0206 */
[----:B------:R-:W-:Y:S02]  /*0f20*/  IMAD.MOV.U32 R6, RZ, RZ, R2 ;  /* 0x000000ffff067224 */ /* 0x000fe400078e0002 */
[----:B------:R-:W-:Y:S02]  /*0f30*/  IMAD R16, R92, c[0x0][0x284], R16 ;  /* 0x0000a1005c107a24 */ /* 0x000fe400078e0210 */
[----:B--2---:R-:W-:-:S04]  /*0f40*/  IMAD.WIDE.U32 R4, R251, c[0x0][0x1e8], R6 ;  /* 0x00007a00fb047a25 */ /* 0x004fc800078e0006 */
[C---:B------:R-:W-:Y:S02]  /*0f50*/  IMAD R7, R251.reuse, c[0x0][0x264], R12 ;  /* 0x00009900fb077a24 */ /* 0x040fe400078e020c */
[C---:B------:R-:W-:Y:S02]  /*0f60*/  IMAD R17, R251.reuse, c[0x0][0x214], R17 ;  /* 0x00008500fb117a24 */ /* 0x040fe400078e0211 */
[----:B------:R-:W-:-:S04]  /*0f70*/  IMAD.WIDE.U32 R14, R251, c[0x0][0x210], R26 ;  /* 0x00008400fb0e7a25 */ /* 0x000fc800078e001a */
[----:B------:R-:W-:Y:S02]  /*0f80*/  IMAD.IADD R15, R15, 0x1, R17 ;  /* 0x000000010f0f7824 */ /* 0x000fe400078e0211 */
        /* <DEDUP_REMOVED lines=9> */
[----:B------:R-:W-:Y:S01]  /*1020*/  BAR.SYNC.DEFER_BLOCKING 0x0 ;  /* 0x0000000000007b1d */ /* 0x000fe20000010000 */
[--C-:B---3--:R-:W-:Y:S01]  /*1030*/  @P1 IMAD.MOV.U32 R2, RZ, RZ, R0.reuse ;  /* 0x000000ffff021224 */ /* 0x108fe200078e0000 */
[----:B------:R-:W-:Y:S01]  /*1040*/  @P1 SHF.R.S32.HI R3, RZ, 0x1f, R0 ;  /* 0x0000001fff031819 */ /* 0x000fe20000011400 */
[----:B------:R-:W-:Y:S01]  /*1050*/  @!P1 IMAD.MOV.U32 R2, RZ, RZ, R243 ;  /* 0x000000ffff029224 */ /* 0x000fe200078e00f3 */
[----:B------:R-:W-:Y:S01]  /*1060*/  P2R R0, PR, RZ, 0x1 ;  /* 0x00000001ff007803 */ /* 0x000fe20000000000 */
[----:B------:R-:W-:Y:S01]  /*1070*/  @!P1 IMAD.MOV.U32 R3, RZ, RZ, R13 ;  /* 0x000000ffff039224 */ /* 0x000fe200078e000d */
[----:B------:R-:W-:Y:S01]  /*1080*/  ISETP.GE.AND P0, PT, R26, c[0x0][0x27c], PT ;  /* 0x00009f001a007a0c */ /* 0x000fe20003f06270 */
[----:B------:R-:W-:Y:S01]  /*1090*/  IMAD.WIDE.U32 R12, R92, c[0x0][0x280], R34 ;  /* 0x0000a0005c0c7a25 */ /* 0x000fe200078e0022 */
[----:B------:R-:W-:-:S02]  /*10a0*/  SEL R114, R2, RZ, !P6 ;  /* 0x000000ff02727207 */ /* 0x000fc40007000000 */
[----:B------:R-:W-:Y:S01]  /*10b0*/  SEL R43, R3, RZ, !P6 ;  /* 0x000000ff032b7207 */ /* 0x000fe20007000000 */
[----:B------:R-:W-:Y:S01]  /*10c0*/  IMAD.SHL.U32 R2, R165, 0x2, RZ ;  /* 0x00000002a5027824 */ /* 0x000fe200078e00ff */
[----:B------:R-:W-:Y:S01]  /*10d0*/  SEL R11, RZ, c[0x0][0x27c], !P0 ;  /* 0x00009f00ff0b7a07 */ /* 0x000fe20004000000 */
[----:B------:R-:W-:Y:S01]  /*10e0*/  IMAD R3, R166, c[0x0][0x1e8], RZ ;  /* 0x00007a00a6037a24 */ /* 0x000fe200078e02ff */
[----:B------:R-:W-:Y:S01]  /*10f0*/  ISETP.GE.AND P1, PT, R28, c[0x0][0x27c], PT ;  /* 0x00009f001c007a0c */ /* 0x000fe20003f26270 */
[----:B------:R-:W-:Y:S01]  /*1100*/  IMAD.MOV.U32 R32, RZ, RZ, R12 ;  /* 0x000000ffff207224 */ /* 0x000fe200078e000c */
[C---:B------:R-:W-:Y:S01]  /*1110*/  IADD3 R20, -R2.reuse, c[0x0][0x1d4], RZ ;  /* 0x0000750002147a10 */ /* 0x040fe20007ffe1ff */
[----:B------:R-:W-:Y:S01]  /*1120*/  IMAD R0, R251, c[0x0][0x1ec], R3 ;  /* 0x00007b00fb007a24 */ /* 0x000fe200078e0203 */
[----:B------:R-:W-:Y:S01]  /*1130*/  ISETP.NE.AND P6, PT, RZ, UR4, PT ;  /* 0x00000004ff007c0c */ /* 0x000fe2000bfc5270 */
[----:B------:R-:W-:Y:S01]  /*1140*/  IMAD.IADD R33, R13, 0x1, R16 ;  /* 0x000000010d217824 */ /* 0x000fe200078e0210 */
[-C--:B------:R-:W-:Y:S01]  /*1150*/  SEL R10, R2, R20.reuse, !P0 ;  /* 0x00000014020a7207 */ /* 0x080fe20004000000 */
[----:B------:R-:W-:Y:S01]  /*1160*/  IMAD.IADD R5, R5, 0x1, R0 ;  /* 0x0000000105057824 */ /* 0x000fe200078e0200 */
[----:B------:R-:W-:Y:S01]  /*1170*/  ISETP.GE.AND P0, PT, R29, c[0x0][0x27c], PT ;  /* 0x00009f001d007a0c */ /* 0x000fe20003f06270 */
[----:B------:R-:W-:Y:S01]  /*1180*/  IMAD.IADD R0, R26, 0x1, R11 ;  /* 0x000000011a007824 */ /* 0x000fe200078e020b */
[----:B------:R-:W-:Y:S01]  /*1190*/  SHF.R.S32.HI R6, RZ, 0x1f, R10 ;  /* 0x0000001fff067819 */ /* 0x000fe2000001140a */
[----:B------:R-:W-:Y:S01]  /*11a0*/  IMAD.WIDE.U32 R88, R114, c[0x0][0x1f0], R4 ;  /* 0x00007c0072587a25 */ /* 0x000fe200078e0004 */
[----:B------:R-:W-:-:S02]  /*11b0*/  SEL R19, R2, R20, !P1 ;  /* 0x0000001402137207 */ /* 0x000fc40004800000 */
[----:B------:R-:W-:Y:S01]  /*11c0*/  LEA.HI R42, R6, R10, RZ, 0x4 ;  /* 0x0000000a062a7211 */ /* 0x000fe200078f20ff */
[----:B------:R-:W-:Y:S01]  /*11d0*/  IMAD.WIDE.U32 R10, R92, c[0x0][0x290], R34 ;  /* 0x0000a4005c0a7a25 */ /* 0x000fe200078e0022 */
[----:B------:R-:W-:Y:S02]  /*11e0*/  SHF.R.S32.HI R6, RZ, 0x1f, R0 ;  /* 0x0000001fff067819 */ /* 0x000fe40000011400 */
[----:B------:R-:W-:Y:S01]  /*11f0*/  SEL R20, R2, R20, !P0 ;  /* 0x0000001402147207 */ /* 0x000fe20004000000 */
[----:B------:R-:W-:Y:S01]  /*1200*/  IMAD.WIDE.U32 R2, R251, c[0x0][0x260], R8 ;  /* 0x00009800fb027a25 */ /* 0x000fe200078e0008 */
[CC--:B------:R-:W-:Y:S02]  /*1210*/  LEA.HI R41, R6.reuse, R0.reuse, RZ, 0x3 ;  /* 0x0000000006297211 */ /* 0x0c0fe400078f18ff */
[----:B------:R-:W-:Y:S01]  /*1220*/  LEA.HI R40, R6, R0, RZ, 0x6 ;  /* 0x0000000006287211 */ /* 0x000fe200078f30ff */
[----:B------:R-:W-:Y:S01]  /*1230*/  IMAD R0, R39, c[0x0][0x290], RZ ;  /* 0x0000a40027007a24 */ /* 0x000fe200078e02ff */
[----:B------:R-:W-:Y:S01]  /*1240*/  SEL R4, RZ, c[0x0][0x27c], !P0 ;  /* 0x00009f00ff047a07 */ /* 0x000fe20004000000 */
[----:B------:R-:W-:Y:S01]  /*1250*/  IMAD.IADD R3, R3, 0x1, R7 ;  /* 0x0000000103037824 */ /* 0x000fe200078e0207 */
[----:B------:R-:W-:Y:S01]  /*1260*/  LOP3.LUT R119, R41, 0xfffffff8, RZ, 0xc0, !PT ;  /* 0xfffffff829777812 */ /* 0x000fe200078ec0ff */
[----:B------:R-:W-:-:S02]  /*1270*/  IMAD R0, R92, c[0x0][0x294], R0 ;  /* 0x0000a5005c007a24 */ /* 0x000fc400078e0200 */
[----:B------:R-:W-:Y:S01]  /*1280*/  IMAD.WIDE.U32 R6, R92, c[0x0][0x290], R26 ;  /* 0x0000a4005c067a25 */ /* 0x000fe200078e001a */
[----:B------:R-:W-:-:S03]  /*1290*/  SHF.R.S32.HI R133, RZ, 0x1f, R119 ;  /* 0x0000001fff857819 */ /* 0x000fc60000011477 */
[----:B------:R-:W-:Y:S02]  /*12a0*/  IMAD.IADD R31, R11, 0x1, R0 ;  /* 0x000000010b1f7824 */ /* 0x000fe400078e0200 */
[----:B------:R-:W-:Y:S01]  /*12b0*/  IMAD.IADD R23, R0, 0x1, R7 ;  /* 0x0000000100177824 */ /* 0x000fe200078e0207 */
[----:B------:R-:W-:Y:S01]  /*12c0*/  SEL R7, RZ, c[0x0][0x27c], !P1 ;  /* 0x00009f00ff077a07 */ /* 0x000fe20004800000 */
[----:B------:R-:W-:Y:S01]  /*12d0*/  IMAD R0, R22, c[0x0][0x268], RZ ;  /* 0x00009a0016007a24 */ /* 0x000fe200078e02ff */
[----:B------:R-:W-:Y:S01]  /*12e0*/  IADD3 R144, P1, R18, R92, RZ ;  /* 0x0000005c12907210 */ /* 0x000fe20007f3e0ff */
[----:B------:R-:W-:Y:S01]  /*12f0*/  IMAD.MOV.U32 R22, RZ, RZ, R6 ;  /* 0x000000ffff167224 */ /* 0x000fe200078e0006 */
[----:B------:R-:W-:Y:S01]  /*1300*/  SHF.R.S32.HI R6, RZ, 0x1f, R21 ;  /* 0x0000001fff067819 */ /* 0x000fe20000011415 */
[C---:B------:R-:W-:Y:S01]  /*1310*/  IMAD R101, R98.reuse, c[0x0][0x26c], R0 ;  /* 0x00009b0062657a24 */ /* 0x040fe200078e0200 */
[----:B------:R-:W-:Y:S01]  /*1320*/  SHF.R.S32.HI R0, RZ, 0x1f, R19 ;  /* 0x0000001fff007819 */ /* 0x000fe20000011413 */
[----:B------:R-:W-:Y:S01]  /*1330*/  IMAD.WIDE.U32 R98, R98, c[0x0][0x268], R2 ;  /* 0x00009a0062627a25 */ /* 0x000fe200078e0002 */
[----:B------:R-:W-:-:S02]  /*1340*/  SHF.R.S32.HI R2, RZ, 0x1f, R20 ;  /* 0x0000001fff027819 */ /* 0x000fc40000011414 */
[----:B------:R-:W-:Y:S01]  /*1350*/  LEA.HI R19, R0, R19, RZ, 0x4 ;  /* 0x0000001300137211 */ /* 0x000fe200078f20ff */
[----:B------:R-:W-:Y:S01]  /*1360*/  IMAD R0, R39, c[0x0][0x1e0], RZ ;  /* 0x0000780027007a24 */ /* 0x000fe200078e02ff */
[----:B------:R-:W-:Y:S01]  /*1370*/  LEA.HI R6, R6, R92, RZ, 0x3 ;  /* 0x0000005c06067211 */ /* 0x000fe200078f18ff */
[----:B------:R-:W-:Y:S01]  /*1380*/  IMAD R3, R43, c[0x0][0x1f0], RZ ;  /* 0x00007c002b037a24 */ /* 0x000fe200078e02ff */
[----:B------:R-:W-:Y:S01]  /*1390*/  LEA.HI R20, R2, R20, RZ, 0x4 ;  /* 0x0000001402147211 */ /* 0x000fe200078f20ff */
[----:B------:R-:W-:Y:S02]  /*13a0*/  IMAD R0, R92, c[0x0][0x1e4], R0 ;  /* 0x000079005c007a24 */ /* 0x000fe400078e0200 */
[----:B------:R-:W-:Y:S01]  /*13b0*/  IMAD R2, R114, c[0x0][0x1f4], R3 ;  /* 0x00007d0072027a24 */ /* 0x000fe200078e0203 */
[----:B------:R-:W-:Y:S01]  /*13c0*/  LOP3.LUT R3, R6, 0xfffffff8, RZ, 0xc0, !PT ;  /* 0xfffffff806037812 */ /* 0x000fe200078ec0ff */
[----:B------:R-:W-:Y:S02]  /*13d0*/  IMAD.IADD R138, R163, 0x1, R0 ;  /* 0x00000001a38a7824 */ /* 0x000fe400078e0200 */
[----:B------:R-:W-:-:S02]  /*13e0*/  IMAD.IADD R0, R7, 0x1, R28 ;  /* 0x0000000107007824 */ /* 0x000fc400078e021c */
[----:B------:R-:W-:Y:S01]  /*13f0*/  IMAD.X R143, R38, 0x1, R39, P1 ;  /* 0x00000001268f7824 */ /* 0x000fe200008e0627 */
[----:B------:R-:W-:Y:S01]  /*1400*/  IADD3 R142, P1, P0, R88, R162, R26 ;  /* 0x000000a2588e7210 */ /* 0x000fe2000783e01a */
[----:B------:R-:W-:Y:S01]  /*1410*/  IMAD.IADD R90, R89, 0x1, R2 ;  /* 0x00000001595a7824 */ /* 0x000fe200078e0202 */
[----:B------:R-:W-:Y:S01]  /*1420*/  IADD3 R39, R34, 0x30, RZ ;  /* 0x0000003022277810 */ /* 0x000fe20007ffe0ff */
[----:B------:R-:W-:Y:S01]  /*1430*/  IMAD.IADD R3, R92, 0x1, -R3 ;  /* 0x000000015c037824 */ /* 0x000fe200078e0a03 */
[----:B------:R-:W-:Y:S01]  /*1440*/  IADD3 R38, R34, 0x50, RZ ;  /* 0x0000005022267810 */ /* 0x000fe20007ffe0ff */
[----:B------:R-:W-:Y:S01]  /*1450*/  IMAD.IADD R2, R4, 0x1, R29 ;  /* 0x0000000104027824 */ /* 0x000fe200078e021d */
[----:B------:R-:W-:Y:S01]  /*1460*/  SHF.R.S32.HI R4, RZ, 0x1f, R0 ;  /* 0x0000001fff047819 */ /* 0x000fe20000011400 */
[C---:B------:R-:W-:Y:S01]  /*1470*/  IMAD.SHL.U32 R5, R3.reuse, 0x40, RZ ;  /* 0x0000004003057824 */ /* 0x040fe200078e00ff */
[--C-:B------:R-:W-:Y:S01]  /*1480*/  IADD3.X R141, R90, R138, R27.reuse, P1, P0 ;  /* 0x0000008a5a8d7210 */ /* 0x100fe20000fe041b */
[----:B------:R-:W-:Y:S01]  /*1490*/  IMAD.WIDE.U32 R8, R92, c[0x0][0x280], R26 ;  /* 0x0000a0005c087a25 */ /* 0x000fe200078e001a */
[----:B------:R-:W-:-:S02]  /*14a0*/  LOP3.LUT P0, RZ, R3, 0x4, RZ, 0xc0, !PT ;  /* 0x0000000403ff7812 */ /* 0x000fc4000780c0ff */
[-C--:B------:R-:W-:Y:S01]  /*14b0*/  LEA.HI R12, R4, R0.reuse, RZ, 0x3 ;  /* 0x00000000040c7211 */ /* 0x080fe200078f18ff */
[----:B------:R-:W-:Y:S01]  /*14c0*/  IMAD.IADD R25, R16, 0x1, R9 ;  /* 0x0000000110197824 */ /* 0x000fe200078e0209 */
[----:B------:R-:W-:Y:S01]  /*14d0*/  LEA.HI R6, R4, R0, RZ, 0x6 ;  /* 0x0000000004067211 */ /* 0x000fe200078f30ff */
[----:B------:R-:W-:Y:S01]  /*14e0*/  IMAD.MOV.U32 R24, RZ, RZ, R8 ;  /* 0x000000ffff187224 */ /* 0x000fe200078e0008 */
[----:B------:R-:W-:Y:S01]  /*14f0*/  SHF.R.S32.HI R3, RZ, 0x1f, R2 ;  /* 0x0000001fff037819 */ /* 0x000fe20000011402 */
[----:B------:R-:W-:Y:S01]  /*1500*/  IMAD.MOV.U32 R30, RZ, RZ, R10 ;  /* 0x000000ffff1e7224 */ /* 0x000fe200078e000a */
[----:B------:R-:W-:Y:S01]  /*1510*/  LEA.HI R4, R44, R164, RZ, 0x5 ;  /* 0x000000a42c047211 */ /* 0x000fe200078f28ff */
[C---:B-----5:R-:W-:Y:S01]  /*1520*/  IMAD.WIDE.U32 R112, R146.reuse, c[0x0][0x280], R32 ;  /* 0x0000a00092707a25 */ /* 0x060fe200078e0020 */
[----:B------:R-:W-:Y:S02]  /*1530*/  LOP3.LUT R0, R5, 0x1c0, RZ, 0xc0, !PT ;  /* 0x000001c005007812 */ /* 0x000fe400078ec0ff */
[CC--:B------:R-:W-:Y:S01]  /*1540*/  LEA.HI R11, R3.reuse, R2.reuse, RZ, 0x3 ;  /* 0x00000002030b7211 */ /* 0x0c0fe200078f18ff */
[----:B------:R-:W-:Y:S01]  /*1550*/  IMAD.WIDE.U32 R110, R146, c[0x0][0x280], R24 ;  /* 0x0000a000926e7a25 */ /* 0x000fe200078e0018 */
[----:B------:R-:W-:-:S02]  /*1560*/  LEA.HI R7, R3, R2, RZ, 0x6 ;  /* 0x0000000203077211 */ /* 0x000fc400078f30ff */
[----:B------:R-:W-:Y:S01]  /*1570*/  SHF.R.U32.HI R2, RZ, 0x3, R0 ;  /* 0x00000003ff027819 */ /* 0x000fe20000011600 */
[----:B------:R-:W-:Y:S01]  /*1580*/  IMAD.SHL.U32 R3, R4, 0x10, RZ ;  /* 0x0000001004037824 */ /* 0x000fe200078e00ff */
[----:B------:R-:W-:Y:S01]  /*1590*/  LOP3.LUT R5, R0, 0x38, R41, 0xf8, !PT ;  /* 0x0000003800057812 */ /* 0x000fe200078ef829 */
[----:B------:R-:W-:Y:S01]  /*15a0*/  IMAD.SHL.U32 R4, R40, 0x40, RZ ;  /* 0x0000004028047824 */ /* 0x000fe200078e00ff */
[----:B------:R-:W-:Y:S01]  /*15b0*/  SHF.R.S32.HI R10, RZ, 0x4, R42 ;  /* 0x00000004ff0a7819 */ /* 0x000fe2000001142a */
[----:B------:R-:W-:Y:S01]  /*15c0*/  IMAD.WIDE.U32 R108, R146, c[0x0][0x290], R30 ;  /* 0x0000a400926c7a25 */ /* 0x000fe200078e001e */
[----:B------:R-:W-:Y:S02]  /*15d0*/  LOP3.LUT R9, R5, R2, RZ, 0x3c, !PT ;  /* 0x0000000205097212 */ /* 0x000fe400078e3cff */
[----:B------:R-:W-:Y:S01]  /*15e0*/  LOP3.LUT R13, R4, 0x7ffff000, RZ, 0xc0, !PT ;  /* 0x7ffff000040d7812 */ /* 0x000fe200078ec0ff */
[----:B------:R-:W-:Y:S01]  /*15f0*/  IMAD.SHL.U32 R5, R6, 0x40, RZ ;  /* 0x0000004006057824 */ /* 0x000fe200078e00ff */
[C---:B------:R-:W-:Y:S01]  /*1600*/  LOP3.LUT R6, R0.reuse, 0x38, R12, 0xf8, !PT ;  /* 0x0000003800067812 */ /* 0x040fe200078ef80c */
[----:B------:R-:W-:Y:S01]  /*1610*/  IMAD.SHL.U32 R4, R7, 0x40, RZ ;  /* 0x0000004007047824 */ /* 0x000fe200078e00ff */
[----:B------:R-:W-:Y:S01]  /*1620*/  LOP3.LUT R7, R0, 0x38, R11, 0xf8, !PT ;  /* 0x0000003800077812 */ /* 0x000fe200078ef80b */
[----:B------:R-:W-:Y:S01]  /*1630*/  IMAD.WIDE.U32 R106, R146, c[0x0][0x290], R22 ;  /* 0x0000a400926a7a25 */ /* 0x000fe200078e0016 */
[----:B------:R-:W-:-:S02]  /*1640*/  LOP3.LUT R8, R5, 0x7ffff000, RZ, 0xc0, !PT ;  /* 0x7ffff00005087812 */ /* 0x000fc400078ec0ff */
[----:B------:R-:W-:Y:S01]  /*1650*/  LOP3.LUT R5, R4, 0x7ffff000, RZ, 0xc0, !PT ;  /* 0x7ffff00004057812 */ /* 0x000fe200078ec0ff */
[----:B------:R-:W-:Y:S01]  /*1660*/  IMAD.IADD R101, R99, 0x1, R101 ;  /* 0x0000000163657824 */ /* 0x000fe200078e0265 */
[----:B------:R-:W-:Y:S02]  /*1670*/  LOP3.LUT R3, R3, 0xfffffe00, RZ, 0xc0, !PT ;  /* 0xfffffe0003037812 */ /* 0x000fe400078ec0ff */
[-C--:B------:R-:W-:Y:S02]  /*1680*/  LOP3.LUT R6, R6, R2.reuse, RZ, 0x3c, !PT ;  /* 0x0000000206067212 */ /* 0x080fe400078e3cff */
[----:B------:R-:W-:Y:S02]  /*1690*/  LOP3.LUT R4, R7, R2, RZ, 0x3c, !PT ;  /* 0x0000000207047212 */ /* 0x000fe400078e3cff */
[--C-:B------:R-:W-:Y:S02]  /*16a0*/  IADD3 R129, R6, R8, R3.reuse ;  /* 0x0000000806817210 */ /* 0x100fe40007ffe003 */
[----:B------:R-:W-:-:S02]  /*16b0*/  IADD3 R128, R4, R5, R3 ;  /* 0x0000000504807210 */ /* 0x000fc40007ffe003 */
[----:B------:R-:W-:Y:S01]  /*16c0*/  LEA.HI.SX32 R6, R41, R10, 0x1d ;  /* 0x0000000a29067211 */ /* 0x000fe200078feaff */
[----:B------:R-:W-:Y:S01]  /*16d0*/  IMAD.SHL.U32 R129, R129, 0x2, RZ ;  /* 0x0000000281817824 */ /* 0x000fe200078e00ff */
[----:B------:R-:W-:Y:S01]  /*16e0*/  SHF.R.S32.HI R5, RZ, 0x4, R19 ;  /* 0x00000004ff057819 */ /* 0x000fe20000011413 */
[----:B------:R-:W-:Y:S01]  /*16f0*/  IMAD.SHL.U32 R128, R128, 0x2, RZ ;  /* 0x0000000280807824 */ /* 0x000fe200078e00ff */
[----:B------:R-:W-:Y:S01]  /*1700*/  SHF.R.S32.HI R4, RZ, 0x4, R20 ;  /* 0x00000004ff047819 */ /* 0x000fe20000011414 */
[----:B------:R-:W-:Y:S01]  /*1710*/  IMAD.SHL.U32 R100, R6, 0x8, RZ ;  /* 0x0000000806647824 */ /* 0x000fe200078e00ff */
[----:B------:R-:W-:Y:S02]  /*1720*/  IADD3 R13, R9, R13, R3 ;  /* 0x0000000d090d7210 */ /* 0x000fe40007ffe003 */
[----:B------:R-:W-:Y:S02]  /*1730*/  SHF.R.S32.HI R9, RZ, 0x1f, R6 ;  /* 0x0000001fff097819 */ /* 0x000fe40000011406 */
[----:B------:R-:W-:Y:S01]  /*1740*/  LEA.HI.SX32 R5, R12, R5, 0x1d ;  /* 0x000000050c057211 */ /* 0x000fe200078feaff */
[----:B------:R-:W-:Y:S01]  /*1750*/  IMAD.SHL.U32 R130, R13, 0x2, RZ ;  /* 0x000000020d827824 */ /* 0x000fe200078e00ff */
[----:B------:R-:W-:-:S02]  /*1760*/  LEA.HI.SX32 R4, R11, R4, 0x1d ;  /* 0x000000040b047211 */ /* 0x000fc400078feaff */
[----:B------:R-:W-:Y:S01]  /*1770*/  LEA.HI R9, R9, R6, RZ, 0x3 ;  /* 0x0000000609097211 */ /* 0x000fe200078f18ff */
[----:B------:R-:W-:Y:S01]  /*1780*/  IMAD.SHL.U32 R97, R5, 0x8, RZ ;  /* 0x0000000805617824 */ /* 0x000fe200078e00ff */
[----:B------:R-:W-:Y:S01]  /*1790*/  SHF.R.S32.HI R7, RZ, 0x1f, R5 ;  /* 0x0000001fff077819 */ /* 0x000fe20000011405 */
[----:B------:R-:W-:Y:S01]  /*17a0*/  IMAD.SHL.U32 R102, R4, 0x8, RZ ;  /* 0x0000000804667824 */ /* 0x000fe200078e00ff */
[----:B------:R-:W-:Y:S02]  /*17b0*/  SHF.R.S32.HI R6, RZ, 0x1f, R4 ;  /* 0x0000001fff067819 */ /* 0x000fe40000011404 */
[----:B------:R-:W-:Y:S02]  /*17c0*/  LEA.HI R7, R7, R5, RZ, 0x3 ;  /* 0x0000000507077211 */ /* 0x000fe400078f18ff */
[----:B------:R-:W-:Y:S02]  /*17d0*/  LEA.HI R6, R6, R4, RZ, 0x3 ;  /* 0x0000000406067211 */ /* 0x000fe400078f18ff */
[C---:B------:R-:W-:Y:S01]  /*17e0*/  LOP3.LUT R8, R0.reuse, 0x18, R26, 0xf8, !PT ;  /* 0x0000001800087812 */ /* 0x040fe200078ef81a */
[----:B------:R-:W-:Y:S01]  /*17f0*/  IMAD.SHL.U32 R5, R7, 0x200, RZ ;  /* 0x0000020007057824 */ /* 0x000fe200078e00ff */
[----:B------:R-:W-:-:S02]  /*1800*/  LOP3.LUT R4, R0, 0x38, R97, 0xf8, !PT ;  /* 0x0000003800047812 */ /* 0x000fc400078ef861 */
[----:B------:R-:W-:Y:S01]  /*1810*/  LOP3.LUT R86, R3, R8, R2, 0xf6, !PT ;  /* 0x0000000803567212 */ /* 0x000fe200078ef602 */
[----:B------:R-:W-:Y:S01]  /*1820*/  IMAD.SHL.U32 R8, R9, 0x200, RZ ;  /* 0x0000020009087824 */ /* 0x000fe200078e00ff */
[-C--:B------:R-:W-:Y:S01]  /*1830*/  LOP3.LUT R7, R4, R2.reuse, RZ, 0x3c, !PT ;  /* 0x0000000204077212 */ /* 0x080fe200078e3cff */
[----:B------:R-:W-:Y:S01]  /*1840*/  IMAD.SHL.U32 R4, R6, 0x200, RZ ;  /* 0x0000020006047824 */ /* 0x000fe200078e00ff */
[C---:B------:R-:W-:Y:S02]  /*1850*/  LOP3.LUT R10, R0.reuse, 0x38, R100, 0xf8, !PT ;  /* 0x00000038000a7812 */ /* 0x040fe400078ef864 */
[----:B------:R-:W-:Y:S02]  /*1860*/  LOP3.LUT R0, R0, 0x38, R102, 0xf8, !PT ;  /* 0x0000003800007812 */ /* 0x000fe400078ef866 */
[-C--:B------:R-:W-:Y:S02]  /*1870*/  LOP3.LUT R10, R10, R2.reuse, RZ, 0x3c, !PT ;  /* 0x000000020a0a7212 */ /* 0x080fe400078e3cff */
[----:B------:R-:W-:Y:S01]  /*1880*/  LOP3.LUT R2, R0, R2, RZ, 0x3c, !PT ;  /* 0x0000000200027212 */ /* 0x000fe200078e3cff */
[----:B------:R-:W-:Y:S01]  /*1890*/  IMAD R0, R43, c[0x0][0x218], RZ ;  /* 0x000086002b007a24 */ /* 0x000fe200078e02ff */
[----:B------:R-:W-:-:S02]  /*18a0*/  LOP3.LUT R6, R8, 0x7ffff000, RZ, 0xc0, !PT ;  /* 0x7ffff00008067812 */ /* 0x000fc400078ec0ff */
[----:B------:R-:W-:Y:S02]  /*18b0*/  LOP3.LUT R5, R5, 0x7ffff000, RZ, 0xc0, !PT ;  /* 0x7ffff00005057812 */ /* 0x000fe400078ec0ff */
[----:B------:R-:W-:Y:S02]  /*18c0*/  LOP3.LUT R4, R4, 0x7ffff000, RZ, 0xc0, !PT ;  /* 0x7ffff00004047812 */ /* 0x000fe400078ec0ff */
[--C-:B------:R-:W-:Y:S02]  /*18d0*/  IADD3 R6, R10, R6, R3.reuse ;  /* 0x000000060a067210 */ /* 0x100fe40007ffe003 */
[--C-:B------:R-:W-:Y:S02]  /*18e0*/  IADD3 R5, R7, R5, R3.reuse ;  /* 0x0000000507057210 */ /* 0x100fe40007ffe003 */
[----:B------:R-:W-:Y:S01]  /*18f0*/  IADD3 R4, R2, R4, R3 ;  /* 0x0000000402047210 */ /* 0x000fe20007ffe003 */
[C---:B------:R-:W-:Y:S01]  /*1900*/  IMAD R3, R114.reuse, c[0x0][0x21c], R0 ;  /* 0x0000870072037a24 */ /* 0x040fe200078e0200 */
[----:B------:R-:W-:Y:S01]  /*1910*/  SHF.R.S32.HI R0, RZ, 0x1f, R146 ;  /* 0x0000001fff007819 */ /* 0x000fe20000011492 */
[----:B------:R-:W-:Y:S01]  /*1920*/  IMAD.WIDE.U32 R114, R114, c[0x0][0x218], R14 ;  /* 0x0000860072727a25 */ /* 0x000fe200078e000e */
[----:B------:R-:W-:-:S02]  /*1930*/  LEA R86, R86, 0x100, 0x1 ;  /* 0x0000010056567811 */ /* 0x000fc400078e08ff */
[----:B------:R-:W-:Y:S01]  /*1940*/  LOP3.LUT R118, R12, 0xfffffff8, RZ, 0xc0, !PT ;  /* 0xfffffff80c767812 */ /* 0x000fe200078ec0ff */
[C---:B------:R-:W-:Y:S01]  /*1950*/  IMAD R2, R0.reuse, c[0x0][0x280], RZ ;  /* 0x0000a00000027a24 */ /* 0x040fe200078e02ff */
[----:B------:R-:W-:Y:S01]  /*1960*/  LOP3.LUT R103, R11, 0xfffffff8, RZ, 0xc0, !PT ;  /* 0xfffffff80b677812 */ /* 0x000fe200078ec0ff */
[----:B------:R-:W-:Y:S01]  /*1970*/  IMAD R0, R0, c[0x0][0x290], RZ ;  /* 0x0000a40000007a24 */ /* 0x000fe200078e02ff */
[----:B------:R-:W-:Y:S01]  /*1980*/  IADD3 R87, R86, 0x40, RZ ;  /* 0x0000004056577810 */ /* 0x000fe20007ffe0ff */
[----:B------:R-:W-:Y:S01]  /*1990*/  IMAD R2, R146, c[0x0][0x284], R2 ;  /* 0x0000a10092027a24 */ /* 0x000fe200078e0202 */
[----:B------:R-:W-:Y:S01]  /*19a0*/  IADD3 R40, R34, 0x10, RZ ;  /* 0x0000001022287810 */ /* 0x000fe20007ffe0ff */
[----:B------:R-:W-:Y:S01]  /*19b0*/  IMAD R0, R146, c[0x0][0x294], R0 ;  /* 0x0000a50092007a24 */ /* 0x000fe200078e0200 */
[----:B------:R-:W-:Y:S01]  /*19c0*/  @P0 IADD3 R87, R86, -0x40, RZ ;  /* 0xffffffc056570810 */ /* 0x000fe20007ffe0ff */
[----:B------:R-:W-:Y:S01]  /*19d0*/  IMAD.IADD R136, R113, 0x1, R2 ;  /* 0x0000000171887824 */ /* 0x000fe200078e0202 */
[----:B------:R-:W-:Y:S01]  /*19e0*/  SHF.R.S32.HI R125, RZ, 0x1f, R100 ;  /* 0x0000001fff7d7819 */ /* 0x000fe20000011464 */
        /* <DEDUP_REMOVED lines=8> */
[----:B------:R-:W-:-:S02]  /*1a70*/  IMAD.SHL.U32 R122, R6, 0x2, RZ ;  /* 0x00000002067a7824 */ /* 0x000fc400078e00ff */
[----:B------:R-:W-:Y:S02]  /*1a80*/  IMAD.SHL.U32 R121, R5, 0x2, RZ ;  /* 0x0000000205797824 */ /* 0x000fe400078e00ff */
[----:B------:R-:W-:Y:S02]  /*1a90*/  IMAD.SHL.U32 R120, R4, 0x2, RZ ;  /* 0x0000000204787824 */ /* 0x000fe400078e00ff */
.L_x_562:
[-C--:B------:R-:W-:Y:S01]  /*1aa0*/  IMAD R0, R150, R78.reuse, RZ ;  /* 0x0000004e96007224 */ /* 0x080fe200078e02ff */
[----:B------:R-:W-:Y:S01]  /*1ab0*/  SHF.R.S32.HI R91, RZ, 0x1f, R78 ;  /* 0x0000001fff5b7819 */ /* 0x000fe2000001144e */
[----:B------:R-:W-:Y:S01]  /*1ac0*/  IMAD.WIDE.U32 R10, R158, R78, RZ ;  /* 0x0000004e9e0a7225 */ /* 0x000fe200078e00ff */
[----:B------:R-:W-:Y:S04]  /*1ad0*/  DEPBAR.LE SB0, 0x0 ;  /* 0x000080000000791a */ /* 0x000fe80000000000 */
[----:B------:R-:W-:Y:S01]  /*1ae0*/  BAR.SYNC.DEFER_BLOCKING 0x0 ;  /* 0x0000000000007b1d */ /* 0x000fe20000010000 */
[----:B------:R-:W-:Y:S01]  /*1af0*/  ISETP.GE.AND P1, PT, R165, 0x1, PT ;  /* 0x00000001a500780c */ /* 0x000fe20003f26270 */
[----:B-1----:R-:W-:Y:S01]  /*1b00*/  IMAD R2, R91, R158, R0 ;  /* 0x0000009e5b027224 */ /* 0x002fe200078e0200 */
[----:B------:R-:W-:Y:S03]  /*1b10*/  IADD3 R0, P0, R142, R10, RZ ;  /* 0x0000000a8e007210 */ /* 0x000fe60007f1e0ff */
[----:B------:R-:W-:Y:S04]  /*1b20*/  IMAD.IADD R16, R11, 0x1, R2 ;  /* 0x000000010b107824 */ /* 0x000fe800078e0202 */
[----:B------:R-:W-:Y:S01]  /*1b30*/  IMAD.X R2, R16, 0x1, R141, P0 ;  /* 0x0000000110027824 */ /* 0x000fe200000e068d */
[C---:B------:R-:W-:Y:S04]  /*1b40*/  LEA R60, P0, R0.reuse, c[0x0][0x1c8], 0x1 ;  /* 0x00007200003c7a11 */ /* 0x040fe800078008ff */
[----:B------:R-:W-:Y:S01]  /*1b50*/  LEA.HI.X R61, R0, c[0x0][0x1cc], R2, 0x1, P0 ;  /* 0x00007300003d7a11 */ /* 0x000fe200000f0c02 */
[----:B------:R-:W-:Y:S01]  /*1b60*/  BSSY B1, `(.L_x_538) ;  /* 0x000038b000017945 */ /* 0x000fe20003800000 */
[----:B------:R-:W-:-:S05]  /*1b70*/  @!P1 BRA `(.L_x_539) ;  /* 0x000036c000009947 */ /* 0x000fca0003800000 */
[-C--:B------:R-:W-:Y:S02]  /*1b80*/  IMAD R2, R151, R78.reuse, RZ ;  /* 0x0000004e97027224 */ /* 0x080fe400078e02ff */
[-C--:B------:R-:W-:Y:S02]  /*1b90*/  IMAD R0, R152, R78.reuse, RZ ;  /* 0x0000004e98007224 */ /* 0x080fe400078e02ff */
[----:B------:R-:W-:Y:S02]  /*1ba0*/  IMAD R4, R78, -0x40, R96 ;  /* 0xffffffc04e047824 */ /* 0x000fe400078e0260 */
[-C--:B------:R-:W-:Y:S04]  /*1bb0*/  IMAD.WIDE.U32 R8, R159, R78.reuse, RZ ;  /* 0x0000004e9f087225 */ /* 0x080fe800078e00ff */
[----:B------:R-:W-:Y:S04]  /*1bc0*/  IMAD.WIDE.U32 R24, R157, R78, RZ ;  /* 0x0000004e9d187225 */ /* 0x000fe800078e00ff */
[C---:B------:R-:W-:Y:S02]  /*1bd0*/  IMAD R3, R91.reuse, R159, R2 ;  /* 0x0000009f5b037224 */ /* 0x040fe400078e0202 */
[----:B------:R-:W-:Y:S01]  /*1be0*/  IMAD R2, R91, R157, R0 ;  /* 0x0000009d5b027224 */ /* 0x000fe200078e0200 */
[----:B------:R-:W-:Y:S02]  /*1bf0*/  IMNMX R0, R4, 0x40, PT ;  /* 0x0000004004007817 */ /* 0x000fe40003800200 */
        /* <DEDUP_REMOVED lines=34> */
[----:B------:R-:W-:Y:S02]  /*1e20*/  LEA.HI.X R7, R0, c[0x0][0x274], R3, 0x1, P0 ;  /* 0x00009d0000077a11 */ /* 0x000fe400000f0c03 */
[C---:B------:R-:W-:Y:S04]  /*1e30*/  LEA R4, P0, R2.reuse, c[0x0][0x288], 0x1 ;  /* 0x0000a20002047a11 */ /* 0x040fe800078008ff */
[----:B------:R-:W-:Y:S02]  /*1e40*/  LEA.HI.X R5, R2, c[0x0][0x28c], R5, 0x1, P0 ;  /* 0x0000a30002057a11 */ /* 0x000fe400000f0c05 */
[----:B------:R-:W-:Y:S01]  /*1e50*/  ISETP.GE.AND P0, PT, R34, c[0x0][0x27c], PT ;  /* 0x00009f0022007a0c */ /* 0x000fe20003f06270 */
[----:B------:R-:W-:Y:S11]  /*1e60*/  CS2R R2, SRZ ;  /* 0x0000000000027805 */ /* 0x000ff6000001ff00 */
[----:B------:R-:W-:Y:S01]  /*1e70*/  @!UPT UIADD3 URZ, URZ, URZ, URZ ;  /* 0x0000003f3f3ff290 */ /* 0x000fe2000fffe03f */
        /* <DEDUP_REMOVED lines=22> */
.L_x_542:
[----:B------:R-:W-:Y:S05]  /*1fe0*/  BSYNC B0 ;  /* 0x0000000000007941 */ /* 0x000fea0003800000 */
.L_x_541:
[----:B------:R-:W-:-:S05]  /*1ff0*/  @P1 BRA `(.L_x_543) ;  /* 0x0000341000001947 */ /* 0x000fca0003800000 */
[----:B-----5:R-:W-:Y:S01]  /*2000*/  MOV R0, R51 ;  /* 0x0000003300007202 */ /* 0x020fe20000000f00 */
[----:B-1----:R-:W-:Y:S01]  /*2010*/  IMAD.MOV.U32 R6, RZ, RZ, R52 ;  /* 0x000000ffff067224 */ /* 0x002fe200078e0034 */
[----:B------:R-:W-:Y:S01]  /*2020*/  ISETP.GE.AND P0, PT, R26, c[0x0][0x1d4], PT ;  /* 0x000075001a007a0c */ /* 0x000fe20003f06270 */
[----:B------:R-:W-:Y:S01]  /*2030*/  IMAD.MOV.U32 R5, RZ, RZ, R53 ;  /* 0x000000ffff057224 */ /* 0x000fe200078e0035 */
[----:B------:R-:W-:Y:S01]  /*2040*/  BSSY B0, `(.L_x_544) ;  /* 0x0000054000007945 */ /* 0x000fe20003800000 */
[----:B------:R-:W-:Y:S03]  /*2050*/  IMAD.MOV.U32 R4, RZ, RZ, R50 ;  /* 0x000000ffff047224 */ /* 0x000fe600078e0032 */
[----:B------:R-:W-:Y:S01]  /*2060*/  PRMT R59, R6, 0x5410, R5 ;  /* 0x00005410063b7816 */ /* 0x000fe20000000005 */
[----:B------:R-:W-:Y:S01]  /*2070*/  IMAD.MOV.U32 R6, RZ, RZ, R48 ;  /* 0x000000ffff067224 */ /* 0x000fe200078e0030 */
[----:B------:R-:W-:Y:S01]  /*2080*/  PRMT R58, R4, 0x5410, R0 ;  /* 0x00005410043a7816 */ /* 0x000fe20000000000 */
[----:B------:R-:W-:Y:S01]  /*2090*/  IMAD.MOV.U32 R5, RZ, RZ, R49 ;  /* 0x000000ffff057224 */ /* 0x000fe200078e0031 */
[----:B------:R-:W-:Y:S01]  /*20a0*/  MOV R4, R46 ;  /* 0x0000002e00047202 */ /* 0x000fe20000000f00 */
        /* <DEDUP_REMOVED lines=11> */
[----:B------:R-:W-:Y:S02]  /*2160*/  MOV R6, R18 ;  /* 0x0000001200067202 */ /* 0x000fe40000000f00 */
[----:B------:R-:W-:Y:S02]  /*2170*/  MOV R0, R17 ;  /* 0x0000001100007202 */ /* 0x000fe40000000f00 */
[----:B------:R-:W-:Y:S01]  /*2180*/  PRMT R25, R6, 0x5410, R5 ;  /* 0x0000541006197816 */ /* 0x000fe20000000005 */
[----:B------:R-:W-:Y:S01]  /*2190*/  IMAD.MOV.U32 R6, RZ, RZ, R14 ;  /* 0x000000ffff067224 */ /* 0x000fe200078e000e */
[----:B------:R-:W-:Y:S01]  /*21a0*/  PRMT R24, R4, 0x5410, R0 ;  /* 0x0000541004187816 */ /* 0x000fe20000000000 */
[----:B------:R-:W-:Y:S01]  /*21b0*/  IMAD.MOV.U32 R5, RZ, RZ, R15 ;  /* 0x000000ffff057224 */ /* 0x000fe200078e000f */
[----:B------:R-:W-:Y:S01]  /*21c0*/  MOV R4, R12 ;  /* 0x0000000c00047202 */ /* 0x000fe20000000f00 */
[----:B------:R-:W-:Y:S03]  /*21d0*/  IMAD.MOV.U32 R0, RZ, RZ, R13 ;  /* 0x000000ffff007224 */ /* 0x000fe600078e000d */
        /* <DEDUP_REMOVED lines=17> */
[----:B------:R-:W-:Y:S01]  /*22f0*/  @!P0 HADD2.F32 R7, -RZ, R7.H0_H0 ;  /* 0x20000007ff078230 */ /* 0x000fe20000004100 */
[----:B-1----:R-:W-:Y:S01]  /*2300*/  @!P0 IMAD.MOV.U32 R3, RZ, RZ, R9 ;  /* 0x000000ffff038224 */ /* 0x002fe200078e0009 */
[----:B------:R-:W-:Y:S04]  /*2310*/  @!P0 MOV R0, R8 ;  /* 0x0000000800008202 */ /* 0x000fe80000000f00 */
[--C-:B------:R-:W-:Y:S02]  /*2320*/  @!P0 HADD2.F32 R33, -RZ, R3.reuse.H1_H1 ;  /* 0x30000003ff218230 */ /* 0x100fe40000004100 */
[--C-:B------:R-:W-:Y:S02]  /*2330*/  @!P0 HADD2.F32 R31, -RZ, R0.reuse.H1_H1 ;  /* 0x30000000ff1f8230 */ /* 0x100fe40000004100 */
[----:B------:R-:W-:Y:S02]  /*2340*/  @!P0 HADD2.F32 R2, -RZ, R0.H0_H0 ;  /* 0x20000000ff028230 */ /* 0x000fe40000004100 */
[----:B------:R-:W-:Y:S01]  /*2350*/  @!P0 HADD2.F32 R3, -RZ, R3.H0_H0 ;  /* 0x20000003ff038230 */ /* 0x000fe20000004100 */
[-C--:B------:R-:W-:Y:S02]  /*2360*/  @!P0 FMUL.FTZ R41, R31, R4.reuse ;  /* 0x000000041f298220 */ /* 0x080fe40000410000 */
[C---:B------:R-:W-:Y:S01]  /*2370*/  @!P0 FMUL.FTZ R0, R2.reuse, R4 ;  /* 0x0000000402008220 */ /* 0x040fe20000410000 */
[----:B------:R-:W-:Y:S01]  /*2380*/  @!P0 MOV R4, R10 ;  /* 0x0000000a00048202 */ /* 0x000fe20000000f00 */
[-C--:B------:R-:W-:Y:S01]  /*2390*/  @!P0 FFMA.FTZ R64, R2, R32.reuse, -R41 ;  /* 0x0000002002408223 */ /* 0x080fe20000010829 */
[----:B------:R-:W-:Y:S01]  /*23a0*/  @!P0 HADD2.F32 R41, -RZ, R42.H0_H0 ;  /* 0x2000002aff298230 */ /* 0x000fe20000004100 */
[-C--:B------:R-:W-:Y:S02]  /*23b0*/  @!P0 FMUL.FTZ R42, R33, R5.reuse ;  /* 0x00000005212a8220 */ /* 0x080fe40000410000 */
[C---:B------:R-:W-:Y:S02]  /*23c0*/  @!P0 FMUL.FTZ R2, R3.reuse, R5 ;  /* 0x0000000503028220 */ /* 0x040fe40000410000 */
[----:B------:R-:W-:Y:S01]  /*23d0*/  @!P0 FFMA.FTZ R63, R3, R41, -R42 ;  /* 0x00000029033f8223 */ /* 0x000fe2000001082a */
[----:B------:R-:W-:Y:S01]  /*23e0*/  @!P0 MOV R3, R11 ;  /* 0x0000000b00038202 */ /* 0x000fe20000000f00 */
[----:B------:R-:W-:Y:S01]  /*23f0*/  @!P0 FFMA.FTZ R0, R31, R32, R0 ;  /* 0x000000201f008223 */ /* 0x000fe20000010000 */
[--C-:B------:R-:W-:Y:S01]  /*2400*/  @!P0 HADD2.F32 R31, -RZ, R4.reuse.H1_H1 ;  /* 0x30000004ff1f8230 */ /* 0x100fe20000004100 */
[----:B------:R-:W-:Y:S01]  /*2410*/  @!P0 FFMA.FTZ R2, R33, R41, R2 ;  /* 0x0000002921028223 */ /* 0x000fe20000010002 */
[----:B------:R-:W-:Y:S02]  /*2420*/  @!P0 HADD2.F32 R4, -RZ, R4.H0_H0 ;  /* 0x20000004ff048230 */ /* 0x000fe40000004100 */
[----:B------:R-:W-:Y:S01]  /*2430*/  @!P0 HADD2.F32 R32, -RZ, R43.H0_H0 ;  /* 0x2000002bff208230 */ /* 0x000fe20000004100 */
[----:B------:R-:W-:Y:S01]  /*2440*/  @!P0 FMUL.FTZ R62, R31, R6 ;  /* 0x000000061f3e8220 */ /* 0x000fe20000410000 */
[--C-:B------:R-:W-:Y:S01]  /*2450*/  @!P0 HADD2.F32 R42, -RZ, R3.reuse.H1_H1 ;  /* 0x30000003ff2a8230 */ /* 0x100fe20000004100 */
[----:B------:R-:W-:Y:S01]  /*2460*/  @!P0 F2FP.PACK_AB R0, R0, R64 ;  /* 0x000000400000823e */ /* 0x000fe200000000ff */
[----:B------:R-:W-:Y:S01]  /*2470*/  @!P0 HADD2.F32 R5, -RZ, R3.H0_H0 ;  /* 0x20000003ff058230 */ /* 0x000fe20000004100 */
[----:B------:R-:W-:Y:S01]  /*2480*/  @!P0 FMUL.FTZ R3, R4, R6 ;  /* 0x0000000604038220 */ /* 0x000fe20000410000 */
[----:B------:R-:W-:Y:S01]  /*2490*/  @!P0 HADD2.F32 R43, -RZ, R54.H0_H0 ;  /* 0x20000036ff2b8230 */ /* 0x000fe20000004100 */
[----:B------:R-:W-:Y:S01]  /*24a0*/  @!P0 FMUL.FTZ R54, R42, R7 ;  /* 0x000000072a368220 */ /* 0x000fe20000410000 */
[----:B------:R-:W-:Y:S01]  /*24b0*/  @!P0 F2FP.PACK_AB R2, R2, R63 ;  /* 0x0000003f0202823e */ /* 0x000fe200000000ff */
[----:B------:R-:W-:Y:S02]  /*24c0*/  @!P0 FFMA.FTZ R62, R4, R32, -R62 ;  /* 0x00000020043e8223 */ /* 0x000fe4000001083e */
[----:B------:R-:W-:Y:S01]  /*24d0*/  @!P0 FMUL.FTZ R4, R5, R7 ;  /* 0x0000000705048220 */ /* 0x000fe20000410000 */
[----:B------:R-:W-:Y:S01]  /*24e0*/  @!P0 MOV R9, R2 ;  /* 0x0000000200098202 */ /* 0x000fe20000000f00 */
[----:B------:R-:W-:Y:S02]  /*24f0*/  @!P0 FFMA.FTZ R3, R31, R32, R3 ;  /* 0x000000201f038223 */ /* 0x000fe40000010003 */
[-C--:B------:R-:W-:Y:S02]  /*2500*/  @!P0 FFMA.FTZ R54, R5, R43.reuse, -R54 ;  /* 0x0000002b05368223 */ /* 0x080fe40000010836 */
[----:B------:R-:W-:Y:S01]  /*2510*/  @!P0 FFMA.FTZ R4, R42, R43, R4 ;  /* 0x0000002b2a048223 */ /* 0x000fe20000010004 */
[----:B------:R-:W-:Y:S01]  /*2520*/  @!P0 F2FP.PACK_AB R3, R3, R62 ;  /* 0x0000003e0303823e */ /* 0x000fe200000000ff */
[----:B------:R-:W-:Y:S03]  /*2530*/  @!P0 IMAD.MOV.U32 R8, RZ, RZ, R0 ;  /* 0x000000ffff088224 */ /* 0x000fe600078e0000 */
[----:B------:R-:W-:Y:S02]  /*2540*/  @!P0 F2FP.PACK_AB R4, R4, R54 ;  /* 0x000000360404823e */ /* 0x000fe400000000ff */
[----:B------:R-:W-:Y:S02]  /*2550*/  @!P0 MOV R10, R3 ;  /* 0x00000003000a8202 */ /* 0x000fe40000000f00 */
[----:B------:R-:W-:Y:S05]  /*2560*/  @!P0 MOV R11, R4 ;  /* 0x00000004000b8202 */ /* 0x000fea0000000f00 */
[----:B------:R1:W-:Y:S02]  /*2570*/  STG.E.128 [R60.64], R8 ;  /* 0x000000083c007986 */ /* 0x0003e4000c101d06 */
.L_x_545:
[----:B------:R-:W-:Y:S05]  /*2580*/  BSYNC B0 ;  /* 0x0000000000007941 */ /* 0x000fea0003800000 */
.L_x_544:
[----:B------:R-:W-:Y:S01]  /*2590*/  ISETP.GE.AND P0, PT, R28, c[0x0][0x1d4], PT ;  /* 0x000075001c007a0c */ /* 0x000fe20003f06270 */
[----:B------:R-:W-:Y:S01]  /*25a0*/  @!UPT UIADD3 URZ, URZ, URZ, URZ ;  /* 0x0000003f3f3ff290 */ /* 0x000fe2000fffe03f */
[----:B------:R-:W-:Y:S11]  /*25b0*/  BSSY B0, `(.L_x_546) ;  /* 0x0000036000007945 */ /* 0x000ff60003800000 */
[----:B------:R-:W-:-:S05]  /*25c0*/  @P0 BRA `(.L_x_547) ;  /* 0x0000034000000947 */ /* 0x000fca0003800000 */
[----:B------:R-:W-:Y:S01]  /*25d0*/  ISETP.GE.AND P0, PT, R40, c[0x0][0x27c], PT ;  /* 0x00009f0028007a0c */ /* 0x000fe20003f06270 */
[----:B-1----:R-:W1:Y:S11]  /*25e0*/  LDS.128 R8, [R87+0x6000] ;  /* 0x0060000057087984 */ /* 0x002e760000000c00 */
[----:B------:R-:W-:Y:S01]  /*25f0*/  @!UPT UIADD3 URZ, URZ, URZ, URZ ;  /* 0x0000003f3f3ff290 */ /* 0x000fe2000fffe03f */
[----:B------:R-:W-:Y:S01]  /*2600*/  @!P0 HADD2.F32 R0, -RZ, R22.H0_H0 ;  /* 0x20000016ff008230 */ /* 0x000fe20000004100 */
[--C-:B------:R-:W-:Y:S01]  /*2610*/  @!P0 SHF.R.U64 R4, R12, 0x10, R13.reuse ;  /* 0x000000100c048819 */ /* 0x100fe2000000120d */
[----:B------:R-:W-:Y:S01]  /*2620*/  @!P0 HADD2.F32 R6, -RZ, R55.H0_H0 ;  /* 0x20000037ff068230 */ /* 0x000fe20000004100 */
[----:B------:R-:W-:Y:S02]  /*2630*/  @!P0 SHF.R.U32.HI R7, RZ, 0x10, R13 ;  /* 0x00000010ff078819 */ /* 0x000fe4000001160d */
        /* <DEDUP_REMOVED lines=11> */
[CC--:B------:R-:W-:Y:S01]  /*26f0*/  @!P0 FMUL.FTZ R31, R5.reuse, R0.reuse ;  /* 0x00000000051f8220 */ /* 0x0c0fe20000410000 */
[----:B------:R-:W-:Y:S01]  /*2700*/  @!P0 HADD2.F32 R3, -RZ, R3.H0_H0 ;  /* 0x20000003ff038230 */ /* 0x000fe20000004100 */
[C---:B------:R-:W-:Y:S02]  /*2710*/  @!P0 FMUL.FTZ R0, R2.reuse, R0 ;  /* 0x0000000002008220 */ /* 0x040fe40000410000 */
[-C--:B------:R-:W-:Y:S02]  /*2720*/  @!P0 FFMA.FTZ R43, R2, R6.reuse, -R31 ;  /* 0x00000006022b8223 */ /* 0x080fe4000001081f */
[----:B------:R-:W-:Y:S01]  /*2730*/  @!P0 FFMA.FTZ R0, R5, R6, R0 ;  /* 0x0000000605008223 */ /* 0x000fe20000010000 */
[----:B------:R-:W-:Y:S01]  /*2740*/  @!P0 MOV R5, R10 ;  /* 0x0000000a00058202 */ /* 0x000fe20000000f00 */
[CC--:B------:R-:W-:Y:S02]  /*2750*/  @!P0 FMUL.FTZ R31, R12.reuse, R4.reuse ;  /* 0x000000040c1f8220 */ /* 0x0c0fe40000410000 */
[C---:B------:R-:W-:Y:S01]  /*2760*/  @!P0 FMUL.FTZ R2, R3.reuse, R4 ;  /* 0x0000000403028220 */ /* 0x040fe20000410000 */
[----:B------:R-:W-:Y:S01]  /*2770*/  @!P0 MOV R4, R11 ;  /* 0x0000000b00048202 */ /* 0x000fe20000000f00 */
[-C--:B------:R-:W-:Y:S01]  /*2780*/  @!P0 FFMA.FTZ R42, R3, R13.reuse, -R31 ;  /* 0x0000000d032a8223 */ /* 0x080fe2000001081f */
[----:B------:R-:W-:Y:S01]  /*2790*/  @!P0 HADD2.F32 R3, -RZ, R22.H1_H1 ;  /* 0x30000016ff038230 */ /* 0x000fe20000004100 */
[----:B------:R-:W-:Y:S01]  /*27a0*/  @!P0 FFMA.FTZ R2, R12, R13, R2 ;  /* 0x0000000d0c028223 */ /* 0x000fe20000010002 */
[----:B------:R-:W-:Y:S01]  /*27b0*/  @!P0 F2FP.PACK_AB R0, R0, R43 ;  /* 0x0000002b0000823e */ /* 0x000fe200000000ff */
[--C-:B------:R-:W-:Y:S02]  /*27c0*/  @!P0 HADD2.F32 R22, -RZ, R5.reuse.H1_H1 ;  /* 0x30000005ff168230 */ /* 0x100fe40000004100 */
[----:B------:R-:W-:Y:S01]  /*27d0*/  @!P0 HADD2.F32 R6, -RZ, R5.H0_H0 ;  /* 0x20000005ff068230 */ /* 0x000fe20000004100 */
[----:B------:R-:W-:Y:S01]  /*27e0*/  @!P0 F2FP.PACK_AB R2, R2, R42 ;  /* 0x0000002a0202823e */ /* 0x000fe200000000ff */
[----:B------:R-:W-:Y:S01]  /*27f0*/  @!P0 HADD2.F32 R31, -RZ, R55.H1_H1 ;  /* 0x30000037ff1f8230 */ /* 0x000fe20000004100 */
[----:B------:R-:W-:Y:S01]  /*2800*/  @!P0 MOV R8, R0 ;  /* 0x0000000000088202 */ /* 0x000fe20000000f00 */
[--C-:B------:R-:W-:Y:S01]  /*2810*/  @!P0 HADD2.F32 R32, -RZ, R4.reuse.H1_H1 ;  /* 0x30000004ff208230 */ /* 0x100fe20000004100 */
[----:B------:R-:W-:Y:S01]  /*2820*/  @!P0 MOV R9, R2 ;  /* 0x0000000200098202 */ /* 0x000fe20000000f00 */
[----:B------:R-:W-:Y:S01]  /*2830*/  @!P0 HADD2.F32 R5, -RZ, R4.H0_H0 ;  /* 0x20000004ff058230 */ /* 0x000fe20000004100 */
[-C--:B------:R-:W-:Y:S02]  /*2840*/  @!P0 FMUL.FTZ R4, R22, R3.reuse ;  /* 0x0000000316048220 */ /* 0x080fe40000410000 */
[----:B------:R-:W-:Y:S02]  /*2850*/  @!P0 FMUL.FTZ R3, R6, R3 ;  /* 0x0000000306038220 */ /* 0x000fe40000410000 */
[----:B------:R-:W-:Y:S02]  /*2860*/  @!P0 FMUL.FTZ R41, R32, R7 ;  /* 0x0000000720298220 */ /* 0x000fe40000410000 */
[----:B------:R-:W-:Y:S02]  /*2870*/  @!P0 FFMA.FTZ R6, R6, R31, -R4 ;  /* 0x0000001f06068223 */ /* 0x000fe40000010804 */
[C---:B------:R-:W-:Y:S02]  /*2880*/  @!P0 FMUL.FTZ R4, R5.reuse, R7 ;  /* 0x0000000705048220 */ /* 0x040fe40000410000 */
[----:B------:R-:W-:Y:S02]  /*2890*/  @!P0 FFMA.FTZ R3, R22, R31, R3 ;  /* 0x0000001f16038223 */ /* 0x000fe40000010003 */
[-C--:B------:R-:W-:Y:S02]  /*28a0*/  @!P0 FFMA.FTZ R41, R5, R33.reuse, -R41 ;  /* 0x0000002105298223 */ /* 0x080fe40000010829 */
[----:B------:R-:W-:Y:S01]  /*28b0*/  @!P0 FFMA.FTZ R4, R32, R33, R4 ;  /* 0x0000002120048223 */ /* 0x000fe20000010004 */
[----:B------:R-:W-:Y:S04]  /*28c0*/  @!P0 F2FP.PACK_AB R3, R3, R6 ;  /* 0x000000060303823e */ /* 0x000fe800000000ff */
[----:B------:R-:W-:Y:S02]  /*28d0*/  @!P0 F2FP.PACK_AB R4, R4, R41 ;  /* 0x000000290404823e */ /* 0x000fe400000000ff */
[----:B------:R-:W-:Y:S02]  /*28e0*/  @!P0 MOV R10, R3 ;  /* 0x00000003000a8202 */ /* 0x000fe40000000f00 */
[----:B------:R-:W-:Y:S05]  /*28f0*/  @!P0 MOV R11, R4 ;  /* 0x00000004000b8202 */ /* 0x000fea0000000f00 */
[----:B------:R1:W-:Y:S02]  /*2900*/  STG.E.128 [R60.64+0x40], R8 ;  /* 0x000040083c007986 */ /* 0x0003e4000c101d06 */
.L_x_547:
[----:B------:R-:W-:Y:S05]  /*2910*/  BSYNC B0 ;  /* 0x0000000000007941 */ /* 0x000fea0003800000 */
.L_x_546:
        /* <DEDUP_REMOVED lines=8> */
[----:B------:R-:W-:Y:S01]  /*29a0*/  @!P0 SHF.R.U64 R4, R14, 0x10, R15 ;  /* 0x000000100e048819 */ /* 0x000fe2000000120f */
[----:B------:R-:W-:Y:S01]  /*29b0*/  @!P0 HADD2.F32 R6, -RZ, R56.H0_H0 ;  /* 0x20000038ff068230 */ /* 0x000fe20000004100 */
[----:B------:R-:W-:Y:S02]  /*29c0*/  @!P0 SHF.R.U64 R13, R46, 0x10, R47 ;  /* 0x000000102e0d8819 */ /* 0x000fe4000000122f */
[----:B------:R-:W-:Y:S01]  /*29d0*/  @!P0 SHF.R.U32.HI R7, RZ, 0x10, R15 ;  /* 0x00000010ff078819 */ /* 0x000fe2000001160f */
[----:B------:R-:W-:Y:S01]  /*29e0*/  @!P0 HADD2.F32 R4, -RZ, R4.H0_H0 ;  /* 0x20000004ff048230 */ /* 0x000fe20000004100 */
[----:B------:R-:W-:Y:S01]  /*29f0*/  @!P0 SHF.R.U32.HI R46, RZ, 0x10, R47 ;  /* 0x00000010ff2e8819 */ /* 0x000fe2000001162f */
[----:B------:R-:W-:Y:S02]  /*2a00*/  @!P0 HADD2.F32 R13, -RZ, R13.H0_H0 ;  /* 0x2000000dff0d8230 */ /* 0x000fe40000004100 */
[----:B------:R-:W-:Y:S02]  /*2a10*/  @!P0 HADD2.F32 R15, -RZ, R56.H1_H1 ;  /* 0x30000038ff0f8230 */ /* 0x000fe40000004100 */
        /* <DEDUP_REMOVED lines=19> */
[----:B------:R-:W-:Y:S02]  /*2b50*/  @!P0 HADD2.F32 R3, -RZ, R23.H1_H1 ;  /* 0x30000017ff038230 */ /* 0x000fe40000004100 */
[----:B------:R-:W-:Y:S01]  /*2b60*/  @!P0 HADD2.F32 R6, -RZ, R5.H0_H0 ;  /* 0x20000005ff068230 */ /* 0x000fe20000004100 */
[----:B------:R-:W-:Y:S01]  /*2b70*/  @!P0 F2FP.PACK_AB R2, R2, R32 ;  /* 0x000000200202823e */ /* 0x000fe200000000ff */
[--C-:B------:R-:W-:Y:S01]  /*2b80*/  @!P0 HADD2.F32 R22, -RZ, R4.reuse.H1_H1 ;  /* 0x30000004ff168230 */ /* 0x100fe20000004100 */
[----:B------:R-:W-:Y:S01]  /*2b90*/  @!P0 MOV R8, R0 ;  /* 0x0000000000088202 */ /* 0x000fe20000000f00 */
[----:B------:R-:W-:Y:S01]  /*2ba0*/  @!P0 HADD2.F32 R5, -RZ, R4.H0_H0 ;  /* 0x20000004ff058230 */ /* 0x000fe20000004100 */
[-C--:B------:R-:W-:Y:S01]  /*2bb0*/  @!P0 FMUL.FTZ R4, R14, R3.reuse ;  /* 0x000000030e048220 */ /* 0x080fe20000410000 */
[----:B------:R-:W-:Y:S01]  /*2bc0*/  @!P0 MOV R9, R2 ;  /* 0x0000000200098202 */ /* 0x000fe20000000f00 */
[----:B------:R-:W-:Y:S01]  /*2bd0*/  @!P0 FMUL.FTZ R3, R6, R3 ;  /* 0x0000000306038220 */ /* 0x000fe20000410000 */
[----:B------:R-:W-:Y:S01]  /*2be0*/  @!P0 HADD2.F32 R23, -RZ, R46.H0_H0 ;  /* 0x2000002eff178230 */ /* 0x000fe20000004100 */
        /* <DEDUP_REMOVED lines=11> */
.L_x_549:
[----:B------:R-:W-:Y:S05]  /*2ca0*/  BSYNC B0 ;  /* 0x0000000000007941 */ /* 0x000fea0003800000 */
.L_x_548:
        /* <DEDUP_REMOVED lines=9> */
[--C-:B------:R-:W-:Y:S01]  /*2d40*/  @!P0 HADD2.F32 R6, -RZ, R57.reuse.H0_H0 ;  /* 0x20000039ff068230 */ /* 0x100fe20000004100 */
[----:B------:R-:W-:Y:S01]  /*2d50*/  @!P0 SHF.R.U64 R13, R48, 0x10, R49 ;  /* 0x00000010300d8819 */ /* 0x000fe20000001231 */
[----:B------:R-:W-:Y:S01]  /*2d60*/  @!P0 HADD2.F32 R15, -RZ, R57.H1_H1 ;  /* 0x30000039ff0f8230 */ /* 0x000fe20000004100 */
[----:B------:R-:W-:Y:S01]  /*2d70*/  @!P0 SHF.R.U32.HI R7, RZ, 0x10, R17 ;  /* 0x00000010ff078819 */ /* 0x000fe20000011611 */
        /* <DEDUP_REMOVED lines=20> */
[--C-:B------:R-:W-:Y:S01]  /*2ec0*/  @!P0 HADD2.F32 R14, -RZ, R5.reuse.H1_H1 ;  /* 0x30000005ff0e8230 */ /* 0x100fe20000004100 */
        /* <DEDUP_REMOVED lines=22> */
.L_x_551:
[----:B------:R-:W-:Y:S05]  /*3030*/  BSYNC B0 ;  /* 0x0000000000007941 */ /* 0x000fea0003800000 */
.L_x_550:
        /* <DEDUP_REMOVED lines=56> */
.L_x_553:
[----:B------:R-:W-:Y:S05]  /*33c0*/  BSYNC B0 ;  /* 0x0000000000007941 */ /* 0x000fea0003800000 */
.L_x_552:
[----:B------:R-:W-:Y:S11]  /*33d0*/  ISETP.GE.AND P0, PT, R93, c[0x0][0x1d4], PT ;  /* 0x000075005d007a0c */ /* 0x000ff60003f06270 */
[----:B------:R-:W-:Y:S02]  /*33e0*/  @!UPT UIADD3 URZ, URZ, URZ, URZ ;  /* 0x0000003f3f3ff290 */ /* 0x000fe4000fffe03f */
        /* <DEDUP_REMOVED lines=52> */
[----:B------:R1:W-:Y:S01]  /*3730*/  STG.E.128 [R60.64+0x140], R8 ;  /* 0x000140083c007986 */ /* 0x0003e2000c101d06 */
[----:B------:R-:W-:-:S05]  /*3740*/  BRA `(.L_x_543) ;  /* 0x00001cc000007947 */ /* 0x000fca0003800000 */
.L_x_540:
        /* <DEDUP_REMOVED lines=47> */
.L_x_555:
[----:B------:R-:W-:Y:S05]  /*3a40*/  BSYNC B0 ;  /* 0x0000000000007941 */ /* 0x000fea0003800000 */
.L_x_554:
[----:B------:R-:W-:Y:S04]  /*3a50*/  IADD3 R80, P0, R162, R10, RZ ;  /* 0x0000000aa2507210 */ /* 0x000fe80007f1e0ff */
[----:B------:R-:W-:Y:S01]  /*3a60*/  IADD3.X R79, R138, R16, RZ, P0, !PT ;  /* 0x000000108a4f7210 */ /* 0x000fe200007fe4ff */
        /* <DEDUP_REMOVED lines=25> */
[----:B------:R-:W-:Y:S02]  /*3c00*/  PRMT R31, R3, 0x5410, R8 ;  /* 0x00005410031f7816 */ /* 0x000fe40000000008 */
[----:B------:R-:W-:Y:S01]  /*3c10*/  PRMT R30, R2, 0x5410, R0 ;  /* 0x00005410021e7816 */ /* 0x000fe20000000000 */
[----:B------:R-:W-:-:S05]  /*3c20*/  @P0 BRA `(.L_x_557) ;  /* 0x0000077000000947 */ /* 0x000fca0003800000 */
[----:B------:R-:W-:Y:S01]  /*3c30*/  IMAD.MOV.U32 R48, RZ, RZ, R45 ;  /* 0x000000ffff307224 */ /* 0x000fe200078e002d */
[----:B------:R-:W-:Y:S01]  /*3c40*/  ISETP.GE.AND P2, PT, R100, c[0x0][0x1d4], PT ;  /* 0x0000750064007a0c */ /* 0x000fe20003f46270 */
[----:B------:R-:W-:Y:S01]  /*3c50*/  LDS.128 R60, [R122+0x6100] ;  /* 0x006100007a3c7984 */ /* 0x000fe20000000c00 */
[----:B------:R-:W-:Y:S01]  /*3c60*/  IADD3 R0, P1, P0, R88, R80, R119 ;  /* 0x0000005058007210 */ /* 0x000fe2000783e077 */
[----:B------:R-:W-:Y:S01]  /*3c70*/  IMAD.MOV.U32 R53, RZ, RZ, R47 ;  /* 0x000000ffff357224 */ /* 0x000fe200078e002f */
[----:B------:R-:W-:Y:S01]  /*3c80*/  MOV R10, R6 ;  /* 0x00000006000a7202 */ /* 0x000fe20000000f00 */
[----:B------:R-:W-:Y:S01]  /*3c90*/  IMAD.MOV.U32 R24, RZ, RZ, R7 ;  /* 0x000000ffff187224 */ /* 0x000fe200078e0007 */
[-C--:B------:R-:W-:Y:S02]  /*3ca0*/  IADD3.X R3, R90, R79.reuse, R133, P1, P0 ;  /* 0x0000004f5a037210 */ /* 0x080fe40000fe0485 */
[----:B------:R-:W-:Y:S01]  /*3cb0*/  MOV R41, R44 ;  /* 0x0000002c00297202 */ /* 0x000fe20000000f00 */
[----:B------:R-:W1:Y:S01]  /*3cc0*/  LDS.128 R16, [R130+0x6100] ;  /* 0x0061000082107984 */ /* 0x000e620000000c00 */
[----:B------:R-:W-:Y:S03]  /*3cd0*/  MOV R51, R46 ;  /* 0x0000002e00337202 */ /* 0x000fe60000000f00 */
[----:B------:R-:W-:Y:S04]  /*3ce0*/  @!P2 IADD3 R2, P1, P0, R88, R80, R100 ;  /* 0x000000505802a210 */ /* 0x000fe8000783e064 */
[----:B------:R-:W-:Y:S02]  /*3cf0*/  @!P2 IADD3.X R8, R90, R79, R125, P1, P0 ;  /* 0x0000004f5a08a210 */ /* 0x000fe40000fe047d */
[C---:B------:R-:W-:Y:S04]  /*3d00*/  LEA R74, P0, R0.reuse, c[0x0][0x1c8], 0x1 ;  /* 0x00007200004a7a11 */ /* 0x040fe800078008ff */
[----:B------:R-:W-:Y:S02]  /*3d10*/  LEA.HI.X R75, R0, c[0x0][0x1cc], R3, 0x1, P0 ;  /* 0x00007300004b7a11 */ /* 0x000fe400000f0c03 */
[C---:B------:R-:W-:Y:S02]  /*3d20*/  @!P2 LEA R72, P0, R2.reuse, c[0x0][0x1c8], 0x1 ;  /* 0x000072000248aa11 */ /* 0x040fe400078008ff */
[----:B------:R-:W-:Y:S02]  /*3d30*/  MOV R0, R4 ;  /* 0x0000000400007202 */ /* 0x000fe40000000f00 */
[----:B------:R-:W-:Y:S01]  /*3d40*/  @!P2 LEA.HI.X R73, R2, c[0x0][0x1cc], R8, 0x1, P0 ;  /* 0x000073000249aa11 */ /* 0x000fe200000f0c08 */
[--C-:B------:R-:W-:Y:S01]  /*3d50*/  IMAD.MOV.U32 R2, RZ, RZ, R5.reuse ;  /* 0x000000ffff027224 */ /* 0x100fe200078e0005 */
[----:B------:R-:W-:Y:S11]  /*3d60*/  ISETP.GE.AND P0, PT, R26, c[0x0][0x27c], PT ;  /* 0x00009f001a007a0c */ /* 0x000ff60003f06270 */
[----:B------:R-:W-:Y:S02]  /*3d70*/  @!UPT UIADD3 URZ, URZ, URZ, URZ ;  /* 0x0000003f3f3ff290 */ /* 0x000fe4000fffe03f */
[--C-:B------:R-:W-:Y:S01]  /*3d80*/  @!P0 SHF.R.U32.HI R9, RZ, 0x10, R5.reuse ;  /* 0x00000010ff098819 */ /* 0x100fe20000011605 */
[----:B------:R-:W-:Y:S01]  /*3d90*/  @!P0 HADD2.F32 R3, -RZ, R2.H0_H0 ;  /* 0x20000002ff038230 */ /* 0x000fe20000004100 */
[----:B------:R-:W-:Y:S01]  /*3da0*/  @!P0 SHF.R.U64 R8, R4, 0x10, R5 ;  /* 0x0000001004088819 */ /* 0x000fe20000001205 */
[----:B------:R-:W-:Y:S01]  /*3db0*/  @!P0 HADD2.F32 R0, -RZ, R0.H0_H0 ;  /* 0x20000000ff008230 */ /* 0x000fe20000004100 */
[----:B------:R-:W-:Y:S01]  /*3dc0*/  @!P0 SHF.R.U64 R11, R6, 0x10, R7 ;  /* 0x00000010060b8819 */ /* 0x000fe20000001207 */
[----:B-1----:R-:W-:Y:S01]  /*3dd0*/  @!P0 IMAD.MOV.U32 R6, RZ, RZ, R16 ;  /* 0x000000ffff068224 */ /* 0x002fe200078e0010 */
[----:B------:R-:W-:Y:S01]  /*3de0*/  @!P0 MOV R42, R61 ;  /* 0x0000003d002a8202 */ /* 0x000fe20000000f00 */
[----:B------:R-:W-:Y:S01]  /*3df0*/  @!P0 HADD2.F32 R41, -RZ, R41.H0_H0 ;  /* 0x20000029ff298230 */ /* 0x000fe20000004100 */
[----:B------:R-:W-:Y:S02]  /*3e00*/  @!P0 MOV R5, R17 ;  /* 0x0000001100058202 */ /* 0x000fe40000000f00 */
[--C-:B------:R-:W-:Y:S01]  /*3e10*/  @!P0 SHF.R.U64 R52, R46, 0x10, R47.reuse ;  /* 0x000000102e348819 */ /* 0x100fe2000000122f */
[----:B------:R-:W-:Y:S01]  /*3e20*/  @!P0 HADD2.F32 R43, -RZ, R42.H0_H0 ;  /* 0x2000002aff2b8230 */ /* 0x000fe20000004100 */
[----:B------:R-:W-:Y:S01]  /*3e30*/  @!P0 SHF.R.U32.HI R54, RZ, 0x10, R47 ;  /* 0x00000010ff368819 */ /* 0x000fe2000001162f */
[----:B------:R-:W-:Y:S01]  /*3e40*/  @!P0 HADD2.F32 R2, -RZ, R6.H0_H0 ;  /* 0x20000006ff028230 */ /* 0x000fe20000004100 */
[----:B------:R-:W-:Y:S01]  /*3e50*/  @!P0 MOV R47, R60 ;  /* 0x0000003c002f8202 */ /* 0x000fe20000000f00 */
[----:B------:R-:W-:Y:S01]  /*3e60*/  @!P0 HADD2.F32 R4, -RZ, R5.H0_H0 ;  /* 0x20000005ff048230 */ /* 0x000fe20000004100 */
[----:B------:R-:W-:Y:S01]  /*3e70*/  @!P0 SHF.R.U64 R50, R44, 0x10, R45 ;  /* 0x000000102c328819 */ /* 0x000fe2000000122d */
[----:B------:R-:W-:Y:S01]  /*3e80*/  @!P0 HADD2.F32 R44, -RZ, R48.H0_H0 ;  /* 0x20000030ff2c8230 */ /* 0x000fe20000004100 */
[----:B------:R-:W-:Y:S01]  /*3e90*/  @!P0 SHF.R.U32.HI R25, RZ, 0x10, R7 ;  /* 0x00000010ff198819 */ /* 0x000fe20000011607 */
[----:B------:R-:W-:Y:S01]  /*3ea0*/  @!P0 HADD2.F32 R7, -RZ, R47.H0_H0 ;  /* 0x2000002fff078230 */ /* 0x000fe20000004100 */
[----:B------:R-:W-:Y:S01]  /*3eb0*/  @!P0 SHF.R.U32.HI R49, RZ, 0x10, R45 ;  /* 0x00000010ff318819 */ /* 0x000fe2000001162d */
[-C--:B------:R-:W-:Y:S01]  /*3ec0*/  @!P0 FMUL.FTZ R45, R43, R3.reuse ;  /* 0x000000032b2d8220 */ /* 0x080fe20000410000 */
[----:B------:R-:W-:Y:S01]  /*3ed0*/  @!P0 HADD2.F32 R48, -RZ, R51.H0_H0 ;  /* 0x20000033ff308230 */ /* 0x000fe20000004100 */
[----:B------:R-:W-:Y:S01]  /*3ee0*/  @!P0 FMUL.FTZ R3, R4, R3 ;  /* 0x0000000304038220 */ /* 0x000fe20000410000 */
[----:B------:R-:W-:Y:S01]  /*3ef0*/  @!P0 HADD2.F32 R51, -RZ, R53.H0_H0 ;  /* 0x20000035ff338230 */ /* 0x000fe20000004100 */
[CC--:B------:R-:W-:Y:S02]  /*3f00*/  @!P0 FMUL.FTZ R46, R7.reuse, R0.reuse ;  /* 0x00000000072e8220 */ /* 0x0c0fe40000410000 */
[----:B------:R-:W-:Y:S02]  /*3f10*/  @!P0 FMUL.FTZ R0, R2, R0 ;  /* 0x0000000002008220 */ /* 0x000fe40000410000 */
[----:B------:R-:W-:Y:S01]  /*3f20*/  @!P0 FFMA.FTZ R83, R4, R44, -R45 ;  /* 0x0000002c04538223 */ /* 0x000fe2000001082d */
[----:B------:R-:W-:Y:S01]  /*3f30*/  @!P0 HADD2.F32 R4, -RZ, R9.H0_H0 ;  /* 0x20000009ff048230 */ /* 0x000fe20000004100 */
[-C--:B------:R-:W-:Y:S01]  /*3f40*/  @!P0 FFMA.FTZ R84, R2, R41.reuse, -R46 ;  /* 0x0000002902548223 */ /* 0x080fe2000001082e */
[----:B------:R-:W-:Y:S01]  /*3f50*/  @!P0 HADD2.F32 R45, -RZ, R42.H1_H1 ;  /* 0x3000002aff2d8230 */ /* 0x000fe20000004100 */
[----:B------:R-:W-:Y:S01]  /*3f60*/  @!P0 FFMA.FTZ R0, R7, R41, R0 ;  /* 0x0000002907008223 */ /* 0x000fe20000010000 */
[----:B------:R-:W-:Y:S02]  /*3f70*/  @!P0 HADD2.F32 R41, -RZ, R47.H1_H1 ;  /* 0x3000002fff298230 */ /* 0x000fe40000004100 */
[----:B------:R-:W-:Y:S01]  /*3f80*/  @!P0 HADD2.F32 R7, -RZ, R8.H0_H0 ;  /* 0x20000008ff078230 */ /* 0x000fe20000004100 */
[----:B------:R-:W-:Y:S01]  /*3f90*/  @!P0 FMUL.FTZ R8, R45, R4 ;  /* 0x000000042d088220 */ /* 0x000fe20000410000 */
[----:B------:R-:W-:Y:S02]  /*3fa0*/  @!P0 HADD2.F32 R46, -RZ, R49.H0_H0 ;  /* 0x20000031ff2e8230 */ /* 0x000fe40000004100 */
[----:B------:R-:W-:Y:S02]  /*3fb0*/  @!P0 HADD2.F32 R2, -RZ, R5.H1_H1 ;  /* 0x30000005ff028230 */ /* 0x000fe40000004100 */
[----:B------:R-:W-:Y:S01]  /*3fc0*/  @!P0 HADD2.F32 R5, -RZ, R6.H1_H1 ;  /* 0x30000006ff058230 */ /* 0x000fe20000004100 */
[----:B------:R-:W-:Y:S01]  /*3fd0*/  @!P0 FMUL.FTZ R6, R41, R7 ;  /* 0x0000000729068220 */ /* 0x000fe20000410000 */
[----:B------:R-:W-:Y:S01]  /*3fe0*/  @!P0 HADD2.F32 R42, -RZ, R50.H0_H0 ;  /* 0x20000032ff2a8230 */ /* 0x000fe20000004100 */
[C---:B------:R-:W-:Y:S01]  /*3ff0*/  @!P0 FFMA.FTZ R82, R2.reuse, R46, -R8 ;  /* 0x0000002e02528223 */ /* 0x040fe20000010808 */
[----:B------:R-:W-:Y:S01]  /*4000*/  @!P0 HADD2.F32 R50, -RZ, R52.H0_H0 ;  /* 0x20000034ff328230 */ /* 0x000fe20000004100 */
[----:B------:R-:W-:Y:S01]  /*4010*/  @!P0 IMAD.MOV.U32 R8, RZ, RZ, R62 ;  /* 0x000000ffff088224 */ /* 0x000fe200078e003e */
[----:B------:R-:W-:Y:S01]  /*4020*/  @!P0 MOV R52, R63 ;  /* 0x0000003f00348202 */ /* 0x000fe20000000f00 */
[----:B------:R-:W-:Y:S01]  /*4030*/  @!P0 FMUL.FTZ R4, R2, R4 ;  /* 0x0000000402048220 */ /* 0x000fe20000410000 */
[----:B------:R-:W-:Y:S01]  /*4040*/  @!P0 HADD2.F32 R9, -RZ, R10.H0_H0 ;  /* 0x2000000aff098230 */ /* 0x000fe20000004100 */
[C---:B------:R-:W-:Y:S01]  /*4050*/  @!P0 FMUL.FTZ R2, R5.reuse, R7 ;  /* 0x0000000705028220 */ /* 0x040fe20000410000 */
[--C-:B------:R-:W-:Y:S01]  /*4060*/  @!P0 HADD2.F32 R49, -RZ, R8.reuse.H1_H1 ;  /* 0x30000008ff318230 */ /* 0x100fe20000004100 */
[----:B------:R-:W-:Y:S01]  /*4070*/  @!P0 FFMA.FTZ R81, R5, R42, -R6 ;  /* 0x0000002a05518223 */ /* 0x000fe20000010806 */
[----:B------:R-:W-:Y:S01]  /*4080*/  @!P0 MOV R5, R18 ;  /* 0x0000001200058202 */ /* 0x000fe20000000f00 */
[----:B------:R-:W-:Y:S01]  /*4090*/  @!P0 FFMA.FTZ R2, R41, R42, R2 ;  /* 0x0000002a29028223 */ /* 0x000fe20000010002 */
[----:B------:R-:W-:Y:S01]  /*40a0*/  @!P0 HADD2.F32 R6, -RZ, R11.H0_H0 ;  /* 0x2000000bff068230 */ /* 0x000fe20000004100 */
[----:B------:R-:W-:Y:S01]  /*40b0*/  @!P0 FFMA.FTZ R3, R43, R44, R3 ;  /* 0x0000002c2b038223 */ /* 0x000fe20000010003 */
[----:B------:R-:W-:Y:S01]  /*40c0*/  @!P0 HADD2.F32 R47, -RZ, R8.H0_H0 ;  /* 0x20000008ff2f8230 */ /* 0x000fe20000004100 */
[----:B------:R-:W-:Y:S01]  /*40d0*/  @!P0 FFMA.FTZ R4, R45, R46, R4 ;  /* 0x0000002e2d048223 */ /* 0x000fe20000010004 */
[--C-:B------:R-:W-:Y:S01]  /*40e0*/  @!P0 HADD2.F32 R7, -RZ, R5.reuse.H1_H1 ;  /* 0x30000005ff078230 */ /* 0x100fe20000004100 */
[-C--:B------:R-:W-:Y:S01]  /*40f0*/  @!P0 FMUL.FTZ R10, R49, R6.reuse ;  /* 0x00000006310a8220 */ /* 0x080fe20000410000 */
[----:B------:R-:W-:Y:S01]  /*4100*/  @!P0 HADD2.F32 R8, -RZ, R5.H0_H0 ;  /* 0x20000005ff088230 */ /* 0x000fe20000004100 */
[----:B------:R-:W-:Y:S01]  /*4110*/  @!P0 FMUL.FTZ R11, R47, R9 ;  /* 0x000000092f0b8220 */ /* 0x000fe20000410000 */
[----:B------:R-:W-:Y:S01]  /*4120*/  @!P0 F2FP.PACK_AB R41, R82, R83 ;  /* 0x000000535229823e */ /* 0x000fe200000000ff */
[C---:B------:R-:W-:Y:S01]  /*4130*/  @!P0 FMUL.FTZ R6, R7.reuse, R6 ;  /* 0x0000000607068220 */ /* 0x040fe20000410000 */
[----:B------:R-:W-:Y:S01]  /*4140*/  @!P0 F2FP.PACK_AB R3, R4, R3 ;  /* 0x000000030403823e */ /* 0x000fe200000000ff */
[----:B------:R-:W-:Y:S01]  /*4150*/  @!P0 FFMA.FTZ R77, R7, R50, -R10 ;  /* 0x00000032074d8223 */ /* 0x000fe2000001080a */
[----:B------:R-:W-:Y:S01]  /*4160*/  @!P0 MOV R17, R41 ;  /* 0x0000002900118202 */ /* 0x000fe20000000f00 */
[----:B------:R-:W-:Y:S01]  /*4170*/  @!P0 IMAD.MOV.U32 R7, RZ, RZ, R19 ;  /* 0x000000ffff078224 */ /* 0x000fe200078e0013 */
[----:B------:R-:W-:Y:S01]  /*4180*/  @!P0 F2FP.PACK_AB R0, R2, R0 ;  /* 0x000000000200823e */ /* 0x000fe200000000ff */
[CC--:B------:R-:W-:Y:S01]  /*4190*/  @!P0 FFMA.FTZ R76, R8.reuse, R48.reuse, -R11 ;  /* 0x00000030084c8223 */ /* 0x0c0fe2000001080b */
[----:B------:R-:W-:Y:S01]  /*41a0*/  @!P0 HADD2.F32 R10, -RZ, R24.H0_H0 ;  /* 0x20000018ff0a8230 */ /* 0x000fe20000004100 */
[----:B------:R-:W-:Y:S01]  /*41b0*/  @!P0 FMUL.FTZ R5, R8, R9 ;  /* 0x0000000908058220 */ /* 0x000fe20000410000 */
[----:B------:R-:W-:Y:S01]  /*41c0*/  @!P0 HADD2.F32 R11, -RZ, R25.H0_H0 ;  /* 0x20000019ff0b8230 */ /* 0x000fe20000004100 */
[----:B------:R-:W-:Y:S01]  /*41d0*/  @!P0 IMAD.MOV.U32 R61, RZ, RZ, R3 ;  /* 0x000000ffff3d8224 */ /* 0x000fe200078e0003 */
[--C-:B------:R-:W-:Y:S01]  /*41e0*/  @!P0 HADD2.F32 R24, -RZ, R52.reuse.H0_H0 ;  /* 0x20000034ff188230 */ /* 0x100fe20000004100 */
[----:B------:R-:W-:Y:S01]  /*41f0*/  @!P0 FFMA.FTZ R5, R47, R48, R5 ;  /* 0x000000302f058223 */ /* 0x000fe20000010005 */
[----:B------:R-:W-:Y:S01]  /*4200*/  @!P0 MOV R60, R0 ;  /* 0x00000000003c8202 */ /* 0x000fe20000000f00 */
[----:B------:R-:W-:Y:S01]  /*4210*/  @!P0 FFMA.FTZ R6, R49, R50, R6 ;  /* 0x0000003231068223 */ /* 0x000fe20000010006 */
[----:B------:R-:W-:Y:S01]  /*4220*/  @!P0 HADD2.F32 R25, -RZ, R52.H1_H1 ;  /* 0x30000034ff198230 */ /* 0x000fe20000004100 */
[----:B------:R-:W-:Y:S01]  /*4230*/  @!P0 FMUL.FTZ R71, R24, R10 ;  /* 0x0000000a18478220 */ /* 0x000fe20000410000 */
[--C-:B------:R-:W-:Y:S02]  /*4240*/  @!P0 HADD2.F32 R9, -RZ, R7.reuse.H1_H1 ;  /* 0x30000007ff098230 */ /* 0x100fe40000004100 */
[----:B------:R-:W-:Y:S01]  /*4250*/  @!P0 F2FP.PACK_AB R5, R6, R5 ;  /* 0x000000050605823e */ /* 0x000fe200000000ff */
[----:B------:R-:W-:Y:S01]  /*4260*/  @!P0 HADD2.F32 R8, -RZ, R7.H0_H0 ;  /* 0x20000007ff088230 */ /* 0x000fe20000004100 */
[----:B------:R-:W-:Y:S01]  /*4270*/  @!P0 FMUL.FTZ R53, R25, R11 ;  /* 0x0000000b19358220 */ /* 0x000fe20000410000 */
[----:B------:R-:W-:Y:S01]  /*4280*/  @!P0 HADD2.F32 R52, -RZ, R54.H0_H0 ;  /* 0x20000036ff348230 */ /* 0x000fe20000004100 */
[----:B------:R-:W-:Y:S02]  /*4290*/  @!P0 MOV R62, R5 ;  /* 0x00000005003e8202 */ /* 0x000fe40000000f00 */
[C---:B------:R-:W-:Y:S02]  /*42a0*/  @!P0 FFMA.FTZ R71, R8.reuse, R51, -R71 ;  /* 0x0000003308478223 */ /* 0x040fe40000010847 */
[----:B------:R-:W-:Y:S02]  /*42b0*/  @!P0 FFMA.FTZ R53, R9, R52, -R53 ;  /* 0x0000003409358223 */ /* 0x000fe40000010835 */
[----:B------:R-:W-:Y:S01]  /*42c0*/  @!P0 FMUL.FTZ R7, R8, R10 ;  /* 0x0000000a08078220 */ /* 0x000fe20000410000 */
[----:B------:R-:W-:Y:S01]  /*42d0*/  @!P0 F2FP.PACK_AB R10, R77, R76 ;  /* 0x0000004c4d0a823e */ /* 0x000fe200000000ff */
[----:B------:R-:W-:Y:S01]  /*42e0*/  @!P0 FMUL.FTZ R8, R9, R11 ;  /* 0x0000000b09088220 */ /* 0x000fe20000410000 */
[----:B------:R-:W-:Y:S01]  /*42f0*/  @!P0 F2FP.PACK_AB R11, R81, R84 ;  /* 0x00000054510b823e */ /* 0x000fe200000000ff */
[----:B------:R-:W-:Y:S01]  /*4300*/  @!P0 FFMA.FTZ R7, R24, R51, R7 ;  /* 0x0000003318078223 */ /* 0x000fe20000010007 */
[----:B------:R-:W-:Y:S01]  /*4310*/  @!P0 F2FP.PACK_AB R9, R53, R71 ;  /* 0x000000473509823e */ /* 0x000fe200000000ff */
[----:B------:R-:W-:Y:S01]  /*4320*/  @!P0 FFMA.FTZ R8, R25, R52, R8 ;  /* 0x0000003419088223 */ /* 0x000fe20000010008 */
[----:B------:R-:W-:Y:S01]  /*4330*/  @!P0 MOV R16, R11 ;  /* 0x0000000b00108202 */ /* 0x000fe20000000f00 */
[----:B------:R-:W-:Y:S01]  /*4340*/  @!P0 IMAD.MOV.U32 R18, RZ, RZ, R10 ;  /* 0x000000ffff128224 */ /* 0x000fe200078e000a */
[----:B------:R-:W-:Y:S02]  /*4350*/  @!P0 MOV R19, R9 ;  /* 0x0000000900138202 */ /* 0x000fe40000000f00 */
[----:B------:R-:W-:Y:S03]  /*4360*/  @!P0 F2FP.PACK_AB R7, R8, R7 ;  /* 0x000000070807823e */ /* 0x000fe600000000ff */
[----:B------:R1:W-:Y:S01]  /*4370*/  STG.E.128 [R74.64], R16 ;  /* 0x000000104a007986 */ /* 0x0003e2000c101d06 */
[----:B------:R-:W-:Y:S07]  /*4380*/  @!P0 MOV R63, R7 ;  /* 0x00000007003f8202 */ /* 0x000fee0000000f00 */
[----:B------:R1:W-:Y:S02]  /*4390*/  @!P2 STG.E.128 [R72.64], R60 ;  /* 0x0000003c4800a986 */ /* 0x0003e4000c101d06 */
.L_x_557:
[----:B------:R-:W-:Y:S05]  /*43a0*/  BSYNC B0 ;  /* 0x0000000000007941 */ /* 0x000fea0003800000 */
.L_x_556:
[----:B------:R-:W-:Y:S01]  /*43b0*/  ISETP.GE.AND P0, PT, R28, c[0x0][0x1d4], PT ;  /* 0x000075001c007a0c */ /* 0x000fe20003f06270 */
[----:B------:R-:W-:Y:S01]  /*43c0*/  @!UPT UIADD3 URZ, URZ, URZ, URZ ;  /* 0x0000003f3f3ff290 */ /* 0x000fe2000fffe03f */
[----:B------:R-:W-:Y:S11]  /*43d0*/  BSSY B0, `(.L_x_558) ;  /* 0x0000071000007945 */ /* 0x000ff60003800000 */
[----:B------:R-:W-:-:S05]  /*43e0*/  @P0 BRA `(.L_x_559) ;  /* 0x000006f000000947 */ /* 0x000fca0003800000 */
[----:B------:R-:W2:Y:S01]  /*43f0*/  LDS.128 R48, [R121+0x6100] ;  /* 0x0061000079307984 */ /* 0x000ea20000000c00 */
[----:B------:R-:W-:Y:S02]  /*4400*/  ISETP.GE.AND P2, PT, R97, c[0x0][0x1d4], PT ;  /* 0x0000750061007a0c */ /* 0x000fe40003f46270 */
[-C--:B------:R-:W-:Y:S04]  /*4410*/  IADD3 R0, P1, P0, R88, R80.reuse, R118 ;  /* 0x0000005058007210 */ /* 0x080fe8000783e076 */
[-C--:B------:R-:W-:Y:S01]  /*4420*/  IADD3.X R3, R90, R79.reuse, R127, P1, P0 ;  /* 0x0000004f5a037210 */ /* 0x080fe20000fe047f */
        /* <DEDUP_REMOVED lines=13> */
[----:B--2---:R-:W-:Y:S01]  /*4500*/  @!P0 MOV R9, R48 ;  /* 0x0000003000098202 */ /* 0x004fe20000000f00 */
[----:B------:R-:W-:Y:S01]  /*4510*/  @!P0 HADD2.F32 R4, -RZ, R4.H0_H0 ;  /* 0x20000004ff048230 */ /* 0x000fe20000004100 */
[----:B-1----:R-:W-:Y:S01]  /*4520*/  @!P0 MOV R3, R16 ;  /* 0x0000001000038202 */ /* 0x002fe20000000f00 */
[----:B------:R-:W-:Y:S01]  /*4530*/  @!P0 HADD2.F32 R7, -RZ, R7.H0_H0 ;  /* 0x20000007ff078230 */ /* 0x000fe20000004100 */
[----:B------:R-:W-:Y:S01]  /*4540*/  @!P0 SHF.R.U64 R13, R56, 0x10, R57 ;  /* 0x00000010380d8819 */ /* 0x000fe20000001239 */
[----:B------:R-:W-:Y:S01]  /*4550*/  @!P0 HADD2.F32 R5, -RZ, R9.H0_H0 ;  /* 0x20000009ff058230 */ /* 0x000fe20000004100 */
[----:B------:R-:W-:Y:S01]  /*4560*/  @!P0 SHF.R.U64 R42, R58, 0x10, R59 ;  /* 0x000000103a2a8819 */ /* 0x000fe2000000123b */
[----:B------:R-:W-:Y:S01]  /*4570*/  @!P0 HADD2.F32 R2, -RZ, R3.H0_H0 ;  /* 0x20000003ff028230 */ /* 0x000fe20000004100 */
[----:B------:R-:W-:Y:S01]  /*4580*/  @!P0 SHF.R.U32.HI R25, RZ, 0x10, R57 ;  /* 0x00000010ff198819 */ /* 0x000fe20000011639 */
[----:B------:R-:W-:Y:S01]  /*4590*/  @!P0 HADD2.F32 R12, -RZ, R9.H1_H1 ;  /* 0x30000009ff0c8230 */ /* 0x000fe20000004100 */
[CC--:B------:R-:W-:Y:S01]  /*45a0*/  @!P0 FMUL.FTZ R10, R5.reuse, R0.reuse ;  /* 0x00000000050a8220 */ /* 0x0c0fe20000410000 */
[----:B------:R-:W-:Y:S01]  /*45b0*/  @!P0 HADD2.F32 R3, -RZ, R3.H1_H1 ;  /* 0x30000003ff038230 */ /* 0x000fe20000004100 */
[----:B------:R-:W-:Y:S01]  /*45c0*/  @!P0 FMUL.FTZ R0, R2, R0 ;  /* 0x0000000002008220 */ /* 0x000fe20000410000 */
[----:B------:R-:W-:Y:S01]  /*45d0*/  @!P0 HADD2.F32 R13, -RZ, R13.H0_H0 ;  /* 0x2000000dff0d8230 */ /* 0x000fe20000004100 */
[----:B------:R-:W-:Y:S01]  /*45e0*/  @!P0 FMUL.FTZ R9, R12, R4 ;  /* 0x000000040c098220 */ /* 0x000fe20000410000 */
[----:B------:R-:W-:Y:S01]  /*45f0*/  @!P0 SHF.R.U64 R11, R14, 0x10, R15 ;  /* 0x000000100e0b8819 */ /* 0x000fe2000000120f */
[-C--:B------:R-:W-:Y:S01]  /*4600*/  @!P0 FFMA.FTZ R0, R5, R6.reuse, R0 ;  /* 0x0000000605008223 */ /* 0x080fe20000010000 */
[----:B------:R-:W-:Y:S01]  /*4610*/  @!P0 HADD2.F32 R25, -RZ, R25.H0_H0 ;  /* 0x20000019ff198230 */ /* 0x000fe20000004100 */
[----:B------:R-:W-:Y:S01]  /*4620*/  @!P0 IMAD.MOV.U32 R5, RZ, RZ, R49 ;  /* 0x000000ffff058224 */ /* 0x000fe200078e0031 */
[----:B------:R-:W-:Y:S01]  /*4630*/  @!P0 HADD2.F32 R44, -RZ, R68.H0_H0 ;  /* 0x20000044ff2c8230 */ /* 0x000fe20000004100 */
[----:B------:R-:W-:Y:S01]  /*4640*/  @!P0 FFMA.FTZ R58, R2, R6, -R10 ;  /* 0x00000006023a8223 */ /* 0x000fe2000001080a */
[----:B------:R-:W-:Y:S01]  /*4650*/  @!P0 HADD2.F32 R11, -RZ, R11.H0_H0 ;  /* 0x2000000bff0b8230 */ /* 0x000fe20000004100 */
[C---:B------:R-:W-:Y:S01]  /*4660*/  @!P0 FMUL.FTZ R2, R3.reuse, R4 ;  /* 0x0000000403028220 */ /* 0x040fe20000410000 */
[----:B------:R-:W-:Y:S01]  /*4670*/  @!P0 MOV R4, R17 ;  /* 0x0000001100048202 */ /* 0x000fe20000000f00 */
[-C--:B------:R-:W-:Y:S01]  /*4680*/  @!P0 FFMA.FTZ R57, R3, R13.reuse, -R9 ;  /* 0x0000000d03398223 */ /* 0x080fe20000010809 */
[----:B------:R-:W-:Y:S01]  /*4690*/  @!P0 HADD2.F32 R3, -RZ, R30.H1_H1 ;  /* 0x3000001eff038230 */ /* 0x000fe20000004100 */
[----:B------:R-:W-:Y:S01]  /*46a0*/  @!P0 FFMA.FTZ R2, R12, R13, R2 ;  /* 0x0000000d0c028223 */ /* 0x000fe20000010002 */
[----:B------:R-:W-:Y:S01]  /*46b0*/  @!P0 HADD2.F32 R14, -RZ, R5.H0_H0 ;  /* 0x20000005ff0e8230 */ /* 0x000fe20000004100 */
[----:B------:R-:W-:Y:S01]  /*46c0*/  @!P0 SHF.R.U32.HI R8, RZ, 0x10, R15 ;  /* 0x00000010ff088819 */ /* 0x000fe2000001160f */
[----:B------:R-:W-:Y:S01]  /*46d0*/  @!P0 HADD2.F32 R15, -RZ, R55.H1_H1 ;  /* 0x30000037ff0f8230 */ /* 0x000fe20000004100 */
[----:B------:R-:W-:Y:S01]  /*46e0*/  @!P0 SHF.R.U32.HI R46, RZ, 0x10, R59 ;  /* 0x00000010ff2e8819 */ /* 0x000fe2000001163b */
[--C-:B------:R-:W-:Y:S01]  /*46f0*/  @!P0 HADD2.F32 R6, -RZ, R4.reuse.H0_H0 ;  /* 0x20000004ff068230 */ /* 0x100fe20000004100 */
[----:B------:R-:W-:Y:S01]  /*4700*/  @!P0 FMUL.FTZ R9, R14, R3 ;  /* 0x000000030e098220 */ /* 0x000fe20000410000 */
[----:B------:R-:W-:Y:S01]  /*4710*/  @!P0 HADD2.F32 R24, -RZ, R5.H1_H1 ;  /* 0x30000005ff188230 */ /* 0x000fe20000004100 */
[----:B------:R-:W-:Y:S01]  /*4720*/  @!P0 F2FP.PACK_AB R0, R2, R0 ;  /* 0x000000000200823e */ /* 0x000fe200000000ff */
[----:B------:R-:W-:Y:S01]  /*4730*/  @!P0 HADD2.F32 R5, -RZ, R4.H1_H1 ;  /* 0x30000004ff058230 */ /* 0x000fe20000004100 */
[----:B------:R-:W-:Y:S01]  /*4740*/  @!P0 FFMA.FTZ R56, R6, R15, -R9 ;  /* 0x0000000f06388223 */ /* 0x000fe20000010809 */
[----:B------:R-:W-:Y:S01]  /*4750*/  @!P0 HADD2.F32 R46, -RZ, R46.H0_H0 ;  /* 0x2000002eff2e8230 */ /* 0x000fe20000004100 */
[-C--:B------:R-:W-:Y:S01]  /*4760*/  @!P0 FMUL.FTZ R10, R24, R7.reuse ;  /* 0x00000007180a8220 */ /* 0x080fe20000410000 */
[----:B------:R-:W-:Y:S01]  /*4770*/  @!P0 MOV R48, R0 ;  /* 0x0000000000308202 */ /* 0x000fe20000000f00 */
[----:B------:R-:W-:Y:S01]  /*4780*/  @!P0 IMAD.MOV.U32 R9, RZ, RZ, R51 ;  /* 0x000000ffff098224 */ /* 0x000fe200078e0033 */
[----:B------:R-:W-:Y:S01]  /*4790*/  @!P0 HADD2.F32 R42, -RZ, R42.H0_H0 ;  /* 0x2000002aff2a8230 */ /* 0x000fe20000004100 */
[C---:B------:R-:W-:Y:S01]  /*47a0*/  @!P0 FMUL.FTZ R4, R5.reuse, R7 ;  /* 0x0000000705048220 */ /* 0x040fe20000410000 */
[----:B------:R-:W-:Y:S01]  /*47b0*/  @!P0 HADD2.F32 R7, -RZ, R31.H0_H0 ;  /* 0x2000001fff078230 */ /* 0x000fe20000004100 */
[----:B------:R-:W-:Y:S01]  /*47c0*/  @!P0 FFMA.FTZ R55, R5, R25, -R10 ;  /* 0x0000001905378223 */ /* 0x000fe2000001080a */
[----:B------:R-:W-:Y:S01]  /*47d0*/  @!P0 MOV R5, R19 ;  /* 0x0000001300058202 */ /* 0x000fe20000000f00 */
[----:B------:R-:W-:Y:S01]  /*47e0*/  @!P0 FMUL.FTZ R3, R6, R3 ;  /* 0x0000000306038220 */ /* 0x000fe20000410000 */
[--C-:B------:R-:W-:Y:S02]  /*47f0*/  @!P0 HADD2.F32 R43, -RZ, R9.reuse.H0_H0 ;  /* 0x20000009ff2b8230 */ /* 0x100fe40000004100 */
[----:B------:R-:W-:Y:S01]  /*4800*/  @!P0 HADD2.F32 R45, -RZ, R9.H1_H1 ;  /* 0x30000009ff2d8230 */ /* 0x000fe20000004100 */
[----:B------:R-:W-:Y:S01]  /*4810*/  @!P0 FFMA.FTZ R3, R14, R15, R3 ;  /* 0x0000000f0e038223 */ /* 0x000fe20000010003 */
[--C-:B------:R-:W-:Y:S01]  /*4820*/  @!P0 HADD2.F32 R6, -RZ, R5.reuse.H0_H0 ;  /* 0x20000005ff068230 */ /* 0x100fe20000004100 */
[----:B------:R-:W-:Y:S01]  /*4830*/  @!P0 FMUL.FTZ R9, R43, R7 ;  /* 0x000000072b098220 */ /* 0x000fe20000410000 */
[----:B------:R-:W-:Y:S01]  /*4840*/  @!P0 HADD2.F32 R8, -RZ, R8.H0_H0 ;  /* 0x20000008ff088230 */ /* 0x000fe20000004100 */
[----:B------:R-:W-:Y:S01]  /*4850*/  @!P0 FFMA.FTZ R4, R24, R25, R4 ;  /* 0x0000001918048223 */ /* 0x000fe20000010004 */
[----:B------:R-:W-:Y:S01]  /*4860*/  @!P0 F2FP.PACK_AB R12, R55, R56 ;  /* 0x00000038370c823e */ /* 0x000fe200000000ff */
[C---:B------:R-:W-:Y:S01]  /*4870*/  @!P0 FFMA.FTZ R54, R6.reuse, R44, -R9 ;  /* 0x0000002c06368223 */ /* 0x040fe20000010809 */
[----:B------:R-:W-:Y:S01]  /*4880*/  @!P0 MOV R9, R50 ;  /* 0x0000003200098202 */ /* 0x000fe20000000f00 */
[----:B------:R-:W-:Y:S01]  /*4890*/  @!P0 FMUL.FTZ R10, R45, R8 ;  /* 0x000000082d0a8220 */ /* 0x000fe20000410000 */
[----:B------:R-:W-:Y:S01]  /*48a0*/  @!P0 HADD2.F32 R5, -RZ, R5.H1_H1 ;  /* 0x30000005ff058230 */ /* 0x000fe20000004100 */
[----:B------:R-:W-:Y:S01]  /*48b0*/  @!P0 FMUL.FTZ R7, R6, R7 ;  /* 0x0000000706078220 */ /* 0x000fe20000410000 */
[----:B------:R-:W-:Y:S01]  /*48c0*/  @!P0 MOV R17, R12 ;  /* 0x0000000c00118202 */ /* 0x000fe20000000f00 */
[----:B------:R-:W-:Y:S01]  /*48d0*/  @!P0 IMAD.MOV.U32 R6, RZ, RZ, R18 ;  /* 0x000000ffff068224 */ /* 0x000fe200078e0012 */
[----:B------:R-:W-:Y:S01]  /*48e0*/  @!P0 F2FP.PACK_AB R3, R4, R3 ;  /* 0x000000030403823e */ /* 0x000fe200000000ff */
[C---:B------:R-:W-:Y:S01]  /*48f0*/  @!P0 FMUL.FTZ R8, R5.reuse, R8 ;  /* 0x0000000805088220 */ /* 0x040fe20000410000 */
[----:B------:R-:W-:Y:S01]  /*4900*/  @!P0 HADD2.F32 R30, -RZ, R9.H0_H0 ;  /* 0x20000009ff1e8230 */ /* 0x000fe20000004100 */
[----:B------:R-:W-:Y:S01]  /*4910*/  @!P0 FFMA.FTZ R53, R5, R46, -R10 ;  /* 0x0000002e05358223 */ /* 0x000fe2000001080a */
[----:B------:R-:W-:Y:S01]  /*4920*/  @!P0 HADD2.F32 R5, -RZ, R31.H1_H1 ;  /* 0x3000001fff058230 */ /* 0x000fe20000004100 */
[----:B------:R-:W-:Y:S01]  /*4930*/  @!P0 IMAD.MOV.U32 R49, RZ, RZ, R3 ;  /* 0x000000ffff318224 */ /* 0x000fe200078e0003 */
[----:B------:R-:W-:Y:S02]  /*4940*/  @!P0 HADD2.F32 R41, -RZ, R9.H1_H1 ;  /* 0x30000009ff298230 */ /* 0x000fe40000004100 */
[--C-:B------:R-:W-:Y:S02]  /*4950*/  @!P0 HADD2.F32 R10, -RZ, R6.reuse.H0_H0 ;  /* 0x20000006ff0a8230 */ /* 0x100fe40000004100 */
[----:B------:R-:W-:Y:S01]  /*4960*/  @!P0 HADD2.F32 R9, -RZ, R6.H1_H1 ;  /* 0x30000006ff098230 */ /* 0x000fe20000004100 */
[----:B------:R-:W-:Y:S01]  /*4970*/  @!P0 FMUL.FTZ R6, R30, R5 ;  /* 0x000000051e068220 */ /* 0x000fe20000410000 */
[----:B------:R-:W-:Y:S01]  /*4980*/  @!P0 HADD2.F32 R31, -RZ, R68.H1_H1 ;  /* 0x30000044ff1f8230 */ /* 0x000fe20000004100 */
[----:B------:R-:W-:Y:S02]  /*4990*/  @!P0 FMUL.FTZ R47, R41, R11 ;  /* 0x0000000b292f8220 */ /* 0x000fe40000410000 */
[C---:B------:R-:W-:Y:S02]  /*49a0*/  @!P0 FMUL.FTZ R5, R10.reuse, R5 ;  /* 0x000000050a058220 */ /* 0x040fe40000410000 */
[----:B------:R-:W-:Y:S01]  /*49b0*/  @!P0 FFMA.FTZ R52, R10, R31, -R6 ;  /* 0x0000001f0a348223 */ /* 0x000fe20000010806 */
[----:B------:R-:W-:Y:S01]  /*49c0*/  @!P0 F2FP.PACK_AB R10, R53, R54 ;  /* 0x00000036350a823e */ /* 0x000fe200000000ff */
[C---:B------:R-:W-:Y:S02]  /*49d0*/  @!P0 FFMA.FTZ R47, R9.reuse, R42, -R47 ;  /* 0x0000002a092f8223 */ /* 0x040fe4000001082f */
[----:B------:R-:W-:Y:S01]  /*49e0*/  @!P0 FMUL.FTZ R6, R9, R11 ;  /* 0x0000000b09068220 */ /* 0x000fe20000410000 */
[----:B------:R-:W-:Y:S01]  /*49f0*/  @!P0 F2FP.PACK_AB R11, R57, R58 ;  /* 0x0000003a390b823e */ /* 0x000fe200000000ff */
[----:B------:R-:W-:Y:S01]  /*4a00*/  @!P0 FFMA.FTZ R5, R30, R31, R5 ;  /* 0x0000001f1e058223 */ /* 0x000fe20000010005 */
[----:B------:R-:W-:Y:S01]  /*4a10*/  @!P0 F2FP.PACK_AB R9, R47, R52 ;  /* 0x000000342f09823e */ /* 0x000fe200000000ff */
[----:B------:R-:W-:Y:S01]  /*4a20*/  @!P0 FFMA.FTZ R6, R41, R42, R6 ;  /* 0x0000002a29068223 */ /* 0x000fe20000010006 */
[----:B------:R-:W-:Y:S01]  /*4a30*/  @!P0 MOV R16, R11 ;  /* 0x0000000b00108202 */ /* 0x000fe20000000f00 */
[----:B------:R-:W-:Y:S01]  /*4a40*/  @!P0 FFMA.FTZ R7, R43, R44, R7 ;  /* 0x0000002c2b078223 */ /* 0x000fe20000010007 */
[----:B------:R-:W-:Y:S01]  /*4a50*/  @!P0 MOV R19, R10 ;  /* 0x0000000a00138202 */ /* 0x000fe20000000f00 */
[----:B------:R-:W-:Y:S01]  /*4a60*/  @!P0 FFMA.FTZ R8, R45, R46, R8 ;  /* 0x0000002e2d088223 */ /* 0x000fe20000010008 */
[----:B------:R-:W-:Y:S01]  /*4a70*/  @!P0 F2FP.PACK_AB R5, R6, R5 ;  /* 0x000000050605823e */ /* 0x000fe200000000ff */
[----:B------:R-:W-:Y:S03]  /*4a80*/  @!P0 IMAD.MOV.U32 R18, RZ, RZ, R9 ;  /* 0x000000ffff128224 */ /* 0x000fe600078e0009 */
[----:B------:R-:W-:Y:S02]  /*4a90*/  @!P0 F2FP.PACK_AB R7, R8, R7 ;  /* 0x000000070807823e */ /* 0x000fe400000000ff */
[----:B------:R1:W-:Y:S01]  /*4aa0*/  STG.E.128 [R62.64], R16 ;  /* 0x000000103e007986 */ /* 0x0003e2000c101d06 */
[----:B------:R-:W-:Y:S02]  /*4ab0*/  @!P0 MOV R50, R5 ;  /* 0x0000000500328202 */ /* 0x000fe40000000f00 */
[----:B------:R-:W-:Y:S05]  /*4ac0*/  @!P0 MOV R51, R7 ;  /* 0x0000000700338202 */ /* 0x000fea0000000f00 */
[----:B------:R1:W-:Y:S02]  /*4ad0*/  @!P2 STG.E.128 [R60.64], R48 ;  /* 0x000000303c00a986 */ /* 0x0003e4000c101d06 */
.L_x_559:
[----:B------:R-:W-:Y:S05]  /*4ae0*/  BSYNC B0 ;  /* 0x0000000000007941 */ /* 0x000fea0003800000 */
.L_x_558:
[----:B------:R-:W-:Y:S11]  /*4af0*/  ISETP.GE.AND P0, PT, R29, c[0x0][0x1d4], PT ;  /* 0x000075001d007a0c */ /* 0x000ff60003f06270 */
[----:B------:R-:W-:Y:S02]  /*4b00*/  @!UPT UIADD3 URZ, URZ, URZ, URZ ;  /* 0x0000003f3f3ff290 */ /* 0x000fe4000fffe03f */
[----:B------:R-:W-:-:S05]  /*4b10*/  @P0 BRA `(.L_x_543) ;  /* 0x000008f000000947 */ /* 0x000fca0003800000 */
[----:B------:R-:W2:Y:S01]  /*4b20*/  LDS.128 R44, [R120+0x6100] ;  /* 0x00610000782c7984 */ /* 0x000ea20000000c00 */
[----:B------:R-:W-:Y:S04]  /*4b30*/  IADD3 R0, P1, P0, R88, R80, R103 ;  /* 0x0000005058007210 */ /* 0x000fe8000783e067 */
[----:B------:R-:W-:Y:S02]  /*4b40*/  IADD3.X R2, R90, R79, R126, P1, P0 ;  /* 0x0000004f5a027210 */ /* 0x000fe40000fe047e */
[C---:B------:R-:W-:Y:S01]  /*4b50*/  LEA R52, P0, R0.reuse, c[0x0][0x1c8], 0x1 ;  /* 0x0000720000347a11 */ /* 0x040fe200078008ff */
[----:B------:R-:W3:Y:S03]  /*4b60*/  LDS.128 R12, [R128+0x6100] ;  /* 0x00610000800c7984 */ /* 0x000ee60000000c00 */
[----:B------:R-:W-:Y:S02]  /*4b70*/  LEA.HI.X R53, R0, c[0x0][0x1cc], R2, 0x1, P0 ;  /* 0x0000730000357a11 */ /* 0x000fe400000f0c02 */
[----:B------:R-:W-:Y:S11]  /*4b80*/  ISETP.GE.AND P0, PT, R29, c[0x0][0x27c], PT ;  /* 0x00009f001d007a0c */ /* 0x000ff60003f06270 */
[----:B------:R-:W-:Y:S02]  /*4b90*/  @!UPT UIADD3 URZ, URZ, URZ, URZ ;  /* 0x0000003f3f3ff290 */ /* 0x000fe4000fffe03f */
[----:B------:R-:W-:Y:S01]  /*4ba0*/  @!P0 HADD2.F32 R3, -RZ, R32.H0_H0 ;  /* 0x20000020ff038230 */ /* 0x000fe20000004100 */
[--C-:B------:R-:W-:Y:S01]  /*4bb0*/  @!P0 SHF.R.U32.HI R4, RZ, 0x10, R21.reuse ;  /* 0x00000010ff048819 */ /* 0x100fe20000011615 */
[--C-:B-1----:R-:W-:Y:S01]  /*4bc0*/  @!P0 HADD2.F32 R18, -RZ, R69.reuse.H1_H1 ;  /* 0x30000045ff128230 */ /* 0x102fe20000004100 */
[----:B------:R-:W-:Y:S01]  /*4bd0*/  @!P0 SHF.R.U64 R7, R20, 0x10, R21 ;  /* 0x0000001014078819 */ /* 0x000fe20000001215 */
[----:B------:R-:W-:Y:S01]  /*4be0*/  @!P0 HADD2.F32 R30, -RZ, R70.H0_H0 ;  /* 0x20000046ff1e8230 */ /* 0x000fe20000004100 */
[----:B------:R-:W-:Y:S01]  /*4bf0*/  @!P0 SHF.R.U64 R11, R22, 0x10, R23 ;  /* 0x00000010160b8819 */ /* 0x000fe20000001217 */
[----:B------:R-:W-:Y:S01]  /*4c00*/  @!P0 HADD2.F32 R22, -RZ, R69.H0_H0 ;  /* 0x20000045ff168230 */ /* 0x000fe20000004100 */
[----:B------:R-:W-:Y:S01]  /*4c10*/  @!P0 SHF.R.U32.HI R8, RZ, 0x10, R65 ;  /* 0x00000010ff088819 */ /* 0x000fe20000011641 */
[----:B------:R-:W-:Y:S01]  /*4c20*/  @!P0 HADD2.F32 R4, -RZ, R4.H0_H0 ;  /* 0x20000004ff048230 */ /* 0x000fe20000004100 */
[----:B------:R-:W-:Y:S01]  /*4c30*/  @!P0 SHF.R.U32.HI R9, RZ, 0x10, R23 ;  /* 0x00000010ff098819 */ /* 0x000fe20000011617 */
[----:B------:R-:W-:Y:S01]  /*4c40*/  @!P0 HADD2.F32 R11, -RZ, R11.H0_H0 ;  /* 0x2000000bff0b8230 */ /* 0x000fe20000004100 */
[----:B------:R-:W-:Y:S01]  /*4c50*/  @!P0 SHF.R.U64 R20, R64, 0x10, R65 ;  /* 0x0000001040148819 */ /* 0x000fe20000001241 */
[----:B------:R-:W-:Y:S01]  /*4c60*/  @!P0 HADD2.F32 R24, -RZ, R8.H0_H0 ;  /* 0x20000008ff188230 */ /* 0x000fe20000004100 */
[--C-:B------:R-:W-:Y:S01]  /*4c70*/  @!P0 SHF.R.U32.HI R43, RZ, 0x10, R67.reuse ;  /* 0x00000010ff2b8819 */ /* 0x100fe20000011643 */
[----:B--2---:R-:W-:Y:S01]  /*4c80*/  @!P0 IMAD.MOV.U32 R48, RZ, RZ, R46 ;  /* 0x000000ffff308224 */ /* 0x004fe200078e002e */
[----:B------:R-:W-:Y:S01]  /*4c90*/  @!P0 MOV R5, R45 ;  /* 0x0000002d00058202 */ /* 0x000fe20000000f00 */
[----:B------:R-:W-:Y:S01]  /*4ca0*/  @!P0 HADD2.F32 R20, -RZ, R20.H0_H0 ;  /* 0x20000014ff148230 */ /* 0x000fe20000004100 */
[----:B------:R-:W-:Y:S01]  /*4cb0*/  @!P0 MOV R10, R44 ;  /* 0x0000002c000a8202 */ /* 0x000fe20000000f00 */
[----:B------:R-:W-:Y:S01]  /*4cc0*/  @!P0 HADD2.F32 R41, -RZ, R70.H1_H1 ;  /* 0x30000046ff298230 */ /* 0x000fe20000004100 */
[----:B------:R-:W-:Y:S01]  /*4cd0*/  @!P0 MOV R31, R47 ;  /* 0x0000002f001f8202 */ /* 0x000fe20000000f00 */
[--C-:B------:R-:W-:Y:S01]  /*4ce0*/  @!P0 HADD2.F32 R21, -RZ, R5.reuse.H0_H0 ;  /* 0x20000005ff158230 */ /* 0x100fe20000004100 */
[----:B------:R-:W-:Y:S01]  /*4cf0*/  @!P0 SHF.R.U64 R66, R66, 0x10, R67 ;  /* 0x0000001042428819 */ /* 0x000fe20000001243 */
[----:B------:R-:W-:Y:S01]  /*4d00*/  @!P0 HADD2.F32 R23, -RZ, R5.H1_H1 ;  /* 0x30000005ff178230 */ /* 0x000fe20000004100 */
[----:B---3--:R-:W-:Y:S01]  /*4d10*/  @!P0 MOV R2, R13 ;  /* 0x0000000d00028202 */ /* 0x008fe20000000f00 */
[----:B------:R-:W-:Y:S01]  /*4d20*/  @!P0 HADD2.F32 R25, -RZ, R48.H0_H0 ;  /* 0x20000030ff198230 */ /* 0x000fe20000004100 */
[-C--:B------:R-:W-:Y:S01]  /*4d30*/  @!P0 FMUL.FTZ R6, R21, R3.reuse ;  /* 0x0000000315068220 */ /* 0x080fe20000410000 */
[----:B------:R-:W-:Y:S01]  /*4d40*/  @!P0 HADD2.F32 R42, -RZ, R31.H1_H1 ;  /* 0x3000001fff2a8230 */ /* 0x000fe20000004100 */
[----:B------:R-:W-:Y:S01]  /*4d50*/  @!P0 FMUL.FTZ R8, R23, R4 ;  /* 0x0000000417088220 */ /* 0x000fe20000410000 */
[--C-:B------:R-:W-:Y:S02]  /*4d60*/  @!P0 HADD2.F32 R0, -RZ, R2.reuse.H0_H0 ;  /* 0x20000002ff008230 */ /* 0x100fe40000004100 */
[----:B------:R-:W-:Y:S02]  /*4d70*/  @!P0 HADD2.F32 R2, -RZ, R2.H1_H1 ;  /* 0x30000002ff028230 */ /* 0x000fe40000004100 */
[----:B------:R-:W-:Y:S01]  /*4d80*/  @!P0 HADD2.F32 R43, -RZ, R43.H0_H0 ;  /* 0x2000002bff2b8230 */ /* 0x000fe20000004100 */
[C---:B------:R-:W-:Y:S01]  /*4d90*/  @!P0 FFMA.FTZ R58, R0.reuse, R22, -R6 ;  /* 0x00000016003a8223 */ /* 0x040fe20000010806 */
[----:B------:R-:W-:Y:S01]  /*4da0*/  @!P0 MOV R6, R12 ;  /* 0x0000000c00068202 */ /* 0x000fe20000000f00 */
[----:B------:R-:W-:Y:S01]  /*4db0*/  @!P0 FMUL.FTZ R3, R0, R3 ;  /* 0x0000000300038220 */ /* 0x000fe20000410000 */
[----:B------:R-:W-:Y:S01]  /*4dc0*/  @!P0 HADD2.F32 R0, -RZ, R32.H1_H1 ;  /* 0x30000020ff008230 */ /* 0x000fe20000004100 */
[C---:B------:R-:W-:Y:S01]  /*4dd0*/  @!P0 FMUL.FTZ R4, R2.reuse, R4 ;  /* 0x0000000402048220 */ /* 0x040fe20000410000 */
[----:B------:R-:W-:Y:S01]  /*4de0*/  @!P0 HADD2.F32 R17, -RZ, R10.H0_H0 ;  /* 0x2000000aff118230 */ /* 0x000fe20000004100 */
[----:B------:R-:W-:Y:S01]  /*4df0*/  @!P0 FFMA.FTZ R57, R2, R24, -R8 ;  /* 0x0000001802398223 */ /* 0x000fe20000010808 */
[--C-:B------:R-:W-:Y:S01]  /*4e00*/  @!P0 HADD2.F32 R5, -RZ, R6.reuse.H0_H0 ;  /* 0x20000006ff058230 */ /* 0x100fe20000004100 */
[----:B------:R-:W-:Y:S01]  /*4e10*/  @!P0 MOV R8, R14 ;  /* 0x0000000e00088202 */ /* 0x000fe20000000f00 */
[----:B------:R-:W-:Y:S01]  /*4e20*/  @!P0 HADD2.F32 R6, -RZ, R6.H1_H1 ;  /* 0x30000006ff068230 */ /* 0x000fe20000004100 */
[-C--:B------:R-:W-:Y:S01]  /*4e30*/  @!P0 FMUL.FTZ R16, R17, R0.reuse ;  /* 0x0000000011108220 */ /* 0x080fe20000410000 */
[----:B------:R-:W-:Y:S01]  /*4e40*/  @!P0 HADD2.F32 R2, -RZ, R7.H0_H0 ;  /* 0x20000007ff028230 */ /* 0x000fe20000004100 */
[C---:B------:R-:W-:Y:S01]  /*4e50*/  @!P0 FMUL.FTZ R0, R5.reuse, R0 ;  /* 0x0000000005008220 */ /* 0x040fe20000410000 */
[----:B------:R-:W-:Y:S01]  /*4e60*/  @!P0 HADD2.F32 R19, -RZ, R10.H1_H1 ;  /* 0x3000000aff138230 */ /* 0x000fe20000004100 */
[-C--:B------:R-:W-:Y:S01]  /*4e70*/  @!P0 FFMA.FTZ R56, R5, R18.reuse, -R16 ;  /* 0x0000001205388223 */ /* 0x080fe20000010810 */
[----:B------:R-:W-:Y:S01]  /*4e80*/  @!P0 HADD2.F32 R5, -RZ, R33.H0_H0 ;  /* 0x20000021ff058230 */ /* 0x000fe20000004100 */
[----:B------:R-:W-:Y:S01]  /*4e90*/  @!P0 FFMA.FTZ R0, R17, R18, R0 ;  /* 0x0000001211008223 */ /* 0x000fe20000010000 */
[----:B------:R-:W-:Y:S01]  /*4ea0*/  @!P0 HADD2.F32 R7, -RZ, R8.H0_H0 ;  /* 0x20000008ff078230 */ /* 0x000fe20000004100 */
[-C--:B------:R-:W-:Y:S01]  /*4eb0*/  @!P0 FMUL.FTZ R16, R19, R2.reuse ;  /* 0x0000000213108220 */ /* 0x080fe20000410000 */
[----:B------:R-:W-:Y:S01]  /*4ec0*/  @!P0 HADD2.F32 R32, -RZ, R66.H0_H0 ;  /* 0x20000042ff208230 */ /* 0x000fe20000004100 */
[----:B------:R-:W-:Y:S02]  /*4ed0*/  @!P0 FMUL.FTZ R10, R25, R5 ;  /* 0x00000005190a8220 */ /* 0x000fe40000410000 */
[C---:B------:R-:W-:Y:S02]  /*4ee0*/  @!P0 FMUL.FTZ R2, R6.reuse, R2 ;  /* 0x0000000206028220 */ /* 0x040fe40000410000 */
[----:B------:R-:W-:Y:S01]  /*4ef0*/  @!P0 FFMA.FTZ R55, R6, R20, -R16 ;  /* 0x0000001406378223 */ /* 0x000fe20000010810 */
[----:B------:R-:W-:Y:S01]  /*4f00*/  @!P0 MOV R6, R15 ;  /* 0x0000000f00068202 */ /* 0x000fe20000000f00 */
[C---:B------:R-:W-:Y:S01]  /*4f10*/  @!P0 FMUL.FTZ R5, R7.reuse, R5 ;  /* 0x0000000507058220 */ /* 0x040fe20000410000 */
[----:B------:R-:W-:Y:S01]  /*4f20*/  @!P0 HADD2.F32 R16, -RZ, R9.H0_H0 ;  /* 0x20000009ff108230 */ /* 0x000fe20000004100 */
[----:B------:R-:W-:Y:S01]  /*4f30*/  @!P0 FFMA.FTZ R54, R7, R30, -R10 ;  /* 0x0000001e07368223 */ /* 0x000fe2000001080a */
[----:B------:R-:W-:Y:S01]  /*4f40*/  @!P0 HADD2.F32 R7, -RZ, R33.H1_H1 ;  /* 0x30000021ff078230 */ /* 0x000fe20000004100 */
[----:B------:R-:W-:Y:S01]  /*4f50*/  @!P0 FFMA.FTZ R2, R19, R20, R2 ;  /* 0x0000001413028223 */ /* 0x000fe20000010002 */
[----:B------:R-:W-:Y:S01]  /*4f60*/  @!P0 HADD2.F32 R33, -RZ, R31.H0_H0 ;  /* 0x2000001fff218230 */ /* 0x000fe20000004100 */
[----:B------:R-:W-:Y:S01]  /*4f70*/  @!P0 FFMA.FTZ R3, R21, R22, R3 ;  /* 0x0000001615038223 */ /* 0x000fe20000010003 */
[----:B------:R-:W-:Y:S01]  /*4f80*/  @!P0 HADD2.F32 R31, -RZ, R48.H1_H1 ;  /* 0x30000030ff1f8230 */ /* 0x000fe20000004100 */
[----:B------:R-:W-:Y:S01]  /*4f90*/  @!P0 FMUL.FTZ R48, R42, R16 ;  /* 0x000000102a308220 */ /* 0x000fe20000410000 */
[----:B------:R-:W-:Y:S01]  /*4fa0*/  @!P0 F2FP.PACK_AB R0, R2, R0 ;  /* 0x000000000200823e */ /* 0x000fe200000000ff */
[----:B------:R-:W-:Y:S01]  /*4fb0*/  @!P0 FMUL.FTZ R49, R33, R7 ;  /* 0x0000000721318220 */ /* 0x000fe20000410000 */
[----:B------:R-:W-:Y:S01]  /*4fc0*/  @!P0 HADD2.F32 R10, -RZ, R8.H1_H1 ;  /* 0x30000008ff0a8230 */ /* 0x000fe20000004100 */
[----:B------:R-:W-:Y:S01]  /*4fd0*/  @!P0 FMUL.FTZ R50, R31, R11 ;  /* 0x0000000b1f328220 */ /* 0x000fe20000410000 */
[--C-:B------:R-:W-:Y:S01]  /*4fe0*/  @!P0 HADD2.F32 R9, -RZ, R6.reuse.H0_H0 ;  /* 0x20000006ff098230 */ /* 0x100fe20000004100 */
[----:B------:R-:W-:Y:S01]  /*4ff0*/  @!P0 FFMA.FTZ R4, R23, R24, R4 ;  /* 0x0000001817048223 */ /* 0x000fe20000010004 */
[----:B------:R-:W-:Y:S01]  /*5000*/  @!P0 HADD2.F32 R8, -RZ, R6.H1_H1 ;  /* 0x30000006ff088230 */ /* 0x000fe20000004100 */
[----:B------:R-:W-:Y:S02]  /*5010*/  @!P0 FFMA.FTZ R50, R10, R32, -R50 ;  /* 0x000000200a328223 */ /* 0x000fe40000010832 */
[----:B------:R-:W-:Y:S01]  /*5020*/  @!P0 FFMA.FTZ R49, R9, R41, -R49 ;  /* 0x0000002909318223 */ /* 0x000fe20000010831 */
[----:B------:R-:W-:Y:S01]  /*5030*/  @!P0 F2FP.PACK_AB R3, R4, R3 ;  /* 0x000000030403823e */ /* 0x000fe200000000ff */
[----:B------:R-:W-:Y:S01]  /*5040*/  @!P0 FFMA.FTZ R51, R8, R43, -R48 ;  /* 0x0000002b08338223 */ /* 0x000fe20000010830 */
[----:B------:R-:W-:Y:S01]  /*5050*/  @!P0 F2FP.PACK_AB R48, R57, R58 ;  /* 0x0000003a3930823e */ /* 0x000fe200000000ff */
[----:B------:R-:W-:Y:S01]  /*5060*/  @!P0 FMUL.FTZ R6, R10, R11 ;  /* 0x0000000b0a068220 */ /* 0x000fe20000410000 */
[----:B------:R-:W-:Y:S01]  /*5070*/  @!P0 F2FP.PACK_AB R11, R55, R56 ;  /* 0x00000038370b823e */ /* 0x000fe200000000ff */
[----:B------:R-:W-:Y:S01]  /*5080*/  @!P0 FMUL.FTZ R7, R9, R7 ;  /* 0x0000000709078220 */ /* 0x000fe20000410000 */
[----:B------:R-:W-:Y:S01]  /*5090*/  @!P0 F2FP.PACK_AB R10, R51, R49 ;  /* 0x00000031330a823e */ /* 0x000fe200000000ff */
[----:B------:R-:W-:Y:S01]  /*50a0*/  @!P0 FFMA.FTZ R5, R25, R30, R5 ;  /* 0x0000001e19058223 */ /* 0x000fe20000010005 */
[----:B------:R-:W-:Y:S01]  /*50b0*/  @!P0 F2FP.PACK_AB R9, R50, R54 ;  /* 0x000000363209823e */ /* 0x000fe200000000ff */
[----:B------:R-:W-:Y:S01]  /*50c0*/  @!P0 FMUL.FTZ R8, R8, R16 ;  /* 0x0000001008088220 */ /* 0x000fe20000410000 */
[----:B------:R-:W-:Y:S01]  /*50d0*/  @!P0 MOV R13, R48 ;  /* 0x00000030000d8202 */ /* 0x000fe20000000f00 */
[----:B------:R-:W-:Y:S01]  /*50e0*/  @!P0 FFMA.FTZ R6, R31, R32, R6 ;  /* 0x000000201f068223 */ /* 0x000fe20000010006 */
[----:B------:R-:W-:Y:S01]  /*50f0*/  @!P0 MOV R14, R9 ;  /* 0x00000009000e8202 */ /* 0x000fe20000000f00 */
[----:B------:R-:W-:Y:S01]  /*5100*/  @!P0 FFMA.FTZ R7, R33, R41, R7 ;  /* 0x0000002921078223 */ /* 0x000fe20000010007 */
[----:B------:R-:W-:Y:S01]  /*5110*/  @!P0 MOV R15, R10 ;  /* 0x0000000a000f8202 */ /* 0x000fe20000000f00 */
[----:B------:R-:W-:Y:S01]  /*5120*/  @!P0 IMAD.MOV.U32 R12, RZ, RZ, R11 ;  /* 0x000000ffff0c8224 */ /* 0x000fe200078e000b */
[----:B------:R-:W-:Y:S01]  /*5130*/  @!P0 F2FP.PACK_AB R5, R6, R5 ;  /* 0x000000050605823e */ /* 0x000fe200000000ff */
[----:B------:R-:W-:Y:S01]  /*5140*/  @!P0 FFMA.FTZ R8, R42, R43, R8 ;  /* 0x0000002b2a088223 */ /* 0x000fe20000010008 */
[----:B------:R-:W-:Y:S01]  /*5150*/  @!P0 MOV R45, R3 ;  /* 0x00000003002d8202 */ /* 0x000fe20000000f00 */
[----:B------:R-:W-:Y:S01]  /*5160*/  @!P0 IMAD.MOV.U32 R44, RZ, RZ, R0 ;  /* 0x000000ffff2c8224 */ /* 0x000fe200078e0000 */
[----:B------:R1:W-:Y:S01]  /*5170*/  STG.E.128 [R52.64], R12 ;  /* 0x0000000c34007986 */ /* 0x0003e2000c101d06 */
[----:B------:R-:W-:Y:S02]  /*5180*/  @!P0 MOV R46, R5 ;  /* 0x00000005002e8202 */ /* 0x000fe40000000f00 */
[----:B------:R-:W-:Y:S04]  /*5190*/  @!P0 F2FP.PACK_AB R7, R8, R7 ;  /* 0x000000070807823e */ /* 0x000fe800000000ff */
[----:B------:R-:W-:Y:S02]  /*51a0*/  @!P0 MOV R47, R7 ;  /* 0x00000007002f8202 */ /* 0x000fe40000000f00 */
[----:B------:R-:W-:Y:S11]  /*51b0*/  ISETP.GE.AND P0, PT, R102, c[0x0][0x1d4], PT ;  /* 0x0000750066007a0c */ /* 0x000ff60003f06270 */
[----:B------:R-:W-:Y:S02]  /*51c0*/  @!UPT UIADD3 URZ, URZ, URZ, URZ ;  /* 0x0000003f3f3ff290 */ /* 0x000fe4000fffe03f */
[----:B------:R-:W-:-:S05]  /*51d0*/  @P0 BRA `(.L_x_543) ;  /* 0x0000023000000947 */ /* 0x000fca0003800000 */
[----:B------:R-:W-:Y:S04]  /*51e0*/  IADD3 R0, P1, P0, R88, R80, R102 ;  /* 0x0000005058007210 */ /* 0x000fe8000783e066 */
[----:B------:R-:W-:Y:S02]  /*51f0*/  IADD3.X R3, R90, R79, R123, P1, P0 ;  /* 0x0000004f5a037210 */ /* 0x000fe40000fe047b */
[C---:B------:R-:W-:Y:S04]  /*5200*/  LEA R2, P0, R0.reuse, c[0x0][0x1c8], 0x1 ;  /* 0x0000720000027a11 */ /* 0x040fe800078008ff */
[----:B------:R-:W-:Y:S05]  /*5210*/  LEA.HI.X R3, R0, c[0x0][0x1cc], R3, 0x1, P0 ;  /* 0x0000730000037a11 */ /* 0x000fea00000f0c03 */
[----:B------:R2:W-:Y:S01]  /*5220*/  STG.E.128 [R2.64], R44 ;  /* 0x0000002c02007986 */ /* 0x0005e2000c101d06 */
[----:B------:R-:W-:-:S05]  /*5230*/  BRA `(.L_x_543) ;  /* 0x000001d000007947 */ /* 0x000fca0003800000 */
.L_x_539:
[----:B------:R-:W-:Y:S05]  /*5240*/  IMAD R0, R78, -0x40, R96 ;  /* 0xffffffc04e007824 */ /* 0x000fea00078e0260 */
[----:B------:R-:W-:Y:S04]  /*5250*/  IMNMX R0, R0, 0x40, PT ;  /* 0x0000004000007817 */ /* 0x000fe80003800200 */
[----:B------:R-:W-:Y:S11]  /*5260*/  ISETP.GE.AND P0, PT, R92, R0, PT ;  /* 0x000000005c00720c */ /* 0x000ff60003f06270 */
[----:B------:R-:W-:Y:S02]  /*5270*/  @!UPT UIADD3 URZ, URZ, URZ, URZ ;  /* 0x0000003f3f3ff290 */ /* 0x000fe4000fffe03f */
[----:B------:R-:W-:-:S05]  /*5280*/  @P0 BRA `(.L_x_543) ;  /* 0x0000018000000947 */ /* 0x000fca0003800000 */
[----:B------:R-:W-:Y:S11]  /*5290*/  ISETP.GE.AND P0, PT, R26, c[0x0][0x1d4], PT ;  /* 0x000075001a007a0c */ /* 0x000ff60003f06270 */
[----:B------:R-:W-:Y:S02]  /*52a0*/  @!UPT UIADD3 URZ, URZ, URZ, URZ ;  /* 0x0000003f3f3ff290 */ /* 0x000fe4000fffe03f */
[----:B------:R-:W1:Y:S04]  /*52b0*/  @!P0 LDS.128 R4, [R86+0x6000] ;  /* 0x0060000056048984 */ /* 0x000e680000000c00 */
[----:B-1----:R-:W-:Y:S01]  /*52c0*/  @!P0 STG.E.128 [R60.64], R4 ;  /* 0x000000043c008986 */ /* 0x002fe2000c101d06 */
[----:B------:R-:W-:Y:S11]  /*52d0*/  ISETP.GE.AND P0, PT, R28, c[0x0][0x1d4], PT ;  /* 0x000075001c007a0c */ /* 0x000ff60003f06270 */
[----:B------:R-:W-:Y:S02]  /*52e0*/  @!UPT UIADD3 URZ, URZ, URZ, URZ ;  /* 0x0000003f3f3ff290 */ /* 0x000fe4000fffe03f */
[----:B------:R-:W1:Y:S04]  /*52f0*/  @!P0 LDS.128 R4, [R87+0x6000] ;  /* 0x0060000057048984 */ /* 0x000e680000000c00 */
[----:B-1----:R-:W-:Y:S01]  /*5300*/  @!P0 STG.E.128 [R60.64+0x40], R4 ;  /* 0x000040043c008986 */ /* 0x002fe2000c101d06 */
        /* <DEDUP_REMOVED lines=15> */
[----:B-1----:R1:W-:Y:S02]  /*5400*/  @!P0 STG.E.128 [R60.64+0x140], R4 ;  /* 0x000140043c008986 */ /* 0x0023e4000c101d06 */
.L_x_543:
[----:B------:R-:W-:Y:S05]  /*5410*/  BSYNC B1 ;  /* 0x0000000000017941 */ /* 0x000fea0003800000 */
.L_x_538:
[C---:B-1----:R-:W-:Y:S01]  /*5420*/  IMAD.SHL.U32 R10, R78.reuse, 0x40, RZ ;  /* 0x000000404e0a7824 */ /* 0x042fe200078e00ff */
[----:B------:R-:W-:Y:S01]  /*5430*/  SHF.L.U64.HI R8, R78, 0x6, R91 ;  /* 0x000000064e087819 */ /* 0x000fe2000001025b */
[----:B------:R-:W-:Y:S02]  /*5440*/  BSSY B0, `(.L_x_560) ;  /* 0x000004c000007945 */ /* 0x000fe40003800000 */
[----:B--2--5:R-:W-:Y:S01]  /*5450*/  IMAD.IADD R3, R137, 0x1, -R10 ;  /* 0x0000000189037824 */ /* 0x024fe200078e0a0a */
[----:B------:R-:W-:Y:S04]  /*5460*/  IADD3 R0, P0, R10, R139, RZ ;  /* 0x0000008b0a007210 */ /* 0x000fe80007f1e0ff */
[----:B------:R-:W-:Y:S02]  /*5470*/  IADD3.X R2, R8, R145, RZ, P0, !PT ;  /* 0x0000009108027210 */ /* 0x000fe400007fe4ff */
[C---:B------:R-:W-:Y:S11]  /*5480*/  ISETP.GE.AND P0, PT, R3.reuse, 0x21, PT ;  /* 0x000000210300780c */ /* 0x040ff60003f06270 */
[----:B------:R-:W-:Y:S02]  /*5490*/  @!UPT UIADD3 URZ, URZ, URZ, URZ ;  /* 0x0000003f3f3ff290 */ /* 0x000fe4000fffe03f */
[----:B------:R-:W-:Y:S05]  /*54a0*/  @P0 IADD3 R5, P1, R0, 0x20, RZ ;  /* 0x0000002000050810 */ /* 0x000fea0007f3e0ff */
[----:B------:R-:W-:Y:S01]  /*54b0*/  @P0 IMAD.X R9, RZ, RZ, R2, P1 ;  /* 0x000000ffff090224 */ /* 0x000fe200008e0602 */
[----:B------:R-:W-:Y:S11]  /*54c0*/  ISETP.GE.AND P1, PT, R3, 0x1, PT ;  /* 0x000000010300780c */ /* 0x000ff60003f26270 */
[----:B------:R-:W-:Y:S02]  /*54d0*/  @!UPT UIADD3 URZ, URZ, URZ, URZ ;  /* 0x0000003f3f3ff290 */ /* 0x000fe4000fffe03f */
[-C--:B------:R-:W-:Y:S01]  /*54e0*/  @P1 MOV R3, R101.reuse ;  /* 0x0000006500031202 */ /* 0x080fe20000000f00 */
[----:B------:R-:W-:Y:S02]  /*54f0*/  @P1 IMAD R4, R2, c[0x0][0x258], RZ ;  /* 0x0000960002041a24 */ /* 0x000fe400078e02ff */
[----:B------:R-:W-:Y:S04]  /*5500*/  @P1 IMAD.MOV.U32 R2, RZ, RZ, R98 ;  /* 0x000000ffff021224 */ /* 0x000fe800078e0062 */
[C---:B------:R-:W-:Y:S04]  /*5510*/  @P1 IMAD.WIDE.U32 R2, R0.reuse, c[0x0][0x258], R2 ;  /* 0x0000960000021a25 */ /* 0x040fe800078e0002 */
[----:B------:R-:W-:Y:S01]  /*5520*/  @P1 IMAD R0, R0, c[0x0][0x25c], R4 ;  /* 0x0000970000001a24 */ /* 0x000fe200078e0204 */
[C---:B------:R-:W-:Y:S03]  /*5530*/  @P1 LEA R6, P2, R2.reuse, c[0x0][0x250], 0x1 ;  /* 0x0000940002061a11 */ /* 0x040fe600078408ff */
[----:B------:R-:W-:Y:S01]  /*5540*/  @P1 IMAD.IADD R0, R3, 0x1, R0 ;  /* 0x0000000103001824 */ /* 0x000fe200078e0200 */
[----:B------:R-:W-:Y:S04]  /*5550*/  @P0 MOV R3, R101 ;  /* 0x0000006500030202 */ /* 0x000fe80000000f00 */
[----:B------:R-:W-:Y:S01]  /*5560*/  @P1 LEA.HI.X R7, R2, c[0x0][0x254], R0, 0x1, P2 ;  /* 0x0000950002071a11 */ /* 0x000fe200010f0c00 */
[----:B------:R-:W-:Y:S02]  /*5570*/  @P0 IMAD R0, R9, c[0x0][0x258], RZ ;  /* 0x0000960009000a24 */ /* 0x000fe400078e02ff */
[----:B------:R-:W-:Y:S02]  /*5580*/  @P0 IMAD.MOV.U32 R2, RZ, RZ, R98 ;  /* 0x000000ffff020224 */ /* 0x000fe400078e0062 */
[----:B------:R-:W-:Y:S01]  /*5590*/  @!PT LDS RZ, [RZ] ;  /* 0x00000000fffff984 */ /* 0x000fe20000000800 */
[----:B------:R-:W-:Y:S01]  /*55a0*/  @!PT LDS RZ, [RZ] ;  /* 0x00000000fffff984 */ /* 0x000fe20000000800 */
[----:B------:R-:W-:Y:S01]  /*55b0*/  @!PT LDS RZ, [RZ] ;  /* 0x00000000fffff984 */ /* 0x000fe20000000800 */
[----:B------:R1:W-:Y:S01]  /*55c0*/  @P1 LDGSTS.E.BYPASS.LTC128B.128 [R85+0x100], [R6.64], !P5 ;  /* 0x0010000006551fae */ /* 0x0003e2000e901d46 */
[C---:B------:R-:W-:Y:S02]  /*55d0*/  @P0 IMAD R0, R5.reuse, c[0x0][0x25c], R0 ;  /* 0x0000970005000a24 */ /* 0x040fe400078e0200 */
[----:B------:R-:W-:Y:S01]  /*55e0*/  @P0 IMAD.WIDE.U32 R2, R5, c[0x0][0x258], R2 ;  /* 0x0000960005020a25 */ /* 0x000fe200078e0002 */
[----:B------:R1:W-:Y:S03]  /*55f0*/  @P1 LDGSTS.E.BYPASS.LTC128B.128 [R85+0x2100], [R6.64+0x80], !P4 ;  /* 0x0210008006551fae */ /* 0x0003e6000e101d46 */
[----:B------:R-:W-:Y:S01]  /*5600*/  @P0 IMAD.IADD R0, R3, 0x1, R0 ;  /* 0x0000000103000824 */ /* 0x000fe200078e0200 */
[----:B------:R1:W-:Y:S01]  /*5610*/  @P1 LDGSTS.E.BYPASS.LTC128B.128 [R85+0x4100], [R6.64+0x100], !P3 ;  /* 0x0410010006551fae */ /* 0x0003e2000d901d46 */
[C---:B------:R-:W-:Y:S04]  /*5620*/  @P0 LEA R4, P2, R2.reuse, c[0x0][0x250], 0x1 ;  /* 0x0000940002040a11 */ /* 0x040fe800078408ff */
[----:B------:R-:W-:Y:S02]  /*5630*/  @P0 LEA.HI.X R5, R2, c[0x0][0x254], R0, 0x1, P2 ;  /* 0x0000950002050a11 */ /* 0x000fe400010f0c00 */
[----:B------:R-:W-:Y:S03]  /*5640*/  IADD3 R0, -R10, R96, RZ ;  /* 0x000000600a007210 */ /* 0x000fe60007ffe1ff */
[----:B------:R1:W-:Y:S01]  /*5650*/  @P0 LDGSTS.E.BYPASS.LTC128B.128 [R85+0x1100], [R4.64], !P5 ;  /* 0x0110000004550fae */ /* 0x0003e2000e901d46 */
[----:B------:R-:W-:Y:S03]  /*5660*/  IMNMX R0, R0, 0x40, PT ;  /* 0x0000004000007817 */ /* 0x000fe60003800200 */
        /* <DEDUP_REMOVED lines=8> */
[----:B------:R-:W-:Y:S02]  /*56f0*/  IMAD.MOV.U32 R4, RZ, RZ, R114 ;  /* 0x000000ffff047224 */ /* 0x000fe400078e0072 */
[----:B------:R-:W-:Y:S02]  /*5700*/  IMAD.MOV.U32 R5, RZ, RZ, R131 ;  /* 0x000000ffff057224 */ /* 0x000fe400078e0083 */
[----:B------:R-:W-:Y:S02]  /*5710*/  IMAD.X R2, R8, 0x1, R143, P0 ;  /* 0x0000000108027824 */ /* 0x000fe400000e068f */
[----:B------:R-:W-:Y:S04]  /*5720*/  IMAD.WIDE.U32 R4, R0, c[0x0][0x208], R4 ;  /* 0x0000820000047a25 */ /* 0x000fe800078e0004 */
[----:B------:R-:W-:Y:S04]  /*5730*/  IMAD R2, R2, c[0x0][0x208], RZ ;  /* 0x0000820002027a24 */ /* 0x000fe800078e02ff */
[----:B------:R-:W-:Y:S01]  /*5740*/  IMAD R0, R0, c[0x0][0x20c], R2 ;  /* 0x0000830000007a24 */ /* 0x000fe200078e0202 */
[C---:B------:R-:W-:Y:S03]  /*5750*/  LEA R2, P0, R4.reuse, c[0x0][0x1f8], 0x1 ;  /* 0x00007e0004027a11 */ /* 0x040fe600078008ff */
[----:B------:R-:W-:Y:S05]  /*5760*/  IMAD.IADD R0, R5, 0x1, R0 ;  /* 0x0000000105007824 */ /* 0x000fea00078e0200 */
[----:B------:R-:W-:Y:S02]  /*5770*/  LEA.HI.X R3, R4, c[0x0][0x1fc], R0, 0x1, P0 ;  /* 0x00007f0004037a11 */ /* 0x000fe400000f0c00 */
[----:B------:R-:W-:Y:S11]  /*5780*/  ISETP.GE.AND P0, PT, R26, c[0x0][0x1d4], PT ;  /* 0x000075001a007a0c */ /* 0x000ff60003f06270 */
[----:B------:R-:W-:Y:S02]  /*5790*/  @!UPT UIADD3 URZ, URZ, URZ, URZ ;  /* 0x0000003f3f3ff290 */ /* 0x000fe4000fffe03f */
[----:B------:R-:W1:Y:S04]  /*57a0*/  @!P0 LDS.128 R4, [R86] ;  /* 0x0000000056048984 */ /* 0x000e680000000c00 */
[----:B-1----:R-:W-:Y:S01]  /*57b0*/  @!P0 STG.E.128 [R2.64], R4 ;  /* 0x0000000402008986 */ /* 0x002fe2000c101d06 */
[----:B------:R-:W-:Y:S11]  /*57c0*/  ISETP.GE.AND P0, PT, R28, c[0x0][0x1d4], PT ;  /* 0x000075001c007a0c */ /* 0x000ff60003f06270 */
[----:B------:R-:W-:Y:S02]  /*57d0*/  @!UPT UIADD3 URZ, URZ, URZ, URZ ;  /* 0x0000003f3f3ff290 */ /* 0x000fe4000fffe03f */
[----:B------:R-:W1:Y:S04]  /*57e0*/  @!P0 LDS.128 R4, [R87] ;  /* 0x0000000057048984 */ /* 0x000e680000000c00 */
        /* <DEDUP_REMOVED lines=17> */
.L_x_561:
[----:B-1----:R-:W-:Y:S05]  /*5900*/  BSYNC B0 ;  /* 0x0000000000007941 */ /* 0x002fea0003800000 */
.L_x_560:
        /* <DEDUP_REMOVED lines=25> */
.L_x_537:
[----:B------:R-:W-:Y:S01]  /*5aa0*/  ISETP.NE.AND P3, PT, R249, 0x1, PT ;  /* 0x00000001f900780c */ /* 0x000fe20003f65270 */
[----:B------:R-:W-:Y:S01]  /*5ab0*/  IMAD.IADD R8, R149, 0x1, R148 ;  /* 0x0000000195087824 */ /* 0x000fe200078e0294 */
[----:B------:R-:W-:Y:S01]  /*5ac0*/  IADD3 R0, R244, 0x7f, RZ ;  /* 0x0000007ff4007810 */ /* 0x000fe20007ffe0ff */
[----:B------:R-:W-:Y:S01]  /*5ad0*/  CS2R R10, SRZ ;  /* 0x00000000000a7805 */ /* 0x000fe2000001ff00 */
[----:B------:R-:W-:Y:S01]  /*5ae0*/  PLOP3.LUT P2, PT, PT, PT, PT, 0x80, 0x0 ;  /* 0x000000000000781c */ /* 0x000fe20003f4f070 */
[----:B------:R-:W-:Y:S01]  /*5af0*/  CS2R R14, SRZ ;  /* 0x00000000000e7805 */ /* 0x000fe2000001ff00 */
[----:B------:R-:W-:Y:S01]  /*5b00*/  MOV R98, RZ ;  /* 0x000000ff00627202 */ /* 0x000fe20000000f00 */
[----:B------:R-:W-:Y:S01]  /*5b10*/  IMAD.MOV.U32 R96, RZ, RZ, RZ ;  /* 0x000000ffff607224 */ /* 0x000fe200078e00ff */
[----:B------:R-:W-:Y:S01]  /*5b20*/  MOV R9, RZ ;  /* 0x000000ff00097202 */ /* 0x000fe20000000f00 */
[----:B------:R-:W-:Y:S01]  /*5b30*/  IMAD.MOV.U32 R94, RZ, RZ, RZ ;  /* 0x000000ffff5e7224 */ /* 0x000fe200078e00ff */
[----:B------:R-:W-:Y:S01]  /*5b40*/  CS2R R12, SRZ ;  /* 0x00000000000c7805 */ /* 0x000fe2000001ff00 */
[----:B------:R-:W-:Y:S01]  /*5b50*/  IMAD.MOV.U32 R92, RZ, RZ, RZ ;  /* 0x000000ffff5c7224 */ /* 0x000fe200078e00ff */
[----:B------:R-:W-:Y:S01]  /*5b60*/  MOV R88, RZ ;  /* 0x000000ff00587202 */ /* 0x000fe20000000f00 */
[----:B-1----:R-:W-:Y:S01]  /*5b70*/  @P3 IMAD.HI.U32 R2, R0, c[0x0][0x2c8], RZ ;  /* 0x0000b20000023a27 */ /* 0x002fe200078e00ff */
[----:B------:R-:W-:Y:S01]  /*5b80*/  CS2R R16, SRZ ;  /* 0x0000000000107805 */ /* 0x000fe2000001ff00 */
[----:B------:R-:W-:Y:S01]  /*5b90*/  MOV R82, RZ ;  /* 0x000000ff00527202 */ /* 0x000fe20000000f00 */
[----:B------:R-:W-:Y:S01]  /*5ba0*/  CS2R R18, SRZ ;  /* 0x0000000000127805 */ /* 0x000fe2000001ff00 */
[----:B------:R-:W-:Y:S01]  /*5bb0*/  IMAD.MOV.U32 R90, RZ, RZ, RZ ;  /* 0x000000ffff5a7224 */ /* 0x000fe200078e00ff */
[----:B------:R-:W-:Y:S01]  /*5bc0*/  @P3 SHF.R.U32.HI R0, RZ, c[0x0][0x2cc], R2 ;  /* 0x0000b300ff003a19 */ /* 0x000fe20000011602 */
[----:B------:R-:W-:Y:S01]  /*5bd0*/  IMAD.MOV.U32 R86, RZ, RZ, RZ ;  /* 0x000000ffff567224 */ /* 0x000fe200078e00ff */
[----:B------:R-:W-:Y:S01]  /*5be0*/  CS2R R20, SRZ ;  /* 0x0000000000147805 */ /* 0x000fe2000001ff00 */
[----:B------:R-:W-:Y:S01]  /*5bf0*/  IMAD.MOV.U32 R84, RZ, RZ, RZ ;  /* 0x000000ffff547224 */ /* 0x000fe200078e00ff */
[----:B------:R-:W-:Y:S01]  /*5c00*/  MOV R76, RZ ;  /* 0x000000ff004c7202 */ /* 0x000fe20000000f00 */
[----:B------:R-:W-:Y:S01]  /*5c10*/  IMAD.IADD R0, R154, 0x1, R0 ;  /* 0x000000019a007824 */ /* 0x000fe200078e0200 */
[----:B------:R-:W-:Y:S01]  /*5c20*/  CS2R R74, SRZ ;  /* 0x00000000004a7805 */ /* 0x000fe2000001ff00 */
[----:B------:R-:W-:Y:S01]  /*5c30*/  IMAD.MOV.U32 R80, RZ, RZ, RZ ;  /* 0x000000ffff507224 */ /* 0x000fe200078e00ff */
[----:B------:R-:W-:Y:S01]  /*5c40*/  CS2R R70, SRZ ;  /* 0x0000000000467805 */ /* 0x000fe2000001ff00 */
[----:B------:R-:W-:Y:S01]  /*5c50*/  IMAD.MOV.U32 R78, RZ, RZ, RZ ;  /* 0x000000ffff4e7224 */ /* 0x000fe200078e00ff */
[----:B------:R-:W-:Y:S01]  /*5c60*/  SHF.R.S32.HI R2, RZ, 0x1f, R0 ;  /* 0x0000001fff027819 */ /* 0x000fe20000011400 */
[----:B------:R-:W-:Y:S01]  /*5c70*/  IMAD.MOV.U32 R72, RZ, RZ, RZ ;  /* 0x000000ffff487224 */ /* 0x000fe200078e00ff */
[----:B------:R-:W-:Y:S01]  /*5c80*/  MOV R68, RZ ;  /* 0x000000ff00447202 */ /* 0x000fe20000000f00 */
[----:B------:R-:W-:Y:S01]  /*5c90*/  IMAD.MOV.U32 R22, RZ, RZ, RZ ;  /* 0x000000ffff167224 */ /* 0x000fe200078e00ff */
[----:B------:R-:W-:Y:S01]  /*5ca0*/  LEA.HI R0, R2, R0, RZ, 0x6 ;  /* 0x0000000002007211 */ /* 0x000fe200078f30ff */
[----:B------:R-:W-:Y:S01]  /*5cb0*/  CS2R R66, SRZ ;  /* 0x0000000000427805 */ /* 0x000fe2000001ff00 */
[----:B------:R-:W-:Y:S01]  /*5cc0*/  CS2R R24, SRZ ;  /* 0x0000000000187805 */ /* 0x000fe2000001ff00 */
[----:B------:R-:W-:Y:S01]  /*5cd0*/  IMAD.MOV.U32 R64, RZ, RZ, RZ ;  /* 0x000000ffff407224 */ /* 0x000fe200078e00ff */
[----:B------:R-:W-:Y:S01]  /*5ce0*/  SHF.R.S32.HI R0, RZ, 0x6, R0 ;  /* 0x00000006ff007819 */ /* 0x000fe20000011400 */
[----:B------:R-:W-:Y:S01]  /*5cf0*/  CS2R R62, SRZ ;  /* 0x00000000003e7805 */ /* 0x000fe2000001ff00 */
[----:B------:R-:W-:Y:S01]  /*5d00*/  MOV R60, RZ ;  /* 0x000000ff003c7202 */ /* 0x000fe20000000f00 */
[----:B------:R-:W-:Y:S01]  /*5d10*/  CS2R R58, SRZ ;  /* 0x00000000003a7805 */ /* 0x000fe2000001ff00 */
[----:B------:R-:W-:Y:S01]  /*5d20*/  IMNMX R153, R153, R0, PT ;  /* 0x0000000099997217 */ /* 0x000fe20003800200 */
[----:B------:R-:W-:Y:S01]  /*5d30*/  CS2R R26, SRZ ;  /* 0x00000000001a7805 */ /* 0x000fe2000001ff00 */
[----:B------:R-:W-:Y:S01]  /*5d40*/  IMAD.MOV.U32 R56, RZ, RZ, RZ ;  /* 0x000000ffff387224 */ /* 0x000fe200078e00ff */
[----:B------:R-:W-:Y:S01]  /*5d50*/  CS2R R54, SRZ ;  /* 0x0000000000367805 */ /* 0x000fe2000001ff00 */
[----:B------:R-:W-:Y:S01]  /*5d60*/  ISETP.GE.AND P0, PT, R153, 0x1, PT ;  /* 0x000000019900780c */ /* 0x000fe20003f06270 */
[----:B------:R-:W-:Y:S01]  /*5d70*/  CS2R R50, SRZ ;  /* 0x0000000000327805 */ /* 0x000fe2000001ff00 */
[----:B------:R-:W-:Y:S01]  /*5d80*/  MOV R52, RZ ;  /* 0x000000ff00347202 */ /* 0x000fe20000000f00 */
[----:B------:R-:W-:Y:S01]  /*5d90*/  CS2R R28, SRZ ;  /* 0x00000000001c7805 */ /* 0x000fe2000001ff00 */
[----:B------:R-:W-:Y:S01]  /*5da0*/  IMAD.MOV.U32 R48, RZ, RZ, RZ ;  /* 0x000000ffff307224 */ /* 0x000fe200078e00ff */
        /* <DEDUP_REMOVED lines=9> */
[----:B------:R-:W-:Y:S01]  /*5e40*/  IMAD.MOV.U32 R132, RZ, RZ, RZ ;  /* 0x000000ffff847224 */ /* 0x000fe200078e00ff */
        /* <DEDUP_REMOVED lines=8> */
[----:B------:R-:W-:Y:S01]  /*5ed0*/  IMAD.MOV.U32 R7, RZ, RZ, RZ ;  /* 0x000000ffff077224 */ /* 0x000fe200078e00ff */
[----:B------:R-:W-:Y:S01]  /*5ee0*/  MOV R116, RZ ;  /* 0x000000ff00747202 */ /* 0x000fe20000000f00 */
[----:B------:R-:W-:Y:S01]  /*5ef0*/  CS2R R114, SRZ ;  /* 0x0000000000727805 */ /* 0x000fe2000001ff00 */
[----:B------:R-:W-:Y:S01]  /*5f00*/  CS2R R112, SRZ ;  /* 0x0000000000707805 */ /* 0x000fe2000001ff00 */
[----:B------:R-:W-:Y:S01]  /*5f10*/  CS2R R110, SRZ ;  /* 0x00000000006e7805 */ /* 0x000fe2000001ff00 */
[----:B------:R-:W-:Y:S01]  /*5f20*/  CS2R R108, SRZ ;  /* 0x00000000006c7805 */ /* 0x000fe2000001ff00 */
[----:B------:R-:W-:Y:S01]  /*5f30*/  CS2R R106, SRZ ;  /* 0x00000000006a7805 */ /* 0x000fe2000001ff00 */
[----:B------:R-:W-:Y:S01]  /*5f40*/  CS2R R104, SRZ ;  /* 0x0000000000687805 */ /* 0x000fe2000001ff00 */
[----:B------:R-:W-:Y:S05]  /*5f50*/  @!P0 BRA `(.L_x_563) ;  /* 0x000115c000008947 */ /* 0x000fea0003800000 */
[----:B------:R-:W-:-:S04]  /*5f60*/  ISETP.NE.U32.AND P0, PT, RZ, c[0x0][0x340], PT ;  /* 0x0000d000ff007a0c */ /* 0x000fc80003f05070 */
[----:B------:R-:W-:-:S13]  /*5f70*/  ISETP.NE.AND.EX P0, PT, RZ, c[0x0][0x344], PT, P0 ;  /* 0x0000d100ff007a0c */ /* 0x000fda0003f05300 */
[----:B------:R-:W-:-:S04]  /*5f80*/  @P0 IMAD.MOV.U32 R2, RZ, RZ, 0x4 ;  /* 0x00000004ff020424 */ /* 0x000fc800078e00ff */
[----:B------:R-:W-:-:S05]  /*5f90*/  @P0 IMAD.WIDE R2, R243, R2, c[0x0][0x340] ;  /* 0x0000d000f3020625 */ /* 0x000fca00078e0202 */
[----:B------:R1:W2:Y:S01]  /*5fa0*/  @P0 LDG.E R21, [R2.64] ;  /* 0x0000000602150981 */ /* 0x0002a2000c1e1900 */
[----:B------:R-:W-:Y:S01]  /*5fb0*/  SHF.R.S32.HI R0, RZ, 0x1f, R147 ;  /* 0x0000001fff007819 */ /* 0x000fe20000011493 */
[----:B------:R-:W-:Y:S01]  /*5fc0*/  IMAD R5, R166, c[0x0][0x1b8], RZ ;  /* 0x00006e00a6057a24 */ /* 0x000fe200078e02ff */
[----:B------:R-:W-:Y:S01]  /*5fd0*/  SHF.R.S32.HI R116, RZ, 0x1f, R164 ;  /* 0x0000001fff747819 */ /* 0x000fe200000114a4 */
[----:B------:R-:W-:Y:S01]  /*5fe0*/  IMAD R44, R242, c[0x0][0x2c4], RZ ;  /* 0x0000b100f22c7a24 */ /* 0x000fe200078e02ff */
[----:B------:R-:W-:Y:S01]  /*5ff0*/  ISETP.NE.U32.AND P2, PT, RZ, c[0x0][0x348], PT ;  /* 0x0000d200ff007a0c */ /* 0x000fe20003f45070 */
[----:B------:R-:W-:Y:S01]  /*6000*/  IMAD R0, R0, c[0x0][0x178], RZ ;  /* 0x00005e0000007a24 */ /* 0x000fe200078e02ff */
[CC--:B------:R-:W-:Y:S01]  /*6010*/  LEA.HI R4, R116.reuse, R164.reuse, RZ, 0x3 ;  /* 0x000000a474047211 */ /* 0x0c0fe200078f18ff */
[----:B------:R-:W-:Y:S01]  /*6020*/  IMAD R5, R251, c[0x0][0x1bc], R5 ;  /* 0x00006f00fb057a24 */ /* 0x000fe200078e0205 */
[----:B------:R-:W-:Y:S01]  /*6030*/  LEA.HI R11, R116, R164, RZ, 0x4 ;  /* 0x000000a4740b7211 */ /* 0x000fe200078f20ff */
[----:B------:R-:W-:Y:S01]  /*6040*/  IMAD R0, R147, c[0x0][0x17c], R0 ;  /* 0x00005f0093007a24 */ /* 0x000fe200078e0200 */
[----:B------:R-:W-:Y:S01]  /*6050*/  SHF.R.S32.HI R93, RZ, 0x3, R4 ;  /* 0x00000003ff5d7819 */ /* 0x000fe20000011404 */
[----:B------:R-:W-:Y:S01]  /*6060*/  BSSY B0, `(.L_x_564) ;  /* 0x0000089000007945 */ /* 0x000fe20003800000 */
[----:B------:R-:W-:-:S02]  /*6070*/  SHF.R.S32.HI R9, RZ, 0x4, R11 ;  /* 0x00000004ff097819 */ /* 0x000fc4000001140b */
[----:B------:R-:W-:Y:S02]  /*6080*/  SHF.R.S32.HI R20, RZ, 0x1f, R243 ;  /* 0x0000001fff147819 */ /* 0x000fe400000114f3 */
[----:B------:R-:W-:Y:S02]  /*6090*/  LEA.HI R6, R11, R9, RZ, 0x1 ;  /* 0x000000090b067211 */ /* 0x000fe400078f08ff */
[----:B------:R-:W-:Y:S02]  /*60a0*/  ISETP.NE.AND.EX P2, PT, RZ, c[0x0][0x34c], PT, P2 ;  /* 0x0000d300ff007a0c */ /* 0x000fe40003f45320 */
[----:B------:R-:W-:Y:S02]  /*60b0*/  LOP3.LUT R6, R6, 0xfffffffe, RZ, 0xc0, !PT ;  /* 0xfffffffe06067812 */ /* 0x000fe400078ec0ff */
[----:B------:R-:W-:Y:S01]  /*60c0*/  SEL R12, R20, RZ, !P2 ;  /* 0x000000ff140c7207 */ /* 0x000fe20005000000 */
[----:B-1----:R-:W-:-:S04]  /*60d0*/  IMAD.WIDE.U32 R2, R147, c[0x0][0x178], RZ ;  /* 0x00005e0093027a25 */ /* 0x002fc800078e00ff */
[----:B------:R-:W-:Y:S01]  /*60e0*/  IMAD.IADD R3, R3, 0x1, R0 ;  /* 0x0000000103037824 */ /* 0x000fe200078e0200 */
[----:B------:R-:W-:Y:S01]  /*60f0*/  LOP3.LUT R0, R4, 0xfffffff8, RZ, 0xc0, !PT ;  /* 0xfffffff804007812 */ /* 0x000fe200078ec0ff */
[----:B------:R-:W-:Y:S02]  /*6100*/  IMAD.SHL.U32 R4, R93, 0x40, RZ ;  /* 0x000000405d047824 */ /* 0x000fe400078e00ff */
[----:B------:R-:W-:Y:S01]  /*6110*/  IMAD.IADD R112, R9, 0x1, -R6 ;  /* 0x0000000109707824 */ /* 0x000fe200078e0a06 */
[----:B------:R-:W-:Y:S01]  /*6120*/  SEL R6, R243, RZ, !P2 ;  /* 0x000000fff3067207 */ /* 0x000fe20005000000 */
[----:B------:R-:W-:Y:S01]  /*6130*/  IMAD.IADD R92, R164, 0x1, -R0 ;  /* 0x00000001a45c7824 */ /* 0x000fe200078e0a00 */
[----:B------:R-:W-:Y:S01]  /*6140*/  LOP3.LUT R0, R4, 0x1c0, RZ, 0xc0, !PT ;  /* 0x000001c004007812 */ /* 0x000fe200078ec0ff */
[----:B------:R-:W-:-:S03]  /*6150*/  IMAD.WIDE.U32 R2, R251, c[0x0][0x1b8], R2 ;  /* 0x00006e00fb027a25 */ /* 0x000fc600078e0002 */
[C---:B------:R-:W-:Y:S01]  /*6160*/  SHF.L.U32 R10, R92.reuse, 0x3, RZ ;  /* 0x000000035c0a7819 */ /* 0x040fe200000006ff */
[----:B------:R-:W-:Y:S02]  /*6170*/  IMAD R9, R92, 0x20, R93 ;  /* 0x000000205c097824 */ /* 0x000fe400078e025d */
[----:B------:R-:W-:Y:S01]  /*6180*/  IMAD.IADD R3, R3, 0x1, R5 ;  /* 0x0000000103037824 */ /* 0x000fe200078e0205 */
[----:B------:R-:W-:Y:S01]  /*6190*/  IADD3 R4, R10, 0x80, RZ ;  /* 0x000000800a047810 */ /* 0x000fe20007ffe0ff */
[----:B------:R-:W-:Y:S01]  /*61a0*/  IMAD.IADD R9, R244, 0x1, R9 ;  /* 0x00000001f4097824 */ /* 0x000fe200078e0209 */
[----:B------:R-:W-:Y:S01]  /*61b0*/  LOP3.LUT R7, R0, 0x38, R10, 0xf8, !PT ;  /* 0x0000003800077812 */ /* 0x000fe200078ef80a */
[----:B------:R-:W-:Y:S01]  /*61c0*/  IMAD R14, R12, c[0x0][0x1c0], RZ ;  /* 0x000070000c0e7a24 */ /* 0x000fe200078e02ff */
[----:B------:R-:W-:Y:S01]  /*61d0*/  SHF.R.U32.HI R0, RZ, 0x3, R0 ;  /* 0x00000003ff007819 */ /* 0x000fe20000011600 */
[----:B------:R-:W-:Y:S01]  /*61e0*/  @P3 IMAD.HI.U32 R5, R9, c[0x0][0x2c8], RZ ;  /* 0x0000b20009053a27 */ /* 0x000fe200078e00ff */
[----:B------:R-:W-:-:S02]  /*61f0*/  ISETP.GE.AND P1, PT, R4, c[0x0][0x1d4], PT ;  /* 0x0000750004007a0c */ /* 0x000fc40003f26270 */
[----:B------:R-:W-:Y:S01]  /*6200*/  LOP3.LUT R17, R7, R0, RZ, 0x3c, !PT ;  /* 0x0000000007117212 */ /* 0x000fe200078e3cff */
[----:B------:R-:W-:Y:S01]  /*6210*/  IMAD.WIDE.U32 R2, R6, c[0x0][0x1c0], R2 ;  /* 0x0000700006027a25 */ /* 0x000fe200078e0002 */
[----:B------:R-:W-:Y:S02]  /*6220*/  P2R R240, PR, RZ, 0x2 ;  /* 0x00000002fff07803 */ /* 0x000fe40000000000 */
[----:B------:R-:W-:Y:S02]  /*6230*/  SHF.R.S32.HI R4, RZ, 0x1f, R8 ;  /* 0x0000001fff047819 */ /* 0x000fe40000011408 */
[----:B------:R-:W-:Y:S02]  /*6240*/  IADD3 R0, P1, R93, R8, RZ ;  /* 0x000000085d007210 */ /* 0x000fe40007f3e0ff */
[----:B------:R-:W-:Y:S02]  /*6250*/  LOP3.LUT R7, R11, 0xfffffff0, RZ, 0xc0, !PT ;  /* 0xfffffff00b077812 */ /* 0x000fe400078ec0ff */
[----:B------:R-:W-:-:S02]  /*6260*/  LEA.HI.X.SX32 R4, R93, R4, 0x1, P1 ;  /* 0x000000045d047211 */ /* 0x000fc400008f0eff */
[----:B------:R-:W-:Y:S01]  /*6270*/  MOV R8, R9 ;  /* 0x0000000900087202 */ /* 0x000fe20000000f00 */
[----:B------:R-:W-:Y:S01]  /*6280*/  IMAD.IADD R7, R164, 0x1, -R7 ;  /* 0x00000001a4077824 */ /* 0x000fe200078e0a07 */
[----:B------:R-:W-:Y:S01]  /*6290*/  @P3 SHF.R.U32.HI R8, RZ, c[0x0][0x2cc], R5 ;  /* 0x0000b300ff083a19 */ /* 0x000fe20000011605 */
[C---:B------:R-:W-:Y:S01]  /*62a0*/  IMAD R5, R4.reuse, c[0x0][0x1e0], RZ ;  /* 0x0000780004057a24 */ /* 0x040fe200078e02ff */
[----:B------:R-:W-:Y:S01]  /*62b0*/  SHF.R.S32.HI R11, RZ, 0x1f, R10 ;  /* 0x0000001fff0b7819 */ /* 0x000fe2000001140a */
[----:B------:R-:W-:Y:S01]  /*62c0*/  IMAD R4, R4, c[0x0][0x208], RZ ;  /* 0x0000820004047a24 */ /* 0x000fe200078e02ff */
[----:B------:R-:W-:Y:S01]  /*62d0*/  SHF.R.S32.HI R15, RZ, 0x1f, R7 ;  /* 0x0000001fff0f7819 */ /* 0x000fe20000011407 */
[C---:B------:R-:W-:Y:S01]  /*62e0*/  IMAD R16, R0.reuse, c[0x0][0x1e4], R5 ;  /* 0x0000790000107a24 */ /* 0x040fe200078e0205 */
[----:B------:R-:W-:Y:S01]  /*62f0*/  ISETP.NE.U32.AND P1, PT, RZ, c[0x0][0x350], PT ;  /* 0x0000d400ff007a0c */ /* 0x000fe20003f25070 */
[C---:B------:R-:W-:Y:S01]  /*6300*/  IMAD R19, R0.reuse, c[0x0][0x20c], R4 ;  /* 0x0000830000137a24 */ /* 0x040fe200078e0204 */
[----:B------:R-:W-:Y:S01]  /*6310*/  LEA.HI R18, R15, R7, RZ, 0x3 ;  /* 0x000000070f127211 */ /* 0x000fe200078f18ff */
[----:B------:R-:W-:Y:S01]  /*6320*/  IMAD.WIDE.U32 R4, R0, c[0x0][0x1e0], R10 ;  /* 0x0000780000047a25 */ /* 0x000fe200078e000a */
[----:B------:R-:W-:-:S02]  /*6330*/  ISETP.NE.AND.EX P1, PT, RZ, c[0x0][0x354], PT, P1 ;  /* 0x0000d500ff007a0c */ /* 0x000fc40003f25310 */
[----:B------:R-:W-:Y:S01]  /*6340*/  ISETP.GE.AND P5, PT, R10, c[0x0][0x1d4], PT ;  /* 0x000075000a007a0c */ /* 0x000fe20003fa6270 */
[----:B------:R-:W-:Y:S01]  /*6350*/  IMAD.WIDE.U32 R12, R0, c[0x0][0x208], R10 ;  /* 0x00008200000c7a25 */ /* 0x000fe200078e000a */
[----:B------:R-:W-:Y:S02]  /*6360*/  LEA.HI R0, R116, R164, RZ, 0x6 ;  /* 0x000000a474007211 */ /* 0x000fe400078f30ff */
[----:B------:R-:W-:Y:S01]  /*6370*/  IADD3 R5, R5, R16, RZ ;  /* 0x0000001005057210 */ /* 0x000fe20007ffe0ff */
[----:B------:R-:W-:Y:S02]  /*6380*/  IMAD R15, R6, c[0x0][0x1c4], R14 ;  /* 0x00007100060f7a24 */ /* 0x000fe400078e020e */
[----:B------:R-:W-:Y:S01]  /*6390*/  IMAD.SHL.U32 R6, R0, 0x8, RZ ;  /* 0x0000000800067824 */ /* 0x000fe200078e00ff */
[----:B------:R-:W-:Y:S01]  /*63a0*/  LOP3.LUT R0, R18, 0xfffffff8, RZ, 0xc0, !PT ;  /* 0xfffffff812007812 */ /* 0x000fe200078ec0ff */
[----:B------:R-:W-:Y:S02]  /*63b0*/  IMAD.MOV R14, RZ, RZ, -R8 ;  /* 0x000000ffff0e7224 */ /* 0x000fe400078e0a08 */
[----:B------:R-:W-:Y:S01]  /*63c0*/  IMAD.IADD R3, R3, 0x1, R15 ;  /* 0x0000000103037824 */ /* 0x000fe200078e020f */
[----:B------:R-:W-:Y:S01]  /*63d0*/  LOP3.LUT R209, R17, 0xfffffe00, R6, 0xf8, !PT ;  /* 0xfffffe0011d17812 */ /* 0x000fe200078ef806 */
[----:B------:R-:W-:Y:S01]  /*63e0*/  IMAD.IADD R0, R7, 0x1, -R0 ;  /* 0x0000000107007824 */ /* 0x000fe200078e0a00 */
[----:B------:R-:W-:Y:S01]  /*63f0*/  SHF.R.S32.HI R6, RZ, 0x1f, R8 ;  /* 0x0000001fff067819 */ /* 0x000fe20000011408 */
[----:B------:R-:W-:Y:S01]  /*6400*/  IMAD R14, R14, c[0x0][0x2c4], R9 ;  /* 0x0000b1000e0e7a24 */ /* 0x000fe200078e0209 */
[----:B------:R-:W-:Y:S01]  /*6410*/  SHF.L.U32 R15, R112, 0x3, RZ ;  /* 0x00000003700f7819 */ /* 0x000fe200000006ff */
[C---:B------:R-:W-:Y:S01]  /*6420*/  IMAD.SHL.U32 R9, R0.reuse, 0x40, RZ ;  /* 0x0000004000097824 */ /* 0x040fe200078e00ff */
[----:B------:R-:W-:Y:S01]  /*6430*/  LOP3.LUT P3, RZ, R0, 0x4, RZ, 0xc0, !PT ;  /* 0x0000000400ff7812 */ /* 0x000fe2000786c0ff */
[----:B------:R-:W-:Y:S01]  /*6440*/  IMAD.WIDE.U32 R2, R8, c[0x0][0x1b0], R2 ;  /* 0x00006c0008027a25 */ /* 0x000fe200078e0002 */
[----:B------:R-:W-:-:S02]  /*6450*/  LOP3.LUT P2, RZ, R0, 0x2, RZ, 0xc0, !PT ;  /* 0x0000000200ff7812 */ /* 0x000fc4000784c0ff */
[----:B------:R-:W-:Y:S01]  /*6460*/  LOP3.LUT R9, R9, 0x1c0, RZ, 0xc0, !PT ;  /* 0x000001c009097812 */ /* 0x000fe200078ec0ff */
[----:B------:R-:W-:Y:S02]  /*6470*/  IMAD R0, R6, c[0x0][0x1b0], RZ ;  /* 0x00006c0006007a24 */ /* 0x000fe400078e02ff */
[----:B------:R-:W-:Y:S01]  /*6480*/  IMAD.WIDE.U32 R6, R251, c[0x0][0x1e8], R4 ;  /* 0x00007a00fb067a25 */ /* 0x000fe200078e0004 */
[----:B------:R-:W-:-:S03]  /*6490*/  MOV R4, R12 ;  /* 0x0000000c00047202 */ /* 0x000fc60000000f00 */
[----:B------:R-:W-:Y:S01]  /*64a0*/  IMAD R17, R8, c[0x0][0x1b4], R0 ;  /* 0x00006d0008117a24 */ /* 0x000fe200078e0200 */
[----:B------:R-:W-:Y:S01]  /*64b0*/  LOP3.LUT R0, R9, 0x8, R15, 0xf8, !PT ;  /* 0x0000000809007812 */ /* 0x000fe200078ef80f */
[----:B------:R-:W-:Y:S01]  /*64c0*/  IMAD R16, R166, c[0x0][0x1e8], RZ ;  /* 0x00007a00a6107a24 */ /* 0x000fe200078e02ff */
[----:B------:R-:W-:Y:S01]  /*64d0*/  SHF.R.U32.HI R9, RZ, 0x3, R9 ;  /* 0x00000003ff097819 */ /* 0x000fe20000011609 */
[----:B------:R-:W-:Y:S02]  /*64e0*/  IMAD.MOV.U32 R12, RZ, RZ, R6 ;  /* 0x000000ffff0c7224 */ /* 0x000fe400078e0006 */
[----:B------:R-:W-:Y:S01]  /*64f0*/  IMAD.IADD R5, R13, 0x1, R19 ;  /* 0x000000010d057824 */ /* 0x000fe200078e0213 */
[----:B------:R-:W-:Y:S01]  /*6500*/  LOP3.LUT R15, R0, R9, RZ, 0x3c, !PT ;  /* 0x00000009000f7212 */ /* 0x000fe200078e3cff */
[----:B------:R-:W-:Y:S01]  /*6510*/  IMAD R6, R166, c[0x0][0x210], RZ ;  /* 0x00008400a6067a24 */ /* 0x000fe200078e02ff */
[----:B------:R-:W-:Y:S01]  /*6520*/  SHF.R.S32.HI R0, RZ, 0x1f, R14 ;  /* 0x0000001fff007819 */ /* 0x000fe2000001140e */
[----:B------:R-:W-:-:S02]  /*6530*/  IMAD.IADD R3, R3, 0x1, R17 ;  /* 0x0000000103037824 */ /* 0x000fc400078e0211 */
[C---:B------:R-:W-:Y:S02]  /*6540*/  IMAD R16, R251.reuse, c[0x0][0x1ec], R16 ;  /* 0x00007b00fb107a24 */ /* 0x040fe400078e0210 */
[----:B------:R-:W-:Y:S02]  /*6550*/  IMAD R0, R0, c[0x0][0x1a8], RZ ;  /* 0x00006a0000007a24 */ /* 0x000fe400078e02ff */
[C---:B------:R-:W-:Y:S02]  /*6560*/  IMAD R6, R251.reuse, c[0x0][0x214], R6 ;  /* 0x00008500fb067a24 */ /* 0x040fe400078e0206 */
[----:B------:R-:W-:-:S04]  /*6570*/  IMAD.WIDE.U32 R4, R251, c[0x0][0x210], R4 ;  /* 0x00008400fb047a25 */ /* 0x000fc800078e0004 */
[C---:B------:R-:W-:Y:S02]  /*6580*/  IMAD R0, R14.reuse, c[0x0][0x1ac], R0 ;  /* 0x00006b000e007a24 */ /* 0x040fe400078e0200 */
[----:B------:R-:W-:-:S04]  /*6590*/  IMAD.WIDE.U32 R2, R14, c[0x0][0x1a8], R2 ;  /* 0x00006a000e027a25 */ /* 0x000fc800078e0002 */
[----:B------:R-:W-:Y:S02]  /*65a0*/  IMAD.IADD R13, R16, 0x1, R7 ;  /* 0x00000001100d7824 */ /* 0x000fe400078e0207 */
[----:B------:R-:W-:Y:S01]  /*65b0*/  IMAD.IADD R7, R6, 0x1, R5 ;  /* 0x0000000106077824 */ /* 0x000fe200078e0205 */
[----:B------:R-:W-:Y:S01]  /*65c0*/  MOV R6, R4 ;  /* 0x0000000400067202 */ /* 0x000fe20000000f00 */
[----:B------:R-:W-:Y:S02]  /*65d0*/  IMAD.SHL.U32 R5, R18, 0x40, RZ ;  /* 0x0000004012057824 */ /* 0x000fe400078e00ff */
[----:B------:R-:W-:Y:S02]  /*65e0*/  IMAD.IADD R3, R3, 0x1, R0 ;  /* 0x0000000103037824 */ /* 0x000fe400078e0200 */
[----:B------:R-:W-:Y:S01]  /*65f0*/  IMAD.IADD R16, R244, 0x1, R93 ;  /* 0x00000001f4107824 */ /* 0x000fe200078e025d */
[----:B------:R-:W-:Y:S02]  /*6600*/  LOP3.LUT R4, R15, 0xfffffe00, R5, 0xf8, !PT ;  /* 0xfffffe000f047812 */ /* 0x000fe400078ef805 */
[----:B------:R-:W-:-:S04]  /*6610*/  SHF.L.U32 R15, R92, 0x3, RZ ;  /* 0x000000035c0f7819 */ /* 0x000fc800000006ff */
[----:B------:R-:W-:Y:S02]  /*6620*/  IADD3 R5, R15, 0x80, RZ ;  /* 0x000000800f057810 */ /* 0x000fe40007ffe0ff */
[--C-:B--2---:R-:W-:Y:S01]  /*6630*/  @P0 SHF.R.S32.HI R9, RZ, 0x1f, R21.reuse ;  /* 0x0000001fff090819 */ /* 0x104fe20000011415 */
[----:B------:R-:W-:Y:S01]  /*6640*/  @P0 IMAD.MOV.U32 R8, RZ, RZ, R21 ;  /* 0x000000ffff080224 */ /* 0x000fe200078e0015 */
[----:B------:R-:W-:Y:S01]  /*6650*/  @!P0 MOV R9, R20 ;  /* 0x0000001400098202 */ /* 0x000fe20000000f00 */
[----:B------:R-:W-:Y:S01]  /*6660*/  @!P0 IMAD.MOV.U32 R8, RZ, RZ, R243 ;  /* 0x000000ffff088224 */ /* 0x000fe200078e00f3 */
[C---:B------:R-:W-:Y:S02]  /*6670*/  LEA R18, P0, R2.reuse, c[0x0][0x160], 0x1 ;  /* 0x0000580002127a11 */ /* 0x040fe400078008ff */
[----:B------:R-:W-:Y:S02]  /*6680*/  SEL R0, R9, RZ, !P1 ;  /* 0x000000ff09007207 */ /* 0x000fe40004800000 */
[----:B------:R-:W-:Y:S01]  /*6690*/  LEA.HI.X R17, R2, c[0x0][0x164], R3, 0x1, P0 ;  /* 0x0000590002117a11 */ /* 0x000fe200000f0c03 */
[----:B------:R-:W-:Y:S01]  /*66a0*/  IMAD.MOV.U32 R3, RZ, RZ, 0x10 ;  /* 0x00000010ff037424 */ /* 0x000fe200078e00ff */
[----:B------:R-:W-:Y:S01]  /*66b0*/  ISETP.GE.AND P0, PT, R16, R44, PT ;  /* 0x0000002c1000720c */ /* 0x000fe20003f06270 */
[----:B------:R-:W-:Y:S01]  /*66c0*/  IMAD R2, R0, c[0x0][0x1f0], RZ ;  /* 0x00007c0000027a24 */ /* 0x000fe200078e02ff */
[----:B------:R-:W-:Y:S01]  /*66d0*/  SEL R8, R8, RZ, !P1 ;  /* 0x000000ff08087207 */ /* 0x000fe20004800000 */
[----:B------:R-:W-:Y:S01]  /*66e0*/  IMAD R0, R0, c[0x0][0x218], RZ ;  /* 0x0000860000007a24 */ /* 0x000fe200078e02ff */
[----:B------:R-:W-:-:S02]  /*66f0*/  SEL R3, R3, 0xfffffff0, !P2 ;  /* 0xfffffff003037807 */ /* 0x000fc40005000000 */
[----:B------:R-:W-:Y:S01]  /*6700*/  ISETP.GE.AND P1, PT, R15, c[0x0][0x198], PT ;  /* 0x000066000f007a0c */ /* 0x000fe20003f26270 */
[C---:B------:R-:W-:Y:S02]  /*6710*/  IMAD R14, R8.reuse, c[0x0][0x1f4], R2 ;  /* 0x00007d00080e7a24 */ /* 0x040fe400078e0202 */
[----:B------:R-:W-:Y:S02]  /*6720*/  IMAD.MOV.U32 R2, RZ, RZ, 0x20 ;  /* 0x00000020ff027424 */ /* 0x000fe400078e00ff */
[----:B------:R-:W-:Y:S01]  /*6730*/  IMAD R9, R8, c[0x0][0x21c], R0 ;  /* 0x0000870008097a24 */ /* 0x000fe200078e0200 */
[----:B------:R-:W-:Y:S01]  /*6740*/  IADD3 R0, R10, 0x40, RZ ;  /* 0x000000400a007810 */ /* 0x000fe20007ffe0ff */
[----:B------:R-:W-:Y:S01]  /*6750*/  IMAD.WIDE.U32 R228, R8, c[0x0][0x1f0], R12 ;  /* 0x00007c0008e47a25 */ /* 0x000fe200078e000c */
[----:B------:R-:W-:Y:S02]  /*6760*/  SEL R2, R2, 0xffffffe0, !P3 ;  /* 0xffffffe002027807 */ /* 0x000fe40005800000 */
[----:B------:R-:W-:Y:S01]  /*6770*/  ISETP.GE.AND P6, PT, R0, c[0x0][0x1d4], PT ;  /* 0x0000750000007a0c */ /* 0x000fe20003fc6270 */
[----:B------:R-:W-:Y:S01]  /*6780*/  IMAD.WIDE.U32 R236, R8, c[0x0][0x218], R6 ;  /* 0x0000860008ec7a25 */ /* 0x000fe200078e0006 */
[----:B------:R-:W-:Y:S01]  /*6790*/  ISETP.GE.AND P2, PT, R0, c[0x0][0x198], PT ;  /* 0x0000660000007a0c */ /* 0x000fe20003f46270 */
[----:B------:R1:W2:Y:S01]  /*67a0*/  SHFL.IDX PT, R6, R18, RZ, 0x181f ;  /* 0x00181fff12067589 */ /* 0x0002a200000e0000 */
[----:B------:R-:W-:Y:S01]  /*67b0*/  ISETP.GE.AND P3, PT, R5, c[0x0][0x198], PT ;  /* 0x0000660005007a0c */ /* 0x000fe20003f66270 */
[----:B------:R-:W-:-:S02]  /*67c0*/  IMAD.IADD R231, R229, 0x1, R14 ;  /* 0x00000001e5e77824 */ /* 0x000fc400078e020e */
[----:B------:R1:W3:Y:S01]  /*67d0*/  SHFL.IDX PT, R7, R17, RZ, 0x181f ;  /* 0x00181fff11077589 */ /* 0x0002e200000e0000 */
[----:B------:R-:W-:Y:S01]  /*67e0*/  IMAD.IADD R233, R237, 0x1, R9 ;  /* 0x00000001ede97824 */ /* 0x000fe200078e0209 */
[----:B------:R-:W-:Y:S05]  /*67f0*/  @P0 BRA `(.L_x_565) ;  /* 0x000000f000000947 */ /* 0x000fea0003800000 */
[----:B------:R-:W-:Y:S02]  /*6800*/  SHF.R.S32.HI R12, RZ, 0x1f, R0 ;  /* 0x0000001fff0c7819 */ /* 0x000fe40000011400 */
[----:B------:R-:W-:Y:S02]  /*6810*/  SHF.R.S32.HI R13, RZ, 0x1f, R5 ;  /* 0x0000001fff0d7819 */ /* 0x000fe40000011405 */
[----:B------:R-:W-:Y:S02]  /*6820*/  LEA.HI R12, R12, R0, RZ, 0x3 ;  /* 0x000000000c0c7211 */ /* 0x000fe400078f18ff */
[----:B------:R-:W-:Y:S02]  /*6830*/  LEA.HI R5, R13, R5, RZ, 0x3 ;  /* 0x000000050d057211 */ /* 0x000fe400078f18ff */
[----:B--2---:R-:W-:-:S02]  /*6840*/  LEA R8, P0, R15, R6, 0x1 ;  /* 0x000000060f087211 */ /* 0x004fc400078008ff */
[----:B------:R-:W-:Y:S02]  /*6850*/  LOP3.LUT R12, R12, 0xfffffff8, RZ, 0xc0, !PT ;  /* 0xfffffff80c0c7812 */ /* 0x000fe400078ec0ff */
[----:B------:R-:W-:Y:S01]  /*6860*/  LOP3.LUT R14, R5, 0xfffffff8, RZ, 0xc0, !PT ;  /* 0xfffffff8050e7812 */ /* 0x000fe200078ec0ff */
[----:B------:R-:W-:Y:S01]  /*6870*/  IMAD.SHL.U32 R5, R209, 0x2, RZ ;  /* 0x00000002d1057824 */ /* 0x000fe200078e00ff */
[----:B---3--:R-:W-:Y:S01]  /*6880*/  LEA.HI.X R9, R15, R7, R11, 0x1, P0 ;  /* 0x000000070f097211 */ /* 0x008fe200000f0c0b */
[----:B------:R-:W-:-:S04]  /*6890*/  IMAD.WIDE R12, R12, 0x2, R6 ;  /* 0x000000020c0c7825 */ /* 0x000fc800078e0206 */
[----:B------:R-:W-:Y:S01]  /*68a0*/  IMAD.WIDE R6, R14, 0x2, R6 ;  /* 0x000000020e067825 */ /* 0x000fe200078e0206 */
[----:B------:R-:W-:Y:S01]  /*68b0*/  @!PT LDS RZ, [RZ] ;  /* 0x00000000fffff984 */ /* 0x000fe20000000800 */
[----:B------:R2:W-:Y:S04]  /*68c0*/  LDGSTS.E.BYPASS.LTC128B.128 [R5+0xc100], [R8.64], !P1 ;  /* 0x0c10000008057fae */ /* 0x0005e8000c901d46 */
[----:B------:R2:W-:Y:S04]  /*68d0*/  LDGSTS.E.BYPASS.LTC128B.128 [R5+0x10100], [R12.64], !P2 ;  /* 0x101000000c057fae */ /* 0x0005e8000d101d46 */
[----:B------:R2:W-:Y:S02]  /*68e0*/  LDGSTS.E.BYPASS.LTC128B.128 [R5+0x14100], [R6.64], !P3 ;  /* 0x1410000006057fae */ /* 0x0005e4000d901d46 */
.L_x_565:
[----:B------:R-:W-:Y:S05]  /*68f0*/  BSYNC B0 ;  /* 0x0000000000007941 */ /* 0x000fea0003800000 */
.L_x_564:
[----:B--2---:R-:W-:Y:S01]  /*6900*/  IADD3 R5, R16, 0x20, RZ ;  /* 0x0000002010057810 */ /* 0x004fe20007ffe0ff */
[----:B---3--:R2:W3:Y:S01]  /*6910*/  SHFL.IDX PT, R7, R17, 0x1, 0x181f ;  /* 0x00381f0011077f89 */ /* 0x0084e200000e0000 */
[----:B------:R-:W-:Y:S02]  /*6920*/  BSSY B0, `(.L_x_566) ;  /* 0x0000014000007945 */ /* 0x000fe40003800000 */
[----:B------:R-:W-:Y:S01]  /*6930*/  ISETP.GE.AND P0, PT, R5, R44, PT ;  /* 0x0000002c0500720c */ /* 0x000fe20003f06270 */
[----:B------:R2:W4:-:S12]  /*6940*/  SHFL.IDX PT, R6, R18, 0x1, 0x181f ;  /* 0x00381f0012067f89 */ /* 0x00051800000e0000 */
[----:B------:R-:W-:Y:S05]  /*6950*/  @P0 BRA `(.L_x_567) ;  /* 0x0000010000000947 */ /* 0x000fea0003800000 */
[----:B------:R-:W-:Y:S02]  /*6960*/  IADD3 R13, R15, 0x80, RZ ;  /* 0x000000800f0d7810 */ /* 0x000fe40007ffe0ff */
[----:B------:R-:W-:Y:S02]  /*6970*/  SHF.R.S32.HI R5, RZ, 0x1f, R0 ;  /* 0x0000001fff057819 */ /* 0x000fe40000011400 */
[----:B------:R-:W-:Y:S02]  /*6980*/  SHF.R.S32.HI R14, RZ, 0x1f, R13 ;  /* 0x0000001fff0e7819 */ /* 0x000fe4000001140d */
[----:B------:R-:W-:Y:S02]  /*6990*/  LEA.HI R12, R5, R0, RZ, 0x3 ;  /* 0x00000000050c7211 */ /* 0x000fe400078f18ff */
[----:B------:R-:W-:Y:S02]  /*69a0*/  LEA.HI R5, R14, R13, RZ, 0x3 ;  /* 0x0000000d0e057211 */ /* 0x000fe400078f18ff */
[----:B----4-:R-:W-:-:S02]  /*69b0*/  LEA R8, P0, R15, R6, 0x1 ;  /* 0x000000060f087211 */ /* 0x010fc400078008ff */
        /* <DEDUP_REMOVED lines=10> */
.L_x_567:
[----:B------:R-:W-:Y:S05]  /*6a60*/  BSYNC B0 ;  /* 0x0000000000007941 */ /* 0x000fea0003800000 */
.L_x_566:
[----:B---3--:R-:W-:Y:S01]  /*6a70*/  IADD3 R5, R16, 0x40, RZ ;  /* 0x0000004010057810 */ /* 0x008fe20007ffe0ff */
[----:B------:R3:W1:Y:S01]  /*6a80*/  SHFL.IDX PT, R7, R17, 0x2, 0x181f ;  /* 0x00581f0011077f89 */ /* 0x00066200000e0000 */
[----:B------:R-:W-:Y:S02]  /*6a90*/  BSSY B0, `(.L_x_568) ;  /* 0x0000014000007945 */ /* 0x000fe40003800000 */
[----:B------:R-:W-:Y:S01]  /*6aa0*/  ISETP.GE.AND P0, PT, R5, R44, PT ;  /* 0x0000002c0500720c */ /* 0x000fe20003f06270 */
[----:B----4-:R3:W4:-:S12]  /*6ab0*/  SHFL.IDX PT, R6, R18, 0x2, 0x181f ;  /* 0x00581f0012067f89 */ /* 0x01071800000e0000 */
        /* <DEDUP_REMOVED lines=10> */
[----:B-1----:R-:W-:Y:S01]  /*6b60*/  LEA.HI.X R9, R15, R7, R11, 0x1, P0 ;  /* 0x000000070f097211 */ /* 0x002fe200000f0c0b */
[----:B------:R-:W-:-:S04]  /*6b70*/  IMAD.WIDE R12, R12, 0x2, R6 ;  /* 0x000000020c0c7825 */ /* 0x000fc800078e0206 */
[----:B------:R-:W-:Y:S01]  /*6b80*/  IMAD.WIDE R6, R14, 0x2, R6 ;  /* 0x000000020e067825 */ /* 0x000fe200078e0206 */
[----:B------:R-:W-:Y:S01]  /*6b90*/  @!PT LDS RZ, [RZ] ;  /* 0x00000000fffff984 */ /* 0x000fe20000000800 */
[----:B------:R1:W-:Y:S04]  /*6ba0*/  LDGSTS.E.BYPASS.LTC128B.128 [R5+0xe100], [R8.64], !P1 ;  /* 0x0e10000008057fae */ /* 0x0003e8000c901d46 */
[----:B------:R1:W-:Y:S04]  /*6bb0*/  LDGSTS.E.BYPASS.LTC128B.128 [R5+0x12100], [R12.64], !P2 ;  /* 0x121000000c057fae */ /* 0x0003e8000d101d46 */
[----:B------:R1:W-:Y:S02]  /*6bc0*/  LDGSTS.E.BYPASS.LTC128B.128 [R5+0x16100], [R6.64], !P3 ;  /* 0x1610000006057fae */ /* 0x0003e4000d901d46 */
.L_x_569:
[----:B------:R-:W-:Y:S05]  /*6bd0*/  BSYNC B0 ;  /* 0x0000000000007941 */ /* 0x000fea0003800000 */
.L_x_568:
[----:B-1--4-:R-:W1:Y:S01]  /*6be0*/  SHFL.IDX PT, R6, R18, 0x3, 0x181f ;  /* 0x00781f0012067f89 */ /* 0x012e6200000e0000 */
[----:B------:R-:W-:Y:S01]  /*6bf0*/  IADD3 R5, R16, 0x60, RZ ;  /* 0x0000006010057810 */ /* 0x000fe20007ffe0ff */
[----:B------:R-:W-:Y:S01]  /*6c00*/  IMAD.IADD R10, R232, 0x1, -R93 ;  /* 0x00000001e80a7824 */ /* 0x000fe200078e0a5d */
[----:B------:R-:W-:Y:S01]  /*6c10*/  IADD3 R109, R153, -0x1, RZ ;  /* 0xffffffff996d7810 */ /* 0x000fe20007ffe0ff */
[----:B------:R-:W4:Y:S01]  /*6c20*/  SHFL.IDX PT, R7, R17, 0x3, 0x181f ;  /* 0x00781f0011077f89 */ /* 0x000f2200000e0000 */
[----:B------:R-:W-:Y:S01]  /*6c30*/  ISETP.GE.AND P0, PT, R5, R44, PT ;  /* 0x0000002c0500720c */ /* 0x000fe20003f06270 */
[----:B------:R-:W-:Y:S01]  /*6c40*/  IMAD.MOV.U32 R12, RZ, RZ, c[0x0][0x1e0] ;  /* 0x00007800ff0c7624 */ /* 0x000fe200078e00ff */
[----:B------:R-:W-:Y:S01]  /*6c50*/  SHF.R.S32.HI R111, RZ, 0x1f, R109 ;  /* 0x0000001fff6f7819 */ /* 0x000fe2000001146d */
[----:B------:R-:W-:Y:S01]  /*6c60*/  IMAD.MOV.U32 R246, RZ, RZ, 0x6 ;  /* 0x00000006fff67424 */ /* 0x000fe200078e00ff */
[----:B------:R-:W-:Y:S01]  /*6c70*/  LEA.HI R113, R116, R164, RZ, 0x5 ;  /* 0x000000a474717211 */ /* 0x000fe200078f28ff */
[C---:B------:R-:W-:Y:S01]  /*6c80*/  IMAD.SHL.U32 R118, R12.reuse, 0x40, RZ ;  /* 0x000000400c767824 */ /* 0x040fe200078e00ff */
[----:B------:R-:W-:Y:S01]  /*6c90*/  SEL R114, RZ, 0x1, P5 ;  /* 0x00000001ff727807 */ /* 0x000fe20002800000 */
[----:B------:R-:W-:Y:S01]  /*6ca0*/  IMAD.MOV.U32 R230, RZ, RZ, R228 ;  /* 0x000000ffffe67224 */ /* 0x000fe200078e00e4 */
[C---:B------:R-:W-:Y:S01]  /*6cb0*/  SHF.L.U64.HI R117, R12.reuse, R246, c[0x0][0x1e4] ;  /* 0x000079000c757619 */ /* 0x040fe200000102f6 */
[----:B------:R-:W-:Y:S01]  /*6cc0*/  IMAD.SHL.U32 R247, R12, 0x20, RZ ;  /* 0x000000200cf77824 */ /* 0x000fe200078e00ff */
[----:B------:R-:W-:-:S03]  /*6cd0*/  SHF.R.S32.HI R115, RZ, 0x5, R113 ;  /* 0x00000005ff737819 */ /* 0x000fc60000011471 */
[C---:B------:R-:W-:Y:S02]  /*6ce0*/  @!P0 IADD3 R5, R15.reuse, 0x80, RZ ;  /* 0x000000800f058810 */ /* 0x040fe40007ffe0ff */
[----:B-1----:R-:W-:-:S04]  /*6cf0*/  @!P0 LEA R8, P4, R15, R6, 0x1 ;  /* 0x000000060f088211 */ /* 0x002fc800078808ff */
[----:B----4-:R-:W-:Y:S01]  /*6d00*/  @!P0 LEA.HI.X R9, R15, R7, R11, 0x1, P4 ;  /* 0x000000070f098211 */ /* 0x010fe200020f0c0b */
[----:B------:R-:W-:Y:S01]  /*6d10*/  @!P0 IMAD.SHL.U32 R11, R209, 0x2, RZ ;  /* 0x00000002d10b8824 */ /* 0x000fe200078e00ff */
[----:B------:R-:W-:-:S04]  /*6d20*/  ISETP.NE.AND P4, PT, R249, 0x1, PT ;  /* 0x00000001f900780c */ /* 0x000fc80003f85270 */
[----:B------:R-:W-:Y:S01]  /*6d30*/  @!PT LDS RZ, [RZ] ;  /* 0x00000000fffff984 */ /* 0x000fe20000000800 */
[----:B------:R1:W-:Y:S02]  /*6d40*/  @!P0 LDGSTS.E.BYPASS.LTC128B.128 [R11+0xf100], [R8.64], !P1 ;  /* 0x0f100000080b8fae */ /* 0x0003e4000c901d46 */
[----:B-1----:R-:W-:Y:S02]  /*6d50*/  @!P0 SHF.R.S32.HI R8, RZ, 0x1f, R0 ;  /* 0x0000001fff088819 */ /* 0x002fe40000011400 */
[----:B------:R-:W-:Y:S02]  /*6d60*/  @!P0 SHF.R.S32.HI R9, RZ, 0x1f, R5 ;  /* 0x0000001fff098819 */ /* 0x000fe40000011405 */
[----:B------:R-:W-:Y:S02]  /*6d70*/  @!P0 LEA.HI R8, R8, R0, RZ, 0x3 ;  /* 0x0000000008088211 */ /* 0x000fe400078f18ff */
[----:B------:R-:W-:Y:S02]  /*6d80*/  @!P0 LEA.HI R5, R9, R5, RZ, 0x3 ;  /* 0x0000000509058211 */ /* 0x000fe400078f18ff */
[----:B------:R-:W-:-:S02]  /*6d90*/  @!P0 LOP3.LUT R8, R8, 0xfffffff8, RZ, 0xc0, !PT ;  /* 0xfffffff808088812 */ /* 0x000fc400078ec0ff */
[----:B------:R-:W-:Y:S01]  /*6da0*/  @!P0 LOP3.LUT R0, R5, 0xfffffff8, RZ, 0xc0, !PT ;  /* 0xfffffff805008812 */ /* 0x000fe200078ec0ff */
[----:B------:R-:W-:Y:S02]  /*6db0*/  IMAD R5, R109, -0x40, R10 ;  /* 0xffffffc06d057824 */ /* 0x000fe400078e020a */
[----:B------:R-:W-:-:S03]  /*6dc0*/  @!P0 IMAD.WIDE R8, R8, 0x2, R6 ;  /* 0x0000000208088825 */ /* 0x000fc600078e0206 */
[----:B------:R-:W-:Y:S01]  /*6dd0*/  ISETP.GE.AND P1, PT, R5, 0x1, PT ;  /* 0x000000010500780c */ /* 0x000fe20003f26270 */
[----:B------:R-:W-:Y:S01]  /*6de0*/  @!P0 IMAD.WIDE R6, R0, 0x2, R6 ;  /* 0x0000000200068825 */ /* 0x000fe200078e0206 */
[----:B------:R1:W-:Y:S03]  /*6df0*/  @!P0 LDGSTS.E.BYPASS.LTC128B.128 [R11+0x13100], [R8.64], !P2 ;  /* 0x13100000080b8fae */ /* 0x0003e6000d101d46 */
[----:B------:R-:W-:Y:S01]  /*6e00*/  IMAD R0, R117, R109, RZ ;  /* 0x0000006d75007224 */ /* 0x000fe200078e02ff */
[----:B------:R4:W-:Y:S01]  /*6e10*/  @!P0 LDGSTS.E.BYPASS.LTC128B.128 [R11+0x17100], [R6.64], !P3 ;  /* 0x17100000060b8fae */ /* 0x0009e2000d901d46 */
[----:B------:R-:W-:Y:S01]  /*6e20*/  ISETP.GE.AND P0, PT, R5, 0x21, PT ;  /* 0x000000210500780c */ /* 0x000fe20003f06270 */
[----:B------:R-:W-:Y:S01]  /*6e30*/  IMAD.MOV.U32 R5, RZ, RZ, 0x5 ;  /* 0x00000005ff057424 */ /* 0x000fe200078e00ff */
[----:B------:R-:W-:Y:S01]  /*6e40*/  ISETP.NE.AND P3, PT, R240, RZ, PT ;  /* 0x000000fff000720c */ /* 0x000fe20003f65270 */
[----:B------:R-:W0:Y:S01]  /*6e50*/  LDGDEPBAR ;  /* 0x00000000000079af */ /* 0x000e220000000000 */
[----:B------:R-:W-:-:S02]  /*6e60*/  IMAD R0, R111, R118, R0 ;  /* 0x000000766f007224 */ /* 0x000fc400078e0200 */
[----:B------:R-:W-:Y:S01]  /*6e70*/  SHF.L.U64.HI R245, R12, R5, c[0x0][0x1e4] ;  /* 0x000079000cf57619 */ /* 0x000fe20000010205 */
[----:B------:R-:W-:Y:S02]  /*6e80*/  @P1 IMAD.SHL.U32 R5, R209, 0x2, RZ ;  /* 0x00000002d1051824 */ /* 0x000fe400078e00ff */
[----:B----4-:R-:W-:-:S04]  /*6e90*/  IMAD.WIDE.U32 R6, R109, R118, R230 ;  /* 0x000000766d067225 */ /* 0x010fc800078e00e6 */
[----:B------:R-:W-:Y:S01]  /*6ea0*/  IMAD.IADD R0, R7, 0x1, R0 ;  /* 0x0000000107007824 */ /* 0x000fe200078e0200 */
[----:B------:R-:W-:Y:S01]  /*6eb0*/  BAR.SYNC.DEFER_BLOCKING 0x0 ;  /* 0x0000000000007b1d */ /* 0x000fe20000010000 */
[----:B-1----:R-:W-:-:S04]  /*6ec0*/  @P1 LEA R8, P2, R6, c[0x0][0x1c8], 0x1 ;  /* 0x0000720006081a11 */ /* 0x002fc800078408ff */
[----:B------:R-:W-:Y:S02]  /*6ed0*/  @P1 LEA.HI.X R9, R6, c[0x0][0x1cc], R0, 0x1, P2 ;  /* 0x0000730006091a11 */ /* 0x000fe400010f0c00 */
[----:B------:R-:W-:-:S05]  /*6ee0*/  @P0 IADD3 R7, P2, R247, R6, RZ ;  /* 0x00000006f7070210 */ /* 0x000fca0007f5e0ff */
[----:B------:R-:W-:Y:S01]  /*6ef0*/  @P0 IMAD.X R0, R245, 0x1, R0, P2 ;  /* 0x00000001f5000824 */ /* 0x000fe200010e0600 */
[----:B------:R-:W-:-:S04]  /*6f00*/  @P0 LEA R6, P2, R7, c[0x0][0x1c8], 0x1 ;  /* 0x0000720007060a11 */ /* 0x000fc800078408ff */
[----:B------:R-:W-:Y:S01]  /*6f10*/  @P0 LEA.HI.X R7, R7, c[0x0][0x1cc], R0, 0x1, P2 ;  /* 0x0000730007070a11 */ /* 0x000fe200010f0c00 */
[----:B------:R-:W-:Y:S01]  /*6f20*/  @P0 IMAD.SHL.U32 R0, R209, 0x2, RZ ;  /* 0x00000002d1000824 */ /* 0x000fe200078e00ff */
        /* <DEDUP_REMOVED lines=9> */
[----:B------:R-:W-:-:S03]  /*6fc0*/  ISETP.LT.AND P0, PT, RZ, c[0x0][0x27c], PT ;  /* 0x00009f00ff007a0c */ /* 0x000fc60003f01270 */
[----:B------:R-:W0:Y:S10]  /*6fd0*/  LDGDEPBAR ;  /* 0x00000000000079af */ /* 0x000e340000000000 */
[----:B------:R-:W-:Y:S05]  /*6fe0*/  @P0 BRA `(.L_x_570) ;  /* 0x0000002000000947 */ /* 0x000fea0003800000 */
[----:B------:R-:W-:-:S04]  /*6ff0*/  DEPBAR.LE SB0, 0x1 ;  /* 0x000080400000791a */ /* 0x000fc80000000000 */
[----:B------:R-:W-:Y:S05]  /*7000*/  BRA `(.L_x_571) ;  /* 0x00006f9000007947 */ /* 0x000fea0003800000 */
.L_x_570:
[----:B------:R-:W-:Y:S01]  /*7010*/  ULDC.U8 UR4, c[0x0][0x298] ;  /* 0x0000a60000047ab9 */ /* 0x000fe20000000000 */
[----:B-1---5:R-:W-:Y:S01]  /*7020*/  SHF.R.S32.HI R0, RZ, 0x1f, R146 ;  /* 0x0000001fff007819 */ /* 0x022fe20000011492 */
[----:B------:R-:W-:Y:S01]  /*7030*/  IMAD.WIDE.U32 R12, R146, c[0x0][0x280], RZ ;  /* 0x0000a000920c7a25 */ /* 0x000fe200078e00ff */
        /* <DEDUP_REMOVED lines=11> */
[----:B------:R-:W-:-:S02]  /*70f0*/  IADD3 R28, R244, R69, RZ ;  /* 0x00000045f41c7210 */ /* 0x000fc40007ffe0ff */
[----:B------:R-:W-:Y:S01]  /*7100*/  IADD3 R9, R5, R13, RZ ;  /* 0x0000000d05097210 */ /* 0x000fe20007ffe0ff */
[----:B------:R-:W-:Y:S01]  /*7110*/  IMAD.IADD R7, R0, 0x1, R11 ;  /* 0x0000000100077824 */ /* 0x000fe200078e020b */
[C---:B------:R-:W-:Y:S01]  /*7120*/  SHF.L.U32 R68, R48.reuse, 0x3, RZ ;  /* 0x0000000330447819 */ /* 0x040fe200000006ff */
[----:B------:R-:W-:Y:S01]  /*7130*/  IMAD R0, R48, 0x40, R28 ;  /* 0x0000004030007824 */ /* 0x000fe200078e021c */
[----:B------:R-:W-:Y:S05]  /*7140*/  @!P0 BRA `(.L_x_572) ;  /* 0x000035f000008947 */ /* 0x000fea0003800000 */
[----:B------:R-:W-:Y:S01]  /*7150*/  @P4 IMAD.HI.U32 R5, R0, c[0x0][0x2c8], RZ ;  /* 0x0000b20000054a27 */ /* 0x000fe200078e00ff */
[----:B------:R-:W-:Y:S01]  /*7160*/  MOV R8, R12 ;  /* 0x0000000c00087202 */ /* 0x000fe20000000f00 */
[----:B------:R-:W-:Y:S01]  /*7170*/  BSSY B0, `(.L_x_573) ;  /* 0x0000062000007945 */ /* 0x000fe20003800000 */
[----:B------:R-:W-:Y:S01]  /*7180*/  MOV R6, R10 ;  /* 0x0000000a00067202 */ /* 0x000fe20000000f00 */
[----:B------:R-:W-:Y:S01]  /*7190*/  IMAD.SHL.U32 R20, R48, 0x4, RZ ;  /* 0x0000000430147824 */ /* 0x000fe200078e00ff */
[----:B------:R-:W-:Y:S01]  /*71a0*/  @P4 SHF.R.U32.HI R0, RZ, c[0x0][0x2cc], R5 ;  /* 0x0000b300ff004a19 */ /* 0x000fe20000011605 */
[----:B------:R-:W-:Y:S01]  /*71b0*/  CS2R R74, SRZ ;  /* 0x00000000004a7805 */ /* 0x000fe2000001ff00 */
[----:B------:R-:W-:Y:S01]  /*71c0*/  CS2R R48, SRZ ;  /* 0x0000000000307805 */ /* 0x000fe2000001ff00 */
[----:B------:R-:W-:Y:S01]  /*71d0*/  CS2R R42, SRZ ;  /* 0x00000000002a7805 */ /* 0x000fe2000001ff00 */
[----:B------:R-:W-:Y:S01]  /*71e0*/  SHF.R.S32.HI R5, RZ, 0x1f, R0 ;  /* 0x0000001fff057819 */ /* 0x000fe20000011400 */
[----:B------:R-:W-:Y:S01]  /*71f0*/  IMAD.WIDE.U32 R8, R0, c[0x0][0x280], R8 ;  /* 0x0000a00000087a25 */ /* 0x000fe200078e0008 */
[----:B------:R-:W-:Y:S01]  /*7200*/  CS2R R40, SRZ ;  /* 0x0000000000287805 */ /* 0x000fe2000001ff00 */
[----:B------:R-:W-:Y:S01]  /*7210*/  CS2R R36, SRZ ;  /* 0x0000000000247805 */ /* 0x000fe2000001ff00 */
[----:B------:R-:W-:Y:S01]  /*7220*/  CS2R R26, SRZ ;  /* 0x00000000001a7805 */ /* 0x000fe2000001ff00 */
[C---:B------:R-:W-:Y:S01]  /*7230*/  IMAD R11, R5.reuse, c[0x0][0x280], RZ ;  /* 0x0000a000050b7a24 */ /* 0x040fe200078e02ff */
[----:B------:R-:W-:Y:S01]  /*7240*/  LEA R32, P1, R8, c[0x0][0x270], 0x1 ;  /* 0x00009c0008207a11 */ /* 0x000fe200078208ff */
[----:B------:R-:W-:Y:S01]  /*7250*/  IMAD R10, R5, c[0x0][0x290], RZ ;  /* 0x0000a400050a7a24 */ /* 0x000fe200078e02ff */
[----:B------:R-:W-:Y:S01]  /*7260*/  CS2R R24, SRZ ;  /* 0x0000000000187805 */ /* 0x000fe2000001ff00 */
[C---:B------:R-:W-:Y:S01]  /*7270*/  IMAD.WIDE.U32 R6, R0.reuse, c[0x0][0x290], R6 ;  /* 0x0000a40000067a25 */ /* 0x040fe200078e0006 */
[----:B------:R-:W-:Y:S01]  /*7280*/  CS2R R50, SRZ ;  /* 0x0000000000327805 */ /* 0x000fe2000001ff00 */
[----:B------:R-:W-:Y:S01]  /*7290*/  CS2R R46, SRZ ;  /* 0x00000000002e7805 */ /* 0x000fe2000001ff00 */
[----:B------:R-:W-:Y:S01]  /*72a0*/  CS2R R38, SRZ ;  /* 0x0000000000267805 */ /* 0x000fe2000001ff00 */
[----:B------:R-:W-:Y:S01]  /*72b0*/  IMAD R5, R0, c[0x0][0x284], R11 ;  /* 0x0000a10000057a24 */ /* 0x000fe200078e020b */
[----:B------:R-:W-:Y:S01]  /*72c0*/  LEA R33, P0, R6, c[0x0][0x288], 0x1 ;  /* 0x0000a20006217a11 */ /* 0x000fe200078008ff */
[----:B------:R-:W-:Y:S01]  /*72d0*/  IMAD R0, R0, c[0x0][0x294], R10 ;  /* 0x0000a50000007a24 */ /* 0x000fe200078e020a */
[----:B------:R-:W-:Y:S01]  /*72e0*/  CS2R R34, SRZ ;  /* 0x0000000000227805 */ /* 0x000fe2000001ff00 */
[----:B------:R-:W-:Y:S01]  /*72f0*/  IMAD.IADD R5, R9, 0x1, R5 ;  /* 0x0000000109057824 */ /* 0x000fe200078e0205 */
[----:B------:R-:W-:Y:S01]  /*7300*/  CS2R R30, SRZ ;  /* 0x00000000001e7805 */ /* 0x000fe2000001ff00 */
[----:B------:R-:W-:Y:S01]  /*7310*/  CS2R R22, SRZ ;  /* 0x0000000000167805 */ /* 0x000fe2000001ff00 */
[----:B------:R-:W-:-:S02]  /*7320*/  IADD3 R0, R7, R0, RZ ;  /* 0x0000000007007210 */ /* 0x000fc40007ffe0ff */
[----:B------:R-:W-:Y:S02]  /*7330*/  LEA.HI.X R29, R8, c[0x0][0x274], R5, 0x1, P1 ;  /* 0x00009d00081d7a11 */ /* 0x000fe400008f0c05 */
[----:B------:R-:W-:Y:S01]  /*7340*/  LEA.HI.X R21, R6, c[0x0][0x28c], R0, 0x1, P0 ;  /* 0x0000a30006157a11 */ /* 0x000fe200000f0c00 */
[----:B------:R1:W4:Y:S01]  /*7350*/  SHFL.IDX PT, R8, R32, RZ, 0x1c1f ;  /* 0x001c1fff20087589 */ /* 0x00032200000e0000 */
[----:B------:R-:W-:-:S03]  /*7360*/  ISETP.GE.AND P0, PT, R28, R44, PT ;  /* 0x0000002c1c00720c */ /* 0x000fc60003f06270 */
[----:B------:R1:W2:Y:S04]  /*7370*/  SHFL.IDX PT, R6, R33, RZ, 0x1c1f ;  /* 0x001c1fff21067589 */ /* 0x0002a800000e0000 */
[----:B------:R1:W3:Y:S04]  /*7380*/  SHFL.IDX PT, R9, R29, RZ, 0x1c1f ;  /* 0x001c1fff1d097589 */ /* 0x0002e800000e0000 */
[----:B------:R1:W1:Y:S02]  /*7390*/  SHFL.IDX PT, R7, R21, RZ, 0x1c1f ;  /* 0x001c1fff15077589 */ /* 0x00026400000e0000 */
[----:B------:R-:W-:Y:S05]  /*73a0*/  @P0 BRA `(.L_x_574) ;  /* 0x000003e000000947 */ /* 0x000fea0003800000 */
[C---:B------:R-:W-:Y:S01]  /*73b0*/  IADD3 R12, R20.reuse, 0x10, RZ ;  /* 0x00000010140c7810 */ /* 0x040fe20007ffe0ff */
[----:B------:R-:W-:Y:S01]  /*73c0*/  CS2R R24, SRZ ;  /* 0x0000000000187805 */ /* 0x000fe2000001ff00 */
[----:B------:R-:W-:-:S02]  /*73d0*/  IADD3 R13, R20, 0x20, RZ ;  /* 0x00000020140d7810 */ /* 0x000fc40007ffe0ff */
[----:B------:R-:W-:Y:S02]  /*73e0*/  ISETP.GE.AND P1, PT, R12, c[0x0][0x27c], PT ;  /* 0x00009f000c007a0c */ /* 0x000fe40003f26270 */
[----:B------:R-:W-:Y:S02]  /*73f0*/  ISETP.GE.AND P0, PT, R13, c[0x0][0x27c], PT ;  /* 0x00009f000d007a0c */ /* 0x000fe40003f06270 */
[----:B------:R-:W-:Y:S01]  /*7400*/  ISETP.GE.AND P2, PT, R20, c[0x0][0x27c], PT ;  /* 0x00009f0014007a0c */ /* 0x000fe20003f46270 */
[----:B------:R-:W-:-:S08]  /*7410*/  CS2R R22, SRZ ;  /* 0x0000000000167805 */ /* 0x000fd0000001ff00 */
[----:B------:R-:W-:Y:S02]  /*7420*/  @!P1 SHF.R.S32.HI R5, RZ, 0x1f, R12 ;  /* 0x0000001fff059819 */ /* 0x000fe4000001140c */
[----:B------:R-:W-:Y:S02]  /*7430*/  @!P0 SHF.R.S32.HI R0, RZ, 0x1f, R13 ;  /* 0x0000001fff008819 */ /* 0x000fe4000001140d */
[----:B------:R-:W-:Y:S01]  /*7440*/  @!P1 LEA.HI R12, R5, R12, RZ, 0x2 ;  /* 0x0000000c050c9211 */ /* 0x000fe200078f10ff */
[----:B---34-:R-:W-:Y:S01]  /*7450*/  @!P2 IMAD.WIDE R10, R20, 0x2, R8 ;  /* 0x00000002140aa825 */ /* 0x018fe200078e0208 */
[----:B------:R-:W-:Y:S02]  /*7460*/  @!P0 LEA.HI R5, R0, R13, RZ, 0x2 ;  /* 0x0000000d00058211 */ /* 0x000fe400078f10ff */
[----:B------:R-:W-:Y:S01]  /*7470*/  @!P1 LOP3.LUT R0, R12, 0xfffffffc, RZ, 0xc0, !PT ;  /* 0xfffffffc0c009812 */ /* 0x000fe200078ec0ff */
[----:B-12---:R-:W-:Y:S01]  /*7480*/  @!P2 IMAD.WIDE R12, R20, 0x2, R6 ;  /* 0x00000002140ca825 */ /* 0x006fe200078e0206 */
[----:B------:R-:W-:Y:S01]  /*7490*/  @!P0 LOP3.LUT R5, R5, 0xfffffffc, RZ, 0xc0, !PT ;  /* 0xfffffffc05058812 */ /* 0x000fe200078ec0ff */
[----:B------:R1:W5:Y:S01]  /*74a0*/  @!P2 LD.E.64 R24, [R10.64] ;  /* 0x000000060a18a980 */ /* 0x000362000c101b00 */
[----:B------:R-:W-:Y:S01]  /*74b0*/  CS2R R30, SRZ ;  /* 0x00000000001e7805 */ /* 0x000fe2000001ff00 */
[----:B------:R-:W-:Y:S01]  /*74c0*/  CS2R R36, SRZ ;  /* 0x0000000000247805 */ /* 0x000fe2000001ff00 */
[----:B------:R-:W-:Y:S01]  /*74d0*/  CS2R R26, SRZ ;  /* 0x00000000001a7805 */ /* 0x000fe2000001ff00 */
[----:B------:R2:W5:Y:S01]  /*74e0*/  @!P2 LD.E.64 R22, [R12.64] ;  /* 0x000000060c16a980 */ /* 0x000562000c101b00 */
[----:B------:R-:W-:Y:S01]  /*74f0*/  @!P1 IMAD.WIDE R14, R0, 0x2, R8 ;  /* 0x00000002000e9825 */ /* 0x000fe200078e0208 */
[----:B------:R-:W-:-:S04]  /*7500*/  CS2R R34, SRZ ;  /* 0x0000000000227805 */ /* 0x000fc8000001ff00 */
[----:B------:R3:W5:Y:S01]  /*7510*/  @!P1 LD.E.64 R26, [R14.64] ;  /* 0x000000060e1a9980 */ /* 0x000762000c101b00 */
[----:B-1----:R-:W-:-:S04]  /*7520*/  @!P1 IMAD.WIDE R10, R0, 0x2, R6 ;  /* 0x00000002000a9825 */ /* 0x002fc800078e0206 */
[C---:B--2---:R-:W-:Y:S01]  /*7530*/  @!P0 IMAD.WIDE R12, R5.reuse, 0x2, R8 ;  /* 0x00000002050c8825 */ /* 0x044fe200078e0208 */
[----:B------:R1:W5:Y:S04]  /*7540*/  @!P1 LD.E.64 R30, [R10.64] ;  /* 0x000000060a1e9980 */ /* 0x000368000c101b00 */
[----:B------:R2:W5:Y:S01]  /*7550*/  @!P0 LD.E.64 R36, [R12.64] ;  /* 0x000000060c248980 */ /* 0x000562000c101b00 */
[C---:B---3--:R-:W-:Y:S01]  /*7560*/  IADD3 R14, R20.reuse, 0x50, RZ ;  /* 0x00000050140e7810 */ /* 0x048fe20007ffe0ff */
[----:B-1----:R-:W-:Y:S01]  /*7570*/  @!P0 IMAD.WIDE R10, R5, 0x2, R6 ;  /* 0x00000002050a8825 */ /* 0x002fe200078e0206 */
[----:B--2---:R-:W-:-:S04]  /*7580*/  IADD3 R12, R20, 0x30, RZ ;  /* 0x00000030140c7810 */ /* 0x004fc80007ffe0ff */
[----:B------:R1:W5:Y:S01]  /*7590*/  @!P0 LD.E.64 R34, [R10.64] ;  /* 0x000000060a228980 */ /* 0x000362000c101b00 */
[----:B------:R-:W-:Y:S02]  /*75a0*/  IADD3 R13, R20, 0x40, RZ ;  /* 0x00000040140d7810 */ /* 0x000fe40007ffe0ff */
[----:B------:R-:W-:Y:S02]  /*75b0*/  ISETP.GE.AND P2, PT, R12, c[0x0][0x27c], PT ;  /* 0x00009f000c007a0c */ /* 0x000fe40003f46270 */
[----:B------:R-:W-:Y:S02]  /*75c0*/  ISETP.GE.AND P1, PT, R13, c[0x0][0x27c], PT ;  /* 0x00009f000d007a0c */ /* 0x000fe40003f26270 */
[----:B------:R-:W-:-:S11]  /*75d0*/  ISETP.GE.AND P0, PT, R14, c[0x0][0x27c], PT ;  /* 0x00009f000e007a0c */ /* 0x000fd60003f06270 */
[----:B------:R-:W-:Y:S02]  /*75e0*/  @!P1 SHF.R.S32.HI R5, RZ, 0x1f, R13 ;  /* 0x0000001fff059819 */ /* 0x000fe4000001140d */
[----:B------:R-:W-:Y:S02]  /*75f0*/  @!P0 SHF.R.S32.HI R0, RZ, 0x1f, R14 ;  /* 0x0000001fff008819 */ /* 0x000fe4000001140e */
[----:B-1----:R-:W-:-:S04]  /*7600*/  @!P2 SHF.R.S32.HI R10, RZ, 0x1f, R12 ;  /* 0x0000001fff0aa819 */ /* 0x002fc8000001140c */
[----:B------:R-:W-:Y:S02]  /*7610*/  @!P2 LEA.HI R11, R10, R12, RZ, 0x2 ;  /* 0x0000000c0a0ba211 */ /* 0x000fe400078f10ff */
[----:B------:R-:W-:Y:S02]  /*7620*/  @!P1 LEA.HI R10, R5, R13, RZ, 0x2 ;  /* 0x0000000d050a9211 */ /* 0x000fe400078f10ff */
[----:B------:R-:W-:Y:S02]  /*7630*/  @!P0 LEA.HI R12, R0, R14, RZ, 0x2 ;  /* 0x0000000e000c8211 */ /* 0x000fe400078f10ff */
[----:B------:R-:W-:Y:S02]  /*7640*/  @!P2 LOP3.LUT R5, R11, 0xfffffffc, RZ, 0xc0, !PT ;  /* 0xfffffffc0b05a812 */ /* 0x000fe400078ec0ff */
[----:B------:R-:W-:Y:S02]  /*7650*/  @!P1 LOP3.LUT R0, R10, 0xfffffffc, RZ, 0xc0, !PT ;  /* 0xfffffffc0a009812 */ /* 0x000fe400078ec0ff */
[----:B------:R-:W-:Y:S01]  /*7660*/  @!P0 LOP3.LUT R12, R12, 0xfffffffc, RZ, 0xc0, !PT ;  /* 0xfffffffc0c0c8812 */ /* 0x000fe200078ec0ff */
[C-C-:B------:R-:W-:Y:S01]  /*7670*/  @!P2 IMAD.WIDE R18, R5.reuse, 0x2, R8.reuse ;  /* 0x000000020512a825 */ /* 0x140fe200078e0208 */
[----:B------:R-:W-:Y:S01]  /*7680*/  CS2R R40, SRZ ;  /* 0x0000000000287805 */ /* 0x000fe2000001ff00 */
[----:B------:R-:W-:Y:S01]  /*7690*/  CS2R R38, SRZ ;  /* 0x0000000000267805 */ /* 0x000fe2000001ff00 */
[----:B------:R-:W-:Y:S01]  /*76a0*/  CS2R R42, SRZ ;  /* 0x00000000002a7805 */ /* 0x000fe2000001ff00 */
[--C-:B------:R-:W-:Y:S01]  /*76b0*/  @!P1 IMAD.WIDE R16, R0, 0x2, R8.reuse ;  /* 0x0000000200109825 */ /* 0x100fe200078e0208 */
[----:B------:R-:W-:Y:S01]  /*76c0*/  CS2R R48, SRZ ;  /* 0x0000000000307805 */ /* 0x000fe2000001ff00 */
[----:B------:R-:W-:Y:S01]  /*76d0*/  CS2R R46, SRZ ;  /* 0x00000000002e7805 */ /* 0x000fe2000001ff00 */
[----:B------:R-:W-:Y:S01]  /*76e0*/  CS2R R50, SRZ ;  /* 0x0000000000327805 */ /* 0x000fe2000001ff00 */
[----:B------:R-:W-:Y:S01]  /*76f0*/  @!P0 IMAD.WIDE R14, R12, 0x2, R8 ;  /* 0x000000020c0e8825 */ /* 0x000fe200078e0208 */
[----:B------:R1:W5:Y:S03]  /*7700*/  @!P2 LD.E.64 R40, [R18.64] ;  /* 0x000000061228a980 */ /* 0x000366000c101b00 */
[--C-:B------:R-:W-:Y:S01]  /*7710*/  @!P2 IMAD.WIDE R10, R5, 0x2, R6.reuse ;  /* 0x00000002050aa825 */ /* 0x100fe200078e0206 */
[----:B------:R1:W5:Y:S03]  /*7720*/  @!P1 LD.E.64 R42, [R16.64] ;  /* 0x00000006102a9980 */ /* 0x000366000c101b00 */
[--C-:B------:R-:W-:Y:S01]  /*7730*/  @!P1 IMAD.WIDE R8, R0, 0x2, R6.reuse ;  /* 0x0000000200089825 */ /* 0x100fe200078e0206 */
[----:B------:R1:W5:Y:S03]  /*7740*/  @!P2 LD.E.64 R38, [R10.64] ;  /* 0x000000060a26a980 */ /* 0x000366000c101b00 */
[----:B------:R-:W-:Y:S01]  /*7750*/  @!P0 IMAD.WIDE R6, R12, 0x2, R6 ;  /* 0x000000020c068825 */ /* 0x000fe200078e0206 */
[----:B------:R1:W5:Y:S04]  /*7760*/  @!P0 LD.E.64 R48, [R14.64] ;  /* 0x000000060e308980 */ /* 0x000368000c101b00 */
[----:B------:R1:W5:Y:S04]  /*7770*/  @!P1 LD.E.64 R46, [R8.64] ;  /* 0x00000006082e9980 */ /* 0x000368000c101b00 */
[----:B------:R1:W5:Y:S02]  /*7780*/  @!P0 LD.E.64 R50, [R6.64] ;  /* 0x0000000606328980 */ /* 0x000364000c101b00 */
.L_x_574:
[----:B------:R-:W-:Y:S05]  /*7790*/  BSYNC B0 ;  /* 0x0000000000007941 */ /* 0x000fea0003800000 */
.L_x_573:
[----:B-----5:R-:W-:Y:S01]  /*77a0*/  IMAD.MOV.U32 R0, RZ, RZ, R48 ;  /* 0x000000ffff007224 */ /* 0x020fe200078e0030 */
[----:B------:R-:W-:Y:S01]  /*77b0*/  IADD3 R5, R28, 0x40, RZ ;  /* 0x000000401c057810 */ /* 0x000fe20007ffe0ff */
[----:B-1----:R-:W-:Y:S01]  /*77c0*/  IMAD.MOV.U32 R7, RZ, RZ, R49 ;  /* 0x000000ffff077224 */ /* 0x002fe200078e0031 */
[----:B---3--:R-:W1:Y:S01]  /*77d0*/  SHFL.IDX PT, R9, R29, 0x1, 0x1c1f ;  /* 0x003c1f001d097f89 */ /* 0x008e6200000e0000 */
[----:B--2---:R-:W-:Y:S01]  /*77e0*/  IMAD.MOV.U32 R6, RZ, RZ, R42 ;  /* 0x000000ffff067224 */ /* 0x004fe200078e002a */
[----:B------:R-:W-:Y:S01]  /*77f0*/  ISETP.GE.AND P0, PT, R5, R44, PT ;  /* 0x0000002c0500720c */ /* 0x000fe20003f06270 */
        /* <DEDUP_REMOVED lines=41> */
[----:B----4-:R-:W2:Y:S01]  /*7a90*/  SHFL.IDX PT, R8, R32, 0x1, 0x1c1f ;  /* 0x003c1f0020087f89 */ /* 0x010ea200000e0000 */
[----:B------:R-:W-:Y:S01]  /*7aa0*/  BSSY B0, `(.L_x_575) ;  /* 0x0000051000007945 */ /* 0x000fe20003800000 */
[----:B------:R-:W-:Y:S01]  /*7ab0*/  PRMT R76, R76, 0x5410, R11 ;  /* 0x000054104c4c7816 */ /* 0x000fe2000000000b */
[----:B------:R-:W-:Y:S01]  /*7ac0*/  CS2R R66, SRZ ;  /* 0x0000000000427805 */ /* 0x000fe2000001ff00 */
[----:B------:R3:W4:Y:S01]  /*7ad0*/  SHFL.IDX PT, R7, R21, 0x1, 0x1c1f ;  /* 0x003c1f0015077f89 */ /* 0x00072200000e0000 */
[----:B------:R-:W-:Y:S01]  /*7ae0*/  PRMT R77, R10, 0x7610, R77 ;  /* 0x000076100a4d7816 */ /* 0x000fe2000000004d */
[----:B------:R-:W-:Y:S01]  /*7af0*/  CS2R R64, SRZ ;  /* 0x0000000000407805 */ /* 0x000fe2000001ff00 */
[----:B------:R-:W-:Y:S01]  /*7b00*/  PRMT R45, R0, 0x7610, R45 ;  /* 0x00007610002d7816 */ /* 0x000fe2000000002d */
[----:B------:R1:W2:Y:S01]  /*7b10*/  SHFL.IDX PT, R6, R33, 0x1, 0x1c1f ;  /* 0x003c1f0021067f89 */ /* 0x0002a200000e0000 */
        /* <DEDUP_REMOVED lines=8> */
[----:B---3--:R-:W-:Y:S01]  /*7ba0*/  PRMT R21, R5, 0x7610, R21 ;  /* 0x0000761005157816 */ /* 0x008fe20000000015 */
[----:B-1----:R-:W-:Y:S01]  /*7bb0*/  CS2R R32, SRZ ;  /* 0x0000000000207805 */ /* 0x002fe2000001ff00 */
[----:B------:R-:W-:Y:S05]  /*7bc0*/  @P0 BRA `(.L_x_576) ;  /* 0x000003e000000947 */ /* 0x000fea0003800000 */
[C---:B--2-4-:R-:W-:Y:S01]  /*7bd0*/  IADD3 R12, R20.reuse, 0x10, RZ ;  /* 0x00000010140c7810 */ /* 0x054fe20007ffe0ff */
        /* <DEDUP_REMOVED lines=9> */
[----:B------:R-:W-:Y:S01]  /*7c70*/  @!P2 IMAD.WIDE R10, R20, 0x2, R8 ;  /* 0x00000002140aa825 */ /* 0x000fe200078e0208 */
[----:B------:R-:W-:Y:S02]  /*7c80*/  @!P0 LEA.HI R5, R0, R13, RZ, 0x2 ;  /* 0x0000000d00058211 */ /* 0x000fe400078f10ff */
[----:B------:R-:W-:Y:S01]  /*7c90*/  @!P1 LOP3.LUT R0, R12, 0xfffffffc, RZ, 0xc0, !PT ;  /* 0xfffffffc0c009812 */ /* 0x000fe200078ec0ff */
[----:B------:R-:W-:Y:S01]  /*7ca0*/  @!P2 IMAD.WIDE R12, R20, 0x2, R6 ;  /* 0x00000002140ca825 */ /* 0x000fe200078e0206 */
        /* <DEDUP_REMOVED lines=48> */
.L_x_576:
[----:B--2-4-:R-:W-:Y:S05]  /*7fb0*/  BSYNC B0 ;  /* 0x0000000000007941 */ /* 0x014fea0003800000 */
.L_x_575:
[----:B-----5:R-:W-:Y:S01]  /*7fc0*/  IMAD.MOV.U32 R0, RZ, RZ, R75 ;  /* 0x000000ffff007224 */ /* 0x020fe200078e004b */
[----:B------:R-:W-:-:S04]  /*7fd0*/  DEPBAR.LE SB0, 0x1 ;  /* 0x000080400000791a */ /* 0x000fc80000000000 */
[----:B-1----:R-:W-:Y:S01]  /*7fe0*/  IMAD.MOV.U32 R6, RZ, RZ, R66 ;  /* 0x000000ffff067224 */ /* 0x002fe200078e0042 */
[----:B------:R-:W-:Y:S01]  /*7ff0*/  PRMT R99, R0, 0x7610, R99 ;  /* 0x0000761000637816 */ /* 0x000fe20000000063 */
        /* <DEDUP_REMOVED lines=23> */
[----:B------:R-:W-:Y:S01]  /*8170*/  SHF.R.S32.HI R6, RZ, 0x1f, R69 ;  /* 0x0000001fff067819 */ /* 0x000fe20000011445 */
[----:B------:R-:W-:Y:S01]  /*8180*/  IMAD.MOV.U32 R8, RZ, RZ, R57 ;  /* 0x000000ffff087224 */ /* 0x000fe200078e0039 */
[----:B------:R-:W-:Y:S01]  /*8190*/  PRMT R97, R97, 0x5410, R0 ;  /* 0x0000541061617816 */ /* 0x000fe20000000000 */
[----:B------:R-:W-:Y:S01]  /*81a0*/  IMAD.MOV.U32 R0, RZ, RZ, R73 ;  /* 0x000000ffff007224 */ /* 0x000fe200078e0049 */
[----:B------:R-:W-:-:S02]  /*81b0*/  PRMT R85, R5, 0x7610, R85 ;  /* 0x0000761005557816 */ /* 0x000fc40000000055 */
[----:B------:R-:W-:Y:S01]  /*81c0*/  LEA.HI R5, R6, R69, RZ, 0x3 ;  /* 0x0000004506057211 */ /* 0x000fe200078f18ff */
[----:B------:R-:W-:Y:S01]  /*81d0*/  IMAD.MOV.U32 R6, RZ, RZ, R71 ;  /* 0x000000ffff067224 */ /* 0x000fe200078e0047 */
[----:B------:R-:W-:Y:S02]  /*81e0*/  PRMT R98, R0, 0x7610, R98 ;  /* 0x0000761000627816 */ /* 0x000fe40000000062 */
[----:B------:R-:W-:Y:S01]  /*81f0*/  LOP3.LUT R0, R5, 0xfffffff8, RZ, 0xc0, !PT ;  /* 0xfffffff805007812 */ /* 0x000fe200078ec0ff */
[----:B------:R-:W-:Y:S01]  /*8200*/  IMAD.MOV.U32 R5, RZ, RZ, R58 ;  /* 0x000000ffff057224 */ /* 0x000fe200078e003a */
[----:B------:R-:W-:Y:S01]  /*8210*/  PRMT R95, R95, 0x5410, R7 ;  /* 0x000054105f5f7816 */ /* 0x000fe20000000007 */
[----:B------:R-:W-:Y:S01]  /*8220*/  IMAD.MOV.U32 R7, RZ, RZ, R62 ;  /* 0x000000ffff077224 */ /* 0x000fe200078e003e */
[----:B------:R-:W-:Y:S01]  /*8230*/  PRMT R96, R6, 0x7610, R96 ;  /* 0x0000761006607816 */ /* 0x000fe20000000060 */
[----:B------:R-:W-:Y:S01]  /*8240*/  IMAD.IADD R0, R69, 0x1, -R0 ;  /* 0x0000000145007824 */ /* 0x000fe200078e0a00 */
[----:B------:R-:W-:Y:S01]  /*8250*/  PRMT R89, R89, 0x5410, R5 ;  /* 0x0000541059597816 */ /* 0x000fe20000000005 */
[----:B------:R-:W-:Y:S01]  /*8260*/  IMAD.MOV.U32 R6, RZ, RZ, R63 ;  /* 0x000000ffff067224 */ /* 0x000fe200078e003f */
[----:B------:R-:W-:Y:S01]  /*8270*/  PRMT R91, R91, 0x5410, R7 ;  /* 0x000054105b5b7816 */ /* 0x000fe20000000007 */
[C---:B------:R-:W-:Y:S01]  /*8280*/  IMAD.SHL.U32 R7, R0.reuse, 0x40, RZ ;  /* 0x0000004000077824 */ /* 0x040fe200078e00ff */
[----:B------:R-:W-:Y:S01]  /*8290*/  BAR.SYNC.DEFER_BLOCKING 0x0 ;  /* 0x0000000000007b1d */ /* 0x000fe20000010000 */
[----:B------:R-:W-:-:S02]  /*82a0*/  LOP3.LUT P1, RZ, R0, 0x4, RZ, 0xc0, !PT ;  /* 0x0000000400ff7812 */ /* 0x000fc4000782c0ff */
[----:B------:R-:W-:Y:S02]  /*82b0*/  PRMT R94, R6, 0x7610, R94 ;  /* 0x00007610065e7816 */ /* 0x000fe4000000005e */
[----:B------:R-:W-:Y:S01]  /*82c0*/  LOP3.LUT R0, R7, 0x1c0, RZ, 0xc0, !PT ;  /* 0x000001c007007812 */ /* 0x000fe200078ec0ff */
[----:B------:R-:W-:Y:S01]  /*82d0*/  IMAD.MOV.U32 R7, RZ, RZ, R56 ;  /* 0x000000ffff077224 */ /* 0x000fe200078e0038 */
[----:B------:R-:W-:Y:S02]  /*82e0*/  PRMT R86, R86, 0x5410, R8 ;  /* 0x0000541056567816 */ /* 0x000fe40000000008 */
[----:B------:R-:W-:Y:S02]  /*82f0*/  LOP3.LUT R6, R0, 0x18, R68, 0xf8, !PT ;  /* 0x0000001800067812 */ /* 0x000fe400078ef844 */
[----:B------:R-:W-:Y:S01]  /*8300*/  SHF.R.U32.HI R5, RZ, 0x3, R0 ;  /* 0x00000003ff057819 */ /* 0x000fe20000011600 */
[----:B------:R-:W-:Y:S01]  /*8310*/  IMAD.MOV.U32 R0, RZ, RZ, R59 ;  /* 0x000000ffff007224 */ /* 0x000fe200078e003b */
[----:B------:R-:W-:Y:S01]  /*8320*/  PRMT R85, R85, 0x5410, R7 ;  /* 0x0000541055557816 */ /* 0x000fe20000000007 */
[----:B------:R-:W-:Y:S01]  /*8330*/  IMAD.MOV.U32 R7, RZ, RZ, R32 ;  /* 0x000000ffff077224 */ /* 0x000fe200078e0020 */
[----:B------:R-:W-:Y:S01]  /*8340*/  LOP3.LUT R6, R6, R5, RZ, 0x3c, !PT ;  /* 0x0000000506067212 */ /* 0x000fe200078e3cff */
[----:B------:R-:W-:Y:S01]  /*8350*/  IMAD.IADD R5, R44, 0x1, -R244 ;  /* 0x000000012c057824 */ /* 0x000fe200078e0af4 */
[----:B------:R-:W-:-:S03]  /*8360*/  PRMT R90, R0, 0x7610, R90 ;  /* 0x00007610005a7816 */ /* 0x000fc6000000005a */
[----:B------:R-:W-:Y:S01]  /*8370*/  IMAD R0, R115, 0x200, R6 ;  /* 0x0000020073007824 */ /* 0x000fe200078e0206 */
[----:B------:R-:W-:Y:S01]  /*8380*/  IMNMX R44, R5, 0x80, PT ;  /* 0x00000080052c7817 */ /* 0x000fe20003800200 */
[----:B------:R-:W-:-:S03]  /*8390*/  IMAD.MOV.U32 R6, RZ, RZ, R33 ;  /* 0x000000ffff067224 */ /* 0x000fc600078e0021 */
[----:B------:R-:W-:Y:S02]  /*83a0*/  ISETP.GE.AND P0, PT, R69, R44, PT ;  /* 0x0000002c4500720c */ /* 0x000fe40003f06270 */
[C---:B------:R-:W-:Y:S02]  /*83b0*/  IADD3 R5, R0.reuse, 0x20, RZ ;  /* 0x0000002000057810 */ /* 0x040fe40007ffe0ff */
[C---:B------:R-:W-:Y:S02]  /*83c0*/  @P1 IADD3 R5, R0.reuse, -0x20, RZ ;  /* 0xffffffe000051810 */ /* 0x040fe40007ffe0ff */
[----:B------:R-:W-:Y:S02]  /*83d0*/  PRMT R68, R7, 0x5410, R6 ;  /* 0x0000541007447816 */ /* 0x000fe40000000006 */
[----:B------:R-:W-:Y:S02]  /*83e0*/  LEA R28, R0, 0xc100, 0x1 ;  /* 0x0000c100001c7811 */ /* 0x000fe400078e08ff */
[----:B------:R-:W-:-:S03]  /*83f0*/  LEA R29, R5, 0xc100, 0x1 ;  /* 0x0000c100051d7811 */ /* 0x000fc600078e08ff */
[----:B------:R-:W-:Y:S05]  /*8400*/  @P0 BRA `(.L_x_578) ;  /* 0x0000117000000947 */ /* 0x000fea0003800000 */
[----:B------:R-:W-:Y:S01]  /*8410*/  ISETP.GE.AND P0, PT, R20, c[0x0][0x27c], PT ;  /* 0x00009f0014007a0c */ /* 0x000fe20003f06270 */
[----:B------:R-:W-:-:S12]  /*8420*/  BSSY B0, `(.L_x_579) ;  /* 0x000002c000007945 */ /* 0x000fd80003800000 */
[----:B------:R-:W-:Y:S05]  /*8430*/  @P0 BRA `(.L_x_580) ;  /* 0x000002a000000947 */ /* 0x000fea0003800000 */
[----:B------:R-:W1:Y:S01]  /*8440*/  LDS.128 R8, [R28] ;  /* 0x000000001c087984 */ /* 0x000e620000000c00 */
[----:B------:R-:W-:Y:S02]  /*8450*/  SHF.R.U32.HI R0, RZ, 0x10, R23 ;  /* 0x00000010ff007819 */ /* 0x000fe40000011617 */
[----:B------:R-:W-:Y:S02]  /*8460*/  SHF.R.U32.HI R5, RZ, 0x10, R25 ;  /* 0x00000010ff057819 */ /* 0x000fe40000011619 */
[----:B------:R-:W-:Y:S02]  /*8470*/  SHF.R.U64 R17, R22, 0x10, R23 ;  /* 0x0000001016117819 */ /* 0x000fe40000001217 */
[----:B------:R-:W-:-:S05]  /*8480*/  SHF.R.U64 R19, R24, 0x10, R25 ;  /* 0x0000001018137819 */ /* 0x000fca0000001219 */
[----:B------:R-:W-:Y:S02]  /*8490*/  HADD2.F32 R19, -RZ, R19.H0_H0 ;  /* 0x20000013ff137230 */ /* 0x000fe40000004100 */
[--C-:B-1----:R-:W-:Y:S02]  /*84a0*/  HADD2.F32 R7, -RZ, R11.reuse.H0_H0 ;  /* 0x2000000bff077230 */ /* 0x102fe40000004100 */
[--C-:B------:R-:W-:Y:S02]  /*84b0*/  HADD2.F32 R14, -RZ, R10.reuse.H0_H0 ;  /* 0x2000000aff0e7230 */ /* 0x100fe40000004100 */
[----:B------:R-:W-:Y:S02]  /*84c0*/  HADD2.F32 R13, -RZ, R10.H1_H1 ;  /* 0x3000000aff0d7230 */ /* 0x000fe40000004100 */
[----:B------:R-:W-:Y:S02]  /*84d0*/  HADD2.F32 R11, -RZ, R11.H1_H1 ;  /* 0x3000000bff0b7230 */ /* 0x000fe40000004100 */
[----:B------:R-:W-:-:S02]  /*84e0*/  HADD2.F32 R10, -RZ, R0.H0_H0 ;  /* 0x20000000ff0a7230 */ /* 0x000fc40000004100 */
[----:B------:R-:W-:Y:S02]  /*84f0*/  HADD2.F32 R0, -RZ, R21.H0_H0 ;  /* 0x20000015ff007230 */ /* 0x000fe40000004100 */
[--C-:B------:R-:W-:Y:S02]  /*8500*/  HADD2.F32 R6, -RZ, R8.reuse.H0_H0 ;  /* 0x20000008ff067230 */ /* 0x100fe40000004100 */
[--C-:B------:R-:W-:Y:S02]  /*8510*/  HADD2.F32 R16, -RZ, R9.reuse.H0_H0 ;  /* 0x20000009ff107230 */ /* 0x100fe40000004100 */
[----:B------:R-:W-:Y:S01]  /*8520*/  HADD2.F32 R15, -RZ, R9.H1_H1 ;  /* 0x30000009ff0f7230 */ /* 0x000fe20000004100 */
[-C--:B------:R-:W-:Y:S01]  /*8530*/  FMUL.FTZ R9, R11, R10.reuse ;  /* 0x0000000a0b097220 */ /* 0x080fe20000410000 */
[----:B------:R-:W-:Y:S01]  /*8540*/  HADD2.F32 R21, -RZ, R5.H0_H0 ;  /* 0x20000005ff157230 */ /* 0x000fe20000004100 */
[----:B------:R-:W-:Y:S01]  /*8550*/  FMUL.FTZ R10, R7, R10 ;  /* 0x0000000a070a7220 */ /* 0x000fe20000410000 */
[----:B------:R-:W-:-:S02]  /*8560*/  HADD2.F32 R8, -RZ, R8.H1_H1 ;  /* 0x30000008ff087230 */ /* 0x000fc40000004100 */
[----:B------:R-:W-:Y:S01]  /*8570*/  HADD2.F32 R5, -RZ, R45.H1_H1 ;  /* 0x3000002dff057230 */ /* 0x000fe20000004100 */
[-C--:B------:R-:W-:Y:S01]  /*8580*/  FFMA.FTZ R18, R7, R21.reuse, -R9 ;  /* 0x0000001507127223 */ /* 0x080fe20000010809 */
[----:B------:R-:W-:Y:S01]  /*8590*/  HADD2.F32 R9, -RZ, R17.H0_H0 ;  /* 0x20000011ff097230 */ /* 0x000fe20000004100 */
[-C--:B------:R-:W-:Y:S02]  /*85a0*/  FMUL.FTZ R12, R8, R0.reuse ;  /* 0x00000000080c7220 */ /* 0x080fe40000410000 */
[C---:B------:R-:W-:Y:S01]  /*85b0*/  FMUL.FTZ R7, R6.reuse, R0 ;  /* 0x0000000006077220 */ /* 0x040fe20000410000 */
[----:B------:R-:W-:Y:S01]  /*85c0*/  HADD2.F32 R0, -RZ, R45.H0_H0 ;  /* 0x2000002dff007230 */ /* 0x000fe20000004100 */
[----:B------:R-:W-:Y:S02]  /*85d0*/  FFMA.FTZ R11, R11, R21, R10 ;  /* 0x000000150b0b7223 */ /* 0x000fe4000001000a */
[-C--:B------:R-:W-:Y:S02]  /*85e0*/  FFMA.FTZ R12, R6, R5.reuse, -R12 ;  /* 0x00000005060c7223 */ /* 0x080fe4000001080c */
[----:B------:R-:W-:Y:S01]  /*85f0*/  FFMA.FTZ R8, R8, R5, R7 ;  /* 0x0000000508087223 */ /* 0x000fe20000010007 */
[----:B------:R-:W-:Y:S01]  /*8600*/  HADD2.F32 R5, -RZ, R76.H0_H0 ;  /* 0x2000004cff057230 */ /* 0x000fe20000004100 */
[----:B------:R-:W-:Y:S01]  /*8610*/  FMUL.FTZ R6, R13, R0 ;  /* 0x000000000d067220 */ /* 0x000fe20000410000 */
[----:B------:R-:W-:Y:S01]  /*8620*/  F2FP.PACK_AB R11, R11, R18 ;  /* 0x000000120b0b723e */ /* 0x000fe200000000ff */
[----:B------:R-:W-:Y:S01]  /*8630*/  FMUL.FTZ R10, R14, R0 ;  /* 0x000000000e0a7220 */ /* 0x000fe20000410000 */
[----:B------:R-:W-:Y:S01]  /*8640*/  F2FP.PACK_AB R8, R8, R12 ;  /* 0x0000000c0808723e */ /* 0x000fe200000000ff */
[----:B------:R-:W-:-:S02]  /*8650*/  FMUL.FTZ R0, R15, R9 ;  /* 0x000000090f007220 */ /* 0x000fc40000410000 */
[----:B------:R-:W-:Y:S02]  /*8660*/  FMUL.FTZ R9, R16, R9 ;  /* 0x0000000910097220 */ /* 0x000fe40000410000 */
[-C--:B------:R-:W-:Y:S02]  /*8670*/  FFMA.FTZ R6, R14, R5.reuse, -R6 ;  /* 0x000000050e067223 */ /* 0x080fe40000010806 */
[----:B------:R-:W-:Y:S02]  /*8680*/  FFMA.FTZ R10, R13, R5, R10 ;  /* 0x000000050d0a7223 */ /* 0x000fe4000001000a */
[-C--:B------:R-:W-:Y:S02]  /*8690*/  FFMA.FTZ R0, R16, R19.reuse, -R0 ;  /* 0x0000001310007223 */ /* 0x080fe40000010800 */
[----:B------:R-:W-:Y:S01]  /*86a0*/  FFMA.FTZ R9, R15, R19, R9 ;  /* 0x000000130f097223 */ /* 0x000fe20000010009 */
[----:B------:R-:W-:-:S04]  /*86b0*/  F2FP.PACK_AB R10, R10, R6 ;  /* 0x000000060a0a723e */ /* 0x000fc800000000ff */
[----:B------:R-:W-:-:S05]  /*86c0*/  F2FP.PACK_AB R9, R9, R0 ;  /* 0x000000000909723e */ /* 0x000fca00000000ff */
[----:B------:R1:W-:Y:S02]  /*86d0*/  STS.128 [R28], R8 ;  /* 0x000000081c007388 */ /* 0x0003e40000000c00 */
.L_x_580:
[----:B------:R-:W-:Y:S05]  /*86e0*/  BSYNC B0 ;  /* 0x0000000000007941 */ /* 0x000fea0003800000 */
.L_x_579:
[----:B------:R-:W-:Y:S01]  /*86f0*/  IADD3 R0, R20, 0x10, RZ ;  /* 0x0000001014007810 */ /* 0x000fe20007ffe0ff */
[----:B------:R-:W-:Y:S03]  /*8700*/  BSSY B0, `(.L_x_581) ;  /* 0x000002d000007945 */ /* 0x000fe60003800000 */
[----:B------:R-:W-:-:S13]  /*8710*/  ISETP.GE.AND P0, PT, R0, c[0x0][0x27c], PT ;  /* 0x00009f0000007a0c */ /* 0x000fda0003f06270 */
[----:B------:R-:W-:Y:S05]  /*8720*/  @P0 BRA `(.L_x_582) ;  /* 0x000002a000000947 */ /* 0x000fea0003800000 */
[----:B-1----:R-:W1:Y:S01]  /*8730*/  LDS.128 R8, [R29] ;  /* 0x000000001d087984 */ /* 0x002e620000000c00 */
[----:B------:R-:W-:Y:S02]  /*8740*/  SHF.R.U32.HI R0, RZ, 0x10, R31 ;  /* 0x00000010ff007819 */ /* 0x000fe4000001161f */
[----:B------:R-:W-:Y:S02]  /*8750*/  SHF.R.U32.HI R5, RZ, 0x10, R27 ;  /* 0x00000010ff057819 */ /* 0x000fe4000001161b */
[----:B------:R-:W-:Y:S02]  /*8760*/  SHF.R.U64 R17, R30, 0x10, R31 ;  /* 0x000000101e117819 */ /* 0x000fe4000000121f */
[----:B------:R-:W-:Y:S01]  /*8770*/  SHF.R.U64 R19, R26, 0x10, R27 ;  /* 0x000000101a137819 */ /* 0x000fe2000000121b */
[----:B------:R-:W-:Y:S02]  /*8780*/  HADD2.F32 R21, -RZ, R5.H0_H0 ;  /* 0x20000005ff157230 */ /* 0x000fe40000004100 */
[----:B------:R-:W-:-:S02]  /*8790*/  HADD2.F32 R5, -RZ, R77.H1_H1 ;  /* 0x3000004dff057230 */ /* 0x000fc40000004100 */
[----:B------:R-:W-:Y:S02]  /*87a0*/  HADD2.F32 R19, -RZ, R19.H0_H0 ;  /* 0x20000013ff137230 */ /* 0x000fe40000004100 */
[--C-:B-1----:R-:W-:Y:S02]  /*87b0*/  HADD2.F32 R7, -RZ, R11.reuse.H0_H0 ;  /* 0x2000000bff077230 */ /* 0x102fe40000004100 */
[--C-:B------:R-:W-:Y:S02]  /*87c0*/  HADD2.F32 R14, -RZ, R10.reuse.H0_H0 ;  /* 0x2000000aff0e7230 */ /* 0x100fe40000004100 */
[----:B------:R-:W-:Y:S02]  /*87d0*/  HADD2.F32 R13, -RZ, R10.H1_H1 ;  /* 0x3000000aff0d7230 */ /* 0x000fe40000004100 */
[----:B------:R-:W-:Y:S02]  /*87e0*/  HADD2.F32 R11, -RZ, R11.H1_H1 ;  /* 0x3000000bff0b7230 */ /* 0x000fe40000004100 */
[----:B------:R-:W-:-:S02]  /*87f0*/  HADD2.F32 R10, -RZ, R0.H0_H0 ;  /* 0x20000000ff0a7230 */ /* 0x000fc40000004100 */
[--C-:B------:R-:W-:Y:S02]  /*8800*/  HADD2.F32 R6, -RZ, R8.reuse.H0_H0 ;  /* 0x20000008ff067230 */ /* 0x100fe40000004100 */
[--C-:B------:R-:W-:Y:S02]  /*8810*/  HADD2.F32 R16, -RZ, R9.reuse.H0_H0 ;  /* 0x20000009ff107230 */ /* 0x100fe40000004100 */
[----:B------:R-:W-:Y:S01]  /*8820*/  HADD2.F32 R15, -RZ, R9.H1_H1 ;  /* 0x30000009ff0f7230 */ /* 0x000fe20000004100 */
[-C--:B------:R-:W-:Y:S01]  /*8830*/  FMUL.FTZ R9, R11, R10.reuse ;  /* 0x0000000a0b097220 */ /* 0x080fe20000410000 */
[----:B------:R-:W-:Y:S01]  /*8840*/  HADD2.F32 R8, -RZ, R8.H1_H1 ;  /* 0x30000008ff087230 */ /* 0x000fe20000004100 */
[C---:B------:R-:W-:Y:S01]  /*8850*/  FMUL.FTZ R10, R7.reuse, R10 ;  /* 0x0000000a070a7220 */ /* 0x040fe20000410000 */
[----:B------:R-:W-:Y:S01]  /*8860*/  HADD2.F32 R0, -RZ, R76.H1_H1 ;  /* 0x3000004cff007230 */ /* 0x000fe20000004100 */
[-C--:B------:R-:W-:Y:S01]  /*8870*/  FFMA.FTZ R18, R7, R21.reuse, -R9 ;  /* 0x0000001507127223 */ /* 0x080fe20000010809 */
[----:B------:R-:W-:Y:S01]  /*8880*/  HADD2.F32 R9, -RZ, R17.H0_H0 ;  /* 0x20000011ff097230 */ /* 0x000fe20000004100 */
[----:B------:R-:W-:-:S02]  /*8890*/  FFMA.FTZ R11, R11, R21, R10 ;  /* 0x000000150b0b7223 */ /* 0x000fc4000001000a */
[-C--:B------:R-:W-:Y:S02]  /*88a0*/  FMUL.FTZ R12, R8, R0.reuse ;  /* 0x00000000080c7220 */ /* 0x080fe40000410000 */
[C---:B------:R-:W-:Y:S01]  /*88b0*/  FMUL.FTZ R7, R6.reuse, R0 ;  /* 0x0000000006077220 */ /* 0x040fe20000410000 */
[----:B------:R-:W-:Y:S01]  /*88c0*/  HADD2.F32 R0, -RZ, R77.H0_H0 ;  /* 0x2000004dff007230 */ /* 0x000fe20000004100 */
[-C--:B------:R-:W-:Y:S01]  /*88d0*/  FFMA.FTZ R12, R6, R5.reuse, -R12 ;  /* 0x00000005060c7223 */ /* 0x080fe2000001080c */
[----:B------:R-:W-:Y:S01]  /*88e0*/  F2FP.PACK_AB R11, R11, R18 ;  /* 0x000000120b0b723e */ /* 0x000fe200000000ff */
[----:B------:R-:W-:Y:S01]  /*88f0*/  FFMA.FTZ R8, R8, R5, R7 ;  /* 0x0000000508087223 */ /* 0x000fe20000010007 */
[----:B------:R-:W-:Y:S01]  /*8900*/  HADD2.F32 R5, -RZ, R78.H0_H0 ;  /* 0x2000004eff057230 */ /* 0x000fe20000004100 */
[-C--:B------:R-:W-:Y:S02]  /*8910*/  FMUL.FTZ R6, R13, R0.reuse ;  /* 0x000000000d067220 */ /* 0x080fe40000410000 */
        /* <DEDUP_REMOVED lines=11> */
.L_x_582:
[----:B------:R-:W-:Y:S05]  /*89d0*/  BSYNC B0 ;  /* 0x0000000000007941 */ /* 0x000fea0003800000 */
.L_x_581:
[----:B------:R-:W-:Y:S01]  /*89e0*/  IADD3 R0, R20, 0x20, RZ ;  /* 0x0000002014007810 */ /* 0x000fe20007ffe0ff */
[----:B------:R-:W-:Y:S03]  /*89f0*/  BSSY B0, `(.L_x_583) ;  /* 0x000002d000007945 */ /* 0x000fe60003800000 */
[----:B------:R-:W-:-:S13]  /*8a00*/  ISETP.GE.AND P0, PT, R0, c[0x0][0x27c], PT ;  /* 0x00009f0000007a0c */ /* 0x000fda0003f06270 */
[----:B------:R-:W-:Y:S05]  /*8a10*/  @P0 BRA `(.L_x_584) ;  /* 0x000002a000000947 */ /* 0x000fea0003800000 */
[----:B-1----:R-:W1:Y:S01]  /*8a20*/  LDS.128 R8, [R28+0x4000] ;  /* 0x004000001c087984 */ /* 0x002e620000000c00 */
        /* <DEDUP_REMOVED lines=40> */
[----:B------:R1:W-:Y:S02]  /*8cb0*/  STS.128 [R28+0x4000], R8 ;  /* 0x004000081c007388 */ /* 0x0003e40000000c00 */
.L_x_584:
[----:B------:R-:W-:Y:S05]  /*8cc0*/  BSYNC B0 ;  /* 0x0000000000007941 */ /* 0x000fea0003800000 */
.L_x_583:
        /* <DEDUP_REMOVED lines=46> */
.L_x_586:
[----:B------:R-:W-:Y:S05]  /*8fb0*/  BSYNC B0 ;  /* 0x0000000000007941 */ /* 0x000fea0003800000 */
.L_x_585:
        /* <DEDUP_REMOVED lines=33> */
[----:B------:R-:W-:Y:S01]  /*91d0*/  HADD2.F32 R5, -RZ, R84.H1_H1 ;  /* 0x30000054ff057230 */ /* 0x000fe20000004100 */
        /* <DEDUP_REMOVED lines=12> */
.L_x_588:
[----:B------:R-:W-:Y:S05]  /*92a0*/  BSYNC B0 ;  /* 0x0000000000007941 */ /* 0x000fea0003800000 */
.L_x_587:
[----:B------:R-:W-:-:S04]  /*92b0*/  IADD3 R0, R20, 0x50, RZ ;  /* 0x0000005014007810 */ /* 0x000fc80007ffe0ff */
        /* <DEDUP_REMOVED lines=21> */
[----:B------:R-:W-:Y:S01]  /*9410*/  HADD2.F32 R0, -RZ, R86.H0_H0 ;  /* 0x20000056ff007230 */ /* 0x000fe20000004100 */
        /* <DEDUP_REMOVED lines=22> */
.L_x_578:
[----:B------:R-:W-:Y:S05]  /*9580*/  BSYNC B1 ;  /* 0x0000000000017941 */ /* 0x000fea0003800000 */
.L_x_577:
[----:B------:R-:W-:-:S04]  /*9590*/  IADD3 R0, R69, 0x40, RZ ;  /* 0x0000004045007810 */ /* 0x000fc80007ffe0ff */
[----:B------:R-:W-:-:S13]  /*95a0*/  ISETP.GE.AND P0, PT, R0, R44, PT ;  /* 0x0000002c0000720c */ /* 0x000fda0003f06270 */
[----:B------:R-:W-:Y:S05]  /*95b0*/  @P0 BRA `(.L_x_589) ;  /* 0x000049d000000947 */ /* 0x000fea0003800000 */
[----:B------:R-:W-:Y:S01]  /*95c0*/  ISETP.GE.AND P0, PT, R20, c[0x0][0x27c], PT ;  /* 0x00009f0014007a0c */ /* 0x000fe20003f06270 */
[----:B------:R-:W-:-:S12]  /*95d0*/  BSSY B0, `(.L_x_590) ;  /* 0x000002c000007945 */ /* 0x000fd80003800000 */
[----:B------:R-:W-:Y:S05]  /*95e0*/  @P0 BRA `(.L_x_591) ;  /* 0x000002a000000947 */ /* 0x000fea0003800000 */
[----:B-1----:R-:W1:Y:S01]  /*95f0*/  LDS.128 R8, [R28+0x2000] ;  /* 0x002000001c087984 */ /* 0x002e620000000c00 */
[----:B------:R-:W-:Y:S02]  /*9600*/  SHF.R.U32.HI R0, RZ, 0x10, R33 ;  /* 0x00000010ff007819 */ /* 0x000fe40000011621 */
[----:B------:R-:W-:Y:S02]  /*9610*/  SHF.R.U32.HI R5, RZ, 0x10, R53 ;  /* 0x00000010ff057819 */ /* 0x000fe40000011635 */
[----:B------:R-:W-:Y:S02]  /*9620*/  SHF.R.U64 R17, R32, 0x10, R33 ;  /* 0x0000001020117819 */ /* 0x000fe40000001221 */
[----:B------:R-:W-:Y:S01]  /*9630*/  SHF.R.U64 R19, R52, 0x10, R53 ;  /* 0x0000001034137819 */ /* 0x000fe20000001235 */
[----:B------:R-:W-:Y:S02]  /*9640*/  HADD2.F32 R21, -RZ, R5.H0_H0 ;  /* 0x20000005ff157230 */ /* 0x000fe40000004100 */
[----:B------:R-:W-:-:S02]  /*9650*/  HADD2.F32 R5, -RZ, R84.H0_H0 ;  /* 0x20000054ff057230 */ /* 0x000fc40000004100 */
        /* <DEDUP_REMOVED lines=18> */
[----:B------:R-:W-:Y:S01]  /*9780*/  HADD2.F32 R0, -RZ, R68.H1_H1 ;  /* 0x30000044ff007230 */ /* 0x000fe20000004100 */
        /* <DEDUP_REMOVED lines=16> */
.L_x_591:
[----:B------:R-:W-:Y:S05]  /*9890*/  BSYNC B0 ;  /* 0x0000000000007941 */ /* 0x000fea0003800000 */
.L_x_590:
        /* <DEDUP_REMOVED lines=46> */
.L_x_593:
[----:B------:R-:W-:Y:S05]  /*9b80*/  BSYNC B0 ;  /* 0x0000000000007941 */ /* 0x000fea0003800000 */
.L_x_592:
        /* <DEDUP_REMOVED lines=46> */
.L_x_595:
[----:B------:R-:W-:Y:S05]  /*9e70*/  BSYNC B0 ;  /* 0x0000000000007941 */ /* 0x000fea0003800000 */
.L_x_594:
        /* <DEDUP_REMOVED lines=46> */
.L_x_597:
[----:B------:R-:W-:Y:S05]  /*a160*/  BSYNC B0 ;  /* 0x0000000000007941 */ /* 0x000fea0003800000 */
.L_x_596:
        /* <DEDUP_REMOVED lines=46> */
.L_x_599:
[----:B------:R-:W-:Y:S05]  /*a450*/  BSYNC B0 ;  /* 0x0000000000007941 */ /* 0x000fea0003800000 */
.L_x_598:
        /* <DEDUP_REMOVED lines=44> */
[----:B------:R1:W-:Y:S01]  /*a720*/  STS.128 [R29+0xa000], R8 ;  /* 0x00a000081d007388 */ /* 0x0003e20000000c00 */
[----:B------:R-:W-:Y:S05]  /*a730*/  BRA `(.L_x_589) ;  /* 0x0000385000007947 */ /* 0x000fea0003800000 */
.L_x_572:
[----:B------:R-:W-:Y:S01]  /*a740*/  @P4 IMAD.HI.U32 R5, R0, c[0x0][0x2c8], RZ ;  /* 0x0000b20000054a27 */ /* 0x000fe200078e00ff */
[----:B------:R-:W-:Y:S01]  /*a750*/  BSSY B0, `(.L_x_600) ;  /* 0x0000047000007945 */ /* 0x000fe20003800000 */
[----:B------:R-:W-:Y:S01]  /*a760*/  CS2R R86, SRZ ;  /* 0x0000000000567805 */ /* 0x000fe2000001ff00 */
[----:B------:R-:W-:Y:S01]  /*a770*/  CS2R R54, SRZ ;  /* 0x0000000000367805 */ /* 0x000fe2000001ff00 */
[----:B------:R-:W-:Y:S01]  /*a780*/  IMAD.MOV.U32 R8, RZ, RZ, R12 ;  /* 0x000000ffff087224 */ /* 0x000fe200078e000c */
[----:B------:R-:W-:Y:S01]  /*a790*/  @P4 SHF.R.U32.HI R0, RZ, c[0x0][0x2cc], R5 ;  /* 0x0000b300ff004a19 */ /* 0x000fe20000011605 */
[----:B------:R-:W-:Y:S01]  /*a7a0*/  IMAD.MOV.U32 R6, RZ, RZ, R10 ;  /* 0x000000ffff067224 */ /* 0x000fe200078e000a */
        /* <DEDUP_REMOVED lines=19> */
[----:B------:R-:W-:Y:S01]  /*a8e0*/  CS2R R20, SRZ ;  /* 0x0000000000147805 */ /* 0x000fe2000001ff00 */
[----:B------:R-:W-:-:S02]  /*a8f0*/  IADD3 R5, R9, R5, RZ ;  /* 0x0000000509057210 */ /* 0x000fc40007ffe0ff */
[----:B------:R-:W-:Y:S02]  /*a900*/  IADD3 R0, R7, R0, RZ ;  /* 0x0000000007007210 */ /* 0x000fe40007ffe0ff */
[----:B------:R-:W-:Y:S02]  /*a910*/  LEA.HI.X R19, R8, c[0x0][0x274], R5, 0x1, P1 ;  /* 0x00009d0008137a11 */ /* 0x000fe400008f0c05 */
[----:B--23--:R-:W-:Y:S01]  /*a920*/  LEA.HI.X R18, R6, c[0x0][0x28c], R0, 0x1, P0 ;  /* 0x0000a30006127a11 */ /* 0x00cfe200000f0c00 */
[----:B------:R1:W2:Y:S01]  /*a930*/  SHFL.IDX PT, R8, R30, RZ, 0x1c1f ;  /* 0x001c1fff1e087589 */ /* 0x0002a200000e0000 */
[----:B------:R-:W-:-:S03]  /*a940*/  ISETP.GE.AND P0, PT, R28, R44, PT ;  /* 0x0000002c1c00720c */ /* 0x000fc60003f06270 */
[----:B------:R1:W3:Y:S04]  /*a950*/  SHFL.IDX PT, R6, R29, RZ, 0x1c1f ;  /* 0x001c1fff1d067589 */ /* 0x0002e800000e0000 */
[----:B------:R1:W4:Y:S04]  /*a960*/  SHFL.IDX PT, R7, R19, RZ, 0x1c1f ;  /* 0x001c1fff13077589 */ /* 0x00032800000e0000 */
[----:B------:R1:W1:Y:S02]  /*a970*/  SHFL.IDX PT, R9, R18, RZ, 0x1c1f ;  /* 0x001c1fff12097589 */ /* 0x00026400000e0000 */
[----:B------:R-:W-:Y:S05]  /*a980*/  @P0 BRA `(.L_x_601) ;  /* 0x0000023000000947 */ /* 0x000fea0003800000 */
[C---:B------:R-:W-:Y:S01]  /*a990*/  IADD3 R12, R68.reuse, 0x20, RZ ;  /* 0x00000020440c7810 */ /* 0x040fe20007ffe0ff */
[----:B------:R-:W-:Y:S01]  /*a9a0*/  CS2R R26, SRZ ;  /* 0x00000000001a7805 */ /* 0x000fe2000001ff00 */
[C---:B------:R-:W-:Y:S01]  /*a9b0*/  IADD3 R13, R68.reuse, 0x40, RZ ;  /* 0x00000040440d7810 */ /* 0x040fe20007ffe0ff */
[----:B------:R-:W-:Y:S01]  /*a9c0*/  CS2R R24, SRZ ;  /* 0x0000000000187805 */ /* 0x000fe2000001ff00 */
[----:B------:R-:W-:-:S02]  /*a9d0*/  ISETP.GE.AND P2, PT, R68, c[0x0][0x27c], PT ;  /* 0x00009f0044007a0c */ /* 0x000fc40003f46270 */
[----:B------:R-:W-:Y:S02]  /*a9e0*/  ISETP.GE.AND P1, PT, R12, c[0x0][0x27c], PT ;  /* 0x00009f000c007a0c */ /* 0x000fe40003f26270 */
[----:B------:R-:W-:-:S09]  /*a9f0*/  ISETP.GE.AND P0, PT, R13, c[0x0][0x27c], PT ;  /* 0x00009f000d007a0c */ /* 0x000fd20003f06270 */
[----:B---34-:R-:W-:Y:S02]  /*aa00*/  @!P2 IMAD.WIDE R10, R68, 0x2, R6 ;  /* 0x00000002440aa825 */ /* 0x018fe400078e0206 */
[----:B------:R-:W-:Y:S02]  /*aa10*/  @!P1 SHF.R.S32.HI R0, RZ, 0x1f, R12 ;  /* 0x0000001fff009819 */ /* 0x000fe4000001140c */
[----:B------:R-:W-:Y:S01]  /*aa20*/  @!P0 SHF.R.S32.HI R5, RZ, 0x1f, R13 ;  /* 0x0000001fff058819 */ /* 0x000fe2000001140d */
[----:B------:R3:W5:Y:S01]  /*aa30*/  @!P2 LD.E.128 R24, [R10.64] ;  /* 0x000000060a18a980 */ /* 0x000762000c101d00 */
[----:B------:R-:W-:Y:S01]  /*aa40*/  @!P1 LEA.HI R0, R0, R12, RZ, 0x3 ;  /* 0x0000000c00009211 */ /* 0x000fe200078f18ff */
        /* <DEDUP_REMOVED lines=10> */
[----:B---3--:R-:W-:-:S02]  /*aaf0*/  @!P0 LEA.HI R10, R5, R13, RZ, 0x3 ;  /* 0x0000000d050a8211 */ /* 0x008fc400078f18ff */
[----:B------:R-:W-:Y:S02]  /*ab00*/  @!P1 LOP3.LUT R5, R0, 0xfffffff8, RZ, 0xc0, !PT ;  /* 0xfffffff800059812 */ /* 0x000fe400078ec0ff */
[----:B------:R-:W-:-:S03]  /*ab10*/  @!P0 LOP3.LUT R0, R10, 0xfffffff8, RZ, 0xc0, !PT ;  /* 0xfffffff80a008812 */ /* 0x000fc600078ec0ff */
[----:B------:R-:W-:-:S04]  /*ab20*/  @!P1 IMAD.WIDE R16, R5, 0x2, R6 ;  /* 0x0000000205109825 */ /* 0x000fc800078e0206 */
[C---:B------:R-:W-:Y:S01]  /*ab30*/  @!P0 IMAD.WIDE R14, R0.reuse, 0x2, R6 ;  /* 0x00000002000e8825 */ /* 0x040fe200078e0206 */
[----:B------:R3:W5:Y:S03]  /*ab40*/  @!P1 LD.E.128 R36, [R16.64] ;  /* 0x0000000610249980 */ /* 0x000766000c101d00 */
[--C-:B-12---:R-:W-:Y:S01]  /*ab50*/  @!P1 IMAD.WIDE R12, R5, 0x2, R8.reuse ;  /* 0x00000002050c9825 */ /* 0x106fe200078e0208 */
[----:B------:R3:W5:Y:S03]  /*ab60*/  @!P0 LD.E.128 R52, [R14.64] ;  /* 0x000000060e348980 */ /* 0x000766000c101d00 */
[--C-:B------:R-:W-:Y:S01]  /*ab70*/  @!P0 IMAD.WIDE R10, R0, 0x2, R8.reuse ;  /* 0x00000002000a8825 */ /* 0x100fe200078e0208 */
[----:B------:R3:W5:Y:S03]  /*ab80*/  @!P1 LD.E.128 R40, [R12.64] ;  /* 0x000000060c289980 */ /* 0x000766000c101d00 */
[----:B------:R-:W-:Y:S01]  /*ab90*/  @!P2 IMAD.WIDE R6, R68, 0x2, R8 ;  /* 0x000000024406a825 */ /* 0x000fe200078e0208 */
[----:B------:R3:W5:Y:S04]  /*aba0*/  @!P0 LD.E.128 R56, [R10.64] ;  /* 0x000000060a388980 */ /* 0x000768000c101d00 */
[----:B------:R3:W5:Y:S02]  /*abb0*/  @!P2 LD.E.128 R20, [R6.64] ;  /* 0x000000060614a980 */ /* 0x000764000c101d00 */
.L_x_601:
[----:B------:R-:W-:Y:S05]  /*abc0*/  BSYNC B0 ;  /* 0x0000000000007941 */ /* 0x000fea0003800000 */
.L_x_600:
[----:B------:R-:W-:Y:S01]  /*abd0*/  IADD3 R5, R28, 0x40, RZ ;  /* 0x000000401c057810 */ /* 0x000fe20007ffe0ff */
[----:B-----5:R-:W-:Y:S01]  /*abe0*/  IMAD.MOV.U32 R0, RZ, RZ, R54 ;  /* 0x000000ffff007224 */ /* 0x020fe200078e0036 */
[----:B---3--:R-:W-:Y:S01]  /*abf0*/  MOV R11, R22 ;  /* 0x00000016000b7202 */ /* 0x008fe20000000f00 */
[----:B----4-:R-:W-:Y:S01]  /*ac00*/  IMAD.MOV.U32 R7, RZ, RZ, R55 ;  /* 0x000000ffff077224 */ /* 0x010fe200078e0037 */
[----:B------:R-:W-:Y:S01]  /*ac10*/  ISETP.GE.AND P0, PT, R5, R44, PT ;  /* 0x0000002c0500720c */ /* 0x000fe20003f06270 */
[----:B------:R-:W-:Y:S01]  /*ac20*/  IMAD.MOV.U32 R6, RZ, RZ, R52 ;  /* 0x000000ffff067224 */ /* 0x000fe200078e0034 */
[----:B------:R-:W-:Y:S01]  /*ac30*/  PRMT R97, R97, 0x5410, R0 ;  /* 0x0000541061617816 */ /* 0x000fe20000000000 */
[----:B------:R-:W-:Y:S01]  /*ac40*/  IMAD.MOV.U32 R5, RZ, RZ, R53 ;  /* 0x000000ffff057224 */ /* 0x000fe200078e0035 */
[----:B-1----:R-:W1:Y:S01]  /*ac50*/  SHFL.IDX PT, R9, R18, 0x1, 0x1c1f ;  /* 0x003c1f0012097f89 */ /* 0x002e6200000e0000 */
        /* <DEDUP_REMOVED lines=15> */
[----:B--2---:R2:W3:Y:S01]  /*ad50*/  SHFL.IDX PT, R8, R30, 0x1, 0x1c1f ;  /* 0x003c1f001e087f89 */ /* 0x0044e200000e0000 */
        /* <DEDUP_REMOVED lines=19> */
[----:B------:R-:W-:Y:S01]  /*ae90*/  PRMT R95, R6, 0x7610, R95 ;  /* 0x00007610065f7816 */ /* 0x000fe2000000005f */
[----:B------:R4:W1:Y:S01]  /*aea0*/  SHFL.IDX PT, R7, R19, 0x1, 0x1c1f ;  /* 0x003c1f0013077f89 */ /* 0x00086200000e0000 */
[----:B------:R-:W-:Y:S01]  /*aeb0*/  CS2R R84, SRZ ;  /* 0x0000000000547805 */ /* 0x000fe2000001ff00 */
[----:B--2---:R-:W-:Y:S01]  /*aec0*/  PRMT R30, R5, 0x5410, R11 ;  /* 0x00005410051e7816 */ /* 0x004fe2000000000b */
[----:B------:R-:W-:Y:S01]  /*aed0*/  CS2R R74, SRZ ;  /* 0x00000000004a7805 */ /* 0x000fe2000001ff00 */
[----:B------:R4:W2:Y:S01]  /*aee0*/  SHFL.IDX PT, R6, R29, 0x1, 0x1c1f ;  /* 0x003c1f001d067f89 */ /* 0x0008a200000e0000 */
[----:B------:R-:W-:Y:S01]  /*aef0*/  PRMT R28, R10, 0x5410, R0 ;  /* 0x000054100a1c7816 */ /* 0x000fe20000000000 */
        /* <DEDUP_REMOVED lines=10> */
[C---:B---3--:R-:W-:Y:S01]  /*afa0*/  IADD3 R12, R68.reuse, 0x20, RZ ;  /* 0x00000020440c7810 */ /* 0x048fe20007ffe0ff */
[----:B------:R-:W-:Y:S01]  /*afb0*/  CS2R R66, SRZ ;  /* 0x0000000000427805 */ /* 0x000fe2000001ff00 */
[C---:B------:R-:W-:Y:S01]  /*afc0*/  IADD3 R13, R68.reuse, 0x40, RZ ;  /* 0x00000040440d7810 */ /* 0x040fe20007ffe0ff */
[----:B------:R-:W-:Y:S01]  /*afd0*/  CS2R R64, SRZ ;  /* 0x0000000000407805 */ /* 0x000fe2000001ff00 */
[----:B------:R-:W-:-:S02]  /*afe0*/  ISETP.GE.AND P2, PT, R68, c[0x0][0x27c], PT ;  /* 0x00009f0044007a0c */ /* 0x000fc40003f46270 */
[----:B------:R-:W-:Y:S02]  /*aff0*/  ISETP.GE.AND P1, PT, R12, c[0x0][0x27c], PT ;  /* 0x00009f000c007a0c */ /* 0x000fe40003f26270 */
[----:B------:R-:W-:-:S09]  /*b000*/  ISETP.GE.AND P0, PT, R13, c[0x0][0x27c], PT ;  /* 0x00009f000d007a0c */ /* 0x000fd20003f06270 */
[----:B-12---:R-:W-:Y:S02]  /*b010*/  @!P2 IMAD.WIDE R10, R68, 0x2, R6 ;  /* 0x00000002440aa825 */ /* 0x006fe400078e0206 */
        /* <DEDUP_REMOVED lines=14> */
[----:B-1----:R-:W-:-:S02]  /*b100*/  @!P0 LEA.HI R10, R5, R13, RZ, 0x3 ;  /* 0x0000000d050a8211 */ /* 0x002fc400078f18ff */
[----:B------:R-:W-:Y:S02]  /*b110*/  @!P1 LOP3.LUT R5, R0, 0xfffffff8, RZ, 0xc0, !PT ;  /* 0xfffffff800059812 */ /* 0x000fe400078ec0ff */
[----:B------:R-:W-:-:S03]  /*b120*/  @!P0 LOP3.LUT R0, R10, 0xfffffff8, RZ, 0xc0, !PT ;  /* 0xfffffff80a008812 */ /* 0x000fc600078ec0ff */
[----:B------:R-:W-:-:S04]  /*b130*/  @!P1 IMAD.WIDE R16, R5, 0x2, R6 ;  /* 0x0000000205109825 */ /* 0x000fc800078e0206 */
[C---:B------:R-:W-:Y:S01]  /*b140*/  @!P0 IMAD.WIDE R14, R0.reuse, 0x2, R6 ;  /* 0x00000002000e8825 */ /* 0x040fe200078e0206 */
[----:B------:R1:W5:Y:S03]  /*b150*/  @!P1 LD.E.128 R72, [R16.64] ;  /* 0x0000000610489980 */ /* 0x000366000c101d00 */
[--C-:B------:R-:W-:Y:S01]  /*b160*/  @!P1 IMAD.WIDE R12, R5, 0x2, R8.reuse ;  /* 0x00000002050c9825 */ /* 0x100fe200078e0208 */
[----:B------:R1:W5:Y:S03]  /*b170*/  @!P0 LD.E.128 R84, [R14.64] ;  /* 0x000000060e548980 */ /* 0x000366000c101d00 */
[--C-:B------:R-:W-:Y:S01]  /*b180*/  @!P0 IMAD.WIDE R10, R0, 0x2, R8.reuse ;  /* 0x00000002000a8825 */ /* 0x100fe200078e0208 */
[----:B------:R1:W5:Y:S03]  /*b190*/  @!P1 LD.E.128 R76, [R12.64] ;  /* 0x000000060c4c9980 */ /* 0x000366000c101d00 */
[----:B------:R-:W-:Y:S01]  /*b1a0*/  @!P2 IMAD.WIDE R6, R68, 0x2, R8 ;  /* 0x000000024406a825 */ /* 0x000fe200078e0208 */
[----:B------:R1:W5:Y:S04]  /*b1b0*/  @!P0 LD.E.128 R80, [R10.64] ;  /* 0x000000060a508980 */ /* 0x000368000c101d00 */
[----:B------:R1:W5:Y:S02]  /*b1c0*/  @!P2 LD.E.128 R60, [R6.64] ;  /* 0x00000006063ca980 */ /* 0x000364000c101d00 */
.L_x_603:
[----:B---3--:R-:W-:Y:S05]  /*b1d0*/  BSYNC B0 ;  /* 0x0000000000007941 */ /* 0x008fea0003800000 */
.L_x_602:
[----:B-1---5:R-:W-:Y:S01]  /*b1e0*/  IMAD.MOV.U32 R7, RZ, RZ, R87 ;  /* 0x000000ffff077224 */ /* 0x022fe200078e0057 */
[----:B------:R-:W-:-:S04]  /*b1f0*/  DEPBAR.LE SB0, 0x1 ;  /* 0x000080400000791a */ /* 0x000fc80000000000 */
[----:B--2---:R-:W-:Y:S01]  /*b200*/  IMAD.MOV.U32 R6, RZ, RZ, R84 ;  /* 0x000000ffff067224 */ /* 0x004fe200078e0054 */
[----:B------:R-:W-:Y:S01]  /*b210*/  PRMT R106, R106, 0x5410, R7 ;  /* 0x000054106a6a7816 */ /* 0x000fe20000000007 */
[----:B------:R-:W-:Y:S01]  /*b220*/  IMAD.MOV.U32 R7, RZ, RZ, R75 ;  /* 0x000000ffff077224 */ /* 0x000fe200078e004b */
[----:B------:R-:W-:Y:S01]  /*b230*/  BSSY B1, `(.L_x_604) ;  /* 0x000017d000017945 */ /* 0x000fe20003800000 */
[----:B------:R-:W-:Y:S01]  /*b240*/  IMAD.MOV.U32 R0, RZ, RZ, R86 ;  /* 0x000000ffff007224 */ /* 0x000fe200078e0056 */
[----:B------:R-:W-:Y:S01]  /*b250*/  PRMT R108, R108, 0x5410, R6 ;  /* 0x000054106c6c7816 */ /* 0x000fe20000000006 */
[----:B------:R-:W-:Y:S02]  /*b260*/  IMAD.MOV.U32 R6, RZ, RZ, R72 ;  /* 0x000000ffff067224 */ /* 0x000fe400078e0048 */
        /* <DEDUP_REMOVED lines=15> */
[----:B------:R-:W-:-:S02]  /*b360*/  PRMT R105, R105, 0x5410, R7 ;  /* 0x0000541069697816 */ /* 0x000fc40000000007 */
[----:B------:R-:W-:Y:S02]  /*b370*/  IADD3 R7, -R244, R44, RZ ;  /* 0x0000002cf4077210 */ /* 0x000fe40007ffe1ff */
[----:B------:R-:W-:Y:S02]  /*b380*/  MOV R0, R82 ;  /* 0x0000005200007202 */ /* 0x000fe40000000f00 */
[----:B------:R-:W-:Y:S01]  /*b390*/  IMNMX R71, R7, 0x80, PT ;  /* 0x0000008007477817 */ /* 0x000fe20003800200 */
[----:B------:R-:W-:Y:S01]  /*b3a0*/  IMAD.MOV.U32 R7, RZ, RZ, R62 ;  /* 0x000000ffff077224 */ /* 0x000fe200078e003e */
[----:B------:R-:W-:Y:S01]  /*b3b0*/  PRMT R100, R5, 0x5410, R6 ;  /* 0x0000541005647816 */ /* 0x000fe20000000006 */
[----:B------:R-:W-:Y:S01]  /*b3c0*/  IMAD.MOV.U32 R6, RZ, RZ, R80 ;  /* 0x000000ffff067224 */ /* 0x000fe200078e0050 */
[----:B------:R-:W-:Y:S01]  /*b3d0*/  PRMT R108, R0, 0x7610, R108 ;  /* 0x00007610006c7816 */ /* 0x000fe2000000006c */
[----:B------:R-:W-:Y:S01]  /*b3e0*/  IMAD.MOV.U32 R5, RZ, RZ, R81 ;  /* 0x000000ffff057224 */ /* 0x000fe200078e0051 */
[----:B------:R-:W-:Y:S01]  /*b3f0*/  BAR.SYNC.DEFER_BLOCKING 0x0 ;  /* 0x0000000000007b1d */ /* 0x000fe20000010000 */
[----:B------:R-:W-:Y:S01]  /*b400*/  IMAD.MOV.U32 R0, RZ, RZ, R78 ;  /* 0x000000ffff007224 */ /* 0x000fe200078e004e */
[----:B------:R-:W-:-:S02]  /*b410*/  ISETP.GE.AND P0, PT, R69, R71, PT ;  /* 0x000000474500720c */ /* 0x000fc40003f06270 */
        /* <DEDUP_REMOVED lines=13> */
[----:B------:R-:W-:Y:S02]  /*b4f0*/  PRMT R97, R6, 0x7610, R97 ;  /* 0x0000761006617816 */ /* 0x000fe40000000061 */
[----:B------:R-:W-:Y:S01]  /*b500*/  PRMT R98, R0, 0x5410, R5 ;  /* 0x0000541000627816 */ /* 0x000fe20000000005 */
[----:B------:R-:W-:Y:S05]  /*b510*/  @P0 BRA `(.L_x_605) ;  /* 0x000014e000000947 */ /* 0x000fea0003800000 */
[----:B------:R-:W-:Y:S01]  /*b520*/  ISETP.GE.AND P0, PT, R68, c[0x0][0x27c], PT ;  /* 0x00009f0044007a0c */ /* 0x000fe20003f06270 */
[----:B------:R-:W-:-:S12]  /*b530*/  BSSY B0, `(.L_x_606) ;  /* 0x0000068000007945 */ /* 0x000fd80003800000 */
[----:B------:R-:W-:Y:S05]  /*b540*/  @P0 BRA `(.L_x_607) ;  /* 0x0000066000000947 */ /* 0x000fea0003800000 */
[----:B------:R-:W-:Y:S02]  /*b550*/  MOV R7, c[0x0][0x27c] ;  /* 0x00009f0000077a02 */ /* 0x000fe40000000f00 */
[----:B------:R-:W-:Y:S02]  /*b560*/  SHF.L.U32 R0, R69, 0x6, RZ ;  /* 0x0000000645007819 */ /* 0x000fe400000006ff */
[----:B------:R-:W-:Y:S02]  /*b570*/  LEA.HI R7, R7, R48, RZ, 0x1d ;  /* 0x0000003007077211 */ /* 0x000fe400078fe8ff */
[----:B------:R-:W-:Y:S02]  /*b580*/  LOP3.LUT R0, R0, 0x1c0, RZ, 0xc0, !PT ;  /* 0x000001c000007812 */ /* 0x000fe400078ec0ff */
[----:B------:R-:W-:Y:S02]  /*b590*/  SHF.R.S32.HI R9, RZ, 0x1f, R7 ;  /* 0x0000001fff097819 */ /* 0x000fe40000011407 */
[----:B------:R-:W-:-:S02]  /*b5a0*/  SHF.L.U32 R5, R7, 0x3, RZ ;  /* 0x0000000307057819 */ /* 0x000fc400000006ff */
[----:B------:R-:W-:Y:S02]  /*b5b0*/  LEA.HI R7, R9, R7, RZ, 0x3 ;  /* 0x0000000709077211 */ /* 0x000fe400078f18ff */
[C---:B------:R-:W-:Y:S02]  /*b5c0*/  LOP3.LUT R6, R0.reuse, 0x38, R68, 0xf8, !PT ;  /* 0x0000003800067812 */ /* 0x040fe400078ef844 */
[----:B------:R-:W-:Y:S02]  /*b5d0*/  SHF.R.U32.HI R8, RZ, 0x3, R0 ;  /* 0x00000003ff087819 */ /* 0x000fe40000011600 */
[----:B------:R-:W-:Y:S02]  /*b5e0*/  LOP3.LUT R5, R0, 0x38, R5, 0xf8, !PT ;  /* 0x0000003800057812 */ /* 0x000fe400078ef805 */
[----:B------:R-:W-:Y:S02]  /*b5f0*/  SHF.L.U32 R0, R7, 0xa, RZ ;  /* 0x0000000a07007819 */ /* 0x000fe400000006ff */
[----:B------:R-:W-:-:S02]  /*b600*/  SHF.L.U32 R12, R115, 0x9, RZ ;  /* 0x00000009730c7819 */ /* 0x000fc400000006ff */
[----:B------:R-:W-:Y:S02]  /*b610*/  LOP3.LUT R5, R5, R8, RZ, 0x3c, !PT ;  /* 0x0000000805057212 */ /* 0x000fe400078e3cff */
[----:B------:R-:W-:Y:S02]  /*b620*/  LOP3.LUT R0, R0, 0x7fffe000, RZ, 0xc0, !PT ;  /* 0x7fffe00000007812 */ /* 0x000fe400078ec0ff */
[----:B------:R-:W-:Y:S02]  /*b630*/  LOP3.LUT R6, R12, R6, R8, 0xf6, !PT ;  /* 0x000000060c067212 */ /* 0x000fe400078ef608 */
[----:B------:R-:W-:Y:S02]  /*b640*/  IADD3 R0, R5, R0, R12 ;  /* 0x0000000005007210 */ /* 0x000fe40007ffe00c */
[----:B------:R-:W-:Y:S02]  /*b650*/  SHF.L.U32 R44, R6, 0x1, RZ ;  /* 0x00000001062c7819 */ /* 0x000fe400000006ff */
[----:B------:R-:W-:Y:S01]  /*b660*/  SHF.L.U32 R34, R0, 0x1, RZ ;  /* 0x0000000100227819 */ /* 0x000fe200000006ff */
[----:B------:R-:W-:Y:S01]  /*b670*/  HADD2.F32 R0, -RZ, R28.H0_H0 ;  /* 0x2000001cff007230 */ /* 0x000fe20000004100 */
[----:B------:R-:W-:Y:S01]  /*b680*/  SHF.R.U32.HI R5, RZ, 0x10, R23 ;  /* 0x00000010ff057819 */ /* 0x000fe20000011617 */
[----:B------:R-:W1:Y:S01]  /*b690*/  LDS.128 R8, [R44+0xc100] ;  /* 0x00c100002c087984 */ /* 0x000e620000000c00 */
[----:B------:R-:W-:-:S02]  /*b6a0*/  SHF.R.U64 R49, R26, 0x10, R27 ;  /* 0x000000101a317819 */ /* 0x000fc4000000121b */
[----:B------:R-:W-:Y:S01]  /*b6b0*/  SHF.R.U32.HI R17, RZ, 0x10, R27 ;  /* 0x00000010ff117819 */ /* 0x000fe2000001161b */
[----:B------:R-:W2:Y:S01]  /*b6c0*/  LDS.128 R12, [R34+0xc100] ;  /* 0x00c10000220c7984 */ /* 0x000ea20000000c00 */
[----:B------:R-:W-:Y:S01]  /*b6d0*/  SHF.R.U64 R46, R22, 0x10, R23 ;  /* 0x00000010162e7819 */ /* 0x000fe20000001217 */
[----:B------:R-:W-:Y:S01]  /*b6e0*/  HADD2.F32 R27, -RZ, R5.H0_H0 ;  /* 0x20000005ff1b7230 */ /* 0x000fe20000004100 */
[--C-:B------:R-:W-:Y:S01]  /*b6f0*/  SHF.R.U64 R47, R24, 0x10, R25.reuse ;  /* 0x00000010182f7819 */ /* 0x100fe20000001219 */
[----:B------:R-:W-:Y:S01]  /*b700*/  HADD2.F32 R5, -RZ, R28.H1_H1 ;  /* 0x3000001cff057230 */ /* 0x000fe20000004100 */
[----:B------:R-:W-:Y:S01]  /*b710*/  SHF.R.U32.HI R26, RZ, 0x10, R25 ;  /* 0x00000010ff1a7819 */ /* 0x000fe20000011619 */
[----:B------:R-:W-:Y:S01]  /*b720*/  HADD2.F32 R51, -RZ, R17.H0_H0 ;  /* 0x20000011ff337230 */ /* 0x000fe20000004100 */
[--C-:B----4-:R-:W-:Y:S01]  /*b730*/  SHF.R.U64 R29, R20, 0x10, R21.reuse ;  /* 0x00000010141d7819 */ /* 0x110fe20000001215 */
[----:B------:R-:W-:Y:S01]  /*b740*/  HADD2.F32 R47, -RZ, R47.H0_H0 ;  /* 0x2000002fff2f7230 */ /* 0x000fe20000004100 */
[----:B------:R-:W-:-:S05]  /*b750*/  SHF.R.U32.HI R16, RZ, 0x10, R21 ;  /* 0x00000010ff107819 */ /* 0x000fca0000011615 */
[----:B------:R-:W-:Y:S02]  /*b760*/  HADD2.F32 R16, -RZ, R16.H0_H0 ;  /* 0x20000010ff107230 */ /* 0x000fe40000004100 */
[--C-:B-1----:R-:W-:Y:S02]  /*b770*/  HADD2.F32 R19, -RZ, R11.reuse.H0_H0 ;  /* 0x2000000bff137230 */ /* 0x102fe40000004100 */
[----:B------:R-:W-:Y:S02]  /*b780*/  HADD2.F32 R18, -RZ, R11.H1_H1 ;  /* 0x3000000bff127230 */ /* 0x000fe40000004100 */
[----:B--2---:R-:W-:Y:S02]  /*b790*/  HADD2.F32 R7, -RZ, R15.H0_H0 ;  /* 0x2000000fff077230 */ /* 0x004fe40000004100 */
[--C-:B------:R-:W-:Y:S02]  /*b7a0*/  HADD2.F32 R23, -RZ, R8.reuse.H0_H0 ;  /* 0x20000008ff177230 */ /* 0x100fe40000004100 */
[----:B------:R-:W-:Y:S01]  /*b7b0*/  HADD2.F32 R25, -RZ, R8.H1_H1 ;  /* 0x30000008ff197230 */ /* 0x000fe20000004100 */
[----:B------:R-:W-:Y:S01]  /*b7c0*/  FMUL.FTZ R32, R7, R0 ;  /* 0x0000000007207220 */ /* 0x000fe20000410000 */
[----:B------:R-:W-:-:S02]  /*b7d0*/  HADD2.F32 R22, -RZ, R10.H0_H0 ;  /* 0x2000000aff167230 */ /* 0x000fc40000004100 */
[----:B------:R-:W-:Y:S02]  /*b7e0*/  HADD2.F32 R24, -RZ, R10.H1_H1 ;  /* 0x3000000aff187230 */ /* 0x000fe40000004100 */
[--C-:B------:R-:W-:Y:S02]  /*b7f0*/  HADD2.F32 R8, -RZ, R13.reuse.H0_H0 ;  /* 0x2000000dff087230 */ /* 0x100fe40000004100 */
[----:B------:R-:W-:Y:S02]  /*b800*/  HADD2.F32 R10, -RZ, R13.H1_H1 ;  /* 0x3000000dff0a7230 */ /* 0x000fe40000004100 */
[--C-:B------:R-:W-:Y:S02]  /*b810*/  HADD2.F32 R21, -RZ, R9.reuse.H0_H0 ;  /* 0x20000009ff157230 */ /* 0x100fe40000004100 */
[----:B------:R-:W-:Y:S01]  /*b820*/  HADD2.F32 R20, -RZ, R9.H1_H1 ;  /* 0x30000009ff147230 */ /* 0x000fe20000004100 */
[----:B------:R-:W-:Y:S01]  /*b830*/  FMUL.FTZ R9, R19, R0 ;  /* 0x0000000013097220 */ /* 0x000fe20000410000 */
[----:B------:R-:W-:Y:S01]  /*b840*/  HADD2.F32 R13, -RZ, R31.H0_H0 ;  /* 0x2000001fff0d7230 */ /* 0x000fe20000004100 */
[----:B------:R-:W-:Y:S01]  /*b850*/  FMUL.FTZ R0, R18, R27 ;  /* 0x0000001b12007220 */ /* 0x000fe20000410000 */
[----:B------:R-:W-:-:S02]  /*b860*/  HADD2.F32 R6, -RZ, R15.H1_H1 ;  /* 0x3000000fff067230 */ /* 0x000fc40000004100 */
[--C-:B------:R-:W-:Y:S01]  /*b870*/  HADD2.F32 R11, -RZ, R12.reuse.H0_H0 ;  /* 0x2000000cff0b7230 */ /* 0x100fe20000004100 */
[----:B------:R-:W-:Y:S01]  /*b880*/  FFMA.FTZ R45, R7, R13, R9 ;  /* 0x0000000d072d7223 */ /* 0x000fe20000010009 */
[----:B------:R-:W-:Y:S01]  /*b890*/  HADD2.F32 R9, -RZ, R31.H1_H1 ;  /* 0x3000001fff097230 */ /* 0x000fe20000004100 */
[----:B------:R-:W-:Y:S01]  /*b8a0*/  FMUL.FTZ R7, R21, R5 ;  /* 0x0000000515077220 */ /* 0x000fe20000410000 */
[----:B------:R-:W-:Y:S01]  /*b8b0*/  HADD2.F32 R15, -RZ, R12.H1_H1 ;  /* 0x3000000cff0f7230 */ /* 0x000fe20000004100 */
[C---:B------:R-:W-:Y:S01]  /*b8c0*/  FFMA.FTZ R35, R6.reuse, R51, R0 ;  /* 0x0000003306237223 */ /* 0x040fe20000010000 */
[----:B------:R-:W-:Y:S01]  /*b8d0*/  HADD2.F32 R0, -RZ, R30.H0_H0 ;  /* 0x2000001eff007230 */ /* 0x000fe20000004100 */
[----:B------:R-:W-:Y:S01]  /*b8e0*/  FMUL.FTZ R31, R6, R27 ;  /* 0x0000001b061f7220 */ /* 0x000fe20000410000 */
[----:B------:R-:W-:Y:S01]  /*b8f0*/  HADD2.F32 R12, -RZ, R14.H0_H0 ;  /* 0x2000000eff0c7230 */ /* 0x000fe20000004100 */
[C---:B------:R-:W-:Y:S01]  /*b900*/  FMUL.FTZ R27, R8.reuse, R5 ;  /* 0x00000005081b7220 */ /* 0x040fe20000410000 */
[----:B------:R-:W-:Y:S01]  /*b910*/  HADD2.F32 R5, -RZ, R30.H1_H1 ;  /* 0x3000001eff057230 */ /* 0x000fe20000004100 */
[----:B------:R-:W-:Y:S01]  /*b920*/  FFMA.FTZ R33, R8, R9, R7 ;  /* 0x0000000908217223 */ /* 0x000fe20000010007 */
[----:B------:R-:W-:Y:S01]  /*b930*/  HADD2.F32 R8, -RZ, R50.H0_H0 ;  /* 0x20000032ff087230 */ /* 0x000fe20000004100 */
[----:B------:R-:W-:Y:S01]  /*b940*/  FMUL.FTZ R7, R23, R0 ;  /* 0x0000000017077220 */ /* 0x000fe20000410000 */
[----:B------:R-:W-:Y:S01]  /*b950*/  HADD2.F32 R50, -RZ, R26.H0_H0 ;  /* 0x2000001aff327230 */ /* 0x000fe20000004100 */
[----:B------:R-:W-:Y:S01]  /*b960*/  FMUL.FTZ R6, R20, R16 ;  /* 0x0000001014067220 */ /* 0x000fe20000410000 */
[----:B------:R-:W-:Y:S01]  /*b970*/  HADD2.F32 R14, -RZ, R14.H1_H1 ;  /* 0x3000000eff0e7230 */ /* 0x000fe20000004100 */
[----:B------:R-:W-:Y:S01]  /*b980*/  FFMA.FTZ R28, R11, R8, R7 ;  /* 0x000000080b1c7223 */ /* 0x000fe20000010007 */
[----:B------:R-:W-:Y:S01]  /*b990*/  HADD2.F32 R7, -RZ, R29.H0_H0 ;  /* 0x2000001dff077230 */ /* 0x000fe20000004100 */
[----:B------:R-:W-:-:S02]  /*b9a0*/  FMUL.FTZ R26, R10, R16 ;  /* 0x000000100a1a7220 */ /* 0x000fc40000410000 */
[----:B------:R-:W-:Y:S01]  /*b9b0*/  FMUL.FTZ R16, R11, R0 ;  /* 0x000000000b107220 */ /* 0x000fe20000410000 */
[----:B------:R-:W-:Y:S01]  /*b9c0*/  HADD2.F32 R0, -RZ, R70.H0_H0 ;  /* 0x20000046ff007230 */ /* 0x000fe20000004100 */
[----:B------:R-:W-:Y:S01]  /*b9d0*/  FFMA.FTZ R30, R10, R50, R6 ;  /* 0x000000320a1e7223 */ /* 0x000fe20000010006 */
[----:B------:R-:W-:Y:S01]  /*b9e0*/  HADD2.F32 R10, -RZ, R46.H0_H0 ;  /* 0x2000002eff0a7230 */ /* 0x000fe20000004100 */
[-C--:B------:R-:W-:Y:S01]  /*b9f0*/  FMUL.FTZ R6, R22, R5.reuse ;  /* 0x0000000516067220 */ /* 0x080fe20000410000 */
[----:B------:R-:W-:Y:S01]  /*ba00*/  HADD2.F32 R46, -RZ, R49.H0_H0 ;  /* 0x20000031ff2e7230 */ /* 0x000fe20000004100 */
[C---:B------:R-:W-:Y:S02]  /*ba10*/  FMUL.FTZ R11, R12.reuse, R5 ;  /* 0x000000050c0b7220 */ /* 0x040fe40000410000 */
[----:B------:R-:W-:Y:S02]  /*ba20*/  FMUL.FTZ R5, R25, R7 ;  /* 0x0000000719057220 */ /* 0x000fe40000410000 */
[----:B------:R-:W-:-:S02]  /*ba30*/  FFMA.FTZ R29, R12, R0, R6 ;  /* 0x000000000c1d7223 */ /* 0x000fc40000010006 */
[-C--:B------:R-:W-:Y:S02]  /*ba40*/  FMUL.FTZ R6, R24, R10.reuse ;  /* 0x0000000a18067220 */ /* 0x080fe40000410000 */
[C---:B------:R-:W-:Y:S02]  /*ba50*/  FMUL.FTZ R7, R15.reuse, R7 ;  /* 0x000000070f077220 */ /* 0x040fe40000410000 */
[----:B------:R-:W-:Y:S02]  /*ba60*/  FFMA.FTZ R15, R15, R47, R5 ;  /* 0x0000002f0f0f7223 */ /* 0x000fe40000010005 */
[C---:B------:R-:W-:Y:S02]  /*ba70*/  FMUL.FTZ R5, R14.reuse, R10 ;  /* 0x0000000a0e057220 */ /* 0x040fe40000410000 */
[----:B------:R-:W-:Y:S02]  /*ba80*/  FFMA.FTZ R17, R14, R46, R6 ;  /* 0x0000002e0e117223 */ /* 0x000fe40000010006 */
[----:B------:R-:W-:-:S02]  /*ba90*/  FFMA.FTZ R10, R19, R13, -R32 ;  /* 0x0000000d130a7223 */ /* 0x000fc40000010820 */
[----:B------:R-:W-:Y:S01]  /*baa0*/  FFMA.FTZ R12, R21, R9, -R27 ;  /* 0x00000009150c7223 */ /* 0x000fe2000001081b */
[----:B------:R-:W-:Y:S01]  /*bab0*/  F2FP.PACK_AB R9, R30, R33 ;  /* 0x000000211e09723e */ /* 0x000fe200000000ff */
[----:B------:R-:W-:Y:S02]  /*bac0*/  FFMA.FTZ R13, R20, R50, -R26 ;  /* 0x00000032140d7223 */ /* 0x000fe4000001081a */
        /* <DEDUP_REMOVED lines=14> */
.L_x_607:
[----:B------:R-:W-:Y:S05]  /*bbb0*/  BSYNC B0 ;  /* 0x0000000000007941 */ /* 0x000fea0003800000 */
.L_x_606:
[----:B------:R-:W-:Y:S01]  /*bbc0*/  IADD3 R0, R68, 0x20, RZ ;  /* 0x0000002044007810 */ /* 0x000fe20007ffe0ff */
[----:B------:R-:W-:Y:S03]  /*bbd0*/  BSSY B0, `(.L_x_608) ;  /* 0x0000071000007945 */ /* 0x000fe60003800000 */
[----:B------:R-:W-:-:S13]  /*bbe0*/  ISETP.GE.AND P0, PT, R0, c[0x0][0x27c], PT ;  /* 0x00009f0000007a0c */ /* 0x000fda0003f06270 */
[----:B------:R-:W-:Y:S05]  /*bbf0*/  @P0 BRA `(.L_x_609) ;  /* 0x000006e000000947 */ /* 0x000fea0003800000 */
[----:B------:R-:W-:Y:S02]  /*bc00*/  SHF.R.S32.HI R7, RZ, 0x1f, R0 ;  /* 0x0000001fff077819 */ /* 0x000fe40000011400 */
[----:B-1----:R-:W-:Y:S02]  /*bc10*/  SHF.L.U32 R8, R69, 0x6, RZ ;  /* 0x0000000645087819 */ /* 0x002fe400000006ff */
[CC--:B------:R-:W-:Y:S02]  /*bc20*/  LEA.HI R6, R7.reuse, R0.reuse, RZ, 0x3 ;  /* 0x0000000007067211 */ /* 0x0c0fe400078f18ff */
[----:B------:R-:W-:Y:S02]  /*bc30*/  LEA.HI R7, R7, R0, RZ, 0x6 ;  /* 0x0000000007077211 */ /* 0x000fe400078f30ff */
[----:B------:R-:W-:Y:S02]  /*bc40*/  MOV R9, c[0x0][0x27c] ;  /* 0x00009f0000097a02 */ /* 0x000fe40000000f00 */
[----:B------:R-:W-:Y:S01]  /*bc50*/  SHF.R.S32.HI R5, RZ, 0x3, R6 ;  /* 0x00000003ff057819 */ /* 0x000fe20000011406 */
[----:B------:R-:W-:Y:S01]  /*bc60*/  IMAD.SHL.U32 R7, R7, 0x80, RZ ;  /* 0x0000008007077824 */ /* 0x000fe200078e00ff */
[----:B------:R-:W-:-:S02]  /*bc70*/  LOP3.LUT R0, R8, 0x1c0, RZ, 0xc0, !PT ;  /* 0x000001c008007812 */ /* 0x000fc400078ec0ff */
[----:B------:R-:W-:Y:S02]  /*bc80*/  LEA.HI R5, R9, R5, RZ, 0x1d ;  /* 0x0000000509057211 */ /* 0x000fe400078fe8ff */
[----:B------:R-:W-:Y:S02]  /*bc90*/  LOP3.LUT R8, R0, 0x38, R6, 0xf8, !PT ;  /* 0x0000003800087812 */ /* 0x000fe400078ef806 */
[----:B------:R-:W-:Y:S02]  /*bca0*/  SHF.R.S32.HI R6, RZ, 0x1f, R5 ;  /* 0x0000001fff067819 */ /* 0x000fe40000011405 */
[----:B------:R-:W-:Y:S02]  /*bcb0*/  SHF.R.U32.HI R10, RZ, 0x3, R0 ;  /* 0x00000003ff0a7819 */ /* 0x000fe40000011600 */
[----:B------:R-:W-:Y:S02]  /*bcc0*/  LOP3.LUT R7, R7, 0x7fffe000, RZ, 0xc0, !PT ;  /* 0x7fffe00007077812 */ /* 0x000fe400078ec0ff */
[----:B------:R-:W-:-:S02]  /*bcd0*/  LEA.HI R6, R6, R5, RZ, 0x3 ;  /* 0x0000000506067211 */ /* 0x000fc400078f18ff */
[-C--:B------:R-:W-:Y:S02]  /*bce0*/  LOP3.LUT R9, R8, R10.reuse, RZ, 0x3c, !PT ;  /* 0x0000000a08097212 */ /* 0x080fe400078e3cff */
[----:B------:R-:W-:Y:S01]  /*bcf0*/  LEA R8, R115, R7, 0x9 ;  /* 0x0000000773087211 */ /* 0x000fe200078e48ff */
[----:B------:R-:W-:Y:S01]  /*bd00*/  IMAD.SHL.U32 R7, R5, 0x8, RZ ;  /* 0x0000000805077824 */ /* 0x000fe200078e00ff */
[----:B------:R-:W-:Y:S02]  /*bd10*/  SHF.L.U32 R5, R6, 0xa, RZ ;  /* 0x0000000a06057819 */ /* 0x000fe400000006ff */
[----:B------:R-:W-:Y:S01]  /*bd20*/  SHF.R.U32.HI R16, RZ, 0x10, R37 ;  /* 0x00000010ff107819 */ /* 0x000fe20000011625 */
[----:B------:R-:W-:Y:S01]  /*bd30*/  IMAD.IADD R8, R8, 0x1, R9 ;  /* 0x0000000108087824 */ /* 0x000fe200078e0209 */
[----:B------:R-:W-:Y:S02]  /*bd40*/  LOP3.LUT R6, R0, 0x38, R7, 0xf8, !PT ;  /* 0x0000003800067812 */ /* 0x000fe400078ef807 */
[----:B------:R-:W-:Y:S01]  /*bd50*/  LOP3.LUT R0, R5, 0x7fffe000, RZ, 0xc0, !PT ;  /* 0x7fffe00005007812 */ /* 0x000fe200078ec0ff */
[----:B------:R-:W-:Y:S01]  /*bd60*/  HADD2.F32 R5, -RZ, R70.H1_H1 ;  /* 0x30000046ff057230 */ /* 0x000fe20000004100 */
[----:B------:R-:W-:-:S02]  /*bd70*/  LOP3.LUT R6, R6, R10, RZ, 0x3c, !PT ;  /* 0x0000000a06067212 */ /* 0x000fc400078e3cff */
[----:B------:R-:W-:Y:S01]  /*bd80*/  SHF.L.U32 R44, R8, 0x1, RZ ;  /* 0x00000001082c7819 */ /* 0x000fe200000006ff */
[----:B------:R-:W-:Y:S01]  /*bd90*/  IMAD R0, R115, 0x200, R0 ;  /* 0x0000020073007824 */ /* 0x000fe200078e0200 */
[----:B------:R-:W-:Y:S02]  /*bda0*/  SHF.R.U64 R45, R36, 0x10, R37 ;  /* 0x00000010242d7819 */ /* 0x000fe40000001225 */
[----:B------:R-:W-:Y:S01]  /*bdb0*/  SHF.R.U64 R36, R40, 0x10, R41 ;  /* 0x0000001028247819 */ /* 0x000fe20000001229 */
[----:B------:R-:W1:Y:S01]  /*bdc0*/  LDS.128 R8, [R44+0xc100] ;  /* 0x00c100002c087984 */ /* 0x000e620000000c00 */
[----:B------:R-:W-:Y:S01]  /*bdd0*/  IADD3 R0, R0, R6, RZ ;  /* 0x0000000600007210 */ /* 0x000fe20007ffe0ff */
[----:B------:R-:W-:Y:S01]  /*bde0*/  HADD2.F32 R40, -RZ, R16.H0_H0 ;  /* 0x20000010ff287230 */ /* 0x000fe20000004100 */
[----:B------:R-:W-:Y:S02]  /*bdf0*/  SHF.R.U32.HI R17, RZ, 0x10, R43 ;  /* 0x00000010ff117819 */ /* 0x000fe4000001162b */
[----:B------:R-:W-:Y:S01]  /*be00*/  SHF.R.U32.HI R18, RZ, 0x10, R39 ;  /* 0x00000010ff127819 */ /* 0x000fe20000011627 */
[----:B------:R-:W-:Y:S01]  /*be10*/  IMAD.SHL.U32 R35, R0, 0x2, RZ ;  /* 0x0000000200237824 */ /* 0x000fe200078e00ff */
[----:B------:R-:W-:Y:S01]  /*be20*/  SHF.R.U32.HI R0, RZ, 0x10, R41 ;  /* 0x00000010ff007819 */ /* 0x000fe20000011629 */
[----:B------:R-:W-:Y:S01]  /*be30*/  HADD2.F32 R17, -RZ, R17.H0_H0 ;  /* 0x20000011ff117230 */ /* 0x000fe20000004100 */
[----:B------:R-:W-:Y:S01]  /*be40*/  SHF.R.U64 R38, R38, 0x10, R39 ;  /* 0x0000001026267819 */ /* 0x000fe20000001227 */
[----:B------:R-:W-:Y:S01]  /*be50*/  HADD2.F32 R39, -RZ, R18.H0_H0 ;  /* 0x20000012ff277230 */ /* 0x000fe20000004100 */
[----:B------:R-:W2:Y:S01]  /*be60*/  LDS.128 R12, [R35+0xc100] ;  /* 0x00c10000230c7984 */ /* 0x000ea20000000c00 */
[----:B------:R-:W-:Y:S01]  /*be70*/  HADD2.F32 R27, -RZ, R0.H0_H0 ;  /* 0x20000000ff1b7230 */ /* 0x000fe20000004100 */
[----:B------:R-:W-:Y:S01]  /*be80*/  SHF.R.U64 R30, R42, 0x10, R43 ;  /* 0x000000102a1e7819 */ /* 0x000fe2000000122b */
[----:B------:R-:W-:-:S02]  /*be90*/  HADD2.F32 R0, -RZ, R88.H0_H0 ;  /* 0x20000058ff007230 */ /* 0x000fc40000004100 */
[----:B------:R-:W-:Y:S02]  /*bea0*/  HADD2.F32 R38, -RZ, R38.H0_H0 ;  /* 0x20000026ff267230 */ /* 0x000fe40000004100 */
[--C-:B-1----:R-:W-:Y:S02]  /*beb0*/  HADD2.F32 R20, -RZ, R9.reuse.H0_H0 ;  /* 0x20000009ff147230 */ /* 0x102fe40000004100 */
[--C-:B------:R-:W-:Y:S02]  /*bec0*/  HADD2.F32 R24, -RZ, R8.reuse.H0_H0 ;  /* 0x20000008ff187230 */ /* 0x100fe40000004100 */
[----:B------:R-:W-:Y:S02]  /*bed0*/  HADD2.F32 R26, -RZ, R8.H1_H1 ;  /* 0x30000008ff1a7230 */ /* 0x000fe40000004100 */
[----:B----4-:R-:W-:Y:S01]  /*bee0*/  HADD2.F32 R19, -RZ, R9.H1_H1 ;  /* 0x30000009ff137230 */ /* 0x010fe20000004100 */
[----:B------:R-:W-:Y:S01]  /*bef0*/  FMUL.FTZ R9, R20, R5 ;  /* 0x0000000514097220 */ /* 0x000fe20000410000 */
[----:B------:R-:W-:-:S02]  /*bf00*/  HADD2.F32 R22, -RZ, R11.H0_H0 ;  /* 0x2000000bff167230 */ /* 0x000fc40000004100 */
[----:B------:R-:W-:Y:S02]  /*bf10*/  HADD2.F32 R21, -RZ, R11.H1_H1 ;  /* 0x3000000bff157230 */ /* 0x000fe40000004100 */
[--C-:B--2---:R-:W-:Y:S02]  /*bf20*/  HADD2.F32 R8, -RZ, R13.reuse.H0_H0 ;  /* 0x2000000dff087230 */ /* 0x104fe40000004100 */
[----:B------:R-:W-:Y:S02]  /*bf30*/  HADD2.F32 R7, -RZ, R13.H1_H1 ;  /* 0x3000000dff077230 */ /* 0x000fe40000004100 */
[----:B------:R-:W-:Y:S01]  /*bf40*/  HADD2.F32 R13, -RZ, R89.H0_H0 ;  /* 0x20000059ff0d7230 */ /* 0x000fe20000004100 */
[C---:B------:R-:W-:Y:S01]  /*bf50*/  FMUL.FTZ R33, R8.reuse, R5 ;  /* 0x0000000508217220 */ /* 0x040fe20000410000 */
[--C-:B------:R-:W-:Y:S01]  /*bf60*/  HADD2.F32 R6, -RZ, R15.reuse.H0_H0 ;  /* 0x2000000fff067230 */ /* 0x100fe20000004100 */
[----:B------:R-:W-:Y:S01]  /*bf70*/  FMUL.FTZ R31, R7, R27 ;  /* 0x0000001b071f7220 */ /* 0x000fe20000410000 */
[----:B------:R-:W-:Y:S01]  /*bf80*/  HADD2.F32 R11, -RZ, R12.H0_H0 ;  /* 0x2000000cff0b7230 */ /* 0x000fe20000004100 */
[----:B------:R-:W-:Y:S01]  /*bf90*/  FFMA.FTZ R37, R8, R13, R9 ;  /* 0x0000000d08257223 */ /* 0x000fe20000010009 */
[----:B------:R-:W-:Y:S01]  /*bfa0*/  HADD2.F32 R9, -RZ, R90.H0_H0 ;  /* 0x2000005aff097230 */ /* 0x000fe20000004100 */
[----:B------:R-:W-:Y:S01]  /*bfb0*/  FMUL.FTZ R8, R19, R27 ;  /* 0x0000001b13087220 */ /* 0x000fe20000410000 */
[--C-:B------:R-:W-:Y:S01]  /*bfc0*/  HADD2.F32 R23, -RZ, R10.reuse.H0_H0 ;  /* 0x2000000aff177230 */ /* 0x100fe20000004100 */
[-C--:B------:R-:W-:Y:S01]  /*bfd0*/  FMUL.FTZ R5, R22, R0.reuse ;  /* 0x0000000016057220 */ /* 0x080fe20000410000 */
[----:B------:R-:W-:Y:S01]  /*bfe0*/  HADD2.F32 R25, -RZ, R10.H1_H1 ;  /* 0x3000000aff197230 */ /* 0x000fe20000004100 */
[C---:B------:R-:W-:Y:S01]  /*bff0*/  FMUL.FTZ R27, R6.reuse, R0 ;  /* 0x00000000061b7220 */ /* 0x040fe20000410000 */
[----:B------:R-:W-:Y:S01]  /*c000*/  HADD2.F32 R0, -RZ, R88.H1_H1 ;  /* 0x30000058ff007230 */ /* 0x000fe20000004100 */
[----:B------:R-:W-:Y:S01]  /*c010*/  FFMA.FTZ R34, R7, R40, R8 ;  /* 0x0000002807227223 */ /* 0x000fe20000010008 */
[----:B------:R-:W-:Y:S01]  /*c020*/  HADD2.F32 R8, -RZ, R90.H1_H1 ;  /* 0x3000005aff087230 */ /* 0x000fe20000004100 */
[----:B------:R-:W-:Y:S01]  /*c030*/  FFMA.FTZ R32, R6, R9, R5 ;  /* 0x0000000906207223 */ /* 0x000fe20000010005 */
[----:B------:R-:W-:Y:S01]  /*c040*/  HADD2.F32 R10, -RZ, R15.H1_H1 ;  /* 0x3000000fff0a7230 */ /* 0x000fe20000004100 */
[----:B------:R-:W-:Y:S01]  /*c050*/  FMUL.FTZ R7, R24, R0 ;  /* 0x0000000018077220 */ /* 0x000fe20000410000 */
[----:B------:R-:W-:Y:S01]  /*c060*/  HADD2.F32 R15, -RZ, R12.H1_H1 ;  /* 0x3000000cff0f7230 */ /* 0x000fe20000004100 */
[-C--:B------:R-:W-:Y:S01]  /*c070*/  FMUL.FTZ R6, R21, R17.reuse ;  /* 0x0000001115067220 */ /* 0x080fe20000410000 */
[----:B------:R-:W-:Y:S01]  /*c080*/  HADD2.F32 R5, -RZ, R89.H1_H1 ;  /* 0x30000059ff057230 */ /* 0x000fe20000004100 */
[C---:B------:R-:W-:Y:S01]  /*c090*/  FFMA.FTZ R28, R11.reuse, R8, R7 ;  /* 0x000000080b1c7223 */ /* 0x040fe20000010007 */
[----:B------:R-:W-:Y:S01]  /*c0a0*/  HADD2.F32 R12, -RZ, R14.H0_H0 ;  /* 0x2000000eff0c7230 */ /* 0x000fe20000004100 */
[----:B------:R-:W-:Y:S01]  /*c0b0*/  FMUL.FTZ R16, R11, R0 ;  /* 0x000000000b107220 */ /* 0x000fe20000410000 */
[----:B------:R-:W-:Y:S01]  /*c0c0*/  HADD2.F32 R7, -RZ, R36.H0_H0 ;  /* 0x20000024ff077230 */ /* 0x000fe20000004100 */
[C---:B------:R-:W-:Y:S01]  /*c0d0*/  FMUL.FTZ R17, R10.reuse, R17 ;  /* 0x000000110a117220 */ /* 0x040fe20000410000 */
[----:B------:R-:W-:Y:S01]  /*c0e0*/  HADD2.F32 R0, -RZ, R91.H0_H0 ;  /* 0x2000005bff007230 */ /* 0x000fe20000004100 */
[----:B------:R-:W-:Y:S01]  /*c0f0*/  FFMA.FTZ R29, R10, R39, R6 ;  /* 0x000000270a1d7223 */ /* 0x000fe20000010006 */
[----:B------:R-:W-:Y:S01]  /*c100*/  HADD2.F32 R10, -RZ, R30.H0_H0 ;  /* 0x2000001eff0a7230 */ /* 0x000fe20000004100 */
[-C--:B------:R-:W-:Y:S01]  /*c110*/  FMUL.FTZ R6, R23, R5.reuse ;  /* 0x0000000517067220 */ /* 0x080fe20000410000 */
[----:B------:R-:W-:Y:S01]  /*c120*/  HADD2.F32 R36, -RZ, R45.H0_H0 ;  /* 0x2000002dff247230 */ /* 0x000fe20000004100 */
[----:B------:R-:W-:Y:S01]  /*c130*/  FMUL.FTZ R11, R12, R5 ;  /* 0x000000050c0b7220 */ /* 0x000fe20000410000 */
[----:B------:R-:W-:Y:S01]  /*c140*/  HADD2.F32 R14, -RZ, R14.H1_H1 ;  /* 0x3000000eff0e7230 */ /* 0x000fe20000004100 */
[----:B------:R-:W-:-:S02]  /*c150*/  FMUL.FTZ R5, R26, R7 ;  /* 0x000000071a057220 */ /* 0x000fc40000410000 */
[----:B------:R-:W-:Y:S02]  /*c160*/  FFMA.FTZ R30, R12, R0, R6 ;  /* 0x000000000c1e7223 */ /* 0x000fe40000010006 */
[----:B------:R-:W-:Y:S02]  /*c170*/  FMUL.FTZ R6, R25, R10 ;  /* 0x0000000a19067220 */ /* 0x000fe40000410000 */
[C---:B------:R-:W-:Y:S02]  /*c180*/  FMUL.FTZ R7, R15.reuse, R7 ;  /* 0x000000070f077220 */ /* 0x040fe40000410000 */
[----:B------:R-:W-:Y:S02]  /*c190*/  FFMA.FTZ R15, R15, R36, R5 ;  /* 0x000000240f0f7223 */ /* 0x000fe40000010005 */
[C---:B------:R-:W-:Y:S02]  /*c1a0*/  FMUL.FTZ R5, R14.reuse, R10 ;  /* 0x0000000a0e057220 */ /* 0x040fe40000410000 */
[----:B------:R-:W-:-:S02]  /*c1b0*/  FFMA.FTZ R18, R14, R38, R6 ;  /* 0x000000260e127223 */ /* 0x000fc40000010006 */
        /* <DEDUP_REMOVED lines=18> */
.L_x_609:
[----:B------:R-:W-:Y:S05]  /*c2e0*/  BSYNC B0 ;  /* 0x0000000000007941 */ /* 0x000fea0003800000 */
.L_x_608:
[----:B------:R-:W-:-:S04]  /*c2f0*/  IADD3 R0, R68, 0x40, RZ ;  /* 0x0000004044007810 */ /* 0x000fc80007ffe0ff */
        /* <DEDUP_REMOVED lines=25> */
[----:B------:R-:W-:Y:S01]  /*c490*/  LOP3.LUT R6, R6, R10, RZ, 0x3c, !PT ;  /* 0x0000000a06067212 */ /* 0x000fe200078e3cff */
[----:B------:R-:W-:Y:S01]  /*c4a0*/  HADD2.F32 R42, -RZ, R16.H0_H0 ;  /* 0x20000010ff2a7230 */ /* 0x000fe20000004100 */
[----:B------:R-:W-:Y:S01]  /*c4b0*/  SHF.L.U32 R36, R8, 0x1, RZ ;  /* 0x0000000108247819 */ /* 0x000fe200000006ff */
[----:B------:R-:W-:Y:S01]  /*c4c0*/  IMAD R0, R115, 0x200, R0 ;  /* 0x0000020073007824 */ /* 0x000fe200078e0200 */
[----:B------:R-:W-:-:S02]  /*c4d0*/  SHF.R.U32.HI R17, RZ, 0x10, R59 ;  /* 0x00000010ff117819 */ /* 0x000fc4000001163b */
[----:B------:R-:W-:Y:S01]  /*c4e0*/  SHF.R.U32.HI R18, RZ, 0x10, R55 ;  /* 0x00000010ff127819 */ /* 0x000fe20000011637 */
[----:B------:R-:W1:Y:S01]  /*c4f0*/  LDS.128 R8, [R36+0xc100] ;  /* 0x00c1000024087984 */ /* 0x000e620000000c00 */
[----:B------:R-:W-:Y:S01]  /*c500*/  IADD3 R0, R0, R6, RZ ;  /* 0x0000000600007210 */ /* 0x000fe20007ffe0ff */
[----:B------:R-:W-:Y:S01]  /*c510*/  HADD2.F32 R17, -RZ, R17.H0_H0 ;  /* 0x20000011ff117230 */ /* 0x000fe20000004100 */
[----:B------:R-:W-:Y:S01]  /*c520*/  SHF.R.U64 R30, R56, 0x10, R57 ;  /* 0x00000010381e7819 */ /* 0x000fe20000001239 */
[----:B------:R-:W-:Y:S01]  /*c530*/  HADD2.F32 R41, -RZ, R18.H0_H0 ;  /* 0x20000012ff297230 */ /* 0x000fe20000004100 */
[----:B------:R-:W-:Y:S01]  /*c540*/  SHF.R.U64 R35, R58, 0x10, R59 ;  /* 0x000000103a237819 */ /* 0x000fe2000000123b */
[----:B------:R-:W-:Y:S01]  /*c550*/  IMAD.SHL.U32 R33, R0, 0x2, RZ ;  /* 0x0000000200217824 */ /* 0x000fe200078e00ff */
[----:B------:R-:W-:Y:S02]  /*c560*/  SHF.R.U32.HI R0, RZ, 0x10, R57 ;  /* 0x00000010ff007819 */ /* 0x000fe40000011639 */
[----:B------:R-:W-:-:S02]  /*c570*/  SHF.R.U64 R38, R52, 0x10, R53 ;  /* 0x0000001034267819 */ /* 0x000fc40000001235 */
[----:B------:R-:W2:Y:S01]  /*c580*/  LDS.128 R12, [R33+0xc100] ;  /* 0x00c10000210c7984 */ /* 0x000ea20000000c00 */
[----:B------:R-:W-:Y:S01]  /*c590*/  HADD2.F32 R27, -RZ, R0.H0_H0 ;  /* 0x20000000ff1b7230 */ /* 0x000fe20000004100 */
[----:B------:R-:W-:Y:S01]  /*c5a0*/  SHF.R.U64 R39, R54, 0x10, R55 ;  /* 0x0000001036277819 */ /* 0x000fe20000001237 */
[----:B------:R-:W-:Y:S02]  /*c5b0*/  HADD2.F32 R0, -RZ, R94.H0_H0 ;  /* 0x2000005eff007230 */ /* 0x000fe40000004100 */
[----:B------:R-:W-:Y:S02]  /*c5c0*/  HADD2.F32 R38, -RZ, R38.H0_H0 ;  /* 0x20000026ff267230 */ /* 0x000fe40000004100 */
[----:B-1----:R-:W-:Y:S02]  /*c5d0*/  HADD2.F32 R20, -RZ, R9.H0_H0 ;  /* 0x20000009ff147230 */ /* 0x002fe40000004100 */
[--C-:B------:R-:W-:Y:S02]  /*c5e0*/  HADD2.F32 R24, -RZ, R8.reuse.H0_H0 ;  /* 0x20000008ff187230 */ /* 0x100fe40000004100 */
[----:B------:R-:W-:-:S02]  /*c5f0*/  HADD2.F32 R26, -RZ, R8.H1_H1 ;  /* 0x30000008ff1a7230 */ /* 0x000fc40000004100 */
[----:B----4-:R-:W-:Y:S01]  /*c600*/  HADD2.F32 R19, -RZ, R9.H1_H1 ;  /* 0x30000009ff137230 */ /* 0x010fe20000004100 */
[-C--:B------:R-:W-:Y:S01]  /*c610*/  FMUL.FTZ R9, R20, R5.reuse ;  /* 0x0000000514097220 */ /* 0x080fe20000410000 */
[--C-:B------:R-:W-:Y:S02]  /*c620*/  HADD2.F32 R22, -RZ, R11.reuse.H0_H0 ;  /* 0x2000000bff167230 */ /* 0x100fe40000004100 */
[----:B------:R-:W-:Y:S02]  /*c630*/  HADD2.F32 R21, -RZ, R11.H1_H1 ;  /* 0x3000000bff157230 */ /* 0x000fe40000004100 */
[--C-:B--2---:R-:W-:Y:S02]  /*c640*/  HADD2.F32 R8, -RZ, R13.reuse.H0_H0 ;  /* 0x2000000dff087230 */ /* 0x104fe40000004100 */
[----:B------:R-:W-:Y:S02]  /*c650*/  HADD2.F32 R7, -RZ, R13.H1_H1 ;  /* 0x3000000dff077230 */ /* 0x000fe40000004100 */
[----:B------:R-:W-:Y:S01]  /*c660*/  HADD2.F32 R13, -RZ, R94.H1_H1 ;  /* 0x3000005eff0d7230 */ /* 0x000fe20000004100 */
[C---:B------:R-:W-:Y:S01]  /*c670*/  FMUL.FTZ R34, R8.reuse, R5 ;  /* 0x0000000508227220 */ /* 0x040fe20000410000 */
[----:B------:R-:W-:Y:S01]  /*c680*/  HADD2.F32 R6, -RZ, R15.H0_H0 ;  /* 0x2000000fff067230 */ /* 0x000fe20000004100 */
        /* <DEDUP_REMOVED lines=9> */
[----:B------:R-:W-:Y:S01]  /*c720*/  HADD2.F32 R0, -RZ, R95.H0_H0 ;  /* 0x2000005fff007230 */ /* 0x000fe20000004100 */
        /* <DEDUP_REMOVED lines=16> */
[-C--:B------:R-:W-:Y:S01]  /*c830*/  FMUL.FTZ R6, R23, R5.reuse ;  /* 0x0000000517067220 */ /* 0x080fe20000410000 */
[----:B------:R-:W-:Y:S01]  /*c840*/  HADD2.F32 R14, -RZ, R14.H1_H1 ;  /* 0x3000000eff0e7230 */ /* 0x000fe20000004100 */
[----:B------:R-:W-:Y:S01]  /*c850*/  FMUL.FTZ R11, R12, R5 ;  /* 0x000000050c0b7220 */ /* 0x000fe20000410000 */
[----:B------:R-:W-:Y:S01]  /*c860*/  HADD2.F32 R35, -RZ, R39.H0_H0 ;  /* 0x20000027ff237230 */ /* 0x000fe20000004100 */
        /* <DEDUP_REMOVED lines=25> */
.L_x_605:
[----:B------:R-:W-:Y:S05]  /*ca00*/  BSYNC B1 ;  /* 0x0000000000017941 */ /* 0x000fea0003800000 */
.L_x_604:
[----:B------:R-:W-:-:S04]  /*ca10*/  IADD3 R18, R69, 0x40, RZ ;  /* 0x0000004045127810 */ /* 0x000fc80007ffe0ff */
[----:B------:R-:W-:-:S13]  /*ca20*/  ISETP.GE.AND P0, PT, R18, R71, PT ;  /* 0x000000471200720c */ /* 0x000fda0003f06270 */
[----:B------:R-:W-:Y:S05]  /*ca30*/  @P0 BRA `(.L_x_589) ;  /* 0x0000155000000947 */ /* 0x000fea0003800000 */
[----:B------:R-:W-:Y:S01]  /*ca40*/  ISETP.GE.AND P0, PT, R68, c[0x0][0x27c], PT ;  /* 0x00009f0044007a0c */ /* 0x000fe20003f06270 */
[----:B------:R-:W-:-:S12]  /*ca50*/  BSSY B0, `(.L_x_610) ;  /* 0x000006b000007945 */ /* 0x000fd80003800000 */
[----:B------:R-:W-:Y:S05]  /*ca60*/  @P0 BRA `(.L_x_611) ;  /* 0x0000069000000947 */ /* 0x000fea0003800000 */
[----:B------:R-:W-:Y:S02]  /*ca70*/  MOV R7, c[0x0][0x27c] ;  /* 0x00009f0000077a02 */ /* 0x000fe40000000f00 */
[----:B------:R-:W-:Y:S02]  /*ca80*/  SHF.R.S32.HI R0, RZ, 0x1f, R18 ;  /* 0x0000001fff007819 */ /* 0x000fe40000011412 */
[----:B------:R-:W-:Y:S02]  /*ca90*/  LEA.HI R7, R7, R48, RZ, 0x1d ;  /* 0x0000003007077211 */ /* 0x000fe400078fe8ff */
[----:B------:R-:W-:Y:S02]  /*caa0*/  SHF.L.U32 R6, R18, 0x6, RZ ;  /* 0x0000000612067819 */ /* 0x000fe400000006ff */
[----:B------:R-:W-:Y:S02]  /*cab0*/  LEA.HI R5, R0, R18, RZ, 0x3 ;  /* 0x0000001200057211 */ /* 0x000fe400078f18ff */
[----:B-1----:R-:W-:-:S02]  /*cac0*/  SHF.R.S32.HI R10, RZ, 0x1f, R7 ;  /* 0x0000001fff0a7819 */ /* 0x002fc40000011407 */
[----:B------:R-:W-:Y:S01]  /*cad0*/  LOP3.LUT R0, R6, 0x1c0, RZ, 0xc0, !PT ;  /* 0x000001c006007812 */ /* 0x000fe200078ec0ff */
[----:B------:R-:W-:Y:S01]  /*cae0*/  IMAD.SHL.U32 R6, R5, 0x40, RZ ;  /* 0x0000004005067824 */ /* 0x000fe200078e00ff */
[----:B------:R-:W-:Y:S02]  /*caf0*/  SHF.L.U32 R8, R7, 0x3, RZ ;  /* 0x0000000307087819 */ /* 0x000fe400000006ff */
[----:B------:R-:W-:Y:S02]  /*cb00*/  LEA.HI R7, R10, R7, RZ, 0x3 ;  /* 0x000000070a077211 */ /* 0x000fe400078f18ff */
[C---:B------:R-:W-:Y:S02]  /*cb10*/  LOP3.LUT R9, R0.reuse, 0x38, R68, 0xf8, !PT ;  /* 0x0000003800097812 */ /* 0x040fe400078ef844 */
[----:B------:R-:W-:Y:S02]  /*cb20*/  SHF.R.U32.HI R5, RZ, 0x3, R0 ;  /* 0x00000003ff057819 */ /* 0x000fe40000011600 */
[----:B------:R-:W-:Y:S01]  /*cb30*/  LOP3.LUT R8, R0, 0x38, R8, 0xf8, !PT ;  /* 0x0000003800087812 */ /* 0x000fe200078ef808 */
[----:B------:R-:W-:Y:S01]  /*cb40*/  IMAD.SHL.U32 R0, R7, 0x400, RZ ;  /* 0x0000040007007824 */ /* 0x000fe200078e00ff */
[----:B------:R-:W-:-:S02]  /*cb50*/  LOP3.LUT R6, R6, 0xfffffe00, RZ, 0xc0, !PT ;  /* 0xfffffe0006067812 */ /* 0x000fc400078ec0ff */
[----:B------:R-:W-:Y:S02]  /*cb60*/  SHF.R.U32.HI R16, RZ, 0x10, R67 ;  /* 0x00000010ff107819 */ /* 0x000fe40000011643 */
[----:B------:R-:W-:Y:S02]  /*cb70*/  LOP3.LUT R9, R6, R9, R5, 0xf6, !PT ;  /* 0x0000000906097212 */ /* 0x000fe400078ef605 */
[----:B------:R-:W-:Y:S01]  /*cb80*/  LOP3.LUT R5, R8, R5, RZ, 0x3c, !PT ;  /* 0x0000000508057212 */ /* 0x000fe200078e3cff */
[----:B------:R-:W-:Y:S01]  /*cb90*/  HADD2.F32 R43, -RZ, R16.H0_H0 ;  /* 0x20000010ff2b7230 */ /* 0x000fe20000004100 */
[----:B------:R-:W-:Y:S02]  /*cba0*/  LOP3.LUT R0, R0, 0x7fffe000, RZ, 0xc0, !PT ;  /* 0x7fffe00000007812 */ /* 0x000fe400078ec0ff */
[----:B------:R-:W-:Y:S02]  /*cbb0*/  SHF.L.U32 R36, R9, 0x1, RZ ;  /* 0x0000000109247819 */ /* 0x000fe400000006ff */
[----:B------:R-:W-:-:S02]  /*cbc0*/  IADD3 R0, R5, R0, R6 ;  /* 0x0000000005007210 */ /* 0x000fc40007ffe006 */
[----:B------:R-:W-:Y:S01]  /*cbd0*/  SHF.R.U32.HI R5, RZ, 0x10, R63 ;  /* 0x00000010ff057819 */ /* 0x000fe2000001163f */
[----:B------:R-:W1:Y:S01]  /*cbe0*/  LDS.128 R8, [R36+0xc100] ;  /* 0x00c1000024087984 */ /* 0x000e620000000c00 */
[----:B------:R-:W-:Y:S01]  /*cbf0*/  SHF.L.U32 R33, R0, 0x1, RZ ;  /* 0x0000000100217819 */ /* 0x000fe200000006ff */
[----:B------:R-:W-:Y:S01]  /*cc00*/  HADD2.F32 R0, -RZ, R97.H0_H0 ;  /* 0x20000061ff007230 */ /* 0x000fe20000004100 */
[----:B------:R-:W-:Y:S01]  /*cc10*/  SHF.R.U32.HI R17, RZ, 0x10, R61 ;  /* 0x00000010ff117819 */ /* 0x000fe2000001163d */
[----:B------:R-:W-:Y:S01]  /*cc20*/  HADD2.F32 R28, -RZ, R5.H0_H0 ;  /* 0x20000005ff1c7230 */ /* 0x000fe20000004100 */
[----:B----4-:R-:W-:Y:S01]  /*cc30*/  SHF.R.U32.HI R19, RZ, 0x10, R65 ;  /* 0x00000010ff137819 */ /* 0x010fe20000011641 */
[----:B------:R-:W2:Y:S01]  /*cc40*/  LDS.128 R12, [R33+0xc100] ;  /* 0x00c10000210c7984 */ /* 0x000ea20000000c00 */
[----:B------:R-:W-:Y:S01]  /*cc50*/  HADD2.F32 R5, -RZ, R98.H0_H0 ;  /* 0x20000062ff057230 */ /* 0x000fe20000004100 */
[----:B------:R-:W-:Y:S01]  /*cc60*/  SHF.R.U64 R30, R60, 0x10, R61 ;  /* 0x000000103c1e7819 */ /* 0x000fe2000000123d */
[----:B------:R-:W-:Y:S01]  /*cc70*/  HADD2.F32 R17, -RZ, R17.H0_H0 ;  /* 0x20000011ff117230 */ /* 0x000fe20000004100 */
[----:B------:R-:W-:Y:S01]  /*cc80*/  SHF.R.U64 R37, R62, 0x10, R63 ;  /* 0x000000103e257819 */ /* 0x000fe2000000123f */
[----:B------:R-:W-:Y:S01]  /*cc90*/  HADD2.F32 R42, -RZ, R19.H0_H0 ;  /* 0x20000013ff2a7230 */ /* 0x000fe20000004100 */
[----:B------:R-:W-:-:S02]  /*cca0*/  SHF.R.U64 R39, R64, 0x10, R65 ;  /* 0x0000001040277819 */ /* 0x000fc40000001241 */
[----:B------:R-:W-:-:S03]  /*ccb0*/  SHF.R.U64 R40, R66, 0x10, R67 ;  /* 0x0000001042287819 */ /* 0x000fc60000001243 */
[----:B------:R-:W-:Y:S02]  /*ccc0*/  HADD2.F32 R39, -RZ, R39.H0_H0 ;  /* 0x20000027ff277230 */ /* 0x000fe40000004100 */
[--C-:B-1----:R-:W-:Y:S02]  /*ccd0*/  HADD2.F32 R21, -RZ, R11.reuse.H0_H0 ;  /* 0x2000000bff157230 */ /* 0x102fe40000004100 */
[----:B------:R-:W-:Y:S02]  /*cce0*/  HADD2.F32 R20, -RZ, R11.H1_H1 ;  /* 0x3000000bff147230 */ /* 0x000fe40000004100 */
[--C-:B------:R-:W-:Y:S02]  /*ccf0*/  HADD2.F32 R25, -RZ, R8.reuse.H0_H0 ;  /* 0x20000008ff197230 */ /* 0x100fe40000004100 */
[----:B--2---:R-:W-:Y:S02]  /*cd00*/  HADD2.F32 R7, -RZ, R15.H0_H0 ;  /* 0x2000000fff077230 */ /* 0x004fe40000004100 */
[----:B------:R-:W-:-:S02]  /*cd10*/  HADD2.F32 R27, -RZ, R8.H1_H1 ;  /* 0x30000008ff1b7230 */ /* 0x000fc40000004100 */
[--C-:B------:R-:W-:Y:S01]  /*cd20*/  HADD2.F32 R24, -RZ, R10.reuse.H0_H0 ;  /* 0x2000000aff187230 */ /* 0x100fe20000004100 */
[-C--:B------:R-:W-:Y:S01]  /*cd30*/  FMUL.FTZ R35, R7, R0.reuse ;  /* 0x0000000007237220 */ /* 0x080fe20000410000 */
[----:B------:R-:W-:Y:S02]  /*cd40*/  HADD2.F32 R26, -RZ, R10.H1_H1 ;  /* 0x3000000aff1a7230 */ /* 0x000fe40000004100 */
[--C-:B------:R-:W-:Y:S02]  /*cd50*/  HADD2.F32 R8, -RZ, R13.reuse.H0_H0 ;  /* 0x2000000dff087230 */ /* 0x100fe40000004100 */
[----:B------:R-:W-:Y:S02]  /*cd60*/  HADD2.F32 R10, -RZ, R13.H1_H1 ;  /* 0x3000000dff0a7230 */ /* 0x000fe40000004100 */
[--C-:B------:R-:W-:Y:S02]  /*cd70*/  HADD2.F32 R23, -RZ, R9.reuse.H0_H0 ;  /* 0x20000009ff177230 */ /* 0x100fe40000004100 */
[----:B------:R-:W-:Y:S01]  /*cd80*/  HADD2.F32 R22, -RZ, R9.H1_H1 ;  /* 0x30000009ff167230 */ /* 0x000fe20000004100 */
[----:B------:R-:W-:Y:S01]  /*cd90*/  FMUL.FTZ R9, R21, R0 ;  /* 0x0000000015097220 */ /* 0x000fe20000410000 */
[----:B------:R-:W-:Y:S01]  /*cda0*/  HADD2.F32 R13, -RZ, R99.H0_H0 ;  /* 0x20000063ff0d7230 */ /* 0x000fe20000004100 */
[-C--:B------:R-:W-:Y:S01]  /*cdb0*/  FMUL.FTZ R0, R20, R28.reuse ;  /* 0x0000001c14007220 */ /* 0x080fe20000410000 */
[----:B------:R-:W-:Y:S01]  /*cdc0*/  HADD2.F32 R6, -RZ, R15.H1_H1 ;  /* 0x3000000fff067230 */ /* 0x000fe20000004100 */
[----:B------:R-:W-:Y:S01]  /*cdd0*/  FMUL.FTZ R19, R10, R17 ;  /* 0x000000110a137220 */ /* 0x000fe20000410000 */
[----:B------:R-:W-:Y:S01]  /*cde0*/  HADD2.F32 R11, -RZ, R12.H0_H0 ;  /* 0x2000000cff0b7230 */ /* 0x000fe20000004100 */
[----:B------:R-:W-:Y:S01]  /*cdf0*/  FFMA.FTZ R41, R7, R13, R9 ;  /* 0x0000000d07297223 */ /* 0x000fe20000010009 */
[----:B------:R-:W-:Y:S01]  /*ce00*/  HADD2.F32 R9, -RZ, R100.H0_H0 ;  /* 0x20000064ff097230 */ /* 0x000fe20000004100 */
[----:B------:R-:W-:Y:S01]  /*ce10*/  FMUL.FTZ R7, R23, R5 ;  /* 0x0000000517077220 */ /* 0x000fe20000410000 */
[----:B------:R-:W-:Y:S01]  /*ce20*/  HADD2.F32 R15, -RZ, R12.H1_H1 ;  /* 0x3000000cff0f7230 */ /* 0x000fe20000004100 */
[C---:B------:R-:W-:Y:S01]  /*ce30*/  FFMA.FTZ R38, R6.reuse, R43, R0 ;  /* 0x0000002b06267223 */ /* 0x040fe20000010000 */
[----:B------:R-:W-:Y:S01]  /*ce40*/  HADD2.F32 R0, -RZ, R98.H1_H1 ;  /* 0x30000062ff007230 */ /* 0x000fe20000004100 */
[----:B------:R-:W-:Y:S01]  /*ce50*/  FMUL.FTZ R32, R6, R28 ;  /* 0x0000001c06207220 */ /* 0x000fe20000410000 */
[----:B------:R-:W-:Y:S01]  /*ce60*/  HADD2.F32 R12, -RZ, R14.H0_H0 ;  /* 0x2000000eff0c7230 */ /* 0x000fe20000004100 */
[C---:B------:R-:W-:Y:S01]  /*ce70*/  FMUL.FTZ R28, R8.reuse, R5 ;  /* 0x00000005081c7220 */ /* 0x040fe20000410000 */
[----:B------:R-:W-:Y:S01]  /*ce80*/  HADD2.F32 R5, -RZ, R99.H1_H1 ;  /* 0x30000063ff057230 */ /* 0x000fe20000004100 */
[----:B------:R-:W-:Y:S01]  /*ce90*/  FFMA.FTZ R34, R8, R9, R7 ;  /* 0x0000000908227223 */ /* 0x000fe20000010007 */
[----:B------:R-:W-:Y:S01]  /*cea0*/  HADD2.F32 R8, -RZ, R100.H1_H1 ;  /* 0x30000064ff087230 */ /* 0x000fe20000004100 */
[----:B------:R-:W-:Y:S01]  /*ceb0*/  FMUL.FTZ R7, R25, R0 ;  /* 0x0000000019077220 */ /* 0x000fe20000410000 */
[----:B------:R-:W-:Y:S01]  /*cec0*/  HADD2.F32 R14, -RZ, R14.H1_H1 ;  /* 0x3000000eff0e7230 */ /* 0x000fe20000004100 */
[----:B------:R-:W-:-:S02]  /*ced0*/  FMUL.FTZ R6, R22, R17 ;  /* 0x0000001116067220 */ /* 0x000fc40000410000 */
[C---:B------:R-:W-:Y:S01]  /*cee0*/  FFMA.FTZ R29, R11.reuse, R8, R7 ;  /* 0x000000080b1d7223 */ /* 0x040fe20000010007 */
[----:B------:R-:W-:Y:S01]  /*cef0*/  HADD2.F32 R7, -RZ, R30.H0_H0 ;  /* 0x2000001eff077230 */ /* 0x000fe20000004100 */
[----:B------:R-:W-:Y:S01]  /*cf00*/  FMUL.FTZ R16, R11, R0 ;  /* 0x000000000b107220 */ /* 0x000fe20000410000 */
[----:B------:R-:W-:Y:S01]  /*cf10*/  HADD2.F32 R0, -RZ, R101.H0_H0 ;  /* 0x20000065ff007230 */ /* 0x000fe20000004100 */
[----:B------:R-:W-:Y:S01]  /*cf20*/  FFMA.FTZ R31, R10, R42, R6 ;  /* 0x0000002a0a1f7223 */ /* 0x000fe20000010006 */
[----:B------:R-:W-:Y:S01]  /*cf30*/  HADD2.F32 R10, -RZ, R37.H0_H0 ;  /* 0x20000025ff0a7230 */ /* 0x000fe20000004100 */
[-C--:B------:R-:W-:Y:S01]  /*cf40*/  FMUL.FTZ R6, R24, R5.reuse ;  /* 0x0000000518067220 */ /* 0x080fe20000410000 */
[----:B------:R-:W-:Y:S01]  /*cf50*/  HADD2.F32 R37, -RZ, R40.H0_H0 ;  /* 0x20000028ff257230 */ /* 0x000fe20000004100 */
[----:B------:R-:W-:Y:S02]  /*cf60*/  FMUL.FTZ R11, R12, R5 ;  /* 0x000000050c0b7220 */ /* 0x000fe40000410000 */
[----:B------:R-:W-:-:S02]  /*cf70*/  FMUL.FTZ R5, R27, R7 ;  /* 0x000000071b057220 */ /* 0x000fc40000410000 */
[----:B------:R-:W-:Y:S02]  /*cf80*/  FFMA.FTZ R30, R12, R0, R6 ;  /* 0x000000000c1e7223 */ /* 0x000fe40000010006 */
[-C--:B------:R-:W-:Y:S02]  /*cf90*/  FMUL.FTZ R6, R26, R10.reuse ;  /* 0x0000000a1a067220 */ /* 0x080fe40000410000 */
[C---:B------:R-:W-:Y:S02]  /*cfa0*/  FMUL.FTZ R7, R15.reuse, R7 ;  /* 0x000000070f077220 */ /* 0x040fe40000410000 */
[----:B------:R-:W-:Y:S02]  /*cfb0*/  FFMA.FTZ R15, R15, R39, R5 ;  /* 0x000000270f0f7223 */ /* 0x000fe40000010005 */
[C---:B------:R-:W-:Y:S02]  /*cfc0*/  FMUL.FTZ R5, R14.reuse, R10 ;  /* 0x0000000a0e057220 */ /* 0x040fe40000410000 */
[----:B------:R-:W-:-:S02]  /*cfd0*/  FFMA.FTZ R17, R14, R37, R6 ;  /* 0x000000250e117223 */ /* 0x000fc40000010006 */
        /* <DEDUP_REMOVED lines=18> */
.L_x_611:
[----:B------:R-:W-:Y:S05]  /*d100*/  BSYNC B0 ;  /* 0x0000000000007941 */ /* 0x000fea0003800000 */
.L_x_610:
[----:B------:R-:W-:Y:S01]  /*d110*/  IADD3 R0, R68, 0x20, RZ ;  /* 0x0000002044007810 */ /* 0x000fe20007ffe0ff */
[----:B------:R-:W-:Y:S03]  /*d120*/  BSSY B0, `(.L_x_612) ;  /* 0x0000073000007945 */ /* 0x000fe60003800000 */
[----:B------:R-:W-:-:S13]  /*d130*/  ISETP.GE.AND P0, PT, R0, c[0x0][0x27c], PT ;  /* 0x00009f0000007a0c */ /* 0x000fda0003f06270 */
[----:B------:R-:W-:Y:S05]  /*d140*/  @P0 BRA `(.L_x_613) ;  /* 0x0000070000000947 */ /* 0x000fea0003800000 */
[----:B------:R-:W-:Y:S01]  /*d150*/  SHF.R.S32.HI R7, RZ, 0x1f, R0 ;  /* 0x0000001fff077819 */ /* 0x000fe20000011400 */
[----:B-1----:R-:W-:Y:S01]  /*d160*/  IMAD.SHL.U32 R8, R18, 0x40, RZ ;  /* 0x0000004012087824 */ /* 0x002fe200078e00ff */
[----:B------:R-:W-:Y:S01]  /*d170*/  SHF.R.S32.HI R9, RZ, 0x1f, R18 ;  /* 0x0000001fff097819 */ /* 0x000fe20000011412 */
[----:B------:R-:W-:Y:S01]  /*d180*/  IMAD.MOV.U32 R10, RZ, RZ, c[0x0][0x27c] ;  /* 0x00009f00ff0a7624 */ /* 0x000fe200078e00ff */
[CC--:B------:R-:W-:Y:S02]  /*d190*/  LEA.HI R6, R7.reuse, R0.reuse, RZ, 0x3 ;  /* 0x0000000007067211 */ /* 0x0c0fe400078f18ff */
[----:B------:R-:W-:Y:S02]  /*d1a0*/  LEA.HI R7, R7, R0, RZ, 0x6 ;  /* 0x0000000007077211 */ /* 0x000fe400078f30ff */
[----:B------:R-:W-:Y:S02]  /*d1b0*/  SHF.R.S32.HI R5, RZ, 0x3, R6 ;  /* 0x00000003ff057819 */ /* 0x000fe40000011406 */
[----:B------:R-:W-:-:S02]  /*d1c0*/  LOP3.LUT R0, R8, 0x1c0, RZ, 0xc0, !PT ;  /* 0x000001c008007812 */ /* 0x000fc400078ec0ff */
[----:B------:R-:W-:Y:S02]  /*d1d0*/  LEA.HI R5, R10, R5, RZ, 0x1d ;  /* 0x000000050a057211 */ /* 0x000fe400078fe8ff */
[----:B------:R-:W-:Y:S02]  /*d1e0*/  SHF.L.U32 R7, R7, 0x7, RZ ;  /* 0x0000000707077819 */ /* 0x000fe400000006ff */
[----:B------:R-:W-:Y:S02]  /*d1f0*/  LEA.HI R8, R9, R18, RZ, 0x3 ;  /* 0x0000001209087211 */ /* 0x000fe400078f18ff */
[----:B------:R-:W-:Y:S02]  /*d200*/  LOP3.LUT R9, R0, 0x38, R6, 0xf8, !PT ;  /* 0x0000003800097812 */ /* 0x000fe400078ef806 */
[----:B------:R-:W-:Y:S01]  /*d210*/  SHF.R.S32.HI R6, RZ, 0x1f, R5 ;  /* 0x0000001fff067819 */ /* 0x000fe20000011405 */
[----:B------:R-:W-:Y:S01]  /*d220*/  IMAD.SHL.U32 R8, R8, 0x40, RZ ;  /* 0x0000004008087824 */ /* 0x000fe200078e00ff */
[----:B------:R-:W-:Y:S01]  /*d230*/  LOP3.LUT R10, R7, 0x7fffe000, RZ, 0xc0, !PT ;  /* 0x7fffe000070a7812 */ /* 0x000fe200078ec0ff */
[----:B------:R-:W-:Y:S01]  /*d240*/  IMAD.SHL.U32 R7, R5, 0x8, RZ ;  /* 0x0000000805077824 */ /* 0x000fe200078e00ff */
[----:B------:R-:W-:-:S02]  /*d250*/  SHF.R.U32.HI R11, RZ, 0x3, R0 ;  /* 0x00000003ff0b7819 */ /* 0x000fc40000011600 */
[----:B------:R-:W-:Y:S02]  /*d260*/  LEA.HI R5, R6, R5, RZ, 0x3 ;  /* 0x0000000506057211 */ /* 0x000fe400078f18ff */
[----:B------:R-:W-:Y:S02]  /*d270*/  LOP3.LUT R6, R0, 0x38, R7, 0xf8, !PT ;  /* 0x0000003800067812 */ /* 0x000fe400078ef807 */
[----:B------:R-:W-:Y:S02]  /*d280*/  LOP3.LUT R9, R9, R11, RZ, 0x3c, !PT ;  /* 0x0000000b09097212 */ /* 0x000fe400078e3cff */
[----:B------:R-:W-:Y:S02]  /*d290*/  LOP3.LUT R12, R8, 0xfffffe00, RZ, 0xc0, !PT ;  /* 0xfffffe00080c7812 */ /* 0x000fe400078ec0ff */
[----:B------:R-:W-:Y:S01]  /*d2a0*/  SHF.L.U32 R0, R5, 0xa, RZ ;  /* 0x0000000a05007819 */ /* 0x000fe200000006ff */
[----:B------:R-:W-:Y:S01]  /*d2b0*/  HADD2.F32 R5, -RZ, R101.H1_H1 ;  /* 0x30000065ff057230 */ /* 0x000fe20000004100 */
[----:B------:R-:W-:-:S02]  /*d2c0*/  IADD3 R8, R9, R10, R12 ;  /* 0x0000000a09087210 */ /* 0x000fc40007ffe00c */
[----:B------:R-:W-:Y:S02]  /*d2d0*/  LOP3.LUT R6, R6, R11, RZ, 0x3c, !PT ;  /* 0x0000000b06067212 */ /* 0x000fe400078e3cff */
[----:B------:R-:W-:Y:S01]  /*d2e0*/  LOP3.LUT R0, R0, 0x7fffe000, RZ, 0xc0, !PT ;  /* 0x7fffe00000007812 */ /* 0x000fe200078ec0ff */
[----:B------:R-:W-:Y:S01]  /*d2f0*/  IMAD.SHL.U32 R37, R8, 0x2, RZ ;  /* 0x0000000208257824 */ /* 0x000fe200078e00ff */
[----:B------:R-:W-:Y:S02]  /*d300*/  SHF.R.U32.HI R16, RZ, 0x10, R73 ;  /* 0x00000010ff107819 */ /* 0x000fe40000011649 */
[----:B------:R-:W-:Y:S02]  /*d310*/  IADD3 R0, R6, R0, R12 ;  /* 0x0000000006007210 */ /* 0x000fe40007ffe00c */
[----:B------:R-:W1:Y:S01]  /*d320*/  LDS.128 R8, [R37+0xc100] ;  /* 0x00c1000025087984 */ /* 0x000e620000000c00 */
[----:B------:R-:W-:Y:S01]  /*d330*/  SHF.R.U32.HI R17, RZ, 0x10, R79 ;  /* 0x00000010ff117819 */ /* 0x000fe2000001164f */
[----:B------:R-:W-:Y:S01]  /*d340*/  HADD2.F32 R43, -RZ, R16.H0_H0 ;  /* 0x20000010ff2b7230 */ /* 0x000fe20000004100 */
[----:B------:R-:W-:-:S02]  /*d350*/  SHF.L.U32 R34, R0, 0x1, RZ ;  /* 0x0000000100227819 */ /* 0x000fc400000006ff */
[----:B------:R-:W-:Y:S01]  /*d360*/  SHF.R.U32.HI R0, RZ, 0x10, R77 ;  /* 0x00000010ff007819 */ /* 0x000fe2000001164d */
[----:B------:R-:W-:Y:S01]  /*d370*/  HADD2.F32 R17, -RZ, R17.H0_H0 ;  /* 0x20000011ff117230 */ /* 0x000fe20000004100 */
[----:B----4-:R-:W-:Y:S01]  /*d380*/  SHF.R.U32.HI R19, RZ, 0x10, R75 ;  /* 0x00000010ff137819 */ /* 0x010fe2000001164b */
[----:B------:R-:W2:Y:S01]  /*d390*/  LDS.128 R12, [R34+0xc100] ;  /* 0x00c10000220c7984 */ /* 0x000ea20000000c00 */
[----:B------:R-:W-:Y:S01]  /*d3a0*/  SHF.R.U64 R31, R76, 0x10, R77 ;  /* 0x000000104c1f7819 */ /* 0x000fe2000000124d */
[----:B------:R-:W-:Y:S01]  /*d3b0*/  HADD2.F32 R28, -RZ, R0.H0_H0 ;  /* 0x20000000ff1c7230 */ /* 0x000fe20000004100 */
[----:B------:R-:W-:Y:S01]  /*d3c0*/  SHF.R.U64 R36, R78, 0x10, R79 ;  /* 0x000000104e247819 */ /* 0x000fe2000000124f */
[----:B------:R-:W-:Y:S01]  /*d3d0*/  HADD2.F32 R0, -RZ, R102.H0_H0 ;  /* 0x20000066ff007230 */ /* 0x000fe20000004100 */
[----:B------:R-:W-:Y:S01]  /*d3e0*/  SHF.R.U64 R39, R72, 0x10, R73 ;  /* 0x0000001048277819 */ /* 0x000fe20000001249 */
[----:B------:R-:W-:Y:S01]  /*d3f0*/  HADD2.F32 R42, -RZ, R19.H0_H0 ;  /* 0x20000013ff2a7230 */ /* 0x000fe20000004100 */
[----:B------:R-:W-:-:S03]  /*d400*/  SHF.R.U64 R40, R74, 0x10, R75 ;  /* 0x000000104a287819 */ /* 0x000fc6000000124b */
[----:B------:R-:W-:Y:S02]  /*d410*/  HADD2.F32 R39, -RZ, R39.H0_H0 ;  /* 0x20000027ff277230 */ /* 0x000fe40000004100 */
[--C-:B-1----:R-:W-:Y:S02]  /*d420*/  HADD2.F32 R21, -RZ, R9.reuse.H0_H0 ;  /* 0x20000009ff157230 */ /* 0x102fe40000004100 */
[--C-:B------:R-:W-:Y:S02]  /*d430*/  HADD2.F32 R25, -RZ, R8.reuse.H0_H0 ;  /* 0x20000008ff197230 */ /* 0x100fe40000004100 */
[----:B------:R-:W-:Y:S02]  /*d440*/  HADD2.F32 R27, -RZ, R8.H1_H1 ;  /* 0x30000008ff1b7230 */ /* 0x000fe40000004100 */
[----:B------:R-:W-:Y:S01]  /*d450*/  HADD2.F32 R20, -RZ, R9.H1_H1 ;  /* 0x30000009ff147230 */ /* 0x000fe20000004100 */
[----:B------:R-:W-:Y:S01]  /*d460*/  FMUL.FTZ R9, R21, R5 ;  /* 0x0000000515097220 */ /* 0x000fe20000410000 */
[----:B--2---:R-:W-:-:S02]  /*d470*/  HADD2.F32 R8, -RZ, R13.H0_H0 ;  /* 0x2000000dff087230 */ /* 0x004fc40000004100 */
[----:B------:R-:W-:Y:S02]  /*d480*/  HADD2.F32 R7, -RZ, R13.H1_H1 ;  /* 0x3000000dff077230 */ /* 0x000fe40000004100 */
[----:B------:R-:W-:Y:S01]  /*d490*/  HADD2.F32 R13, -RZ, R102.H1_H1 ;  /* 0x30000066ff0d7230 */ /* 0x000fe20000004100 */
[C---:B------:R-:W-:Y:S01]  /*d4a0*/  FMUL.FTZ R35, R8.reuse, R5 ;  /* 0x0000000508237220 */ /* 0x040fe20000410000 */
[----:B------:R-:W-:Y:S01]  /*d4b0*/  HADD2.F32 R23, -RZ, R11.H0_H0 ;  /* 0x2000000bff177230 */ /* 0x000fe20000004100 */
[-C--:B------:R-:W-:Y:S01]  /*d4c0*/  FMUL.FTZ R32, R7, R28.reuse ;  /* 0x0000001c07207220 */ /* 0x080fe20000410000 */
[----:B------:R-:W-:Y:S01]  /*d4d0*/  HADD2.F32 R6, -RZ, R15.H0_H0 ;  /* 0x2000000fff067230 */ /* 0x000fe20000004100 */
[----:B------:R-:W-:Y:S01]  /*d4e0*/  FFMA.FTZ R41, R8, R13, R9 ;  /* 0x0000000d08297223 */ /* 0x000fe20000010009 */
[----:B------:R-:W-:Y:S01]  /*d4f0*/  HADD2.F32 R9, -RZ, R104.H0_H0 ;  /* 0x20000068ff097230 */ /* 0x000fe20000004100 */
[----:B------:R-:W-:Y:S01]  /*d500*/  FMUL.FTZ R8, R20, R28 ;  /* 0x0000001c14087220 */ /* 0x000fe20000410000 */
[----:B------:R-:W-:Y:S01]  /*d510*/  HADD2.F32 R22, -RZ, R11.H1_H1 ;  /* 0x3000000bff167230 */ /* 0x000fe20000004100 */
[-C--:B------:R-:W-:Y:S01]  /*d520*/  FMUL.FTZ R5, R23, R0.reuse ;  /* 0x0000000017057220 */ /* 0x080fe20000410000 */
[----:B------:R-:W-:Y:S01]  /*d530*/  HADD2.F32 R11, -RZ, R12.H0_H0 ;  /* 0x2000000cff0b7230 */ /* 0x000fe20000004100 */
[C---:B------:R-:W-:Y:S01]  /*d540*/  FMUL.FTZ R28, R6.reuse, R0 ;  /* 0x00000000061c7220 */ /* 0x040fe20000410000 */
[----:B------:R-:W-:Y:S01]  /*d550*/  HADD2.F32 R0, -RZ, R103.H0_H0 ;  /* 0x20000067ff007230 */ /* 0x000fe20000004100 */
[----:B------:R-:W-:Y:S01]  /*d560*/  FFMA.FTZ R38, R7, R43, R8 ;  /* 0x0000002b07267223 */ /* 0x000fe20000010008 */
[----:B------:R-:W-:Y:S01]  /*d570*/  HADD2.F32 R8, -RZ, R104.H1_H1 ;  /* 0x30000068ff087230 */ /* 0x000fe20000004100 */
[----:B------:R-:W-:Y:S01]  /*d580*/  FFMA.FTZ R33, R6, R9, R5 ;  /* 0x0000000906217223 */ /* 0x000fe20000010005 */
[--C-:B------:R-:W-:Y:S01]  /*d590*/  HADD2.F32 R24, -RZ, R10.reuse.H0_H0 ;  /* 0x2000000aff187230 */ /* 0x100fe20000004100 */
[----:B------:R-:W-:Y:S01]  /*d5a0*/  FMUL.FTZ R7, R25, R0 ;  /* 0x0000000019077220 */ /* 0x000fe20000410000 */
[----:B------:R-:W-:Y:S01]  /*d5b0*/  HADD2.F32 R26, -RZ, R10.H1_H1 ;  /* 0x3000000aff1a7230 */ /* 0x000fe20000004100 */
[-C--:B------:R-:W-:Y:S01]  /*d5c0*/  FMUL.FTZ R6, R22, R17.reuse ;  /* 0x0000001116067220 */ /* 0x080fe20000410000 */
[----:B------:R-:W-:Y:S01]  /*d5d0*/  HADD2.F32 R10, -RZ, R15.H1_H1 ;  /* 0x3000000fff0a7230 */ /* 0x000fe20000004100 */
[C---:B------:R-:W-:Y:S01]  /*d5e0*/  FFMA.FTZ R29, R11.reuse, R8, R7 ;  /* 0x000000080b1d7223 */ /* 0x040fe20000010007 */
[----:B------:R-:W-:Y:S01]  /*d5f0*/  HADD2.F32 R15, -RZ, R12.H1_H1 ;  /* 0x3000000cff0f7230 */ /* 0x000fe20000004100 */
[----:B------:R-:W-:Y:S01]  /*d600*/  FMUL.FTZ R16, R11, R0 ;  /* 0x000000000b107220 */ /* 0x000fe20000410000 */
[----:B------:R-:W-:Y:S01]  /*d610*/  HADD2.F32 R5, -RZ, R103.H1_H1 ;  /* 0x30000067ff057230 */ /* 0x000fe20000004100 */
[C---:B------:R-:W-:Y:S01]  /*d620*/  FMUL.FTZ R17, R10.reuse, R17 ;  /* 0x000000110a117220 */ /* 0x040fe20000410000 */
[----:B------:R-:W-:Y:S01]  /*d630*/  HADD2.F32 R12, -RZ, R14.H0_H0 ;  /* 0x2000000eff0c7230 */ /* 0x000fe20000004100 */
[----:B------:R-:W-:Y:S01]  /*d640*/  FFMA.FTZ R30, R10, R42, R6 ;  /* 0x0000002a0a1e7223 */ /* 0x000fe20000010006 */
[----:B------:R-:W-:Y:S01]  /*d650*/  HADD2.F32 R7, -RZ, R31.H0_H0 ;  /* 0x2000001fff077230 */ /* 0x000fe20000004100 */
[-C--:B------:R-:W-:Y:S01]  /*d660*/  FMUL.FTZ R6, R24, R5.reuse ;  /* 0x0000000518067220 */ /* 0x080fe20000410000 */
[----:B------:R-:W-:Y:S01]  /*d670*/  HADD2.F32 R0, -RZ, R105.H0_H0 ;  /* 0x20000069ff007230 */ /* 0x000fe20000004100 */
[C---:B------:R-:W-:Y:S01]  /*d680*/  FMUL.FTZ R11, R12.reuse, R5 ;  /* 0x000000050c0b7220 */ /* 0x040fe20000410000 */
[----:B------:R-:W-:Y:S01]  /*d690*/  HADD2.F32 R10, -RZ, R36.H0_H0 ;  /* 0x20000024ff0a7230 */ /* 0x000fe20000004100 */
[----:B------:R-:W-:Y:S01]  /*d6a0*/  FMUL.FTZ R5, R27, R7 ;  /* 0x000000071b057220 */ /* 0x000fe20000410000 */
[----:B------:R-:W-:Y:S01]  /*d6b0*/  HADD2.F32 R14, -RZ, R14.H1_H1 ;  /* 0x3000000eff0e7230 */ /* 0x000fe20000004100 */
[----:B------:R-:W-:Y:S01]  /*d6c0*/  FFMA.FTZ R31, R12, R0, R6 ;  /* 0x000000000c1f7223 */ /* 0x000fe20000010006 */
[----:B------:R-:W-:Y:S01]  /*d6d0*/  HADD2.F32 R36, -RZ, R40.H0_H0 ;  /* 0x20000028ff247230 */ /* 0x000fe20000004100 */
[----:B------:R-:W-:-:S02]  /*d6e0*/  FMUL.FTZ R6, R26, R10 ;  /* 0x0000000a1a067220 */ /* 0x000fc40000410000 */
[C---:B------:R-:W-:Y:S02]  /*d6f0*/  FMUL.FTZ R7, R15.reuse, R7 ;  /* 0x000000070f077220 */ /* 0x040fe40000410000 */
[----:B------:R-:W-:Y:S02]  /*d700*/  FFMA.FTZ R15, R15, R39, R5 ;  /* 0x000000270f0f7223 */ /* 0x000fe40000010005 */
[C---:B------:R-:W-:Y:S02]  /*d710*/  FMUL.FTZ R5, R14.reuse, R10 ;  /* 0x0000000a0e057220 */ /* 0x040fe40000410000 */
[----:B------:R-:W-:Y:S02]  /*d720*/  FFMA.FTZ R19, R14, R36, R6 ;  /* 0x000000240e137223 */ /* 0x000fe40000010006 */
[----:B------:R-:W-:Y:S02]  /*d730*/  FFMA.FTZ R12, R21, R13, -R35 ;  /* 0x0000000d150c7223 */ /* 0x000fe40000010823 */
[----:B------:R-:W-:-:S02]  /*d740*/  FFMA.FTZ R13, R20, R43, -R32 ;  /* 0x0000002b140d7223 */ /* 0x000fc40000010820 */
        /* <DEDUP_REMOVED lines=16> */
.L_x_613:
[----:B------:R-:W-:Y:S05]  /*d850*/  BSYNC B0 ;  /* 0x0000000000007941 */ /* 0x000fea0003800000 */
.L_x_612:
[----:B------:R-:W-:-:S04]  /*d860*/  IADD3 R0, R68, 0x40, RZ ;  /* 0x0000004044007810 */ /* 0x000fc80007ffe0ff */
        /* <DEDUP_REMOVED lines=12> */
[----:B------:R-:W-:Y:S02]  /*d930*/  LOP3.LUT R8, R0, 0x38, R6, 0xf8, !PT ;  /* 0x0000003800087812 */ /* 0x000fe400078ef806 */
[----:B------:R-:W-:Y:S02]  /*d940*/  SHF.R.U32.HI R11, RZ, 0x3, R0 ;  /* 0x00000003ff0b7819 */ /* 0x000fe40000011600 */
[----:B------:R-:W-:Y:S02]  /*d950*/  LEA.HI R9, R9, R18, RZ, 0x3 ;  /* 0x0000001209097211 */ /* 0x000fe400078f18ff */
[----:B------:R-:W-:-:S02]  /*d960*/  LOP3.LUT R10, R7, 0x7fffe000, RZ, 0xc0, !PT ;  /* 0x7fffe000070a7812 */ /* 0x000fc400078ec0ff */
[----:B------:R-:W-:Y:S01]  /*d970*/  SHF.R.S32.HI R6, RZ, 0x1f, R5 ;  /* 0x0000001fff067819 */ /* 0x000fe20000011405 */
[----:B------:R-:W-:Y:S01]  /*d980*/  IMAD.SHL.U32 R9, R9, 0x40, RZ ;  /* 0x0000004009097824 */ /* 0x000fe200078e00ff */
[----:B------:R-:W-:Y:S01]  /*d990*/  LOP3.LUT R7, R8, R11, RZ, 0x3c, !PT ;  /* 0x0000000b08077212 */ /* 0x000fe200078e3cff */
[----:B------:R-:W-:Y:S01]  /*d9a0*/  IMAD.SHL.U32 R8, R5, 0x8, RZ ;  /* 0x0000000805087824 */ /* 0x000fe200078e00ff */
[----:B------:R-:W-:Y:S02]  /*d9b0*/  LEA.HI R5, R6, R5, RZ, 0x3 ;  /* 0x0000000506057211 */ /* 0x000fe400078f18ff */
[----:B------:R-:W-:Y:S02]  /*d9c0*/  LOP3.LUT R12, R9, 0xfffffe00, RZ, 0xc0, !PT ;  /* 0xfffffe00090c7812 */ /* 0x000fe400078ec0ff */
[----:B------:R-:W-:Y:S02]  /*d9d0*/  LOP3.LUT R6, R0, 0x38, R8, 0xf8, !PT ;  /* 0x0000003800067812 */ /* 0x000fe400078ef808 */
[----:B------:R-:W-:-:S02]  /*d9e0*/  SHF.L.U32 R0, R5, 0xa, RZ ;  /* 0x0000000a05007819 */ /* 0x000fc400000006ff */
[----:B------:R-:W-:Y:S02]  /*d9f0*/  LOP3.LUT R6, R6, R11, RZ, 0x3c, !PT ;  /* 0x0000000b06067212 */ /* 0x000fe400078e3cff */
[----:B------:R-:W-:Y:S02]  /*da00*/  LOP3.LUT R0, R0, 0x7fffe000, RZ, 0xc0, !PT ;  /* 0x7fffe00000007812 */ /* 0x000fe400078ec0ff */
[--C-:B------:R-:W-:Y:S02]  /*da10*/  IADD3 R7, R7, R10, R12.reuse ;  /* 0x0000000a07077210 */ /* 0x100fe40007ffe00c */
[----:B------:R-:W-:Y:S02]  /*da20*/  IADD3 R0, R6, R0, R12 ;  /* 0x0000000006007210 */ /* 0x000fe40007ffe00c */
[----:B------:R-:W-:Y:S01]  /*da30*/  SHF.R.U32.HI R5, RZ, 0x10, R83 ;  /* 0x00000010ff057819 */ /* 0x000fe20000011653 */
[----:B------:R-:W-:Y:S01]  /*da40*/  IMAD.SHL.U32 R38, R7, 0x2, RZ ;  /* 0x0000000207267824 */ /* 0x000fe200078e00ff */
[----:B------:R-:W-:Y:S01]  /*da50*/  SHF.L.U32 R35, R0, 0x1, RZ ;  /* 0x0000000100237819 */ /* 0x000fe200000006ff */
[----:B------:R-:W-:Y:S01]  /*da60*/  HADD2.F32 R0, -RZ, R105.H1_H1 ;  /* 0x30000069ff007230 */ /* 0x000fe20000004100 */
[----:B------:R-:W-:Y:S01]  /*da70*/  SHF.R.U32.HI R16, RZ, 0x10, R87 ;  /* 0x00000010ff107819 */ /* 0x000fe20000011657 */
[----:B----4-:R-:W-:Y:S01]  /*da80*/  HADD2.F32 R19, -RZ, R5.H0_H0 ;  /* 0x20000005ff137230 */ /* 0x010fe20000004100 */
[----:B------:R-:W1:Y:S01]  /*da90*/  LDS.128 R8, [R38+0xc100] ;  /* 0x00c1000026087984 */ /* 0x000e620000000c00 */
[----:B------:R-:W-:Y:S01]  /*daa0*/  HADD2.F32 R5, -RZ, R106.H0_H0 ;  /* 0x2000006aff057230 */ /* 0x000fe20000004100 */
[----:B------:R-:W-:Y:S01]  /*dab0*/  SHF.R.U32.HI R17, RZ, 0x10, R81 ;  /* 0x00000010ff117819 */ /* 0x000fe20000011651 */
[----:B------:R-:W-:Y:S01]  /*dac0*/  HADD2.F32 R44, -RZ, R16.H0_H0 ;  /* 0x20000010ff2c7230 */ /* 0x000fe20000004100 */
[----:B------:R-:W2:Y:S01]  /*dad0*/  LDS.128 R12, [R35+0xc100] ;  /* 0x00c10000230c7984 */ /* 0x000ea20000000c00 */
[----:B------:R-:W-:-:S02]  /*dae0*/  SHF.R.U32.HI R18, RZ, 0x10, R85 ;  /* 0x00000010ff127819 */ /* 0x000fc40000011655 */
[----:B------:R-:W-:Y:S01]  /*daf0*/  HADD2.F32 R17, -RZ, R17.H0_H0 ;  /* 0x20000011ff117230 */ /* 0x000fe20000004100 */
[----:B------:R-:W-:Y:S02]  /*db00*/  SHF.R.U64 R31, R80, 0x10, R81 ;  /* 0x00000010501f7819 */ /* 0x000fe40000001251 */
[----:B------:R-:W-:Y:S01]  /*db10*/  HADD2.F32 R43, -RZ, R18.H0_H0 ;  /* 0x20000012ff2b7230 */ /* 0x000fe20000004100 */
[----:B------:R-:W-:Y:S02]  /*db20*/  SHF.R.U64 R37, R82, 0x10, R83 ;  /* 0x0000001052257819 */ /* 0x000fe40000001253 */
[----:B------:R-:W-:Y:S02]  /*db30*/  SHF.R.U64 R40, R84, 0x10, R85 ;  /* 0x0000001054287819 */ /* 0x000fe40000001255 */
[----:B------:R-:W-:-:S03]  /*db40*/  SHF.R.U64 R41, R86, 0x10, R87 ;  /* 0x0000001056297819 */ /* 0x000fc60000001257 */
[----:B------:R-:W-:Y:S02]  /*db50*/  HADD2.F32 R40, -RZ, R40.H0_H0 ;  /* 0x20000028ff287230 */ /* 0x000fe40000004100 */
[----:B------:R-:W-:Y:S02]  /*db60*/  HADD2.F32 R41, -RZ, R41.H0_H0 ;  /* 0x20000029ff297230 */ /* 0x000fe40000004100 */
[--C-:B-1----:R-:W-:Y:S02]  /*db70*/  HADD2.F32 R22, -RZ, R11.reuse.H0_H0 ;  /* 0x2000000bff167230 */ /* 0x102fe40000004100 */
[----:B------:R-:W-:Y:S02]  /*db80*/  HADD2.F32 R21, -RZ, R11.H1_H1 ;  /* 0x3000000bff157230 */ /* 0x000fe40000004100 */
[----:B--2---:R-:W-:Y:S02]  /*db90*/  HADD2.F32 R7, -RZ, R15.H0_H0 ;  /* 0x2000000fff077230 */ /* 0x004fe40000004100 */
[----:B------:R-:W-:-:S02]  /*dba0*/  HADD2.F32 R25, -RZ, R10.H0_H0 ;  /* 0x2000000aff197230 */ /* 0x000fc40000004100 */
[----:B------:R-:W-:Y:S01]  /*dbb0*/  HADD2.F32 R27, -RZ, R10.H1_H1 ;  /* 0x3000000aff1b7230 */ /* 0x000fe20000004100 */
[-C--:B------:R-:W-:Y:S01]  /*dbc0*/  FMUL.FTZ R36, R7, R0.reuse ;  /* 0x0000000007247220 */ /* 0x080fe20000410000 */
[----:B------:R-:W-:Y:S02]  /*dbd0*/  HADD2.F32 R6, -RZ, R15.H1_H1 ;  /* 0x3000000fff067230 */ /* 0x000fe40000004100 */
[--C-:B------:R-:W-:Y:S02]  /*dbe0*/  HADD2.F32 R10, -RZ, R12.reuse.H0_H0 ;  /* 0x2000000cff0a7230 */ /* 0x100fe40000004100 */
[----:B------:R-:W-:Y:S01]  /*dbf0*/  HADD2.F32 R15, -RZ, R12.H1_H1 ;  /* 0x3000000cff0f7230 */ /* 0x000fe20000004100 */
[-C--:B------:R-:W-:Y:S01]  /*dc00*/  FMUL.FTZ R33, R6, R19.reuse ;  /* 0x0000001306217220 */ /* 0x080fe20000410000 */
[--C-:B------:R-:W-:Y:S02]  /*dc10*/  HADD2.F32 R24, -RZ, R9.reuse.H0_H0 ;  /* 0x20000009ff187230 */ /* 0x100fe40000004100 */
[----:B------:R-:W-:Y:S01]  /*dc20*/  HADD2.F32 R23, -RZ, R9.H1_H1 ;  /* 0x30000009ff177230 */ /* 0x000fe20000004100 */
[----:B------:R-:W-:Y:S01]  /*dc30*/  FMUL.FTZ R9, R22, R0 ;  /* 0x0000000016097220 */ /* 0x000fe20000410000 */
[----:B------:R-:W-:Y:S01]  /*dc40*/  HADD2.F32 R12, -RZ, R106.H1_H1 ;  /* 0x3000006aff0c7230 */ /* 0x000fe20000004100 */
[----:B------:R-:W-:Y:S01]  /*dc50*/  FMUL.FTZ R0, R21, R19 ;  /* 0x0000001315007220 */ /* 0x000fe20000410000 */
[----:B------:R-:W-:-:S02]  /*dc60*/  HADD2.F32 R26, -RZ, R8.H0_H0 ;  /* 0x20000008ff1a7230 */ /* 0x000fc40000004100 */
[----:B------:R-:W-:Y:S01]  /*dc70*/  HADD2.F32 R28, -RZ, R8.H1_H1 ;  /* 0x30000008ff1c7230 */ /* 0x000fe20000004100 */
[----:B------:R-:W-:Y:S01]  /*dc80*/  FFMA.FTZ R42, R7, R12, R9 ;  /* 0x0000000c072a7223 */ /* 0x000fe20000010009 */
[----:B------:R-:W-:Y:S01]  /*dc90*/  HADD2.F32 R8, -RZ, R13.H0_H0 ;  /* 0x2000000dff087230 */ /* 0x000fe20000004100 */
[-C--:B------:R-:W-:Y:S01]  /*dca0*/  FMUL.FTZ R7, R24, R5.reuse ;  /* 0x0000000518077220 */ /* 0x080fe20000410000 */
[--C-:B------:R-:W-:Y:S01]  /*dcb0*/  HADD2.F32 R9, -RZ, R107.reuse.H1_H1 ;  /* 0x3000006bff097230 */ /* 0x100fe20000004100 */
[----:B------:R-:W-:Y:S01]  /*dcc0*/  FFMA.FTZ R39, R6, R44, R0 ;  /* 0x0000002c06277223 */ /* 0x000fe20000010000 */
[----:B------:R-:W-:Y:S01]  /*dcd0*/  HADD2.F32 R0, -RZ, R107.H0_H0 ;  /* 0x2000006bff007230 */ /* 0x000fe20000004100 */
[C---:B------:R-:W-:Y:S01]  /*dce0*/  FMUL.FTZ R29, R8.reuse, R5 ;  /* 0x00000005081d7220 */ /* 0x040fe20000410000 */
[----:B------:R-:W-:Y:S01]  /*dcf0*/  HADD2.F32 R13, -RZ, R13.H1_H1 ;  /* 0x3000000dff0d7230 */ /* 0x000fe20000004100 */
[----:B------:R-:W-:Y:S01]  /*dd00*/  FFMA.FTZ R34, R8, R9, R7 ;  /* 0x0000000908227223 */ /* 0x000fe20000010007 */
[--C-:B------:R-:W-:Y:S01]  /*dd10*/  HADD2.F32 R8, -RZ, R108.reuse.H1_H1 ;  /* 0x3000006cff087230 */ /* 0x100fe20000004100 */
[----:B------:R-:W-:Y:S01]  /*dd20*/  FMUL.FTZ R7, R26, R0 ;  /* 0x000000001a077220 */ /* 0x000fe20000410000 */
[----:B------:R-:W-:Y:S01]  /*dd30*/  HADD2.F32 R5, -RZ, R108.H0_H0 ;  /* 0x2000006cff057230 */ /* 0x000fe20000004100 */
[----:B------:R-:W-:Y:S01]  /*dd40*/  FMUL.FTZ R6, R23, R17 ;  /* 0x0000001117067220 */ /* 0x000fe20000410000 */
[----:B------:R-:W-:Y:S01]  /*dd50*/  HADD2.F32 R11, -RZ, R14.H0_H0 ;  /* 0x2000000eff0b7230 */ /* 0x000fe20000004100 */
[C---:B------:R-:W-:Y:S01]  /*dd60*/  FFMA.FTZ R30, R10.reuse, R8, R7 ;  /* 0x000000080a1e7223 */ /* 0x040fe20000010007 */
[----:B------:R-:W-:Y:S01]  /*dd70*/  HADD2.F32 R7, -RZ, R31.H0_H0 ;  /* 0x2000001fff077230 */ /* 0x000fe20000004100 */
[----:B------:R-:W-:Y:S01]  /*dd80*/  FMUL.FTZ R18, R10, R0 ;  /* 0x000000000a127220 */ /* 0x000fe20000410000 */
[----:B------:R-:W-:Y:S01]  /*dd90*/  HADD2.F32 R0, -RZ, R110.H0_H0 ;  /* 0x2000006eff007230 */ /* 0x000fe20000004100 */
[----:B------:R-:W-:Y:S01]  /*dda0*/  FFMA.FTZ R32, R13, R43, R6 ;  /* 0x0000002b0d207223 */ /* 0x000fe20000010006 */
[----:B------:R-:W-:Y:S01]  /*ddb0*/  HADD2.F32 R10, -RZ, R37.H0_H0 ;  /* 0x20000025ff0a7230 */ /* 0x000fe20000004100 */
[-C--:B------:R-:W-:Y:S01]  /*ddc0*/  FMUL.FTZ R6, R25, R5.reuse ;  /* 0x0000000519067220 */ /* 0x080fe20000410000 */
[----:B------:R-:W-:Y:S01]  /*ddd0*/  HADD2.F32 R14, -RZ, R14.H1_H1 ;  /* 0x3000000eff0e7230 */ /* 0x000fe20000004100 */
[----:B------:R-:W-:-:S02]  /*dde0*/  FMUL.FTZ R16, R11, R5 ;  /* 0x000000050b107220 */ /* 0x000fc40000410000 */
[----:B------:R-:W-:Y:S02]  /*ddf0*/  FMUL.FTZ R5, R28, R7 ;  /* 0x000000071c057220 */ /* 0x000fe40000410000 */
[----:B------:R-:W-:Y:S01]  /*de00*/  FFMA.FTZ R31, R11, R0, R6 ;  /* 0x000000000b1f7223 */ /* 0x000fe20000010006 */
[----:B------:R-:W-:Y:S01]  /*de10*/  F2FP.PACK_AB R11, R39, R42 ;  /* 0x0000002a270b723e */ /* 0x000fe200000000ff */
[----:B------:R-:W-:Y:S02]  /*de20*/  FMUL.FTZ R20, R13, R17 ;  /* 0x000000110d147220 */ /* 0x000fe40000410000 */
[----:B------:R-:W-:Y:S02]  /*de30*/  FMUL.FTZ R6, R27, R10 ;  /* 0x0000000a1b067220 */ /* 0x000fe40000410000 */
[C---:B------:R-:W-:Y:S02]  /*de40*/  FFMA.FTZ R17, R15.reuse, R40, R5 ;  /* 0x000000280f117223 */ /* 0x040fe40000010005 */
[----:B------:R-:W-:-:S02]  /*de50*/  FMUL.FTZ R7, R15, R7 ;  /* 0x000000070f077220 */ /* 0x000fc40000410000 */
[C---:B------:R-:W-:Y:S02]  /*de60*/  FMUL.FTZ R5, R14.reuse, R10 ;  /* 0x0000000a0e057220 */ /* 0x040fe40000410000 */
[----:B------:R-:W-:Y:S02]  /*de70*/  FFMA.FTZ R19, R14, R41, R6 ;  /* 0x000000290e137223 */ /* 0x000fe40000010006 */
        /* <DEDUP_REMOVED lines=12> */
[----:B------:R-:W-:-:S03]  /*df40*/  FFMA.FTZ R5, R27, R41, -R5 ;  /* 0x000000291b057223 */ /* 0x000fc60000010805 */
[----:B------:R-:W-:Y:S02]  /*df50*/  F2FP.PACK_AB R12, R7, R12 ;  /* 0x0000000c070c723e */ /* 0x000fe400000000ff */
[----:B------:R-:W-:-:S05]  /*df60*/  F2FP.PACK_AB R14, R5, R14 ;  /* 0x0000000e050e723e */ /* 0x000fca00000000ff */
[----:B------:R1:W-:Y:S04]  /*df70*/  STS.128 [R38+0xc100], R12 ;  /* 0x00c1000c26007388 */ /* 0x0003e80000000c00 */
[----:B------:R1:W-:Y:S02]  /*df80*/  STS.128 [R35+0xc100], R8 ;  /* 0x00c1000823007388 */ /* 0x0003e40000000c00 */
.L_x_589:
[----:B------:R-:W-:Y:S05]  /*df90*/  BSYNC B2 ;  /* 0x0000000000027941 */ /* 0x000fea0003800000 */
.L_x_571:
[C---:B-1----:R-:W-:Y:S01]  /*dfa0*/  IMAD.SHL.U32 R0, R92.reuse, 0x40, RZ ;  /* 0x000000405c007824 */ /* 0x042fe200078e00ff */
[----:B------:R-:W-:Y:S01]  /*dfb0*/  LOP3.LUT P1, RZ, R92, 0x2, RZ, 0xc0, !PT ;  /* 0x000000025cff7812 */ /* 0x000fe2000782c0ff */
[----:B------:R-:W-:Y:S01]  /*dfc0*/  IMAD.SHL.U32 R9, R93, 0x8, RZ ;  /* 0x000000085d097824 */ /* 0x000fe200078e00ff */
[----:B------:R-:W-:-:S04]  /*dfd0*/  DEPBAR.LE SB0, 0x0 ;  /* 0x000080000000791a */ /* 0x000fc80000000000 */
[----:B------:R-:W-:Y:S01]  /*dfe0*/  LOP3.LUT R0, R0, 0x1c0, RZ, 0xc0, !PT ;  /* 0x000001c000007812 */ /* 0x000fe200078ec0ff */
[----:B------:R-:W-:Y:S01]  /*dff0*/  IMAD R5, R111, c[0x0][0x208], RZ ;  /* 0x000082006f057a24 */ /* 0x000fe200078e02ff */
[----:B------:R-:W-:Y:S01]  /*e000*/  IADD3 R207, R153, -0x2, RZ ;  /* 0xfffffffe99cf7810 */ /* 0x000fe20007ffe0ff */
[C---:B------:R-:W-:Y:S01]  /*e010*/  IMAD.WIDE.U32 R6, R109.reuse, c[0x0][0x208], RZ ;  /* 0x000082006d067a25 */ /* 0x040fe200078e00ff */
[----:B------:R-:W-:Y:S02]  /*e020*/  LOP3.LUT R9, R0, 0x8, R9, 0xf8, !PT ;  /* 0x0000000800097812 */ /* 0x000fe400078ef809 */
[----:B------:R-:W-:Y:S01]  /*e030*/  SHF.R.U32.HI R8, RZ, 0x3, R0 ;  /* 0x00000003ff087819 */ /* 0x000fe20000011600 */
[C---:B------:R-:W-:Y:S02]  /*e040*/  IMAD R0, R109.reuse, c[0x0][0x20c], R5 ;  /* 0x000083006d007a24 */ /* 0x040fe400078e0205 */
[----:B------:R-:W-:Y:S01]  /*e050*/  IMAD R108, R109, -0x40, R232 ;  /* 0xffffffc06d6c7824 */ /* 0x000fe200078e02e8 */
[----:B------:R-:W-:Y:S01]  /*e060*/  LOP3.LUT R5, R9, R8, RZ, 0x3c, !PT ;  /* 0x0000000809057212 */ /* 0x000fe200078e3cff */
[----:B------:R-:W-:Y:S01]  /*e070*/  IMAD.IADD R7, R7, 0x1, R0 ;  /* 0x0000000107077824 */ /* 0x000fe200078e0200 */
[----:B------:R-:W-:Y:S01]  /*e080*/  BAR.SYNC.DEFER_BLOCKING 0x0 ;  /* 0x0000000000007b1d */ /* 0x000fe20000010000 */
[----:B------:R-:W-:Y:S01]  /*e090*/  LEA R8, P0, R6, R236, 0x6 ;  /* 0x000000ec06087211 */ /* 0x000fe200078030ff */
[----:B------:R-:W-:-:S02]  /*e0a0*/  IMAD.SHL.U32 R209, R209, 0x2, RZ ;  /* 0x00000002d1d17824 */ /* 0x000fc400078e00ff */
[----:B------:R-:W-:Y:S01]  /*e0b0*/  IMAD R0, R112, 0x200, R5 ;  /* 0x0000020070007824 */ /* 0x000fe200078e0205 */
[----:B------:R-:W-:Y:S01]  /*e0c0*/  LEA.HI.X R9, R6, R233, R7, 0x6, P0 ;  /* 0x000000e906097211 */ /* 0x000fe200000f3407 */
[----:B------:R-:W-:Y:S01]  /*e0d0*/  IMAD.SHL.U32 R185, R4, 0x2, RZ ;  /* 0x0000000204b97824 */ /* 0x000fe200078e00ff */
[----:B------:R-:W-:Y:S01]  /*e0e0*/  SEL R7, RZ, 0x2, P6 ;  /* 0x00000002ff077807 */ /* 0x000fe20003000000 */
[----:B------:R-:W-:Y:S01]  /*e0f0*/  IMAD.SHL.U32 R184, R0, 0x2, RZ ;  /* 0x0000000200b87824 */ /* 0x000fe200078e00ff */
[----:B------:R-:W-:Y:S01]  /*e100*/  SEL R5, RZ, 0x4, P3 ;  /* 0x00000004ff057807 */ /* 0x000fe20001800000 */
[--C-:B------:R-:W-:Y:S01]  /*e110*/  IMAD R186, R3, 0x2, R185.reuse ;  /* 0x0000000203ba7824 */ /* 0x100fe200078e02b9 */
[----:B------:R-:W-:Y:S01]  /*e120*/  LEA R6, P0, R8, c[0x0][0x1f8], 0x1 ;  /* 0x00007e0008067a11 */ /* 0x000fe200078008ff */
[----:B------:R-:W-:Y:S01]  /*e130*/  IMAD R188, R2, 0x2, R185 ;  /* 0x0000000202bc7824 */ /* 0x000fe200078e02b9 */
[----:B------:R-:W-:Y:S01]  /*e140*/  IADD3 R0, R184, 0x6100, RZ ;  /* 0x00006100b8007810 */ /* 0x000fe20007ffe0ff */
[----:B------:R-:W-:Y:S01]  /*e150*/  IMAD R187, R2, 0x2, R186 ;  /* 0x0000000202bb7824 */ /* 0x000fe200078e02ba */
[----:B------:R-:W-:Y:S01]  /*e160*/  IADD3 R12, R5, R7, R114 ;  /* 0x00000007050c7210 */ /* 0x000fe20007ffe072 */
[----:B------:R-:W-:Y:S01]  /*e170*/  IMAD.IADD R5, R108, 0x1, -R93 ;  /* 0x000000016c057824 */ /* 0x000fe200078e0a5d */
[----:B------:R-:W-:-:S02]  /*e180*/  IADD3 R195, R184, 0x6120, RZ ;  /* 0x00006120b8c37810 */ /* 0x000fc40007ffe0ff */
[----:B------:R-:W-:Y:S01]  /*e190*/  @P1 IADD3 R195, R0, -0x20, RZ ;  /* 0xffffffe000c31810 */ /* 0x000fe20007ffe0ff */
[----:B------:R-:W-:Y:S01]  /*e1a0*/  IMAD R0, R115, 0x400, R4 ;  /* 0x0000040073007824 */ /* 0x000fe200078e0204 */
[----:B------:R-:W-:Y:S02]  /*e1b0*/  LEA.HI.X R7, R8, c[0x0][0x1fc], R9, 0x1, P0 ;  /* 0x00007f0008077a11 */ /* 0x000fe400000f0c09 */
[----:B------:R-:W-:Y:S01]  /*e1c0*/  LOP3.LUT P2, RZ, R12, 0x2, RZ, 0xc0, !PT ;  /* 0x000000020cff7812 */ /* 0x000fe2000784c0ff */
[----:B------:R-:W-:Y:S01]  /*e1d0*/  IMAD.SHL.U32 R191, R0, 0x2, RZ ;  /* 0x0000000200bf7824 */ /* 0x000fe200078e00ff */
[C---:B------:R-:W-:Y:S01]  /*e1e0*/  ISETP.LT.OR P0, PT, R5.reuse, 0x1, P5 ;  /* 0x000000010500780c */ /* 0x040fe20002f01670 */
[----:B------:R-:W-:Y:S01]  /*e1f0*/  LDSM.16.M88.4 R24, [R184+0x6100] ;  /* 0x00610000b818783b */ /* 0x000fe20000000200 */
[----:B------:R-:W-:Y:S01]  /*e200*/  ISETP.LT.OR P1, PT, R5, 0x1, !P2 ;  /* 0x000000010500780c */ /* 0x000fe20005721670 */
[----:B------:R-:W-:Y:S01]  /*e210*/  IMAD R192, R3, 0x2, R191 ;  /* 0x0000000203c07824 */ /* 0x000fe200078e02bf */
[----:B------:R-:W-:Y:S01]  /*e220*/  ISETP.LT.OR P3, PT, R5, 0x21, P5 ;  /* 0x000000210500780c */ /* 0x000fe20002f61670 */
[----:B------:R-:W1:Y:S01]  /*e230*/  LDSM.16.M88.4 R8, [R191+0xc100] ;  /* 0x00c10000bf08783b */ /* 0x000e620000000200 */
[----:B------:R-:W-:-:S02]  /*e240*/  IMAD.MOV.U32 R0, RZ, RZ, c[0x0][0x208] ;  /* 0x00008200ff007624 */ /* 0x000fc400078e00ff */
[C---:B------:R-:W-:Y:S01]  /*e250*/  IMAD R194, R2.reuse, 0x2, R191 ;  /* 0x0000000202c27824 */ /* 0x040fe200078e02bf */
[----:B--234-:R-:W-:Y:S01]  /*e260*/  LDSM.16.M88.4 R16, [R192+0xc100] ;  /* 0x00c10000c010783b */ /* 0x01cfe20000000200 */
[----:B------:R-:W-:Y:S01]  /*e270*/  IMAD R193, R2, 0x2, R192 ;  /* 0x0000000202c17824 */ /* 0x000fe200078e02c0 */
[----:B------:R-:W-:Y:S02]  /*e280*/  SHF.L.U64.HI R246, R0, R246, c[0x0][0x20c] ;  /* 0x0000830000f67619 */ /* 0x000fe400000102f6 */
[----:B------:R-:W2:Y:S04]  /*e290*/  LDSM.16.M88.4 R40, [R184+0x6900] ;  /* 0x00690000b828783b */ /* 0x000ea80000000200 */
[----:B------:R-:W-:Y:S04]  /*e2a0*/  LDSM.16.M88.4 R44, [R184+0x7100] ;  /* 0x00710000b82c783b */ /* 0x000fe80000000200 */
[----:B------:R-:W3:Y:S04]  /*e2b0*/  LDSM.16.M88.4 R48, [R184+0x7900] ;  /* 0x00790000b830783b */ /* 0x000ee80000000200 */
[----:B------:R-:W4:Y:S04]  /*e2c0*/  LDSM.16.M88.4 R32, [R195] ;  /* 0x00000000c320783b */ /* 0x000f280000000200 */
[----:B------:R-:W4:Y:S04]  /*e2d0*/  LDSM.16.M88.4 R60, [R195+0x800] ;  /* 0x00080000c33c783b */ /* 0x000f280000000200 */
[----:B------:R-:W-:Y:S04]  /*e2e0*/  LDSM.16.M88.4 R72, [R195+0x1000] ;  /* 0x00100000c348783b */ /* 0x000fe80000000200 */
[----:B------:R-:W4:Y:S04]  /*e2f0*/  LDSM.16.M88.4 R80, [R195+0x1800] ;  /* 0x00180000c350783b */ /* 0x000f280000000200 */
[----:B------:R-:W-:Y:S01]  /*e300*/  @!PT LDS RZ, [RZ] ;  /* 0x00000000fffff984 */ /* 0x000fe20000000800 */
[----:B------:R-:W-:Y:S01]  /*e310*/  @!PT LDS RZ, [RZ] ;  /* 0x00000000fffff984 */ /* 0x000fe20000000800 */
[----:B------:R-:W-:Y:S01]  /*e320*/  @!PT LDS RZ, [RZ] ;  /* 0x00000000fffff984 */ /* 0x000fe20000000800 */
[----:B------:R4:W-:Y:S01]  /*e330*/  LDGSTS.E.BYPASS.LTC128B.128 [R209+0x100], [R6.64], !P0 ;  /* 0x0010000006d17fae */ /* 0x0009e2000c101d46 */
[----:B------:R-:W-:Y:S01]  /*e340*/  LOP3.LUT P0, RZ, R12, 0x4, RZ, 0xc0, !PT ;  /* 0x000000040cff7812 */ /* 0x000fe2000780c0ff */
[----:B------:R-:W-:-:S02]  /*e350*/  IMAD.SHL.U32 R12, R0, 0x40, RZ ;  /* 0x00000040000c7824 */ /* 0x000fc400078e00ff */
[----:B------:R4:W-:Y:S01]  /*e360*/  LDGSTS.E.BYPASS.LTC128B.128 [R209+0x2100], [R6.64+0x80], !P1 ;  /* 0x0210008006d17fae */ /* 0x0009e2000c901d46 */
[C---:B------:R-:W-:Y:S01]  /*e370*/  ISETP.LT.OR P1, PT, R5.reuse, 0x1, !P0 ;  /* 0x000000010500780c */ /* 0x040fe20004721670 */
[----:B------:R-:W-:Y:S01]  /*e380*/  IMAD.MOV.U32 R0, RZ, RZ, 0x40 ;  /* 0x00000040ff007424 */ /* 0x000fe200078e00ff */
[----:B------:R-:W-:Y:S01]  /*e390*/  ISETP.LT.OR P0, PT, R5, 0x21, !P0 ;  /* 0x000000210500780c */ /* 0x000fe20004701670 */
[C---:B-1----:R-:W-:Y:S08]  /*e3a0*/  HMMA.16816.F32 R28, R8.reuse, R26, RZ ;  /* 0x0000001a081c723c */ /* 0x042ff000000018ff */
[C---:B--2---:R-:W-:Y:S02]  /*e3b0*/  HMMA.16816.F32 R36, R8.reuse, R40, RZ ;  /* 0x000000280824723c */ /* 0x044fe400000018ff */
[----:B------:R1:W-:Y:S06]  /*e3c0*/  LDGSTS.E.BYPASS.LTC128B.128 [R209+0x4100], [R6.64+0x100], !P1 ;  /* 0x0410010006d17fae */ /* 0x0003ec000c901d46 */
[----:B---3--:R-:W-:Y:S08]  /*e3d0*/  HMMA.16816.F32 R52, R8, R48, RZ ;  /* 0x000000300834723c */ /* 0x008ff000000018ff */
[C---:B----4-:R-:W-:Y:S08]  /*e3e0*/  HMMA.16816.F32 R56, R16.reuse, R34, R28 ;  /* 0x000000221038723c */ /* 0x050ff0000000181c */
[----:B------:R-:W-:Y:S01]  /*e3f0*/  HMMA.16816.F32 R36, R16, R60, R36 ;  /* 0x0000003c1024723c */ /* 0x000fe20000001824 */
[----:B-1----:R-:W-:-:S07]  /*e400*/  IADD3 R6, P1, R12, R6, RZ ;  /* 0x000000060c067210 */ /* 0x002fce0007f3e0ff */
[----:B------:R-:W-:Y:S01]  /*e410*/  HMMA.16816.F32 R12, R8, R24, RZ ;  /* 0x00000018080c723c */ /* 0x000fe200000018ff */
[----:B------:R-:W-:Y:S01]  /*e420*/  IMAD.X R7, R246, 0x1, R7, P1 ;  /* 0x00000001f6077824 */ /* 0x000fe200008e0607 */
[----:B------:R-:W-:-:S04]  /*e430*/  LOP3.LUT P1, RZ, R92, 0x4, RZ, 0xc0, !PT ;  /* 0x000000045cff7812 */ /* 0x000fc8000782c0ff */
[----:B------:R-:W-:Y:S01]  /*e440*/  SEL R0, R0, 0xffffffc0, !P1 ;  /* 0xffffffc000007807 */ /* 0x000fe20004800000 */
[----:B------:R1:W-:Y:S01]  /*e450*/  LDGSTS.E.BYPASS.LTC128B.128 [R209+0x1100], [R6.64], !P3 ;  /* 0x0110000006d17fae */ /* 0x0003e2000d901d46 */
[----:B------:R-:W-:Y:S01]  /*e460*/  ISETP.LT.OR P1, PT, R5, 0x21, !P2 ;  /* 0x000000210500780c */ /* 0x000fe20005721670 */
[----:B------:R-:W-:Y:S01]  /*e470*/  HMMA.16816.F32 R52, R16, R80, R52 ;  /* 0x000000501034723c */ /* 0x000fe20000001834 */
[----:B------:R-:W-:Y:S01]  /*e480*/  LOP3.LUT R5, R113, 0xffffffe0, RZ, 0xc0, !PT ;  /* 0xffffffe071057812 */ /* 0x000fe200078ec0ff */
[----:B------:R-:W-:Y:S02]  /*e490*/  IMAD.IADD R190, R184, 0x1, R0 ;  /* 0x00000001b8be7824 */ /* 0x000fe400078e0200 */
[----:B------:R-:W-:-:S08]  /*e4a0*/  IMAD.IADD R189, R0, 0x1, R195 ;  /* 0x0000000100bd7824 */ /* 0x000fd000078e02c3 */
[----:B------:R1:W-:Y:S03]  /*e4b0*/  LDGSTS.E.BYPASS.LTC128B.128 [R209+0x3100], [R6.64+0x80], !P1 ;  /* 0x0310008006d17fae */ /* 0x0003e6000c901d46 */
[----:B------:R-:W-:Y:S01]  /*e4c0*/  HMMA.16816.F32 R12, R16, R32, R12 ;  /* 0x00000020100c723c */ /* 0x000fe2000000180c */
[----:B------:R1:W-:Y:S04]  /*e4d0*/  LDGSTS.E.BYPASS.LTC128B.128 [R209+0x5100], [R6.64+0x100], !P0 ;  /* 0x0510010006d17fae */ /* 0x0003e8000c101d46 */
[----:B------:R-:W-:Y:S03]  /*e4e0*/  LDSM.16.M88.4 R20, [R194+0xc100] ;  /* 0x00c10000c214783b */ /* 0x000fe60000000200 */
[C---:B------:R-:W-:Y:S01]  /*e4f0*/  HMMA.16816.F32 R32, R8.reuse, R42, RZ ;  /* 0x0000002a0820723c */ /* 0x040fe200000018ff */
[----:B------:R-:W2:Y:S04]  /*e500*/  LDSM.16.M88.4 R64, [R190+0x6100] ;  /* 0x00610000be40783b */ /* 0x000ea80000000200 */
[----:B------:R-:W-:Y:S03]  /*e510*/  LDSM.16.M88.4 R24, [R193+0xc100] ;  /* 0x00c10000c118783b */ /* 0x000fe60000000200 */
[C---:B------:R-:W-:Y:S01]  /*e520*/  HMMA.16816.F32 R40, R8.reuse, R44, RZ ;  /* 0x0000002c0828723c */ /* 0x040fe200000018ff */
[----:B------:R-:W3:Y:S04]  /*e530*/  LDSM.16.M88.4 R84, [R189] ;  /* 0x00000000bd54783b */ /* 0x000ee80000000200 */
[----:B------:R-:W4:Y:S03]  /*e540*/  LDSM.16.M88.4 R68, [R190+0x6900] ;  /* 0x00690000be44783b */ /* 0x000f260000000200 */
[----:B------:R-:W-:Y:S01]  /*e550*/  HMMA.16816.F32 R44, R8, R46, RZ ;  /* 0x0000002e082c723c */ /* 0x000fe200000018ff */
[----:B------:R-:W3:Y:S01]  /*e560*/  LDSM.16.M88.4 R76, [R190+0x7100] ;  /* 0x00710000be4c783b */ /* 0x000ee20000000200 */
[----:B-1----:R-:W-:-:S03]  /*e570*/  SHF.R.S32.HI R6, RZ, 0x1f, R115 ;  /* 0x0000001fff067819 */ /* 0x002fc60000011473 */
[----:B------:R-:W1:Y:S01]  /*e580*/  LDSM.16.M88.4 R96, [R190+0x7900] ;  /* 0x00790000be60783b */ /* 0x000e620000000200 */
[----:B------:R-:W-:Y:S02]  /*e590*/  LEA.HI R7, R116, R164, RZ, 0x2 ;  /* 0x000000a474077211 */ /* 0x000fe400078f10ff */
[----:B------:R-:W-:Y:S01]  /*e5a0*/  HMMA.16816.F32 R8, R8, R50, RZ ;  /* 0x000000320808723c */ /* 0x000fe200000018ff */
[----:B------:R-:W-:Y:S01]  /*e5b0*/  LEA.HI R6, R6, R115, RZ, 0x3 ;  /* 0x0000007306067211 */ /* 0x000fe200078f18ff */
[----:B------:R-:W-:Y:S03]  /*e5c0*/  LDSM.16.M88.4 R100, [R184+0x8100] ;  /* 0x00810000b864783b */ /* 0x000fe60000000200 */
[----:B------:R-:W-:Y:S01]  /*e5d0*/  LOP3.LUT R6, R6, 0xffffff8, RZ, 0xc0, !PT ;  /* 0x0ffffff806067812 */ /* 0x000fe200078ec0ff */
[----:B------:R-:W-:Y:S02]  /*e5e0*/  LDSM.16.M88.4 R48, [R189+0x800] ;  /* 0x00080000bd30783b */ /* 0x000fe40000000200 */
[C---:B------:R-:W-:Y:S02]  /*e5f0*/  HMMA.16816.F32 R32, R16.reuse, R62, R32 ;  /* 0x0000003e1020723c */ /* 0x040fe40000001820 */
[----:B------:R-:W-:Y:S04]  /*e600*/  LDSM.16.M88.4 R92, [R189+0x1800] ;  /* 0x00180000bd5c783b */ /* 0x000fe80000000200 */
[----:B------:R-:W-:Y:S02]  /*e610*/  LDSM.16.M88.4 R60, [R184+0x8900] ;  /* 0x00890000b83c783b */ /* 0x000fe40000000200 */
[----:B------:R-:W-:Y:S02]  /*e620*/  HMMA.16816.F32 R40, R16, R72, R40 ;  /* 0x000000481028723c */ /* 0x000fe40000001828 */
[----:B------:R-:W-:Y:S04]  /*e630*/  LDSM.16.M88.4 R88, [R184+0x9900] ;  /* 0x00990000b858783b */ /* 0x000fe80000000200 */
[----:B------:R-:W-:Y:S02]  /*e640*/  LDSM.16.M88.4 R104, [R189+0x2000] ;  /* 0x00200000bd68783b */ /* 0x000fe40000000200 */
[C---:B--2---:R-:W-:Y:S02]  /*e650*/  HMMA.16816.F32 R28, R20.reuse, R64, R12 ;  /* 0x00000040141c723c */ /* 0x044fe4000000180c */
[----:B------:R-:W2:Y:S04]  /*e660*/  LDSM.16.M88.4 R12, [R191+0x10100] ;  /* 0x01010000bf0c783b */ /* 0x000ea80000000200 */
[----:B------:R-:W0:Y:S02]  /*e670*/  LDGDEPBAR ;  /* 0x00000000000079af */ /* 0x000e240000000000 */
[----:B------:R-:W-:Y:S08]  /*e680*/  HMMA.16816.F32 R64, R20, R66, R56 ;  /* 0x000000421440723c */ /* 0x000ff00000001838 */
[----:B------:R-:W-:Y:S01]  /*e690*/  HMMA.16816.F32 R44, R16, R74, R44 ;  /* 0x0000004a102c723c */ /* 0x000fe2000000182c */
[----:B------:R-:W1:Y:S07]  /*e6a0*/  LDSM.16.M88.4 R72, [R189+0x1000] ;  /* 0x00100000bd48783b */ /* 0x000e6e0000000200 */
[----:B---3--:R-:W-:Y:S08]  /*e6b0*/  HMMA.16816.F32 R28, R24, R84, R28 ;  /* 0x00000054181c723c */ /* 0x008ff0000000181c */
[----:B------:R-:W-:Y:S01]  /*e6c0*/  HMMA.16816.F32 R16, R16, R82, R8 ;  /* 0x000000521010723c */ /* 0x000fe20000001808 */
[----:B------:R-:W-:Y:S04]  /*e6d0*/  LDSM.16.M88.4 R8, [R192+0x10100] ;  /* 0x01010000c008783b */ /* 0x000fe80000000200 */
[----:B------:R-:W3:Y:S03]  /*e6e0*/  LDSM.16.M88.4 R80, [R195+0x2000] ;  /* 0x00200000c350783b */ /* 0x000ee60000000200 */
[----:B------:R-:W-:Y:S01]  /*e6f0*/  HMMA.16816.F32 R64, R24, R86, R64 ;  /* 0x000000561840723c */ /* 0x000fe20000001840 */
[----:B------:R-:W-:Y:S07]  /*e700*/  LDSM.16.M88.4 R84, [R195+0x3800] ;  /* 0x00380000c354783b */ /* 0x000fee0000000200 */
[C---:B----4-:R-:W-:Y:S08]  /*e710*/  HMMA.16816.F32 R56, R20.reuse, R68, R36 ;  /* 0x000000441438723c */ /* 0x050ff00000001824 */
[C---:B------:R-:W-:Y:S01]  /*e720*/  HMMA.16816.F32 R36, R20.reuse, R70, R32 ;  /* 0x000000461424723c */ /* 0x040fe20000001820 */
[----:B------:R-:W-:Y:S07]  /*e730*/  LDSM.16.M88.4 R68, [R195+0x2800] ;  /* 0x00280000c344783b */ /* 0x000fee0000000200 */
[C---:B------:R-:W-:Y:S08]  /*e740*/  HMMA.16816.F32 R32, R20.reuse, R76, R40 ;  /* 0x0000004c1420723c */ /* 0x040ff00000001828 */
[C---:B------:R-:W-:Y:S01]  /*e750*/  HMMA.16816.F32 R40, R20.reuse, R78, R44 ;  /* 0x0000004e1428723c */ /* 0x040fe2000000182c */
[----:B------:R-:W4:Y:S07]  /*e760*/  LDSM.16.M88.4 R76, [R184+0x9100] ;  /* 0x00910000b84c783b */ /* 0x000f2e0000000200 */
[----:B-1----:R-:W-:Y:S08]  /*e770*/  HMMA.16816.F32 R52, R20, R96, R52 ;  /* 0x000000601434723c */ /* 0x002ff00000001834 */
[----:B--2---:R-:W-:Y:S08]  /*e780*/  HMMA.16816.F32 R28, R12, R100, R28 ;  /* 0x000000640c1c723c */ /* 0x004ff0000000181c */
[----:B------:R-:W-:Y:S01]  /*e790*/  HMMA.16816.F32 R16, R20, R98, R16 ;  /* 0x000000621410723c */ /* 0x000fe20000001810 */
[----:B------:R-:W-:Y:S04]  /*e7a0*/  LDSM.16.M88.4 R20, [R194+0x10100] ;  /* 0x01010000c214783b */ /* 0x000fe80000000200 */
[----:B------:R-:W1:Y:S03]  /*e7b0*/  LDSM.16.M88.4 R96, [R190+0x8100] ;  /* 0x00810000be60783b */ /* 0x000e660000000200 */
[----:B------:R-:W-:Y:S01]  /*e7c0*/  HMMA.16816.F32 R64, R12, R102, R64 ;  /* 0x000000660c40723c */ /* 0x000fe20000001840 */
[----:B------:R-:W-:Y:S07]  /*e7d0*/  LDSM.16.M88.4 R100, [R195+0x4000] ;  /* 0x00400000c364783b */ /* 0x000fee0000000200 */
[C---:B------:R-:W-:Y:S08]  /*e7e0*/  HMMA.16816.F32 R56, R24.reuse, R48, R56 ;  /* 0x000000301838723c */ /* 0x040ff00000001838 */
[C---:B------:R-:W-:Y:S08]  /*e7f0*/  HMMA.16816.F32 R36, R24.reuse, R50, R36 ;  /* 0x000000321824723c */ /* 0x040ff00000001824 */
[C---:B------:R-:W-:Y:S08]  /*e800*/  HMMA.16816.F32 R32, R24.reuse, R72, R32 ;  /* 0x000000481820723c */ /* 0x040ff00000001820 */
[C---:B------:R-:W-:Y:S01]  /*e810*/  HMMA.16816.F32 R40, R24.reuse, R74, R40 ;  /* 0x0000004a1828723c */ /* 0x040fe20000001828 */
[----:B------:R-:W2:Y:S07]  /*e820*/  LDSM.16.M88.4 R72, [R195+0x3000] ;  /* 0x00300000c348783b */ /* 0x000eae0000000200 */
[----:B------:R-:W-:Y:S08]  /*e830*/  HMMA.16816.F32 R52, R24, R92, R52 ;  /* 0x0000005c1834723c */ /* 0x000ff00000001834 */
[----:B---3--:R-:W-:Y:S01]  /*e840*/  HMMA.16816.F32 R44, R8, R80, R28 ;  /* 0x00000050082c723c */ /* 0x008fe2000000181c */
[----:B------:R-:W3:Y:S07]  /*e850*/  LDSM.16.M88.4 R28, [R193+0x10100] ;  /* 0x01010000c11c783b */ /* 0x000eee0000000200 */
[----:B------:R-:W-:Y:S01]  /*e860*/  HMMA.16816.F32 R24, R24, R94, R16 ;  /* 0x0000005e1818723c */ /* 0x000fe20000001810 */
[----:B------:R-:W-:Y:S07]  /*e870*/  LDSM.16.M88.4 R92, [R190+0x9900] ;  /* 0x00990000be5c783b */ /* 0x000fee0000000200 */
[----:B------:R-:W-:Y:S01]  /*e880*/  HMMA.16816.F32 R64, R8, R82, R64 ;  /* 0x000000520840723c */ /* 0x000fe20000001840 */
[----:B------:R-:W-:Y:S07]  /*e890*/  LDSM.16.M88.4 R80, [R190+0x9100] ;  /* 0x00910000be50783b */ /* 0x000fee0000000200 */
[C---:B------:R-:W-:Y:S08]  /*e8a0*/  HMMA.16816.F32 R56, R12.reuse, R60, R56 ;  /* 0x0000003c0c38723c */ /* 0x040ff00000001838 */
[C---:B------:R-:W-:Y:S08]  /*e8b0*/  HMMA.16816.F32 R48, R12.reuse, R62, R36 ;  /* 0x0000003e0c30723c */ /* 0x040ff00000001824 */
[C---:B----4-:R-:W-:Y:S08]  /*e8c0*/  HMMA.16816.F32 R36, R12.reuse, R76, R32 ;  /* 0x0000004c0c24723c */ /* 0x050ff00000001820 */
[C---:B------:R-:W-:Y:S01]  /*e8d0*/  HMMA.16816.F32 R32, R12.reuse, R78, R40 ;  /* 0x0000004e0c20723c */ /* 0x040fe20000001828 */
[----:B------:R-:W4:Y:S07]  /*e8e0*/  LDSM.16.M88.4 R76, [R190+0x8900] ;  /* 0x00890000be4c783b */ /* 0x000f2e0000000200 */
[----:B------:R-:W-:Y:S08]  /*e8f0*/  HMMA.16816.F32 R16, R12, R88, R52 ;  /* 0x000000580c10723c */ /* 0x000ff00000001834 */
[----:B-1----:R-:W-:Y:S08]  /*e900*/  HMMA.16816.F32 R44, R20, R96, R44 ;  /* 0x00000060142c723c */ /* 0x002ff0000000182c */
[----:B------:R-:W-:Y:S01]  /*e910*/  HMMA.16816.F32 R40, R12, R90, R24 ;  /* 0x0000005a0c28723c */ /* 0x000fe20000001818 */
[----:B------:R-:W-:Y:S04]  /*e920*/  LDSM.16.M88.4 R24, [R191+0x14100] ;  /* 0x01410000bf18783b */ /* 0x000fe80000000200 */
[----:B------:R-:W1:Y:S03]  /*e930*/  LDSM.16.M88.4 R88, [R184+0xa100] ;  /* 0x00a10000b858783b */ /* 0x000e660000000200 */
[----:B------:R-:W-:Y:S01]  /*e940*/  HMMA.16816.F32 R12, R20, R98, R64 ;  /* 0x00000062140c723c */ /* 0x000fe20000001840 */
[----:B------:R-:W-:Y:S04]  /*e950*/  LDSM.16.M88.4 R96, [R189+0x3000] ;  /* 0x00300000bd60783b */ /* 0x000fe80000000200 */
[----:B------:R-:W-:Y:S03]  /*e960*/  LDSM.16.M88.4 R64, [R189+0x3800] ;  /* 0x00380000bd40783b */ /* 0x000fe60000000200 */
[C---:B------:R-:W-:Y:S08]  /*e970*/  HMMA.16816.F32 R60, R8.reuse, R68, R56 ;  /* 0x00000044083c723c */ /* 0x040ff00000001838 */
[C---:B------:R-:W-:Y:S08]  /*e980*/  HMMA.16816.F32 R56, R8.reuse, R70, R48 ;  /* 0x000000460838723c */ /* 0x040ff00000001830 */
[C---:B--2---:R-:W-:Y:S08]  /*e990*/  HMMA.16816.F32 R52, R8.reuse, R72, R36 ;  /* 0x000000480834723c */ /* 0x044ff00000001824 */
[C---:B------:R-:W-:Y:S01]  /*e9a0*/  HMMA.16816.F32 R48, R8.reuse, R74, R32 ;  /* 0x0000004a0830723c */ /* 0x040fe20000001820 */
[----:B------:R-:W2:Y:S07]  /*e9b0*/  LDSM.16.M88.4 R72, [R189+0x2800] ;  /* 0x00280000bd48783b */ /* 0x000eae0000000200 */
[----:B------:R-:W-:Y:S01]  /*e9c0*/  HMMA.16816.F32 R32, R8, R84, R16 ;  /* 0x000000540820723c */ /* 0x000fe20000001810 */
[----:B------:R-:W1:Y:S07]  /*e9d0*/  LDSM.16.M88.4 R16, [R192+0x14100] ;  /* 0x01410000c010783b */ /* 0x000e6e0000000200 */
[----:B---3--:R-:W-:Y:S08]  /*e9e0*/  HMMA.16816.F32 R36, R28, R104, R44 ;  /* 0x000000681c24723c */ /* 0x008ff0000000182c */
[----:B------:R-:W-:Y:S01]  /*e9f0*/  HMMA.16816.F32 R40, R8, R86, R40 ;  /* 0x000000560828723c */ /* 0x000fe20000001828 */
[----:B------:R-:W-:Y:S07]  /*ea00*/  LDSM.16.M88.4 R84, [R195+0x4800] ;  /* 0x00480000c354783b */ /* 0x000fee0000000200 */
[----:B------:R-:W-:Y:S01]  /*ea10*/  HMMA.16816.F32 R8, R28, R106, R12 ;  /* 0x0000006a1c08723c */ /* 0x000fe2000000180c */
[----:B------:R-:W-:Y:S07]  /*ea20*/  LDSM.16.M88.4 R12, [R194+0x14100] ;  /* 0x01410000c20c783b */ /* 0x000fee0000000200 */
[C---:B----4-:R-:W-:Y:S08]  /*ea30*/  HMMA.16816.F32 R44, R20.reuse, R76, R60 ;  /* 0x0000004c142c723c */ /* 0x050ff0000000183c */
[C---:B------:R-:W-:Y:S08]  /*ea40*/  HMMA.16816.F32 R52, R20.reuse, R80, R52 ;  /* 0x000000501434723c */ /* 0x040ff00000001834 */
[C---:B------:R-:W-:Y:S01]  /*ea50*/  HMMA.16816.F32 R68, R20.reuse, R82, R48 ;  /* 0x000000521444723c */ /* 0x040fe20000001830 */
[----:B------:R-:W3:Y:S04]  /*ea60*/  LDSM.16.M88.4 R80, [R184+0xa900] ;  /* 0x00a90000b850783b */ /* 0x000ee80000000200 */
[----:B------:R-:W-:Y:S03]  /*ea70*/  LDSM.16.M88.4 R48, [R184+0xb100] ;  /* 0x00b10000b830783b */ /* 0x000fe60000000200 */
[C---:B------:R-:W-:Y:S08]  /*ea80*/  HMMA.16816.F32 R56, R20.reuse, R78, R56 ;  /* 0x0000004e1438723c */ /* 0x040ff00000001838 */
[----:B------:R-:W-:Y:S08]  /*ea90*/  HMMA.16816.F32 R76, R20, R92, R32 ;  /* 0x0000005c144c723c */ /* 0x000ff00000001820 */
[----:B-1----:R-:W-:Y:S08]  /*eaa0*/  HMMA.16816.F32 R32, R24, R88, R36 ;  /* 0x000000581820723c */ /* 0x002ff00000001824 */
[----:B------:R-:W-:Y:S01]  /*eab0*/  HMMA.16816.F32 R40, R20, R94, R40 ;  /* 0x0000005e1428723c */ /* 0x000fe20000001828 */
[----:B------:R-:W1:Y:S07]  /*eac0*/  LDSM.16.M88.4 R92, [R190+0xa100] ;  /* 0x00a10000be5c783b */ /* 0x000e6e0000000200 */
[----:B------:R-:W-:Y:S01]  /*ead0*/  HMMA.16816.F32 R20, R24, R90, R8 ;  /* 0x0000005a1814723c */ /* 0x000fe20000001808 */
[----:B------:R-:W-:Y:S04]  /*eae0*/  LDSM.16.M88.4 R8, [R193+0x14100] ;  /* 0x01410000c108783b */ /* 0x000fe80000000200 */
[----:B------:R-:W-:Y:S03]  /*eaf0*/  LDSM.16.M88.4 R88, [R184+0xb900] ;  /* 0x00b90000b858783b */ /* 0x000fe60000000200 */
[----:B--2---:R-:W-:Y:S08]  /*eb00*/  HMMA.16816.F32 R36, R28, R72, R44 ;  /* 0x000000481c24723c */ /* 0x004ff0000000182c */
[----:B------:R-:W-:Y:S08]  /*eb10*/  HMMA.16816.F32 R32, R16, R100, R32 ;  /* 0x000000641020723c */ /* 0x000ff00000001820 */
[C---:B------:R-:W-:Y:S08]  /*eb20*/  HMMA.16816.F32 R60, R28.reuse, R74, R56 ;  /* 0x0000004a1c3c723c */ /* 0x040ff00000001838 */
[C---:B------:R-:W-:Y:S08]  /*eb30*/  HMMA.16816.F32 R52, R28.reuse, R96, R52 ;  /* 0x000000601c34723c */ /* 0x040ff00000001834 */
[----:B------:R-:W-:Y:S01]  /*eb40*/  HMMA.16816.F32 R44, R28, R98, R68 ;  /* 0x000000621c2c723c */ /* 0x000fe20000001844 */
[----:B------:R-:W2:Y:S04]  /*eb50*/  LDSM.16.M88.4 R96, [R189+0x4000] ;  /* 0x00400000bd60783b */ /* 0x000ea80000000200 */
[----:B------:R-:W-:Y:S03]  /*eb60*/  LDSM.16.M88.4 R68, [R195+0x5000] ;  /* 0x00500000c344783b */ /* 0x000fe60000000200 */
[----:B------:R-:W-:Y:S08]  /*eb70*/  HMMA.16816.F32 R20, R16, R102, R20 ;  /* 0x000000661014723c */ /* 0x000ff00000001814 */
[----:B---3--:R-:W-:Y:S08]  /*eb80*/  HMMA.16816.F32 R36, R24, R80, R36 ;  /* 0x000000501824723c */ /* 0x008ff00000001824 */
[C---:B------:R-:W-:Y:S01]  /*eb90*/  HMMA.16816.F32 R56, R28.reuse, R64, R76 ;  /* 0x000000401c38723c */ /* 0x040fe2000000184c */
[----:B------:R-:W3:Y:S07]  /*eba0*/  LDSM.16.M88.4 R76, [R190+0xa900] ;  /* 0x00a90000be4c783b */ /* 0x000eee0000000200 */
[----:B------:R-:W-:Y:S08]  /*ebb0*/  HMMA.16816.F32 R72, R28, R66, R40 ;  /* 0x000000421c48723c */ /* 0x000ff00000001828 */
[----:B-1----:R-:W-:Y:S08]  /*ebc0*/  HMMA.16816.F32 R28, R12, R92, R32 ;  /* 0x0000005c0c1c723c */ /* 0x002ff00000001820 */
[----:B------:R-:W-:Y:S01]  /*ebd0*/  HMMA.16816.F32 R32, R24, R82, R60 ;  /* 0x000000521820723c */ /* 0x000fe2000000183c */
[----:B------:R-:W-:Y:S07]  /*ebe0*/  LDSM.16.M88.4 R60, [R195+0x5800] ;  /* 0x00580000c33c783b */ /* 0x000fee0000000200 */
[----:B------:R-:W-:Y:S08]  /*ebf0*/  HMMA.16816.F32 R20, R12, R94, R20 ;  /* 0x0000005e0c14723c */ /* 0x000ff00000001814 */
[----:B------:R-:W-:Y:S08]  /*ec00*/  HMMA.16816.F32 R36, R16, R84, R36 ;  /* 0x000000541024723c */ /* 0x000ff00000001824 */
[C---:B------:R-:W-:Y:S01]  /*ec10*/  HMMA.16816.F32 R40, R24.reuse, R50, R44 ;  /* 0x000000321828723c */ /* 0x040fe2000000182c */
[----:B------:R-:W1:Y:S07]  /*ec20*/  LDSM.16.M88.4 R44, [R189+0x4800] ;  /* 0x00480000bd2c783b */ /* 0x000e6e0000000200 */
[----:B------:R-:W-:Y:S08]  /*ec30*/  HMMA.16816.F32 R52, R24, R48, R52 ;  /* 0x000000301834723c */ /* 0x000ff00000001834 */
[----:B--2---:R-:W-:Y:S08]  /*ec40*/  HMMA.16816.F32 R48, R8, R96, R28 ;  /* 0x000000600830723c */ /* 0x004ff0000000181c */
[----:B------:R-:W-:Y:S08]  /*ec50*/  HMMA.16816.F32 R32, R16, R86, R32 ;  /* 0x000000561020723c */ /* 0x000ff00000001820 */
[----:B------:R-:W-:Y:S08]  /*ec60*/  HMMA.16816.F32 R20, R8, R98, R20 ;  /* 0x000000620814723c */ /* 0x000ff00000001814 */
[----:B---3--:R-:W-:Y:S01]  /*ec70*/  HMMA.16816.F32 R28, R12, R76, R36 ;  /* 0x0000004c0c1c723c */ /* 0x008fe20000001824 */
[----:B------:R-:W-:-:S02]  /*ec80*/  FMUL.FTZ R0, R48, c[0x0][0x320] ;  /* 0x0000c80030007a20 */ /* 0x000fc40000410000 */
[----:B------:R-:W-:-:S05]  /*ec90*/  FMUL.FTZ R49, R49, c[0x0][0x320] ;  /* 0x0000c80031317a20 */ /* 0x000fca0000410000 */
[C---:B------:R-:W-:Y:S08]  /*eca0*/  HMMA.16816.F32 R64, R24.reuse, R88, R56 ;  /* 0x000000581840723c */ /* 0x040ff00000001838 */
[----:B------:R-:W-:Y:S01]  /*ecb0*/  HMMA.16816.F32 R56, R24, R90, R72 ;  /* 0x0000005a1838723c */ /* 0x000fe20000001848 */
[----:B------:R2:W3:Y:S07]  /*ecc0*/  MUFU.TANH R73, R0 ;  /* 0x0000000000497308 */ /* 0x0004ee0000002400 */
[----:B------:R-:W-:Y:S01]  /*ecd0*/  HMMA.16816.F32 R24, R12, R78, R32 ;  /* 0x0000004e0c18723c */ /* 0x000fe20000001820 */
[----:B------:R-:W4:Y:S01]  /*ece0*/  LDSM.16.M88.4 R32, [R190+0xb100] ;  /* 0x00b10000be20783b */ /* 0x000f220000000200 */
[----:B------:R-:W3:Y:S06]  /*ecf0*/  MUFU.TANH R72, R49 ;  /* 0x0000003100487308 */ /* 0x000eec0000002400 */
[----:B-1----:R-:W-:Y:S01]  /*ed00*/  HMMA.16816.F32 R36, R8, R44, R28 ;  /* 0x0000002c0824723c */ /* 0x002fe2000000181c */
[----:B--2---:R-:W-:Y:S01]  /*ed10*/  FMUL.FTZ R0, R50, c[0x0][0x320] ;  /* 0x0000c80032007a20 */ /* 0x004fe20000410000 */
[----:B------:R-:W1:Y:S03]  /*ed20*/  LDSM.16.M88.4 R28, [R189+0x5000] ;  /* 0x00500000bd1c783b */ /* 0x000e660000000200 */
[----:B------:R2:W-:Y:S03]  /*ed30*/  MUFU.TANH R76, R0 ;  /* 0x00000000004c7308 */ /* 0x0005e60000002400 */
[C---:B------:R-:W-:Y:S08]  /*ed40*/  HMMA.16816.F32 R64, R16.reuse, R60, R64 ;  /* 0x0000003c1040723c */ /* 0x040ff00000001840 */
[----:B------:R-:W-:Y:S01]  /*ed50*/  HMMA.16816.F32 R52, R16, R68, R52 ;  /* 0x000000441034723c */ /* 0x000fe20000001834 */
[----:B--2---:R-:W-:-:S07]  /*ed60*/  FMUL.FTZ R0, R20, c[0x0][0x320] ;  /* 0x0000c80014007a20 */ /* 0x004fce0000410000 */
[----:B------:R-:W-:Y:S01]  /*ed70*/  HMMA.16816.F32 R68, R16, R70, R40 ;  /* 0x000000461044723c */ /* 0x000fe20000001828 */
[----:B------:R2:W1:Y:S01]  /*ed80*/  MUFU.TANH R61, R0 ;  /* 0x00000000003d7308 */ /* 0x0004620000002400 */
[----:B------:R-:W-:Y:S02]  /*ed90*/  FMUL.FTZ R38, R38, c[0x0][0x320] ;  /* 0x0000c80026267a20 */ /* 0x000fe40000410000 */
[----:B------:R-:W-:-:S04]  /*eda0*/  FMUL.FTZ R39, R39, c[0x0][0x320] ;  /* 0x0000c80027277a20 */ /* 0x000fc80000410000 */
[----:B------:R-:W-:Y:S01]  /*edb0*/  HMMA.16816.F32 R40, R8, R46, R24 ;  /* 0x0000002e0828723c */ /* 0x000fe20000001818 */
[----:B------:R-:W3:Y:S01]  /*edc0*/  LDSM.16.M88.4 R44, [R190+0xb900] ;  /* 0x00b90000be2c783b */ /* 0x000ee20000000200 */
[----:B------:R-:W-:Y:S06]  /*edd0*/  MUFU.TANH R38, R38 ;  /* 0x0000002600267308 */ /* 0x000fec0000002400 */
[----:B----4-:R-:W-:Y:S01]  /*ede0*/  HMMA.16816.F32 R24, R12, R32, R52 ;  /* 0x000000200c18723c */ /* 0x010fe20000001834 */
[----:B--2---:R-:W-:Y:S01]  /*edf0*/  FMUL.FTZ R0, R21, c[0x0][0x320] ;  /* 0x0000c80015007a20 */ /* 0x004fe20000410000 */
[----:B------:R-:W2:Y:S01]  /*ee00*/  LDSM.16.M88.4 R52, [R189+0x5800] ;  /* 0x00580000bd34783b */ /* 0x000ea20000000200 */
[----:B------:R-:W-:Y:S01]  /*ee10*/  MUFU.TANH R39, R39 ;  /* 0x0000002700277308 */ /* 0x000fe20000002400 */
[----:B------:R-:W-:-:S07]  /*ee20*/  DEPBAR.LE SB0, 0x0 ;  /* 0x000080000000791a */ /* 0x000fce0000000000 */
[----:B------:R4:W2:Y:S05]  /*ee30*/  MUFU.TANH R60, R0 ;  /* 0x00000000003c7308 */ /* 0x0008aa0000002400 */
[----:B------:R-:W-:-:S06]  /*ee40*/  FMUL.FTZ R41, R41, c[0x0][0x320] ;  /* 0x0000c80029297a20 */ /* 0x000fcc0000410000 */
[----:B------:R-:W-:Y:S02]  /*ee50*/  MUFU.TANH R41, R41 ;  /* 0x0000002900297308 */ /* 0x000fe40000002400 */
[----:B-1----:R-:W-:Y:S01]  /*ee60*/  HMMA.16816.F32 R24, R8, R28, R24 ;  /* 0x0000001c0818723c */ /* 0x002fe20000001818 */
[----:B----4-:R-:W-:-:S05]  /*ee70*/  FMUL.FTZ R0, R23, c[0x0][0x320] ;  /* 0x0000c80017007a20 */ /* 0x010fca0000410000 */
[----:B------:R1:W-:Y:S02]  /*ee80*/  MUFU.TANH R75, R0 ;  /* 0x00000000004b7308 */ /* 0x0003e40000002400 */
[----:B-1----:R-:W-:Y:S02]  /*ee90*/  FMUL.FTZ R0, R51, c[0x0][0x320] ;  /* 0x0000c80033007a20 */ /* 0x002fe40000410000 */
[----:B------:R-:W-:Y:S04]  /*eea0*/  HMMA.16816.F32 R48, R16, R62, R56 ;  /* 0x0000003e1030723c */ /* 0x000fe80000001838 */
[----:B------:R1:W-:Y:S03]  /*eeb0*/  MUFU.TANH R74, R0 ;  /* 0x00000000004a7308 */ /* 0x0003e60000002400 */
[----:B------:R-:W-:-:S02]  /*eec0*/  IMAD.IADD R17, R115, 0x1, -R6 ;  /* 0x0000000173117824 */ /* 0x000fc400078e0a06 */
[----:B-1----:R-:W-:Y:S02]  /*eed0*/  FMUL.FTZ R0, R22, c[0x0][0x320] ;  /* 0x0000c80016007a20 */ /* 0x002fe40000410000 */
[C---:B------:R-:W-:Y:S02]  /*eee0*/  HMMA.16816.F32 R20, R12.reuse, R34, R68 ;  /* 0x000000220c14723c */ /* 0x040fe40000001844 */
[----:B------:R1:W-:Y:S06]  /*eef0*/  MUFU.TANH R62, R0 ;  /* 0x00000000003e7308 */ /* 0x0003ec0000002400 */
[----:B---3--:R-:W-:Y:S01]  /*ef00*/  HMMA.16816.F32 R32, R12, R44, R64 ;  /* 0x0000002c0c20723c */ /* 0x008fe20000001840 */
[----:B-1----:R-:W-:-:S04]  /*ef10*/  FMUL.FTZ R0, R36, c[0x0][0x320] ;  /* 0x0000c80024007a20 */ /* 0x002fc80000410000 */
[----:B------:R1:W3:Y:S11]  /*ef20*/  MUFU.TANH R56, R0 ;  /* 0x0000000000387308 */ /* 0x0002f60000002400 */
[C---:B------:R-:W-:Y:S08]  /*ef30*/  HMMA.16816.F32 R28, R8.reuse, R30, R20 ;  /* 0x0000001e081c723c */ /* 0x040ff00000001814 */
[----:B--2---:R-:W-:Y:S01]  /*ef40*/  HMMA.16816.F32 R20, R8, R52, R32 ;  /* 0x000000340814723c */ /* 0x004fe20000001820 */
[----:B-1----:R-:W-:-:S04]  /*ef50*/  FMUL.FTZ R0, R37, c[0x0][0x320] ;  /* 0x0000c80025007a20 */ /* 0x002fc80000410000 */
[----:B------:R1:W2:Y:S11]  /*ef60*/  MUFU.TANH R37, R0 ;  /* 0x0000000000257308 */ /* 0x0002b60000002400 */
[----:B------:R-:W-:-:S02]  /*ef70*/  FMUL.FTZ R28, R28, c[0x0][0x320] ;  /* 0x0000c8001c1c7a20 */ /* 0x000fc40000410000 */
[----:B------:R-:W-:-:S04]  /*ef80*/  FMUL.FTZ R29, R29, c[0x0][0x320] ;  /* 0x0000c8001d1d7a20 */ /* 0x000fc80000410000 */
[----:B------:R-:W-:Y:S02]  /*ef90*/  MUFU.TANH R28, R28 ;  /* 0x0000001c001c7308 */ /* 0x000fe40000002400 */
[----:B------:R-:W-:Y:S02]  /*efa0*/  FMUL.FTZ R22, R22, c[0x0][0x320] ;  /* 0x0000c80016167a20 */ /* 0x000fe40000410000 */
[----:B-1----:R-:W-:Y:S01]  /*efb0*/  IMAD.IADD R0, R164, 0x1, -R5 ;  /* 0x00000001a4007824 */ /* 0x002fe200078e0a05 */
[----:B------:R-:W-:Y:S01]  /*efc0*/  LOP3.LUT R5, R7, 0xfffffffc, RZ, 0xc0, !PT ;  /* 0xfffffffc07057812 */ /* 0x000fe200078ec0ff */
[----:B------:R-:W-:Y:S02]  /*efd0*/  FMUL.FTZ R7, R40, c[0x0][0x320] ;  /* 0x0000c80028077a20 */ /* 0x000fe40000410000 */
[----:B------:R-:W-:Y:S01]  /*efe0*/  MUFU.TANH R29, R29 ;  /* 0x0000001d001d7308 */ /* 0x000fe20000002400 */
[----:B------:R-:W-:Y:S01]  /*eff0*/  SHF.R.S32.HI R16, RZ, 0x1f, R0 ;  /* 0x0000001fff107819 */ /* 0x000fe20000011400 */
[----:B------:R-:W-:-:S02]  /*f000*/  IMAD.IADD R5, R164, 0x1, -R5 ;  /* 0x00000001a4057824 */ /* 0x000fc400078e0a05 */
[----:B------:R-:W-:Y:S01]  /*f010*/  FMUL.FTZ R23, R23, c[0x0][0x320] ;  /* 0x0000c80017177a20 */ /* 0x000fe20000410000 */
[----:B------:R-:W-:Y:S02]  /*f020*/  LEA.HI R6, R16, R0, RZ, 0x2 ;  /* 0x0000000010067211 */ /* 0x000fe400078f10ff */
[----:B------:R-:W-:Y:S01]  /*f030*/  LEA.HI R16, R5, R5, RZ, 0x1 ;  /* 0x0000000505107211 */ /* 0x000fe200078f08ff */
[----:B------:R1:W4:Y:S03]  /*f040*/  MUFU.TANH R36, R7 ;  /* 0x0000000700247308 */ /* 0x0003260000002400 */
[----:B------:R-:W-:-:S05]  /*f050*/  LOP3.LUT R16, R16, 0x1ffffffe, RZ, 0xc0, !PT ;  /* 0x1ffffffe10107812 */ /* 0x000fca00078ec0ff */
[----:B------:R-:W-:Y:S02]  /*f060*/  IMAD.IADD R5, R5, 0x1, -R16 ;  /* 0x0000000105057824 */ /* 0x000fe400078e0a10 */
[----:B------:R-:W-:-:S04]  /*f070*/  FMUL.FTZ R16, R42, c[0x0][0x320] ;  /* 0x0000c8002a107a20 */ /* 0x000fc80000410000 */
[----:B------:R2:W-:Y:S01]  /*f080*/  MUFU.TANH R58, R16 ;  /* 0x00000010003a7308 */ /* 0x0005e20000002400 */
[----:B-1----:R-:W-:-:S05]  /*f090*/  LEA.HI.SX32 R7, R6, R244, 0x1e ;  /* 0x000000f406077211 */ /* 0x002fca00078ff2ff */
[----:B------:R-:W-:-:S04]  /*f0a0*/  IMAD R7, R17, 0x10, R7 ;  /* 0x0000001011077824 */ /* 0x000fc800078e0207 */
[----:B------:R-:W-:-:S04]  /*f0b0*/  IMAD R238, R5, 0x8, R7 ;  /* 0x0000000805ee7824 */ /* 0x000fc800078e0207 */
[----:B------:R-:W-:Y:S01]  /*f0c0*/  @P4 IMAD.HI.U32 R7, R238, c[0x0][0x2c8], RZ ;  /* 0x0000b200ee074a27 */ /* 0x000fe200078e00ff */
[----:B--2---:R-:W-:Y:S03]  /*f0d0*/  HMMA.16816.F32 R16, R12, R46, R48 ;  /* 0x0000002e0c10723c */ /* 0x004fe60000001830 */
[----:B------:R-:W-:Y:S01]  /*f0e0*/  IMAD.MOV.U32 R5, RZ, RZ, R238 ;  /* 0x000000ffff057224 */ /* 0x000fe200078e00ee */
[----:B------:R-:W-:-:S03]  /*f0f0*/  @P4 SHF.R.U32.HI R5, RZ, c[0x0][0x2cc], R7 ;  /* 0x0000b300ff054a19 */ /* 0x000fc60000011607 */
[----:B------:R-:W-:Y:S02]  /*f100*/  IMAD.MOV.U32 R14, RZ, RZ, -0x40 ;  /* 0xffffffc0ff0e7424 */ /* 0x000fe400078e00ff */
[----:B------:R-:W1:Y:S01]  /*f110*/  SHFL.IDX PT, R12, R5, RZ, 0x1c1f ;  /* 0x001c1fff050c7589 */ /* 0x000e6200000e0000 */
[----:B------:R-:W-:-:S03]  /*f120*/  FMUL.FTZ R13, R43, c[0x0][0x320] ;  /* 0x0000c8002b0d7a20 */ /* 0x000fc60000410000 */
[----:B------:R2:W1:Y:S01]  /*f130*/  SHFL.IDX PT, R7, R5, 0x1, 0x1c1f ;  /* 0x003c1f0005077f89 */ /* 0x00046200000e0000 */
[----:B------:R-:W-:Y:S10]  /*f140*/  MUFU.TANH R57, R13 ;  /* 0x0000000d00397308 */ /* 0x000ff40000002400 */
[----:B------:R-:W-:Y:S07]  /*f150*/  HMMA.16816.F32 R8, R8, R54, R16 ;  /* 0x000000360808723c */ /* 0x000fee0000001810 */
[----:B------:R-:W-:Y:S01]  /*f160*/  FMUL.FTZ R18, R27, c[0x0][0x320] ;  /* 0x0000c8001b127a20 */ /* 0x000fe20000410000 */
[----:B--2---:R-:W-:Y:S01]  /*f170*/  LOP3.LUT R5, R6, 0x7ffffffc, RZ, 0xc0, !PT ;  /* 0x7ffffffc06057812 */ /* 0x004fe200078ec0ff */
[----:B------:R-:W-:-:S04]  /*f180*/  FMUL.FTZ R6, R24, c[0x0][0x320] ;  /* 0x0000c80018067a20 */ /* 0x000fc80000410000 */
[----:B------:R-:W-:Y:S01]  /*f190*/  IMAD.IADD R5, R0, 0x1, -R5 ;  /* 0x0000000100057824 */ /* 0x000fe200078e0a05 */
[----:B------:R2:W1:Y:S01]  /*f1a0*/  MUFU.TANH R24, R6 ;  /* 0x0000000600187308 */ /* 0x0004620000002400 */
[----:B------:R-:W-:Y:S02]  /*f1b0*/  IMAD R0, R109, R14, 0x1 ;  /* 0x000000016d007424 */ /* 0x000fe400078e020e */
[----:B------:R-:W-:-:S07]  /*f1c0*/  IMAD.SHL.U32 R239, R5, 0x2, RZ ;  /* 0x0000000205ef7824 */ /* 0x000fce00078e00ff */
[----:B------:R-:W-:Y:S01]  /*f1d0*/  FMUL.FTZ R8, R8, c[0x0][0x320] ;  /* 0x0000c80008087a20 */ /* 0x000fe20000410000 */
[----:B------:R-:W-:Y:S01]  /*f1e0*/  IADD3 R0, -R239, R0, R232 ;  /* 0x00000000ef007210 */ /* 0x000fe20007ffe1e8 */
[----:B------:R-:W-:-:S04]  /*f1f0*/  FMUL.FTZ R9, R9, c[0x0][0x320] ;  /* 0x0000c80009097a20 */ /* 0x000fc80000410000 */
[----:B------:R-:W-:Y:S01]  /*f200*/  MUFU.TANH R8, R8 ;  /* 0x0000000800087308 */ /* 0x000fe20000002400 */
[----:B------:R-:W-:Y:S02]  /*f210*/  IMAD.IADD R0, R0, 0x1, -R242 ;  /* 0x0000000100007824 */ /* 0x000fe400078e0af2 */
[----:B--2---:R-:W-:Y:S02]  /*f220*/  IMAD.IADD R6, R108, 0x1, -R239 ;  /* 0x000000016c067824 */ /* 0x004fe400078e0aef */
[C---:B-1----:R-:W-:Y:S02]  /*f230*/  IMAD.IADD R5, R0.reuse, 0x1, R12 ;  /* 0x0000000100057824 */ /* 0x042fe400078e020c */
[----:B------:R-:W-:Y:S01]  /*f240*/  IMAD.IADD R0, R0, 0x1, R7 ;  /* 0x0000000100007824 */ /* 0x000fe200078e0207 */
[----:B------:R-:W-:Y:S01]  /*f250*/  MUFU.TANH R9, R9 ;  /* 0x0000000900097308 */ /* 0x000fe20000002400 */
[----:B------:R-:W-:Y:S01]  /*f260*/  FMUL.FTZ R7, R25, c[0x0][0x320] ;  /* 0x0000c80019077a20 */ /* 0x000fe20000410000 */
[----:B------:R-:W-:-:S02]  /*f270*/  IMNMX R5, R6, R5, PT ;  /* 0x0000000506057217 */ /* 0x000fc40003800200 */
[----:B------:R-:W-:Y:S01]  /*f280*/  IMNMX R0, R6, R0, PT ;  /* 0x0000000006007217 */ /* 0x000fe20003800200 */
[----:B------:R-:W-:Y:S01]  /*f290*/  FMUL.FTZ R6, R20, c[0x0][0x320] ;  /* 0x0000c80014067a20 */ /* 0x000fe20000410000 */
[----:B------:R-:W-:Y:S01]  /*f2a0*/  BAR.SYNC.DEFER_BLOCKING 0x0 ;  /* 0x0000000000007b1d */ /* 0x000fe20000010000 */
[C---:B------:R-:W-:Y:S01]  /*f2b0*/  ISETP.GT.AND P0, PT, R5.reuse, RZ, PT ;  /* 0x000000ff0500720c */ /* 0x040fe20003f04270 */
[----:B------:R-:W-:Y:S01]  /*f2c0*/  FMUL.FTZ R20, R10, c[0x0][0x320] ;  /* 0x0000c8000a147a20 */ /* 0x000fe20000410000 */
[C---:B------:R-:W-:Y:S02]  /*f2d0*/  ISETP.GT.AND P1, PT, R5.reuse, 0x1, PT ;  /* 0x000000010500780c */ /* 0x040fe40003f24270 */
[----:B------:R-:W-:Y:S01]  /*f2e0*/  ISETP.GT.AND P2, PT, R5, 0x8, PT ;  /* 0x000000080500780c */ /* 0x000fe20003f44270 */
[----:B------:R-:W1:Y:S01]  /*f2f0*/  MUFU.TANH R7, R7 ;  /* 0x0000000700077308 */ /* 0x000e620000002400 */
[----:B------:R-:W-:Y:S02]  /*f300*/  FSEL R13, R73, -INF , P0 ;  /* 0xff800000490d7808 */ /* 0x000fe40000000000 */
[----:B------:R-:W-:-:S02]  /*f310*/  FSEL R15, R72, -INF , P1 ;  /* 0xff800000480f7808 */ /* 0x000fc40000800000 */
[----:B------:R-:W-:Y:S02]  /*f320*/  ISETP.GT.AND P0, PT, R5, 0x9, PT ;  /* 0x000000090500780c */ /* 0x000fe40003f04270 */
[----:B------:R-:W-:Y:S01]  /*f330*/  FSEL R16, R61, -INF , P2 ;  /* 0xff8000003d107808 */ /* 0x000fe20001000000 */
[----:B------:R2:W1:Y:S01]  /*f340*/  MUFU.TANH R12, R6 ;  /* 0x00000006000c7308 */ /* 0x0004620000002400 */
[C---:B------:R-:W-:Y:S02]  /*f350*/  ISETP.GT.AND P1, PT, R5.reuse, 0x10, PT ;  /* 0x000000100500780c */ /* 0x040fe40003f24270 */
[----:B------:R-:W-:Y:S02]  /*f360*/  ISETP.GT.AND P2, PT, R5, 0x11, PT ;  /* 0x000000110500780c */ /* 0x000fe40003f44270 */
[----:B------:R-:W-:Y:S02]  /*f370*/  FMNMX.FTZ R101, R13, R15, !PT ;  /* 0x0000000f0d657209 */ /* 0x000fe40007810000 */
[----:B------:R-:W-:Y:S01]  /*f380*/  FSEL R17, R60, -INF , P0 ;  /* 0xff8000003c117808 */ /* 0x000fe20000000000 */
[----:B------:R-:W-:Y:S01]  /*f390*/  MUFU.TANH R10, R23 ;  /* 0x00000017000a7308 */ /* 0x000fe20000002400 */
[----:B------:R-:W-:-:S02]  /*f3a0*/  ISETP.GT.AND P0, PT, R5, 0x18, PT ;  /* 0x000000180500780c */ /* 0x000fc40003f04270 */
[----:B---3--:R-:W-:Y:S02]  /*f3b0*/  FSEL R46, R56, -INF , P1 ;  /* 0xff800000382e7808 */ /* 0x008fe40000800000 */
[----:B------:R-:W-:Y:S02]  /*f3c0*/  FSEL R45, R37, -INF , P2 ;  /* 0xff800000252d7808 */ /* 0x000fe40001000000 */
[----:B------:R-:W-:Y:S01]  /*f3d0*/  ISETP.GT.AND P1, PT, R5, 0x19, PT ;  /* 0x000000190500780c */ /* 0x000fe20003f24270 */
[----:B--2---:R-:W-:Y:S01]  /*f3e0*/  FMUL.FTZ R6, R21, c[0x0][0x320] ;  /* 0x0000c80015067a20 */ /* 0x004fe20000410000 */
[----:B------:R-:W-:Y:S01]  /*f3f0*/  ISETP.GT.AND P2, PT, R5, 0x20, PT ;  /* 0x000000200500780c */ /* 0x000fe20003f44270 */
[----:B------:R-:W-:Y:S01]  /*f400*/  FMUL.FTZ R21, R11, c[0x0][0x320] ;  /* 0x0000c8000b157a20 */ /* 0x000fe20000410000 */
[----:B------:R-:W-:Y:S01]  /*f410*/  FMNMX.FTZ R101, R16, R101, !PT ;  /* 0x0000006510657209 */ /* 0x000fe20007810000 */
[----:B------:R2:W3:Y:S01]  /*f420*/  MUFU.TANH R14, R6 ;  /* 0x00000006000e7308 */ /* 0x0004e20000002400 */
[----:B----4-:R-:W-:-:S02]  /*f430*/  FSEL R47, R36, -INF , P0 ;  /* 0xff800000242f7808 */ /* 0x010fc40000000000 */
[----:B------:R-:W-:Y:S02]  /*f440*/  ISETP.GT.AND P0, PT, R5, 0x21, PT ;  /* 0x000000210500780c */ /* 0x000fe40003f04270 */
[----:B------:R-:W-:Y:S02]  /*f450*/  FSEL R59, R41, -INF , P1 ;  /* 0xff800000293b7808 */ /* 0x000fe40000800000 */
[----:B------:R-:W-:Y:S01]  /*f460*/  FSEL R151, R24, -INF , P2 ;  /* 0xff80000018977808 */ /* 0x000fe20001000000 */
[----:B------:R-:W-:Y:S01]  /*f470*/  MUFU.TANH R11, R22 ;  /* 0x00000016000b7308 */ /* 0x000fe20000002400 */
[C---:B------:R-:W-:Y:S02]  /*f480*/  ISETP.GT.AND P1, PT, R5.reuse, 0x28, PT ;  /* 0x000000280500780c */ /* 0x040fe40003f24270 */
[----:B------:R-:W-:Y:S02]  /*f490*/  ISETP.GT.AND P2, PT, R5, 0x29, PT ;  /* 0x000000290500780c */ /* 0x000fe40003f44270 */
[----:B------:R-:W-:-:S02]  /*f4a0*/  FMNMX.FTZ R101, R17, R101, !PT ;  /* 0x0000006511657209 */ /* 0x000fc40007810000 */
[----:B-1----:R-:W-:Y:S01]  /*f4b0*/  FSEL R150, R7, -INF , P0 ;  /* 0xff80000007967808 */ /* 0x002fe20000000000 */
[----:B------:R-:W-:Y:S01]  /*f4c0*/  FMUL.FTZ R7, R26, c[0x0][0x320] ;  /* 0x0000c8001a077a20 */ /* 0x000fe20000410000 */
[----:B------:R-:W-:Y:S01]  /*f4d0*/  ISETP.GT.AND P0, PT, R5, 0x30, PT ;  /* 0x000000300500780c */ /* 0x000fe20003f04270 */
[----:B--2---:R-:W-:Y:S01]  /*f4e0*/  FMUL.FTZ R6, R30, c[0x0][0x320] ;  /* 0x0000c8001e067a20 */ /* 0x004fe20000410000 */
[----:B------:R-:W-:Y:S02]  /*f4f0*/  FSEL R156, R28, -INF , P1 ;  /* 0xff8000001c9c7808 */ /* 0x000fe40000800000 */
[----:B------:R-:W-:Y:S01]  /*f500*/  FSEL R157, R29, -INF , P2 ;  /* 0xff8000001d9d7808 */ /* 0x000fe20001000000 */
[----:B------:R-:W1:Y:S01]  /*f510*/  MUFU.TANH R7, R7 ;  /* 0x0000000700077308 */ /* 0x000e620000002400 */
[----:B------:R-:W-:Y:S02]  /*f520*/  FMNMX.FTZ R101, R46, R101, !PT ;  /* 0x000000652e657209 */ /* 0x000fe40007810000 */
[----:B------:R-:W-:-:S02]  /*f530*/  ISETP.GT.AND P1, PT, R5, 0x31, PT ;  /* 0x000000310500780c */ /* 0x000fc40003f24270 */
[----:B------:R-:W-:Y:S02]  /*f540*/  ISETP.GT.AND P2, PT, R5, 0x38, PT ;  /* 0x000000380500780c */ /* 0x000fe40003f44270 */
[----:B------:R-:W-:Y:S01]  /*f550*/  FSEL R214, R12, -INF , P0 ;  /* 0xff8000000cd67808 */ /* 0x000fe20000000000 */
[----:B------:R-:W-:Y:S01]  /*f560*/  MUFU.TANH R24, R6 ;  /* 0x0000000600187308 */ /* 0x000fe20000002400 */
[----:B------:R-:W-:Y:S02]  /*f570*/  FMNMX.FTZ R101, R45, R101, !PT ;  /* 0x000000652d657209 */ /* 0x000fe40007810000 */
[----:B------:R-:W-:Y:S01]  /*f580*/  ISETP.GT.AND P0, PT, R5, 0x39, PT ;  /* 0x000000390500780c */ /* 0x000fe20003f04270 */
[----:B------:R-:W-:Y:S01]  /*f590*/  FMUL.FTZ R5, R31, c[0x0][0x320] ;  /* 0x0000c8001f057a20 */ /* 0x000fe20000410000 */
[----:B---3--:R-:W-:Y:S02]  /*f5a0*/  FSEL R212, R14, -INF , P1 ;  /* 0xff8000000ed47808 */ /* 0x008fe40000800000 */
[----:B------:R-:W-:Y:S01]  /*f5b0*/  FSEL R213, R8, -INF , P2 ;  /* 0xff80000008d57808 */ /* 0x000fe20001000000 */
[----:B------:R2:W-:Y:S01]  /*f5c0*/  MUFU.TANH R19, R5 ;  /* 0x0000000500137308 */ /* 0x0005e20000002400 */
[----:B------:R-:W-:-:S02]  /*f5d0*/  ISETP.GT.AND P1, PT, R0, RZ, PT ;  /* 0x000000ff0000720c */ /* 0x000fc40003f24270 */
[C---:B------:R-:W-:Y:S02]  /*f5e0*/  ISETP.GT.AND P2, PT, R0.reuse, 0x1, PT ;  /* 0x000000010000780c */ /* 0x040fe40003f44270 */
[----:B------:R-:W-:Y:S02]  /*f5f0*/  FMNMX.FTZ R101, R47, R101, !PT ;  /* 0x000000652f657209 */ /* 0x000fe40007810000 */
[----:B------:R-:W-:Y:S01]  /*f600*/  FSEL R215, R9, -INF , P0 ;  /* 0xff80000009d77808 */ /* 0x000fe20000000000 */
[----:B------:R-:W3:Y:S01]  /*f610*/  MUFU.TANH R6, R18 ;  /* 0x0000001200067308 */ /* 0x000ee20000002400 */
[----:B------:R-:W-:Y:S02]  /*f620*/  ISETP.GT.AND P0, PT, R0, 0x8, PT ;  /* 0x000000080000780c */ /* 0x000fe40003f04270 */
[----:B------:R-:W-:Y:S02]  /*f630*/  FSEL R9, R76, -INF , P1 ;  /* 0xff8000004c097808 */ /* 0x000fe40000800000 */
[----:B------:R-:W-:-:S02]  /*f640*/  FSEL R12, R74, -INF , P2 ;  /* 0xff8000004a0c7808 */ /* 0x000fc40001000000 */
[----:B------:R-:W-:Y:S01]  /*f650*/  FMNMX.FTZ R101, R59, R101, !PT ;  /* 0x000000653b657209 */ /* 0x000fe20007810000 */
[----:B------:R-:W4:Y:S01]  /*f660*/  MUFU.TANH R8, R20 ;  /* 0x0000001400087308 */ /* 0x000f220000002400 */
[----:B------:R-:W-:Y:S02]  /*f670*/  ISETP.GT.AND P1, PT, R0, 0x9, PT ;  /* 0x000000090000780c */ /* 0x000fe40003f24270 */
[----:B------:R-:W-:Y:S02]  /*f680*/  FSEL R14, R62, -INF , P0 ;  /* 0xff8000003e0e7808 */ /* 0x000fe40000000000 */
[----:B--2---:R-:W-:Y:S02]  /*f690*/  FMNMX.FTZ R5, R9, R12, !PT ;  /* 0x0000000c09057209 */ /* 0x004fe40007810000 */
        /* <DEDUP_REMOVED lines=22> */
[----:B-1----:R-:W-:Y:S02]  /*f800*/  FSEL R103, R7, -INF , P1 ;  /* 0xff80000007677808 */ /* 0x002fe40000800000 */
[----:B------:R-:W-:Y:S01]  /*f810*/  FMNMX.FTZ R5, R57, R5, !PT ;  /* 0x0000000539057209 */ /* 0x000fe20007810000 */
[----:B------:R-:W1:Y:S01]  /*f820*/  MUFU.TANH R7, R21 ;  /* 0x0000001500077308 */ /* 0x000e620000002400 */
[----:B------:R-:W-:Y:S02]  /*f830*/  FMNMX.FTZ R101, R213, R101, !PT ;  /* 0x00000065d5657209 */ /* 0x000fe40007810000 */
[----:B------:R-:W-:-:S02]  /*f840*/  ISETP.GT.AND P2, PT, R0, 0x28, PT ;  /* 0x000000280000780c */ /* 0x000fc40003f44270 */
[----:B---3--:R-:W-:Y:S02]  /*f850*/  FSEL R102, R6, -INF , P0 ;  /* 0xff80000006667808 */ /* 0x008fe40000000000 */
[----:B------:R-:W-:Y:S02]  /*f860*/  FMNMX.FTZ R5, R103, R5, !PT ;  /* 0x0000000567057209 */ /* 0x000fe40007810000 */
[----:B------:R-:W-:Y:S02]  /*f870*/  FMNMX.FTZ R101, R215, R101, !PT ;  /* 0x00000065d7657209 */ /* 0x000fe40007810000 */
[----:B------:R-:W-:Y:S02]  /*f880*/  ISETP.GT.AND P0, PT, R0, 0x29, PT ;  /* 0x000000290000780c */ /* 0x000fe40003f04270 */
[----:B------:R-:W-:Y:S01]  /*f890*/  FSEL R148, R24, -INF , P2 ;  /* 0xff80000018947808 */ /* 0x000fe20001000000 */
[----:B------:R-:W2:Y:S01]  /*f8a0*/  SHFL.BFLY PT, R6, R101, 0x2, 0x1f ;  /* 0x0c401f0065067f89 */ /* 0x000ea200000e0000 */
[----:B------:R-:W-:-:S02]  /*f8b0*/  FMNMX.FTZ R5, R102, R5, !PT ;  /* 0x0000000566057209 */ /* 0x000fc40007810000 */
[----:B------:R-:W-:Y:S02]  /*f8c0*/  ISETP.GT.AND P1, PT, R0, 0x30, PT ;  /* 0x000000300000780c */ /* 0x000fe40003f24270 */
[----:B------:R-:W-:Y:S02]  /*f8d0*/  FSEL R149, R19, -INF , P0 ;  /* 0xff80000013957808 */ /* 0x000fe40000000000 */
[----:B------:R-:W-:Y:S02]  /*f8e0*/  FMNMX.FTZ R5, R148, R5, !PT ;  /* 0x0000000594057209 */ /* 0x000fe40007810000 */
[----:B------:R-:W-:Y:S02]  /*f8f0*/  ISETP.GT.AND P0, PT, R0, 0x31, PT ;  /* 0x000000310000780c */ /* 0x000fe40003f04270 */
[----:B------:R-:W-:Y:S02]  /*f900*/  FSEL R208, R11, -INF , P1 ;  /* 0xff8000000bd07808 */ /* 0x000fe40000800000 */
[----:B------:R-:W-:-:S02]  /*f910*/  FMNMX.FTZ R5, R149, R5, !PT ;  /* 0x0000000595057209 */ /* 0x000fc40007810000 */
[----:B------:R-:W-:Y:S02]  /*f920*/  ISETP.GT.AND P1, PT, R0, 0x38, PT ;  /* 0x000000380000780c */ /* 0x000fe40003f24270 */
[----:B------:R-:W-:Y:S02]  /*f930*/  FSEL R206, R10, -INF , P0 ;  /* 0xff8000000ace7808 */ /* 0x000fe40000000000 */
[----:B------:R-:W-:Y:S02]  /*f940*/  FMNMX.FTZ R5, R208, R5, !PT ;  /* 0x00000005d0057209 */ /* 0x000fe40007810000 */
[----:B------:R-:W-:Y:S02]  /*f950*/  ISETP.GT.AND P0, PT, R0, 0x39, PT ;  /* 0x000000390000780c */ /* 0x000fe40003f04270 */
[----:B----4-:R-:W-:Y:S02]  /*f960*/  FSEL R210, R8, -INF , P1 ;  /* 0xff80000008d27808 */ /* 0x010fe40000800000 */
[----:B------:R-:W-:-:S02]  /*f970*/  FMNMX.FTZ R0, R206, R5, !PT ;  /* 0x00000005ce007209 */ /* 0x000fc40007810000 */
[----:B-1----:R-:W-:Y:S02]  /*f980*/  FSEL R211, R7, -INF , P0 ;  /* 0xff80000007d37808 */ /* 0x002fe40000000000 */
[----:B------:R-:W-:Y:S02]  /*f990*/  FMNMX.FTZ R0, R210, R0, !PT ;  /* 0x00000000d2007209 */ /* 0x000fe40007810000 */
[----:B--2---:R-:W-:Y:S02]  /*f9a0*/  FMNMX.FTZ R101, R101, R6, !PT ;  /* 0x0000000665657209 */ /* 0x004fe40007810000 */
[----:B------:R-:W-:Y:S02]  /*f9b0*/  FMNMX.FTZ R0, R211, R0, !PT ;  /* 0x00000000d3007209 */ /* 0x000fe40007810000 */
[----:B------:R-:W-:Y:S01]  /*f9c0*/  ISETP.GE.AND P0, PT, R153, 0x2, PT ;  /* 0x000000029900780c */ /* 0x000fe20003f06270 */
[----:B------:R-:W1:Y:S01]  /*f9d0*/  SHFL.BFLY PT, R6, R101, 0x1, 0x1f ;  /* 0x0c201f0065067f89 */ /* 0x000e6200000e0000 */
[----:B------:R-:W-:-:S03]  /*f9e0*/  ISETP.NE.AND P3, PT, R240, RZ, PT ;  /* 0x000000fff000720c */ /* 0x000fc60003f65270 */
[----:B------:R-:W2:Y:S08]  /*f9f0*/  SHFL.BFLY PT, R5, R0, 0x2, 0x1f ;  /* 0x0c401f0000057f89 */ /* 0x000eb000000e0000 */
[----:B------:R-:W-:Y:S01]  /*fa00*/  @P0 IMAD.WIDE.U32 R10, R207, R118, R230 ;  /* 0x00000076cf0a0225 */ /* 0x000fe200078e00e6 */
[----:B-1----:R-:W-:Y:S02]  /*fa10*/  FMNMX.FTZ R101, R101, R6, !PT ;  /* 0x0000000665657209 */ /* 0x002fe40007810000 */
[----:B------:R-:W-:-:S02]  /*fa20*/  @P0 SHF.R.S32.HI R6, RZ, 0x1f, R207 ;  /* 0x0000001fff060819 */ /* 0x000fc400000114cf */
[----:B--2---:R-:W-:Y:S01]  /*fa30*/  FMNMX.FTZ R5, R0, R5, !PT ;  /* 0x0000000500057209 */ /* 0x004fe20007810000 */
[C---:B------:R-:W-:Y:S01]  /*fa40*/  FMUL.FTZ R8, R101.reuse, c[0x0][0x2d0] ;  /* 0x0000b40065087a20 */ /* 0x040fe20000410000 */
[----:B------:R-:W-:Y:S01]  /*fa50*/  FSETP.NEU.FTZ.AND P1, PT, R101, -INF , PT ;  /* 0xff8000006500780b */ /* 0x000fe20003f3d000 */
[----:B------:R-:W-:Y:S02]  /*fa60*/  @P0 IMAD R0, R117, R207, RZ ;  /* 0x000000cf75000224 */ /* 0x000fe400078e02ff */
[----:B------:R-:W1:Y:S01]  /*fa70*/  SHFL.BFLY PT, R100, R5, 0x1, 0x1f ;  /* 0x0c201f0005647f89 */ /* 0x000e6200000e0000 */
[----:B------:R-:W-:Y:S01]  /*fa80*/  FSEL R8, R8, RZ, P1 ;  /* 0x000000ff08087208 */ /* 0x000fe20000800000 */
[----:B------:R-:W-:Y:S01]  /*fa90*/  @P0 IMAD R0, R6, R118, R0 ;  /* 0x0000007606000224 */ /* 0x000fe200078e0200 */
[----:B------:R-:W-:-:S03]  /*faa0*/  @P0 LEA R6, P1, R10, c[0x0][0x1c8], 0x1 ;  /* 0x000072000a060a11 */ /* 0x000fc600078208ff */
[----:B------:R-:W-:Y:S02]  /*fab0*/  FFMA.FTZ R7, R13, c[0x0][0x2d0], -R8 ;  /* 0x0000b4000d077a23 */ /* 0x000fe40000010808 */
[----:B------:R-:W-:Y:S02]  /*fac0*/  @P0 IMAD.IADD R0, R11, 0x1, R0 ;  /* 0x000000010b000824 */ /* 0x000fe400078e0200 */
[----:B------:R2:W-:Y:S01]  /*fad0*/  MUFU.EX2 R241, R7 ;  /* 0x0000000700f17308 */ /* 0x0005e20000000800 */
[----:B-1----:R-:W-:Y:S01]  /*fae0*/  FMNMX.FTZ R100, R5, R100, !PT ;  /* 0x0000006405647209 */ /* 0x002fe20007810000 */
[--C-:B------:R-:W-:Y:S02]  /*faf0*/  FFMA.FTZ R5, R17, c[0x0][0x2d0], -R8.reuse ;  /* 0x0000b40011057a23 */ /* 0x100fe40000010808 */
[----:B--2---:R-:W-:-:S04]  /*fb00*/  FFMA.FTZ R7, R15, c[0x0][0x2d0], -R8 ;  /* 0x0000b4000f077a23 */ /* 0x004fc80000010808 */
[----:B------:R-:W-:Y:S08]  /*fb10*/  MUFU.EX2 R235, R5 ;  /* 0x0000000500eb7308 */ /* 0x000ff00000000800 */
[----:B------:R1:W-:Y:S02]  /*fb20*/  MUFU.EX2 R234, R7 ;  /* 0x0000000700ea7308 */ /* 0x0003e40000000800 */
[----:B-1----:R-:W-:Y:S01]  /*fb30*/  @P0 LEA.HI.X R7, R10, c[0x0][0x1cc], R0, 0x1, P1 ;  /* 0x000073000a070a11 */ /* 0x002fe200008f0c00 */
[----:B------:R-:W-:Y:S01]  /*fb40*/  FFMA.FTZ R0, R16, c[0x0][0x2d0], -R8 ;  /* 0x0000b40010007a23 */ /* 0x000fe20000010808 */
[----:B------:R-:W-:-:S04]  /*fb50*/  @P0 LEA R10, P1, R247, R6, 0x1 ;  /* 0x00000006f70a0211 */ /* 0x000fc800078208ff */
[----:B------:R1:W2:Y:S01]  /*fb60*/  MUFU.EX2 R227, R0 ;  /* 0x0000000000e37308 */ /* 0x0002a20000000800 */
[----:B------:R-:W-:Y:S01]  /*fb70*/  @P0 LEA.HI.X R11, R247, R7, R245, 0x1, P1 ;  /* 0x00000007f70b0211 */ /* 0x000fe200008f0cf5 */
[----:B------:R2:W-:Y:S01]  /*fb80*/  @P0 LDGSTS.E.BYPASS.LTC128B.128 [R209+0x6100], [R6.64], !P5 ;  /* 0x0610000006d10fae */ /* 0x0005e2000e901d46 */
[----:B------:R-:W-:-:S03]  /*fb90*/  FSETP.NEU.FTZ.AND P1, PT, R100, -INF , PT ;  /* 0xff8000006400780b */ /* 0x000fc60003f3d000 */
[----:B------:R2:W-:Y:S04]  /*fba0*/  @P0 LDGSTS.E.BYPASS.LTC128B.128 [R209+0x8100], [R6.64+0x80], !P6 ;  /* 0x0810008006d10fae */ /* 0x0005e8000f101d46 */
[----:B------:R2:W-:Y:S04]  /*fbb0*/  @P0 LDGSTS.E.BYPASS.LTC128B.128 [R209+0xa100], [R6.64+0x100], !P3 ;  /* 0x0a10010006d10fae */ /* 0x0005e8000d901d46 */
[----:B------:R3:W-:Y:S01]  /*fbc0*/  @P0 LDGSTS.E.BYPASS.LTC128B.128 [R209+0x7100], [R10.64], !P5 ;  /* 0x071000000ad10fae */ /* 0x0007e2000e901d46 */
[----:B-1----:R-:W-:-:S03]  /*fbd0*/  FMUL.FTZ R0, R100, c[0x0][0x2d0] ;  /* 0x0000b40064007a20 */ /* 0x002fc60000410000 */
[----:B------:R3:W-:Y:S02]  /*fbe0*/  @P0 LDGSTS.E.BYPASS.LTC128B.128 [R209+0x9100], [R10.64+0x80], !P6 ;  /* 0x091000800ad10fae */ /* 0x0007e4000f101d46 */
[----:B------:R-:W-:Y:S02]  /*fbf0*/  FSEL R0, R0, RZ, P1 ;  /* 0x000000ff00007208 */ /* 0x000fe40000800000 */
[----:B------:R3:W-:Y:S03]  /*fc00*/  @P0 LDGSTS.E.BYPASS.LTC128B.128 [R209+0xb100], [R10.64+0x100], !P3 ;  /* 0x0b1001000ad10fae */ /* 0x0007e6000d901d46 */
[--C-:B------:R-:W-:Y:S01]  /*fc10*/  FFMA.FTZ R3, R12, c[0x0][0x2d0], -R0.reuse ;  /* 0x0000b4000c037a23 */ /* 0x100fe20000010800 */
[----:B------:R-:W1:Y:S01]  /*fc20*/  LDSM.16.MT88.4 R20, [R186+0x100] ;  /* 0x00010000ba14783b */ /* 0x000e620000004200 */
[--C-:B------:R-:W-:Y:S02]  /*fc30*/  FFMA.FTZ R2, R14, c[0x0][0x2d0], -R0.reuse ;  /* 0x0000b4000e027a23 */ /* 0x100fe40000010800 */
[----:B------:R-:W-:Y:S01]  /*fc40*/  FFMA.FTZ R4, R9, c[0x0][0x2d0], -R0 ;  /* 0x0000b40009047a23 */ /* 0x000fe20000010800 */
[----:B------:R-:W4:Y:S01]  /*fc50*/  LDSM.16.MT88.4 R12, [R187+0x100] ;  /* 0x00010000bb0c783b */ /* 0x000f220000004200 */
[----:B------:R3:W-:Y:S03]  /*fc60*/  MUFU.EX2 R226, R2 ;  /* 0x0000000200e27308 */ /* 0x0007e60000000800 */
[----:B------:R-:W1:Y:S01]  /*fc70*/  LDSM.16.MT88.4 R16, [R188+0x100] ;  /* 0x00010000bc10783b */ /* 0x000e620000004200 */
[----:B--2---:R-:W-:-:S03]  /*fc80*/  F2FP.PACK_AB R6, R235, R227 ;  /* 0x000000e3eb06723e */ /* 0x004fc600000000ff */
[----:B------:R-:W2:Y:S01]  /*fc90*/  LDSM.16.MT88.4 R24, [R185+0x100] ;  /* 0x00010000b918783b */ /* 0x000ea20000004200 */
[----:B------:R3:W-:Y:S03]  /*fca0*/  MUFU.EX2 R224, R4 ;  /* 0x0000000400e07308 */ /* 0x0007e60000000800 */
[----:B------:R-:W2:Y:S04]  /*fcb0*/  LDSM.16.MT88.4 R40, [R187+0x2100] ;  /* 0x00210000bb28783b */ /* 0x000ea80000004200 */
[----:B------:R-:W-:Y:S01]  /*fcc0*/  LDSM.16.MT88.4 R36, [R185+0x2100] ;  /* 0x00210000b924783b */ /* 0x000fe20000004200 */
[----:B---3--:R-:W-:Y:S01]  /*fcd0*/  FFMA.FTZ R2, R28, c[0x0][0x2d0], -R0 ;  /* 0x0000b4001c027a23 */ /* 0x008fe20000010800 */
[----:B------:R-:W3:Y:S02]  /*fce0*/  MUFU.EX2 R3, R3 ;  /* 0x0000000300037308 */ /* 0x000ee40000000800 */
[----:B------:R-:W2:Y:S04]  /*fcf0*/  LDSM.16.MT88.4 R28, [R188+0x2100] ;  /* 0x00210000bc1c783b */ /* 0x000ea80000004200 */
[----:B------:R-:W-:Y:S01]  /*fd00*/  LDSM.16.MT88.4 R32, [R186+0x2100] ;  /* 0x00210000ba20783b */ /* 0x000fe20000004200 */
[----:B------:R-:W-:Y:S01]  /*fd10*/  F2FP.PACK_AB R4, R234, R241 ;  /* 0x000000f1ea04723e */ /* 0x000fe200000000ff */
[----:B------:R-:W4:Y:S02]  /*fd20*/  MUFU.EX2 R225, R2 ;  /* 0x0000000200e17308 */ /* 0x000f240000000800 */
[----:B------:R-:W0:Y:S01]  /*fd30*/  LDGDEPBAR ;  /* 0x00000000000079af */ /* 0x000e220000000000 */
[----:B---3--:R-:W-:Y:S01]  /*fd40*/  F2FP.PACK_AB R5, R3, R224 ;  /* 0x000000e00305723e */ /* 0x008fe200000000ff */
[----:B------:R-:W-:Y:S01]  /*fd50*/  FADD.FTZ R3, R224, R3 ;  /* 0x00000003e0037221 */ /* 0x000fe20000010000 */
[----:B----4-:R-:W-:Y:S01]  /*fd60*/  F2FP.PACK_AB R7, R225, R226 ;  /* 0x000000e2e107723e */ /* 0x010fe200000000ff */
[----:B------:R-:W-:-:S04]  /*fd70*/  FFMA.FTZ R2, R46, c[0x0][0x2d0], -R8 ;  /* 0x0000b4002e027a23 */ /* 0x000fc80000010808 */
[----:B------:R3:W-:Y:S02]  /*fd80*/  MUFU.EX2 R223, R2 ;  /* 0x0000000200df7308 */ /* 0x0007e40000000800 */
[C---:B-1----:R-:W-:Y:S08]  /*fd90*/  HMMA.16816.F32 R108, R4.reuse, R20, RZ ;  /* 0x00000014046c723c */ /* 0x042ff000000018ff */
[----:B------:R-:W-:Y:S01]  /*fda0*/  HMMA.16816.F32 R104, R4, R22, RZ ;  /* 0x000000160468723c */ /* 0x000fe200000018ff */
[----:B------:R-:W1:Y:S01]  /*fdb0*/  LDSM.16.MT88.4 R20, [R185+0x4100] ;  /* 0x00410000b914783b */ /* 0x000e620000004200 */
[----:B---3--:R-:W-:-:S06]  /*fdc0*/  FFMA.FTZ R2, R45, c[0x0][0x2d0], -R8 ;  /* 0x0000b4002d027a23 */ /* 0x008fcc0000010808 */
[C---:B------:R-:W-:Y:S01]  /*fdd0*/  HMMA.16816.F32 R88, R4.reuse, R12, RZ ;  /* 0x0000000c0458723c */ /* 0x040fe200000018ff */
[----:B------:R3:W4:Y:S07]  /*fde0*/  MUFU.EX2 R221, R2 ;  /* 0x0000000200dd7308 */ /* 0x00072e0000000800 */
[C---:B------:R-:W-:Y:S01]  /*fdf0*/  HMMA.16816.F32 R84, R4.reuse, R14, RZ ;  /* 0x0000000e0454723c */ /* 0x040fe200000018ff */
[----:B------:R-:W1:Y:S07]  /*fe00*/  LDSM.16.MT88.4 R12, [R186+0x4100] ;  /* 0x00410000ba0c783b */ /* 0x000e6e0000004200 */
[----:B------:R-:W-:Y:S01]  /*fe10*/  HMMA.16816.F32 R96, R4, R16, RZ ;  /* 0x000000100460723c */ /* 0x000fe200000018ff */
[----:B---3--:R-:W-:-:S04]  /*fe20*/  FFMA.FTZ R2, R47, c[0x0][0x2d0], -R8 ;  /* 0x0000b4002f027a23 */ /* 0x008fc80000010808 */
[----:B------:R3:W-:Y:S03]  /*fe30*/  MUFU.EX2 R222, R2 ;  /* 0x0000000200de7308 */ /* 0x0007e60000000800 */
[C---:B------:R-:W-:Y:S01]  /*fe40*/  HMMA.16816.F32 R92, R4.reuse, R18, RZ ;  /* 0x00000012045c723c */ /* 0x040fe200000018ff */
[----:B------:R-:W1:Y:S07]  /*fe50*/  LDSM.16.MT88.4 R16, [R188+0x4100] ;  /* 0x00410000bc10783b */ /* 0x000e6e0000004200 */
[----:B--2---:R-:W-:Y:S01]  /*fe60*/  HMMA.16816.F32 R120, R4, R24, RZ ;  /* 0x000000180478723c */ /* 0x004fe200000018ff */
[----:B---3--:R-:W-:-:S07]  /*fe70*/  FFMA.FTZ R2, R59, c[0x0][0x2d0], -R8 ;  /* 0x0000b4003b027a23 */ /* 0x008fce0000010808 */
[C---:B------:R-:W-:Y:S01]  /*fe80*/  HMMA.16816.F32 R112, R4.reuse, R26, RZ ;  /* 0x0000001a0470723c */ /* 0x040fe200000018ff */
[----:B------:R-:W2:Y:S01]  /*fe90*/  LDSM.16.MT88.4 R24, [R187+0x4100] ;  /* 0x00410000bb18783b */ /* 0x000ea20000004200 */
[----:B------:R3:W1:Y:S06]  /*fea0*/  MUFU.EX2 R220, R2 ;  /* 0x0000000200dc7308 */ /* 0x00066c0000000800 */
[C---:B------:R-:W-:Y:S08]  /*feb0*/  HMMA.16816.F32 R52, R4.reuse, R40, RZ ;  /* 0x000000280434723c */ /* 0x040ff000000018ff */
[----:B------:R-:W-:Y:S01]  /*fec0*/  HMMA.16816.F32 R48, R4, R42, RZ ;  /* 0x0000002a0430723c */ /* 0x000fe200000018ff */
[----:B------:R-:W-:Y:S01]  /*fed0*/  LDSM.16.MT88.4 R40, [R186+0x900] ;  /* 0x00090000ba28783b */ /* 0x000fe20000004200 */
[----:B---3--:R-:W-:-:S03]  /*fee0*/  FFMA.FTZ R2, R44, c[0x0][0x2d0], -R0 ;  /* 0x0000b4002c027a23 */ /* 0x008fc60000010800 */
[----:B------:R-:W3:Y:S01]  /*fef0*/  LDSM.16.MT88.4 R44, [R185+0x900] ;  /* 0x00090000b92c783b */ /* 0x000ee20000004200 */
[----:B------:R1:W-:Y:S02]  /*ff00*/  MUFU.EX2 R219, R2 ;  /* 0x0000000200db7308 */ /* 0x0003e40000000800 */
[C---:B------:R-:W-:Y:S08]  /*ff10*/  HMMA.16816.F32 R64, R4.reuse, R28, RZ ;  /* 0x0000001c0440723c */ /* 0x040ff000000018ff */
[----:B------:R-:W-:Y:S01]  /*ff20*/  HMMA.16816.F32 R60, R4, R30, RZ ;  /* 0x0000001e043c723c */ /* 0x000fe200000018ff */
[----:B------:R-:W2:Y:S01]  /*ff30*/  LDSM.16.MT88.4 R28, [R185+0x2900] ;  /* 0x00290000b91c783b */ /* 0x000ea20000004200 */
[----:B-1----:R-:W-:-:S06]  /*ff40*/  FFMA.FTZ R2, R56, c[0x0][0x2d0], -R0 ;  /* 0x0000b40038027a23 */ /* 0x002fcc0000010800 */
[C---:B------:R-:W-:Y:S01]  /*ff50*/  HMMA.16816.F32 R116, R4.reuse, R20, RZ ;  /* 0x000000140474723c */ /* 0x040fe200000018ff */
[----:B------:R1:W1:Y:S07]  /*ff60*/  MUFU.EX2 R217, R2 ;  /* 0x0000000200d97308 */ /* 0x00026e0000000800 */
[C---:B------:R-:W-:Y:S01]  /*ff70*/  HMMA.16816.F32 R124, R4.reuse, R22, RZ ;  /* 0x00000016047c723c */ /* 0x040fe200000018ff */
[----:B------:R-:W2:Y:S07]  /*ff80*/  LDSM.16.MT88.4 R20, [R186+0x2900] ;  /* 0x00290000ba14783b */ /* 0x000eae0000004200 */
[----:B------:R-:W-:Y:S01]  /*ff90*/  HMMA.16816.F32 R132, R4, R12, RZ ;  /* 0x0000000c0484723c */ /* 0x000fe200000018ff */
[----:B-1----:R-:W-:-:S04]  /*ffa0*/  FFMA.FTZ R2, R58, c[0x0][0x2d0], -R0 ;  /* 0x0000b4003a027a23 */ /* 0x002fc80000010800 */
[----:B------:R1:W-:Y:S03]  /*ffb0*/  MUFU.EX2 R218, R2 ;  /* 0x0000000200da7308 */ /* 0x0003e60000000800 */
[C---:B------:R-:W-:Y:S01]  /*ffc0*/  HMMA.16816.F32 R136, R4.reuse, R14, RZ ;  /* 0x0000000e0488723c */ /* 0x040fe200000018ff */
[----:B------:R-:W2:Y:S07]  /*ffd0*/  LDSM.16.MT88.4 R12, [R187+0x2900] ;  /* 0x00290000bb0c783b */ /* 0x000eae0000004200 */
[----:B------:R-:W-:Y:S01]  /*ffe0*/  HMMA.16816.F32 R80, R4, R36, RZ ;  /* 0x000000240450723c */ /* 0x000fe200000018ff */
[----:B-1----:R-:W-:-:S07]  /*fff0*/  FFMA.FTZ R2, R57, c[0x0][0x2d0], -R0 ;  /* 0x0000b40039027a23 */ /* 0x002fce0000010800 */
[C---:B------:R-:W-:Y:S01]  /*10000*/  HMMA.16816.F32 R72, R4.reuse, R38, RZ ;  /* 0x000000260448723c */ /* 0x040fe200000018ff */
[----:B------:R-:W1:Y:S01]  /*10010*/  LDSM.16.MT88.4 R36, [R188+0x900] ;  /* 0x00090000bc24783b */ /* 0x000e620000004200 */
[----:B------:R3:W1:Y:S06]  /*10020*/  MUFU.EX2 R216, R2 ;  /* 0x0000000200d87308 */ /* 0x00066c0000000800 */
[C---:B------:R-:W-:Y:S08]  /*10030*/  HMMA.16816.F32 R76, R4.reuse, R32, RZ ;  /* 0x00000020044c723c */ /* 0x040ff000000018ff */
[----:B------:R-:W-:Y:S01]  /*10040*/  HMMA.16816.F32 R68, R4, R34, RZ ;  /* 0x000000220444723c */ /* 0x000fe200000018ff */
[----:B------:R-:W1:Y:S01]  /*10050*/  LDSM.16.MT88.4 R32, [R187+0x900] ;  /* 0x00090000bb20783b */ /* 0x000e620000004200 */
[----:B---3--:R-:W-:-:S04]  /*10060*/  FFMA.FTZ R2, R151, c[0x0][0x2d0], -R8 ;  /* 0x0000b40097027a23 */ /* 0x008fc80000010808 */
[----:B------:R3:W-:Y:S02]  /*10070*/  MUFU.EX2 R205, R2 ;  /* 0x0000000200cd7308 */ /* 0x0007e40000000800 */
[C---:B-----5:R-:W-:Y:S08]  /*10080*/  HMMA.16816.F32 R144, R4.reuse, R16, RZ ;  /* 0x000000100490723c */ /* 0x060ff000000018ff */
[----:B------:R-:W-:Y:S01]  /*10090*/  HMMA.16816.F32 R164, R4, R18, RZ ;  /* 0x0000001204a4723c */ /* 0x000fe200000018ff */
[----:B------:R-:W1:Y:S01]  /*100a0*/  LDSM.16.MT88.4 R16, [R188+0x2900] ;  /* 0x00290000bc10783b */ /* 0x000e620000004200 */
[----:B---3--:R-:W-:-:S06]  /*100b0*/  FFMA.FTZ R2, R150, c[0x0][0x2d0], -R8 ;  /* 0x0000b40096027a23 */ /* 0x008fcc0000010808 */
[C---:B--2---:R-:W-:Y:S01]  /*100c0*/  HMMA.16816.F32 R176, R4.reuse, R24, RZ ;  /* 0x0000001804b0723c */ /* 0x044fe200000018ff */
[----:B------:R2:W3:Y:S07]  /*100d0*/  MUFU.EX2 R159, R2 ;  /* 0x00000002009f7308 */ /* 0x0004ee0000000800 */
[----:B------:R-:W-:Y:S01]  /*100e0*/  HMMA.16816.F32 R196, R4, R26, RZ ;  /* 0x0000001a04c4723c */ /* 0x000fe200000018ff */
[----:B------:R-:W3:Y:S06]  /*100f0*/  LDSM.16.MT88.4 R24, [R185+0x4900] ;  /* 0x00490000b918783b */ /* 0x000eec0000004200 */
[----:B----4-:R-:W-:-:S02]  /*10100*/  F2FP.PACK_AB R4, R221, R223 ;  /* 0x000000dfdd04723e */ /* 0x010fc400000000ff */
[----:B------:R-:W-:Y:S01]  /*10110*/  F2FP.PACK_AB R6, R220, R222 ;  /* 0x000000dedc06723e */ /* 0x000fe200000000ff */
[--C-:B--2---:R-:W-:Y:S01]  /*10120*/  FFMA.FTZ R2, R156, c[0x0][0x2d0], -R8.reuse ;  /* 0x0000b4009c027a23 */ /* 0x104fe20000010808 */
[----:B------:R-:W-:Y:S02]  /*10130*/  F2FP.PACK_AB R5, R217, R219 ;  /* 0x000000dbd905723e */ /* 0x000fe400000000ff */
[----:B-1----:R-:W-:Y:S01]  /*10140*/  F2FP.PACK_AB R7, R216, R218 ;  /* 0x000000dad807723e */ /* 0x002fe200000000ff */
[----:B------:R1:W-:Y:S06]  /*10150*/  MUFU.EX2 R204, R2 ;  /* 0x0000000200cc7308 */ /* 0x0003ec0000000800 */
[C---:B------:R-:W-:Y:S08]  /*10160*/  HMMA.16816.F32 R200, R4.reuse, R44, R120 ;  /* 0x0000002c04c8723c */ /* 0x040ff00000001878 */
[----:B------:R-:W-:Y:S01]  /*10170*/  HMMA.16816.F32 R180, R4, R46, R112 ;  /* 0x0000002e04b4723c */ /* 0x000fe20000001870 */
[----:B------:R-:W-:Y:S01]  /*10180*/  LDSM.16.MT88.4 R44, [R186+0x1100] ;  /* 0x00110000ba2c783b */ /* 0x000fe20000004200 */
[----:B-1----:R-:W-:-:S04]  /*10190*/  FFMA.FTZ R2, R157, c[0x0][0x2d0], -R8 ;  /* 0x0000b4009d027a23 */ /* 0x002fc80000010808 */
[----:B------:R1:W2:Y:S02]  /*101a0*/  MUFU.EX2 R158, R2 ;  /* 0x00000002009e7308 */ /* 0x0002a40000000800 */
[C---:B------:R-:W-:Y:S08]  /*101b0*/  HMMA.16816.F32 R172, R4.reuse, R40, R108 ;  /* 0x0000002804ac723c */ /* 0x040ff0000000186c */
[----:B------:R-:W-:Y:S01]  /*101c0*/  HMMA.16816.F32 R120, R4, R28, R80 ;  /* 0x0000001c0478723c */ /* 0x000fe20000001850 */
[----:B-1----:R-:W-:-:S07]  /*101d0*/  FFMA.FTZ R2, R103, c[0x0][0x2d0], -R0 ;  /* 0x0000b40067027a23 */ /* 0x002fce0000010800 */
[C---:B------:R-:W-:Y:S01]  /*101e0*/  HMMA.16816.F32 R112, R4.reuse, R30, R72 ;  /* 0x0000001e0470723c */ /* 0x040fe20000001848 */
[----:B------:R-:W1:Y:S01]  /*101f0*/  LDSM.16.MT88.4 R28, [R186+0x4900] ;  /* 0x00490000ba1c783b */ /* 0x000e620000004200 */
[----:B------:R4:W-:Y:S06]  /*10200*/  MUFU.EX2 R157, R2 ;  /* 0x00000002009d7308 */ /* 0x0009ec0000000800 */
[C---:B------:R-:W-:Y:S08]  /*10210*/  HMMA.16816.F32 R108, R4.reuse, R20, R76 ;  /* 0x00000014046c723c */ /* 0x040ff0000000184c */
[----:B------:R-:W-:Y:S01]  /*10220*/  HMMA.16816.F32 R76, R4, R12, R52 ;  /* 0x0000000c044c723c */ /* 0x000fe20000001834 */
[----:B----4-:R-:W-:-:S04]  /*10230*/  FFMA.FTZ R2, R102, c[0x0][0x2d0], -R0 ;  /* 0x0000b40066027a23 */ /* 0x010fc80000010800 */
[----:B------:R4:W1:Y:S03]  /*10240*/  MUFU.EX2 R102, R2 ;  /* 0x0000000200667308 */ /* 0x0008660000000800 */
[C---:B------:R-:W-:Y:S01]  /*10250*/  HMMA.16816.F32 R56, R4.reuse, R14, R48 ;  /* 0x0000000e0438723c */ /* 0x040fe20000001830 */
[----:B------:R-:W1:Y:S04]  /*10260*/  LDSM.16.MT88.4 R12, [R188+0x4900] ;  /* 0x00490000bc0c783b */ /* 0x000e680000004200 */
[----:B------:R-:W-:Y:S03]  /*10270*/  LDSM.16.MT88.4 R48, [R185+0x1100] ;  /* 0x00110000b930783b */ /* 0x000fe60000004200 */
[----:B------:R-:W-:Y:S01]  /*10280*/  HMMA.16816.F32 R160, R4, R36, R96 ;  /* 0x0000002404a0723c */ /* 0x000fe20000001860 */
[----:B----4-:R-:W-:-:S07]  /*10290*/  FFMA.FTZ R2, R148, c[0x0][0x2d0], -R0 ;  /* 0x0000b40094027a23 */ /* 0x010fce0000010800 */
[C---:B------:R-:W-:Y:S01]  /*102a0*/  HMMA.16816.F32 R128, R4.reuse, R34, R84 ;  /* 0x000000220480723c */ /* 0x040fe20000001854 */
[----:B------:R4:W-:Y:S07]  /*102b0*/  MUFU.EX2 R156, R2 ;  /* 0x00000002009c7308 */ /* 0x0009ee0000000800 */
[C---:B------:R-:W-:Y:S01]  /*102c0*/  HMMA.16816.F32 R96, R4.reuse, R22, R68 ;  /* 0x000000160460723c */ /* 0x040fe20000001844 */
[----:B------:R-:W-:Y:S07]  /*102d0*/  LDSM.16.MT88.4 R20, [R188+0x3100] ;  /* 0x00310000bc14783b */ /* 0x000fee0000004200 */
[----:B------:R-:W-:Y:S01]  /*102e0*/  HMMA.16816.F32 R84, R4, R18, R60 ;  /* 0x000000120454723c */ /* 0x000fe2000000183c */
[----:B----4-:R-:W-:-:S04]  /*102f0*/  FFMA.FTZ R2, R149, c[0x0][0x2d0], -R0 ;  /* 0x0000b40095027a23 */ /* 0x010fc80000010800 */
[----:B------:R4:W1:Y:S03]  /*10300*/  MUFU.EX2 R103, R2 ;  /* 0x0000000200677308 */ /* 0x0008660000000800 */
[C---:B---3--:R-:W-:Y:S01]  /*10310*/  HMMA.16816.F32 R68, R4.reuse, R24, R116 ;  /* 0x000000180444723c */ /* 0x048fe20000001874 */
[----:B------:R-:W-:Y:S07]  /*10320*/  LDSM.16.MT88.4 R116, [R186+0x1900] ;  /* 0x00190000ba74783b */ /* 0x000fee0000004200 */
[----:B------:R-:W-:Y:S01]  /*10330*/  HMMA.16816.F32 R60, R4, R26, R124 ;  /* 0x0000001a043c723c */ /* 0x000fe2000000187c */
[----:B------:R-:W3:Y:S04]  /*10340*/  LDSM.16.MT88.4 R24, [R187+0x4900] ;  /* 0x00490000bb18783b */ /* 0x000ee80000004200 */
[----:B------:R-:W-:Y:S01]  /*10350*/  LDSM.16.MT88.4 R124, [R188+0x1900] ;  /* 0x00190000bc7c783b */ /* 0x000fe20000004200 */
[----:B----4-:R-:W-:-:S02]  /*10360*/  FFMA.FTZ R2, R214, c[0x0][0x2d0], -R8 ;  /* 0x0000b400d6027a23 */ /* 0x010fc40000010808 */
[C---:B------:R-:W-:Y:S01]  /*10370*/  HMMA.16816.F32 R168, R4.reuse, R42, R104 ;  /* 0x0000002a04a8723c */ /* 0x040fe20000001868 */
[----:B------:R-:W4:Y:S07]  /*10380*/  LDSM.16.MT88.4 R40, [R188+0x1100] ;  /* 0x00110000bc28783b */ /* 0x000f2e0000004200 */
[C---:B------:R-:W-:Y:S01]  /*10390*/  HMMA.16816.F32 R140, R4.reuse, R32, R88 ;  /* 0x00000020048c723c */ /* 0x040fe20000001858 */
[----:B------:R-:W-:Y:S07]  /*103a0*/  LDSM.16.MT88.4 R32, [R185+0x3100] ;  /* 0x00310000b920783b */ /* 0x000fee0000004200 */
[C---:B------:R-:W-:Y:S01]  /*103b0*/  HMMA.16816.F32 R152, R4.reuse, R38, R92 ;  /* 0x000000260498723c */ /* 0x040fe2000000185c */
[----:B------:R-:W2:Y:S07]  /*103c0*/  LDSM.16.MT88.4 R36, [R187+0x1100] ;  /* 0x00110000bb24783b */ /* 0x000eae0000004200 */
[C---:B------:R-:W-:Y:S01]  /*103d0*/  HMMA.16816.F32 R88, R4.reuse, R16, R64 ;  /* 0x000000100458723c */ /* 0x040fe20000001840 */
[----:B------:R-:W-:Y:S07]  /*103e0*/  LDSM.16.MT88.4 R16, [R187+0x3100] ;  /* 0x00310000bb10783b */ /* 0x000fee0000004200 */
[C---:B-1----:R-:W-:Y:S01]  /*103f0*/  HMMA.16816.F32 R64, R4.reuse, R28, R132 ;  /* 0x0000001c0440723c */ /* 0x042fe20000001884 */
[----:B------:R-:W-:Y:S07]  /*10400*/  LDSM.16.MT88.4 R132, [R187+0x1900] ;  /* 0x00190000bb84783b */ /* 0x000fee0000004200 */
[C---:B------:R-:W-:Y:S01]  /*10410*/  HMMA.16816.F32 R52, R4.reuse, R30, R136 ;  /* 0x0000001e0434723c */ /* 0x040fe20000001888 */
[----:B------:R-:W1:Y:S07]  /*10420*/  LDSM.16.MT88.4 R28, [R186+0x3100] ;  /* 0x00310000ba1c783b */ /* 0x000e6e0000004200 */
[C---:B------:R-:W-:Y:S08]  /*10430*/  HMMA.16816.F32 R72, R4.reuse, R12, R144 ;  /* 0x0000000c0448723c */ /* 0x040ff00000001890 */
[C---:B------:R-:W-:Y:S01]  /*10440*/  HMMA.16816.F32 R80, R4.reuse, R14, R164 ;  /* 0x0000000e0450723c */ /* 0x040fe200000018a4 */
[----:B------:R-:W1:Y:S07]  /*10450*/  LDSM.16.MT88.4 R12, [R185+0x5100] ;  /* 0x00510000b90c783b */ /* 0x000e6e0000004200 */
[C---:B---3--:R-:W-:Y:S08]  /*10460*/  HMMA.16816.F32 R104, R4.reuse, R24, R176 ;  /* 0x000000180468723c */ /* 0x048ff000000018b0 */
[----:B------:R-:W-:Y:S01]  /*10470*/  HMMA.16816.F32 R92, R4, R26, R196 ;  /* 0x0000001a045c723c */ /* 0x000fe200000018c4 */
[----:B------:R-:W3:Y:S06]  /*10480*/  LDSM.16.MT88.4 R24, [R186+0x5100] ;  /* 0x00510000ba18783b */ /* 0x000eec0000004200 */
[----:B------:R-:W-:-:S02]  /*10490*/  F2FP.PACK_AB R4, R159, R205 ;  /* 0x000000cd9f04723e */ /* 0x000fc400000000ff */
[----:B--2---:R-:W-:Y:S02]  /*104a0*/  F2FP.PACK_AB R6, R158, R204 ;  /* 0x000000cc9e06723e */ /* 0x004fe400000000ff */
[----:B------:R-:W-:Y:S02]  /*104b0*/  F2FP.PACK_AB R5, R102, R157 ;  /* 0x0000009d6605723e */ /* 0x000fe400000000ff */
[----:B------:R-:W-:-:S07]  /*104c0*/  F2FP.PACK_AB R7, R103, R156 ;  /* 0x0000009c6707723e */ /* 0x000fce00000000ff */
[C---:B------:R-:W-:Y:S08]  /*104d0*/  HMMA.16816.F32 R196, R4.reuse, R50, R180 ;  /* 0x0000003204c4723c */ /* 0x040ff000000018b4 */
[C---:B------:R-:W-:Y:S08]  /*104e0*/  HMMA.16816.F32 R180, R4.reuse, R44, R172 ;  /* 0x0000002c04b4723c */ /* 0x040ff000000018ac */
[C---:B------:R-:W-:Y:S08]  /*104f0*/  HMMA.16816.F32 R176, R4.reuse, R46, R168 ;  /* 0x0000002e04b0723c */ /* 0x040ff000000018a8 */
[C---:B----4-:R-:W-:Y:S08]  /*10500*/  HMMA.16816.F32 R172, R4.reuse, R40, R160 ;  /* 0x0000002804ac723c */ /* 0x050ff000000018a0 */
[C---:B------:R-:W-:Y:S01]  /*10510*/  HMMA.16816.F32 R164, R4.reuse, R42, R152 ;  /* 0x0000002a04a4723c */ /* 0x040fe20000001898 */
[----:B------:R-:W-:Y:S07]  /*10520*/  LDSM.16.MT88.4 R40, [R185+0x3900] ;  /* 0x00390000b928783b */ /* 0x000fee0000004200 */
[C---:B------:R-:W-:Y:S08]  /*10530*/  HMMA.16816.F32 R168, R4.reuse, R36, R140 ;  /* 0x0000002404a8723c */ /* 0x040ff0000000188c */
[C---:B------:R-:W-:Y:S08]  /*10540*/  HMMA.16816.F32 R160, R4.reuse, R38, R128 ;  /* 0x0000002604a0723c */ /* 0x040ff00000001880 */
[C---:B------:R-:W-:Y:S08]  /*10550*/  HMMA.16816.F32 R36, R4.reuse, R32, R120 ;  /* 0x000000200424723c */ /* 0x040ff00000001878 */
[C---:B------:R-:W-:Y:S08]  /*10560*/  HMMA.16816.F32 R152, R4.reuse, R34, R112 ;  /* 0x000000220498723c */ /* 0x040ff00000001870 */
[C---:B-1----:R-:W-:Y:S01]  /*10570*/  HMMA.16816.F32 R44, R4.reuse, R28, R108 ;  /* 0x0000001c042c723c */ /* 0x042fe2000000186c */
[----:B------:R-:W-:Y:S07]  /*10580*/  LDSM.16.MT88.4 R108, [R185+0x1900] ;  /* 0x00190000b96c783b */ /* 0x000fee0000004200 */
[C---:B------:R-:W-:Y:S08]  /*10590*/  HMMA.16816.F32 R148, R4.reuse, R30, R96 ;  /* 0x0000001e0494723c */ /* 0x040ff00000001860 */
[C---:B------:R-:W-:Y:S08]  /*105a0*/  HMMA.16816.F32 R140, R4.reuse, R16, R76 ;  /* 0x00000010048c723c */ /* 0x040ff0000000184c */
[C---:B------:R-:W-:Y:S01]  /*105b0*/  HMMA.16816.F32 R32, R4.reuse, R18, R56 ;  /* 0x000000120420723c */ /* 0x040fe20000001838 */
[----:B------:R-:W1:Y:S04]  /*105c0*/  LDSM.16.MT88.4 R16, [R188+0x5100] ;  /* 0x00510000bc10783b */ /* 0x000e680000004200 */
[----:B------:R-:W-:Y:S03]  /*105d0*/  LDSM.16.MT88.4 R56, [R188+0x3900] ;  /* 0x00390000bc38783b */ /* 0x000fe60000004200 */
[C---:B------:R-:W-:Y:S08]  /*105e0*/  HMMA.16816.F32 R68, R4.reuse, R12, R68 ;  /* 0x0000000c0444723c */ /* 0x040ff00000001844 */
[C---:B------:R-:W-:Y:S01]  /*105f0*/  HMMA.16816.F32 R28, R4.reuse, R14, R60 ;  /* 0x0000000e041c723c */ /* 0x040fe2000000183c */
[----:B------:R-:W2:Y:S07]  /*10600*/  LDSM.16.MT88.4 R12, [R187+0x5100] ;  /* 0x00510000bb0c783b */ /* 0x000eae0000004200 */
[C---:B------:R-:W-:Y:S01]  /*10610*/  HMMA.16816.F32 R84, R4.reuse, R22, R84 ;  /* 0x000000160454723c */ /* 0x040fe20000001854 */
[----:B------:R4:W-:Y:S07]  /*10620*/  MUFU.EX2 R22, R2 ;  /* 0x0000000200167308 */ /* 0x0009ee0000000800 */
[C---:B------:R-:W-:Y:S08]  /*10630*/  HMMA.16816.F32 R88, R4.reuse, R20, R88 ;  /* 0x000000140458723c */ /* 0x040ff00000001858 */
[C---:B---3--:R-:W-:Y:S01]  /*10640*/  HMMA.16816.F32 R76, R4.reuse, R24, R64 ;  /* 0x00000018044c723c */ /* 0x048fe20000001840 */
[--C-:B----4-:R-:W-:Y:S01]  /*10650*/  FFMA.FTZ R2, R212, c[0x0][0x2d0], -R8.reuse ;  /* 0x0000b400d4027a23 */ /* 0x110fe20000010808 */
[----:B------:R-:W-:Y:S03]  /*10660*/  LDSM.16.MT88.4 R64, [R187+0x3900] ;  /* 0x00390000bb40783b */ /* 0x000fe60000004200 */
[----:B------:R3:W4:Y:S03]  /*10670*/  MUFU.EX2 R21, R2 ;  /* 0x0000000200157308 */ /* 0x0007260000000800 */
[C---:B-1----:R-:W-:Y:S01]  /*10680*/  HMMA.16816.F32 R136, R4.reuse, R16, R72 ;  /* 0x000000100488723c */ /* 0x042fe20000001848 */
[----:B------:R-:W-:Y:S07]  /*10690*/  LDSM.16.MT88.4 R72, [R185+0x5900] ;  /* 0x00590000b948783b */ /* 0x000fee0000004200 */
[----:B------:R-:W-:Y:S01]  /*106a0*/  HMMA.16816.F32 R200, R4, R48, R200 ;  /* 0x0000003004c8723c */ /* 0x000fe200000018c8 */
[----:B------:R-:W-:Y:S01]  /*106b0*/  LDSM.16.MT88.4 R48, [R186+0x3900] ;  /* 0x00390000ba30783b */ /* 0x000fe20000004200 */
[----:B---3--:R-:W-:Y:S01]  /*106c0*/  FFMA.FTZ R2, R213, c[0x0][0x2d0], -R8 ;  /* 0x0000b400d5027a23 */ /* 0x008fe20000010808 */
[----:B----4-:R-:W-:-:S05]  /*106d0*/  F2FP.PACK_AB R96, R21, R22 ;  /* 0x000000161560723e */ /* 0x010fca00000000ff */
[C---:B--2---:R-:W-:Y:S01]  /*106e0*/  HMMA.16816.F32 R144, R4.reuse, R12, R104 ;  /* 0x0000000c0490723c */ /* 0x044fe20000001868 */
[----:B------:R1:W-:Y:S07]  /*106f0*/  MUFU.EX2 R23, R2 ;  /* 0x0000000200177308 */ /* 0x0003ee0000000800 */
[C---:B------:R-:W-:Y:S08]  /*10700*/  HMMA.16816.F32 R24, R4.reuse, R26, R52 ;  /* 0x0000001a0418723c */ /* 0x040ff00000001834 */
[C---:B------:R-:W-:Y:S01]  /*10710*/  HMMA.16816.F32 R16, R4.reuse, R18, R80 ;  /* 0x000000120410723c */ /* 0x040fe20000001850 */
[----:B-1----:R-:W-:Y:S01]  /*10720*/  FFMA.FTZ R2, R215, c[0x0][0x2d0], -R8 ;  /* 0x0000b400d7027a23 */ /* 0x002fe20000010808 */
[----:B------:R-:W-:Y:S03]  /*10730*/  LDSM.16.MT88.4 R80, [R186+0x5900] ;  /* 0x00590000ba50783b */ /* 0x000fe60000004200 */
[----:B------:R1:W2:Y:S03]  /*10740*/  MUFU.EX2 R20, R2 ;  /* 0x0000000200147308 */ /* 0x0002a60000000800 */
[----:B------:R-:W-:Y:S01]  /*10750*/  HMMA.16816.F32 R12, R4, R14, R92 ;  /* 0x0000000e040c723c */ /* 0x000fe2000000185c */
[----:B------:R-:W3:Y:S01]  /*10760*/  LDSM.16.MT88.4 R4, [R187+0x5900] ;  /* 0x00590000bb04783b */ /* 0x000ee20000004200 */
[----:B-1----:R-:W-:Y:S01]  /*10770*/  FFMA.FTZ R2, R208, c[0x0][0x2d0], -R0 ;  /* 0x0000b400d0027a23 */ /* 0x002fe20000010800 */
[----:B--2---:R-:W-:-:S03]  /*10780*/  F2FP.PACK_AB R98, R20, R23 ;  /* 0x000000171462723e */ /* 0x004fc600000000ff */
[----:B------:R1:W-:Y:S02]  /*10790*/  MUFU.EX2 R10, R2 ;  /* 0x00000002000a7308 */ /* 0x0003e40000000800 */
[----:B-1----:R-:W-:Y:S01]  /*107a0*/  FFMA.FTZ R2, R206, c[0x0][0x2d0], -R0 ;  /* 0x0000b400ce027a23 */ /* 0x002fe20000010800 */
[----:B------:R-:W-:-:S05]  /*107b0*/  IADD3 R206, R195, 0x800, RZ ;  /* 0x00000800c3ce7810 */ /* 0x000fca0007ffe0ff */
[----:B------:R1:W2:Y:S02]  /*107c0*/  MUFU.EX2 R8, R2 ;  /* 0x0000000200087308 */ /* 0x0002a40000000800 */
[--C-:B-1----:R-:W-:Y:S01]  /*107d0*/  FFMA.FTZ R2, R210, c[0x0][0x2d0], -R0.reuse ;  /* 0x0000b400d2027a23 */ /* 0x102fe20000010800 */
[----:B--2---:R-:W-:Y:S01]  /*107e0*/  F2FP.PACK_AB R97, R8, R10 ;  /* 0x0000000a0861723e */ /* 0x004fe200000000ff */
[----:B------:R-:W-:-:S04]  /*107f0*/  FFMA.FTZ R0, R211, c[0x0][0x2d0], -R0 ;  /* 0x0000b400d3007a23 */ /* 0x000fc80000010800 */
[----:B------:R-:W-:Y:S08]  /*10800*/  MUFU.EX2 R11, R2 ;  /* 0x00000002000b7308 */ /* 0x000ff00000000800 */
[----:B------:R1:W2:Y:S02]  /*10810*/  MUFU.EX2 R9, R0 ;  /* 0x0000000000097308 */ /* 0x0002a40000000800 */
[----:B-1----:R-:W-:Y:S01]  /*10820*/  FADD.FTZ R0, R241, R234 ;  /* 0x000000eaf1007221 */ /* 0x002fe20000010000 */
[----:B--2---:R-:W-:-:S03]  /*10830*/  F2FP.PACK_AB R99, R9, R11 ;  /* 0x0000000b0963723e */ /* 0x004fc600000000ff */
[----:B------:R-:W-:Y:S02]  /*10840*/  FADD.FTZ R2, R227, R0 ;  /* 0x00000000e3027221 */ /* 0x000fe40000010000 */
[----:B------:R-:W-:Y:S02]  /*10850*/  FADD.FTZ R0, R226, R3 ;  /* 0x00000003e2007221 */ /* 0x000fe40000010000 */
[----:B------:R-:W-:Y:S01]  /*10860*/  FADD.FTZ R2, R235, R2 ;  /* 0x00000002eb027221 */ /* 0x000fe20000010000 */
[----:B------:R-:W-:Y:S01]  /*10870*/  HMMA.16816.F32 R52, R96, R56, R88 ;  /* 0x000000386034723c */ /* 0x000fe20000001858 */
[----:B------:R-:W-:Y:S01]  /*10880*/  FADD.FTZ R0, R225, R0 ;  /* 0x00000000e1007221 */ /* 0x000fe20000010000 */
[----:B------:R-:W1:Y:S01]  /*10890*/  LDSM.16.MT88.4 R88, [R188+0x5900] ;  /* 0x00590000bc58783b */ /* 0x000e620000004200 */
[----:B------:R-:W-:Y:S02]  /*108a0*/  FADD.FTZ R2, R223, R2 ;  /* 0x00000002df027221 */ /* 0x000fe40000010000 */
[----:B------:R-:W-:-:S02]  /*108b0*/  FADD.FTZ R0, R219, R0 ;  /* 0x00000000db007221 */ /* 0x000fc40000010000 */
[----:B------:R-:W-:Y:S01]  /*108c0*/  FADD.FTZ R2, R221, R2 ;  /* 0x00000002dd027221 */ /* 0x000fe20000010000 */
[C---:B---3--:R-:W-:Y:S01]  /*108d0*/  HMMA.16816.F32 R92, R96.reuse, R4, R144 ;  /* 0x00000004605c723c */ /* 0x048fe20000001890 */
[----:B------:R-:W-:Y:S02]  /*108e0*/  FADD.FTZ R0, R217, R0 ;  /* 0x00000000d9007221 */ /* 0x000fe40000010000 */
[----:B------:R-:W-:Y:S02]  /*108f0*/  FADD.FTZ R2, R222, R2 ;  /* 0x00000002de027221 */ /* 0x000fe40000010000 */
[----:B------:R-:W-:Y:S02]  /*10900*/  FADD.FTZ R0, R218, R0 ;  /* 0x00000000da007221 */ /* 0x000fe40000010000 */
[----:B------:R-:W-:Y:S01]  /*10910*/  FADD.FTZ R2, R220, R2 ;  /* 0x00000002dc027221 */ /* 0x000fe20000010000 */
[----:B------:R-:W-:Y:S01]  /*10920*/  HMMA.16816.F32 R56, R96, R58, R84 ;  /* 0x0000003a6038723c */ /* 0x000fe20000001854 */
[----:B------:R-:W-:-:S02]  /*10930*/  FADD.FTZ R0, R216, R0 ;  /* 0x00000000d8007221 */ /* 0x000fc40000010000 */
[----:B------:R-:W-:Y:S01]  /*10940*/  FADD.FTZ R2, R205, R2 ;  /* 0x00000002cd027221 */ /* 0x000fe20000010000 */
[----:B------:R-:W-:Y:S01]  /*10950*/  IADD3 R205, R195, 0x1000, RZ ;  /* 0x00001000c3cd7810 */ /* 0x000fe20007ffe0ff */
[----:B------:R-:W-:Y:S02]  /*10960*/  FADD.FTZ R0, R157, R0 ;  /* 0x000000009d007221 */ /* 0x000fe40000010000 */
[----:B------:R-:W-:Y:S01]  /*10970*/  FADD.FTZ R2, R159, R2 ;  /* 0x000000029f027221 */ /* 0x000fe20000010000 */
[----:B------:R-:W-:Y:S01]  /*10980*/  HMMA.16816.F32 R104, R96, R108, R200 ;  /* 0x0000006c6068723c */ /* 0x000fe200000018c8 */
[----:B------:R-:W-:Y:S02]  /*10990*/  FADD.FTZ R0, R102, R0 ;  /* 0x0000000066007221 */ /* 0x000fe40000010000 */
[----:B------:R-:W-:-:S04]  /*109a0*/  @P4 IMAD.HI.U32 R3, R244, c[0x0][0x2c8], RZ ;  /* 0x0000b200f4034a27 */ /* 0x000fc800078e00ff */
[----:B------:R-:W-:Y:S01]  /*109b0*/  FADD.FTZ R2, R204, R2 ;  /* 0x00000002cc027221 */ /* 0x000fe20000010000 */
[----:B------:R-:W-:Y:S01]  /*109c0*/  @P4 SHF.R.U32.HI R244, RZ, c[0x0][0x2cc], R3 ;  /* 0x0000b300fff44a19 */ /* 0x000fe20000011603 */
[----:B------:R-:W-:Y:S01]  /*109d0*/  FADD.FTZ R0, R156, R0 ;  /* 0x000000009c007221 */ /* 0x000fe20000010000 */
[C---:B------:R-:W-:Y:S01]  /*109e0*/  HMMA.16816.F32 R112, R96.reuse, R116, R180 ;  /* 0x000000746070723c */ /* 0x040fe200000018b4 */
[----:B------:R-:W-:Y:S01]  /*109f0*/  FADD.FTZ R3, R158, R2 ;  /* 0x000000029e037221 */ /* 0x000fe20000010000 */
[----:B------:R-:W-:Y:S01]  /*10a00*/  IADD3 R204, R195, 0x1800, RZ ;  /* 0x00001800c3cc7810 */ /* 0x000fe20007ffe0ff */
[----:B------:R-:W-:Y:S01]  /*10a10*/  FADD.FTZ R2, R103, R0 ;  /* 0x0000000067027221 */ /* 0x000fe20000010000 */
[----:B------:R-:W-:Y:S01]  /*10a20*/  IADD3 R0, R244, R232, -R242 ;  /* 0x000000e8f4007210 */ /* 0x000fe20007ffe8f2 */
[----:B------:R-:W-:Y:S01]  /*10a30*/  FADD.FTZ R4, R22, R3 ;  /* 0x0000000316047221 */ /* 0x000fe20000010000 */
[----:B------:R-:W-:Y:S01]  /*10a40*/  IADD3 R203, R195, 0x2000, RZ ;  /* 0x00002000c3cb7810 */ /* 0x000fe20007ffe0ff */
[----:B------:R-:W-:Y:S01]  /*10a50*/  FADD.FTZ R3, R10, R2 ;  /* 0x000000020a037221 */ /* 0x000fe20000010000 */
[----:B------:R-:W-:Y:S01]  /*10a60*/  SHF.R.S32.HI R2, RZ, 0x1f, R0 ;  /* 0x0000001fff027819 */ /* 0x000fe20000011400 */
[----:B------:R-:W-:Y:S01]  /*10a70*/  FADD.FTZ R4, R21, R4 ;  /* 0x0000000415047221 */ /* 0x000fe20000010000 */
[C---:B------:R-:W-:Y:S01]  /*10a80*/  HMMA.16816.F32 R120, R96.reuse, R124, R172 ;  /* 0x0000007c6078723c */ /* 0x040fe200000018ac */
[----:B------:R-:W-:Y:S01]  /*10a90*/  FADD.FTZ R3, R8, R3 ;  /* 0x0000000308037221 */ /* 0x000fe20000010000 */
[----:B------:R-:W-:Y:S01]  /*10aa0*/  LEA.HI R0, R2, R0, RZ, 0x6 ;  /* 0x0000000002007211 */ /* 0x000fe200078f30ff */
[----:B------:R-:W-:Y:S01]  /*10ab0*/  FADD.FTZ R222, R23, R4 ;  /* 0x0000000417de7221 */ /* 0x000fe20000010000 */
[----:B------:R-:W-:Y:S01]  /*10ac0*/  IADD3 R202, R195, 0x2800, RZ ;  /* 0x00002800c3ca7810 */ /* 0x000fe20007ffe0ff */
[----:B------:R-:W-:Y:S01]  /*10ad0*/  FADD.FTZ R223, R11, R3 ;  /* 0x000000030bdf7221 */ /* 0x000fe20000010000 */
[----:B------:R-:W-:Y:S01]  /*10ae0*/  SHF.R.S32.HI R0, RZ, 0x6, R0 ;  /* 0x00000006ff007819 */ /* 0x000fe20000011400 */
[----:B------:R-:W-:Y:S01]  /*10af0*/  FADD.FTZ R222, R20, R222 ;  /* 0x000000de14de7221 */ /* 0x000fe20000010000 */
[----:B------:R-:W-:Y:S01]  /*10b00*/  HMMA.16816.F32 R128, R96, R132, R168 ;  /* 0x000000846080723c */ /* 0x000fe200000018a8 */
[----:B------:R-:W-:Y:S01]  /*10b10*/  FADD.FTZ R223, R9, R223 ;  /* 0x000000df09df7221 */ /* 0x000fe20000010000 */
[----:B------:R-:W-:-:S02]  /*10b20*/  IMNMX R234, RZ, R0, !PT ;  /* 0x00000000ffea7217 */ /* 0x000fc40007800200 */
[----:B------:R-:W-:Y:S02]  /*10b30*/  IADD3 R201, R195, 0x3000, RZ ;  /* 0x00003000c3c97810 */ /* 0x000fe40007ffe0ff */
[----:B------:R-:W-:Y:S02]  /*10b40*/  ISETP.GE.AND P0, PT, R207, R234, PT ;  /* 0x000000eacf00720c */ /* 0x000fe40003f06270 */
[----:B------:R-:W-:Y:S01]  /*10b50*/  HMMA.16816.F32 R36, R96, R40, R36 ;  /* 0x000000286024723c */ /* 0x000fe20000001824 */
[----:B------:R-:W-:-:S07]  /*10b60*/  IADD3 R200, R195, 0x3800, RZ ;  /* 0x00003800c3c87810 */ /* 0x000fce0007ffe0ff */
[C---:B------:R-:W-:Y:S08]  /*10b70*/  HMMA.16816.F32 R44, R96.reuse, R48, R44 ;  /* 0x00000030602c723c */ /* 0x040ff0000000182c */
[C---:B------:R-:W-:Y:S08]  /*10b80*/  HMMA.16816.F32 R60, R96.reuse, R64, R140 ;  /* 0x00000040603c723c */ /* 0x040ff0000000188c */
[C---:B------:R-:W-:Y:S08]  /*10b90*/  HMMA.16816.F32 R68, R96.reuse, R72, R68 ;  /* 0x000000486044723c */ /* 0x040ff00000001844 */
[C---:B------:R-:W-:Y:S08]  /*10ba0*/  HMMA.16816.F32 R76, R96.reuse, R80, R76 ;  /* 0x00000050604c723c */ /* 0x040ff0000000184c */
[C---:B-1----:R-:W-:Y:S08]  /*10bb0*/  HMMA.16816.F32 R84, R96.reuse, R88, R136 ;  /* 0x000000586054723c */ /* 0x042ff00000001888 */
[C---:B------:R-:W-:Y:S07]  /*10bc0*/  HMMA.16816.F32 R108, R96.reuse, R110, R196 ;  /* 0x0000006e606c723c */ /* 0x040fee00000018c4 */
[C---:B------:R-:W-:Y:S01]  /*10bd0*/  IADD3 R199, R195.reuse, 0x4000, RZ ;  /* 0x00004000c3c77810 */ /* 0x040fe20007ffe0ff */
[----:B------:R-:W-:Y:S01]  /*10be0*/  HMMA.16816.F32 R116, R96, R118, R176 ;  /* 0x000000766074723c */ /* 0x000fe200000018b0 */
[----:B------:R-:W-:-:S02]  /*10bf0*/  IADD3 R198, R195, 0x4800, RZ ;  /* 0x00004800c3c67810 */ /* 0x000fc40007ffe0ff */
[C---:B------:R-:W-:Y:S02]  /*10c00*/  IADD3 R197, R195.reuse, 0x5000, RZ ;  /* 0x00005000c3c57810 */ /* 0x040fe40007ffe0ff */
[----:B------:R-:W-:-:S03]  /*10c10*/  IADD3 R196, R195, 0x5800, RZ ;  /* 0x00005800c3c47810 */ /* 0x000fc60007ffe0ff */
        /* <DEDUP_REMOVED lines=10> */
[----:B------:R-:W-:Y:S01]  /*10cc0*/  IADD3 RZ, P0, R228, 0x80, RZ ;  /* 0x00000080e4ff7810 */ /* 0x000fe20007f1e0ff */
[----:B------:R-:W-:Y:S01]  /*10cd0*/  IMAD.MOV.U32 R102, RZ, RZ, R100 ;  /* 0x000000ffff667224 */ /* 0x000fe200078e0064 */
[----:B------:R-:W-:Y:S01]  /*10ce0*/  IADD3 R224, P1, R236, 0x40, RZ ;  /* 0x00000040ece07810 */ /* 0x000fe20007f3e0ff */
[----:B------:R-:W-:Y:S01]  /*10cf0*/  IMAD.MOV.U32 R3, RZ, RZ, R101 ;  /* 0x000000ffff037224 */ /* 0x000fe200078e0065 */
[----:B------:R-:W-:Y:S01]  /*10d00*/  IADD3 R226, P2, R228, 0x40, RZ ;  /* 0x00000040e4e27810 */ /* 0x000fe20007f5e0ff */
[----:B------:R-:W-:Y:S01]  /*10d10*/  IMAD.X R227, RZ, RZ, R231, P0 ;  /* 0x000000ffffe37224 */ /* 0x000fe200000e06e7 */
[----:B------:R-:W-:Y:S01]  /*10d20*/  IADD3 R221, P0, R236, 0x80, RZ ;  /* 0x00000080ecdd7810 */ /* 0x000fe20007f1e0ff */
[----:B------:R-:W-:Y:S01]  /*10d30*/  IMAD.MOV.U32 R241, RZ, RZ, c[0x0][0x208] ;  /* 0x00008200fff17624 */ /* 0x000fe200078e00ff */
[----:B------:R-:W-:Y:S01]  /*10d40*/  MOV R208, R207 ;  /* 0x000000cf00d07202 */ /* 0x000fe20000000f00 */
[----:B------:R-:W-:Y:S01]  /*10d50*/  @P4 IMAD.HI.U32 R235, R238, c[0x0][0x2c8], RZ ;  /* 0x0000b200eeeb4a27 */ /* 0x000fe200078e00ff */
[----:B------:R-:W-:-:S02]  /*10d60*/  IADD3 R220, R228, 0x80, RZ ;  /* 0x00000080e4dc7810 */ /* 0x000fc40007ffe0ff */
[----:B------:R-:W-:Y:S01]  /*10d70*/  MOV R248, c[0x0][0x20c] ;  /* 0x0000830000f87a02 */ /* 0x000fe20000000f00 */
[----:B------:R-:W-:Y:S01]  /*10d80*/  IMAD.MOV.U32 R244, RZ, RZ, -0x40 ;  /* 0xffffffc0fff47424 */ /* 0x000fe200078e00ff */
[----:B------:R-:W-:Y:S01]  /*10d90*/  IADD3.X R225, RZ, R231, RZ, P2, !PT ;  /* 0x000000e7ffe17210 */ /* 0x000fe200017fe4ff */
[----:B------:R-:W-:Y:S01]  /*10da0*/  IMAD.X R219, RZ, RZ, R233, P1 ;  /* 0x000000ffffdb7224 */ /* 0x000fe200008e06e9 */
[----:B------:R-:W-:Y:S02]  /*10db0*/  IADD3.X R218, RZ, R233, RZ, P0, !PT ;  /* 0x000000e9ffda7210 */ /* 0x000fe400007fe4ff */
.L_x_615:
[----:B------:R-:W-:Y:S01]  /*10dc0*/  ISETP.GE.AND P0, PT, R208, RZ, PT ;  /* 0x000000ffd000720c */ /* 0x000fe20003f06270 */
[----:B------:R-:W-:Y:S04]  /*10dd0*/  DEPBAR.LE SB0, 0x0 ;  /* 0x000080000000791a */ /* 0x000fe80000000000 */
[----:B------:R-:W-:Y:S01]  /*10de0*/  BAR.SYNC.DEFER_BLOCKING 0x0 ;  /* 0x0000000000007b1d */ /* 0x000fe20000010000 */
[----:B------:R-:W-:Y:S02]  /*10df0*/  ISETP.NE.AND P4, PT, R240, RZ, PT ;  /* 0x000000fff000720c */ /* 0x000fe40003f85270 */
[----:B------:R-:W-:Y:S05]  /*10e00*/  ISETP.NE.AND P3, PT, R249, 0x1, PT ;  /* 0x00000001f900780c */ /* 0x000fea0003f65270 */
[----:B------:R-:W-:Y:S01]  /*10e10*/  @P0 SHF.R.S32.HI R0, RZ, 0x1f, R208 ;  /* 0x0000001fff000819 */ /* 0x000fe200000114d0 */
[----:B------:R-:W-:Y:S04]  /*10e20*/  @P0 IMAD.WIDE.U32 R4, R208, c[0x0][0x208], RZ ;  /* 0x00008200d0040a25 */ /* 0x000fe800078e00ff */
[----:B------:R-:W-:Y:S01]  /*10e30*/  @P0 IMAD R0, R0, c[0x0][0x208], RZ ;  /* 0x0000820000000a24 */ /* 0x000fe200078e02ff */
[----:B------:R-:W-:Y:S03]  /*10e40*/  @P0 SHF.L.U32 R2, R4, 0x6, RZ ;  /* 0x0000000604020819 */ /* 0x000fe600000006ff */
[----:B------:R-:W-:Y:S05]  /*10e50*/  @P0 IMAD R0, R208, c[0x0][0x20c], R0 ;  /* 0x00008300d0000a24 */ /* 0x000fea00078e0200 */
[----:B------:R-:W-:Y:S02]  /*10e60*/  @P0 IADD3 R0, R5, R0, RZ ;  /* 0x0000000005000210 */ /* 0x000fe40007ffe0ff */
[----:B------:R-:W-:Y:S01]  /*10e70*/  @P0 IADD3 R5, P1, R2, R236, RZ ;  /* 0x000000ec02050210 */ /* 0x000fe20007f3e0ff */
[----:B------:R-:W-:Y:S01]  /*10e80*/  LDSM.16.M88.4 R32, [R191+0xc100] ;  /* 0x00c10000bf20783b */ /* 0x000fe20000000200 */
[----:B------:R-:W-:Y:S02]  /*10e90*/  @P0 SHF.L.U64.HI R0, R4, 0x6, R0 ;  /* 0x0000000604000819 */ /* 0x000fe40000010200 */
[C---:B------:R-:W-:Y:S02]  /*10ea0*/  @P0 LEA R30, P2, R5.reuse, c[0x0][0x1f8], 0x1 ;  /* 0x00007e00051e0a11 */ /* 0x040fe400078408ff */
[----:B------:R-:W-:Y:S02]  /*10eb0*/  @P0 IADD3.X R4, R0, R233, RZ, P1, !PT ;  /* 0x000000e900040210 */ /* 0x000fe40000ffe4ff */
[----:B------:R-:W-:Y:S01]  /*10ec0*/  @P0 IADD3 R6, P1, R2, R224, RZ ;  /* 0x000000e002060210 */ /* 0x000fe20007f3e0ff */
[----:B------:R-:W1:Y:S01]  /*10ed0*/  LDSM.16.M88.4 R8, [R184+0x6100] ;  /* 0x00610000b808783b */ /* 0x000e620000000200 */
[----:B------:R-:W-:Y:S02]  /*10ee0*/  @P0 LEA.HI.X R31, R5, c[0x0][0x1fc], R4, 0x1, P2 ;  /* 0x00007f00051f0a11 */ /* 0x000fe400010f0c04 */
[----:B------:R-:W-:Y:S02]  /*10ef0*/  @P0 LEA R22, P2, R6, c[0x0][0x1f8], 0x1 ;  /* 0x00007e0006160a11 */ /* 0x000fe400078408ff */
[----:B------:R-:W-:Y:S02]  /*10f00*/  @P0 IADD3.X R5, R0, R219, RZ, P1, !PT ;  /* 0x000000db00050210 */ /* 0x000fe40000ffe4ff */
[C---:B------:R-:W-:Y:S01]  /*10f10*/  @P0 LEA R4, P1, R241.reuse, R2, 0x5 ;  /* 0x00000002f1040211 */ /* 0x040fe200078228ff */
[----:B------:R-:W2:Y:S01]  /*10f20*/  LDSM.16.M88.4 R16, [R184+0x6900] ;  /* 0x00690000b810783b */ /* 0x000ea20000000200 */
[----:B------:R-:W-:Y:S02]  /*10f30*/  @P0 LEA.HI.X R23, R6, c[0x0][0x1fc], R5, 0x1, P2 ;  /* 0x00007f0006170a11 */ /* 0x000fe400010f0c05 */
[----:B------:R-:W-:Y:S02]  /*10f40*/  @P0 IADD3 R5, P2, R2, R221, RZ ;  /* 0x000000dd02050210 */ /* 0x000fe40007f5e0ff */
[----:B------:R-:W-:Y:S02]  /*10f50*/  @P0 LEA.HI.X R2, R241, R0, R248, 0x5, P1 ;  /* 0x00000000f1020211 */ /* 0x000fe400008f2cf8 */
[----:B------:R-:W-:Y:S01]  /*10f60*/  @P0 IADD3.X R0, R0, R218, RZ, P2, !PT ;  /* 0x000000da00000210 */ /* 0x000fe200017fe4ff */
[----:B------:R-:W3:Y:S01]  /*10f70*/  LDSM.16.M88.4 R24, [R184+0x7100] ;  /* 0x00710000b818783b */ /* 0x000ee20000000200 */
[C---:B------:R-:W-:Y:S02]  /*10f80*/  @P0 LEA R14, P2, R5.reuse, c[0x0][0x1f8], 0x1 ;  /* 0x00007e00050e0a11 */ /* 0x040fe400078408ff */
[----:B------:R-:W-:Y:S02]  /*10f90*/  @P0 IADD3 R6, P1, R4, R236, RZ ;  /* 0x000000ec04060210 */ /* 0x000fe40007f3e0ff */
[----:B------:R-:W-:Y:S02]  /*10fa0*/  @P0 LEA.HI.X R15, R5, c[0x0][0x1fc], R0, 0x1, P2 ;  /* 0x00007f00050f0a11 */ /* 0x000fe400010f0c00 */
[----:B------:R-:W-:Y:S01]  /*10fb0*/  @P0 IADD3.X R7, R2, R233, RZ, P1, !PT ;  /* 0x000000e902070210 */ /* 0x000fe20000ffe4ff */
[----:B------:R-:W4:Y:S01]  /*10fc0*/  LDSM.16.M88.4 R136, [R184+0x7900] ;  /* 0x00790000b888783b */ /* 0x000f220000000200 */
[----:B------:R-:W-:Y:S02]  /*10fd0*/  @P0 LEA R28, P1, R6, c[0x0][0x1f8], 0x1 ;  /* 0x00007e00061c0a11 */ /* 0x000fe400078208ff */
[----:B------:R-:W-:Y:S02]  /*10fe0*/  @P0 IADD3 R0, P2, R4, R224, RZ ;  /* 0x000000e004000210 */ /* 0x000fe40007f5e0ff */
[----:B------:R-:W-:Y:S02]  /*10ff0*/  @P0 LEA.HI.X R29, R6, c[0x0][0x1fc], R7, 0x1, P1 ;  /* 0x00007f00061d0a11 */ /* 0x000fe400008f0c07 */
[----:B------:R-:W-:Y:S01]  /*11000*/  @P0 IADD3.X R5, R2, R219, RZ, P2, !PT ;  /* 0x000000db02050210 */ /* 0x000fe200017fe4ff */
[----:B------:R-:W-:Y:S01]  /*11010*/  LDSM.16.M88.4 R140, [R192+0xc100] ;  /* 0x00c10000c08c783b */ /* 0x000fe20000000200 */
[----:B------:R-:W-:Y:S02]  /*11020*/  @P0 LEA R20, P2, R0, c[0x0][0x1f8], 0x1 ;  /* 0x00007e0000140a11 */ /* 0x000fe400078408ff */
[----:B------:R-:W-:Y:S02]  /*11030*/  @P0 IADD3 R4, P1, R4, R221, RZ ;  /* 0x000000dd04040210 */ /* 0x000fe40007f3e0ff */
[----:B------:R-:W-:Y:S02]  /*11040*/  @P0 LEA.HI.X R21, R0, c[0x0][0x1fc], R5, 0x1, P2 ;  /* 0x00007f0000150a11 */ /* 0x000fe400010f0c05 */
[----:B------:R-:W-:Y:S01]  /*11050*/  @P0 IADD3.X R2, R2, R218, RZ, P1, !PT ;  /* 0x000000da02020210 */ /* 0x000fe20000ffe4ff */
[----:B------:R-:W5:Y:S01]  /*11060*/  LDSM.16.M88.4 R144, [R195] ;  /* 0x00000000c390783b */ /* 0x000f620000000200 */
[C---:B------:R-:W-:Y:S02]  /*11070*/  @P0 LEA R12, P1, R4.reuse, c[0x0][0x1f8], 0x1 ;  /* 0x00007e00040c0a11 */ /* 0x040fe400078208ff */
[----:B------:R-:W-:Y:S02]  /*11080*/  MOV R0, R238 ;  /* 0x000000ee00007202 */ /* 0x000fe40000000f00 */
[----:B------:R-:W-:Y:S02]  /*11090*/  @P0 LEA.HI.X R13, R4, c[0x0][0x1fc], R2, 0x1, P1 ;  /* 0x00007f00040d0a11 */ /* 0x000fe400008f0c02 */
[C---:B-1----:R-:W-:Y:S01]  /*110a0*/  HMMA.16816.F32 R4, R32.reuse, R8, RZ ;  /* 0x000000082004723c */ /* 0x042fe200000018ff */
[----:B------:R-:W1:Y:S02]  /*110b0*/  LDSM.16.M88.4 R148, [R206] ;  /* 0x00000000ce94783b */ /* 0x000e640000000200 */
[----:B------:R-:W-:Y:S05]  /*110c0*/  @P3 SHF.R.U32.HI R0, RZ, c[0x0][0x2cc], R235 ;  /* 0x0000b300ff003a19 */ /* 0x000fea00000116eb */
[C---:B------:R-:W-:Y:S01]  /*110d0*/  HMMA.16816.F32 R8, R32.reuse, R10, RZ ;  /* 0x0000000a2008723c */ /* 0x040fe200000018ff */
[----:B------:R-:W1:Y:S08]  /*110e0*/  LDSM.16.M88.4 R152, [R205] ;  /* 0x00000000cd98783b */ /* 0x000e700000000200 */
[----:B------:R-:W1:Y:S08]  /*110f0*/  LDSM.16.M88.4 R156, [R204] ;  /* 0x00000000cc9c783b */ /* 0x000e700000000200 */
[----:B------:R-:W-:Y:S01]  /*11100*/  @!PT LDS RZ, [RZ] ;  /* 0x00000000fffff984 */ /* 0x000fe20000000800 */
[----:B------:R-:W-:Y:S01]  /*11110*/  @!PT LDS RZ, [RZ] ;  /* 0x00000000fffff984 */ /* 0x000fe20000000800 */
[----:B------:R-:W-:Y:S01]  /*11120*/  @!PT LDS RZ, [RZ] ;  /* 0x00000000fffff984 */ /* 0x000fe20000000800 */
[----:B------:R4:W-:Y:S08]  /*11130*/  @P0 LDGSTS.E.BYPASS.LTC128B.128 [R209+0x100], [R30.64], !P5 ;  /* 0x001000001ed10fae */ /* 0x0009f0000e901d46 */
[----:B------:R3:W-:Y:S08]  /*11140*/  @P0 LDGSTS.E.BYPASS.LTC128B.128 [R209+0x2100], [R22.64], !P6 ;  /* 0x0210000016d10fae */ /* 0x0007f0000f101d46 */
[----:B------:R2:W-:Y:S08]  /*11150*/  @P0 LDGSTS.E.BYPASS.LTC128B.128 [R209+0x4100], [R14.64], !P4 ;  /* 0x041000000ed10fae */ /* 0x0005f0000e101d46 */
[----:B------:R4:W-:Y:S08]  /*11160*/  @P0 LDGSTS.E.BYPASS.LTC128B.128 [R209+0x1100], [R28.64], !P5 ;  /* 0x011000001cd10fae */ /* 0x0009f0000e901d46 */
[----:B------:R3:W-:Y:S08]  /*11170*/  @P0 LDGSTS.E.BYPASS.LTC128B.128 [R209+0x3100], [R20.64], !P6 ;  /* 0x0310000014d10fae */ /* 0x0007f0000f101d46 */
[----:B------:R2:W-:Y:S08]  /*11180*/  @P0 LDGSTS.E.BYPASS.LTC128B.128 [R209+0x5100], [R12.64], !P4 ;  /* 0x051000000cd10fae */ /* 0x0005f0000e101d46 */
[----:B------:R-:W-:Y:S08]  /*11190*/  LDSM.16.M88.4 R160, [R194+0xc100] ;  /* 0x00c10000c2a0783b */ /* 0x000ff00000000200 */
[----:B------:R-:W0:Y:S08]  /*111a0*/  LDGDEPBAR ;  /* 0x00000000000079af */ /* 0x000e300000000000 */
[----:B------:R-:W1:Y:S01]  /*111b0*/  LDSM.16.M88.4 R164, [R190+0x6100] ;  /* 0x00610000bea4783b */ /* 0x000e620000000200 */
[C---:B--2---:R-:W-:Y:S07]  /*111c0*/  HMMA.16816.F32 R12, R32.reuse, R16, RZ ;  /* 0x00000010200c723c */ /* 0x044fee00000018ff */
[----:B------:R-:W-:Y:S01]  /*111d0*/  LDSM.16.M88.4 R168, [R190+0x7100] ;  /* 0x00710000bea8783b */ /* 0x000fe20000000200 */
[C---:B------:R-:W-:Y:S07]  /*111e0*/  HMMA.16816.F32 R16, R32.reuse, R18, RZ ;  /* 0x000000122010723c */ /* 0x040fee00000018ff */
[----:B------:R-:W-:Y:S01]  /*111f0*/  LDSM.16.M88.4 R172, [R190+0x7900] ;  /* 0x00790000beac783b */ /* 0x000fe20000000200 */
[C---:B---3--:R-:W-:Y:S07]  /*11200*/  HMMA.16816.F32 R20, R32.reuse, R24, RZ ;  /* 0x000000182014723c */ /* 0x048fee00000018ff */
[----:B------:R-:W-:Y:S01]  /*11210*/  LDSM.16.M88.4 R176, [R193+0xc100] ;  /* 0x00c10000c1b0783b */ /* 0x000fe20000000200 */
[C---:B------:R-:W-:Y:S07]  /*11220*/  HMMA.16816.F32 R24, R32.reuse, R26, RZ ;  /* 0x0000001a2018723c */ /* 0x040fee00000018ff */
[----:B------:R-:W-:Y:S01]  /*11230*/  LDSM.16.M88.4 R180, [R189] ;  /* 0x00000000bdb4783b */ /* 0x000fe20000000200 */
[C---:B----4-:R-:W-:Y:S07]  /*11240*/  HMMA.16816.F32 R28, R32.reuse, R136, RZ ;  /* 0x00000088201c723c */ /* 0x050fee00000018ff */
[----:B------:R-:W-:Y:S01]  /*11250*/  SHFL.IDX PT, R2, R0, RZ, 0x1c1f ;  /* 0x001c1fff00027589 */ /* 0x000fe200000e0000 */
[----:B------:R-:W-:Y:S07]  /*11260*/  HMMA.16816.F32 R32, R32, R138, RZ ;  /* 0x0000008a2020723c */ /* 0x000fee00000018ff */
[----:B------:R-:W2:Y:S01]  /*11270*/  LDSM.16.M88.4 R136, [R190+0x6900] ;  /* 0x00690000be88783b */ /* 0x000ea20000000200 */
[C---:B-----5:R-:W-:Y:S08]  /*11280*/  HMMA.16816.F32 R4, R140.reuse, R144, R4 ;  /* 0x000000908c04723c */ /* 0x060ff00000001804 */
[C---:B------:R-:W-:Y:S01]  /*11290*/  HMMA.16816.F32 R8, R140.reuse, R146, R8 ;  /* 0x000000928c08723c */ /* 0x040fe20000001808 */
[----:B------:R-:W-:Y:S07]  /*112a0*/  LDSM.16.M88.4 R144, [R189+0x1000] ;  /* 0x00100000bd90783b */ /* 0x000fee0000000200 */
[C---:B-1----:R-:W-:Y:S08]  /*112b0*/  HMMA.16816.F32 R12, R140.reuse, R148, R12 ;  /* 0x000000948c0c723c */ /* 0x042ff0000000180c */
[C---:B------:R-:W-:Y:S01]  /*112c0*/  HMMA.16816.F32 R16, R140.reuse, R150, R16 ;  /* 0x000000968c10723c */ /* 0x040fe20000001810 */
[----:B------:R-:W-:Y:S07]  /*112d0*/  LDSM.16.M88.4 R148, [R189+0x1800] ;  /* 0x00180000bd94783b */ /* 0x000fee0000000200 */
[C---:B------:R-:W-:Y:S08]  /*112e0*/  HMMA.16816.F32 R20, R140.reuse, R152, R20 ;  /* 0x000000988c14723c */ /* 0x040ff00000001814 */
[C---:B------:R-:W-:Y:S01]  /*112f0*/  HMMA.16816.F32 R24, R140.reuse, R154, R24 ;  /* 0x0000009a8c18723c */ /* 0x040fe20000001818 */
[----:B------:R-:W-:Y:S07]  /*11300*/  LDSM.16.M88.4 R152, [R191+0x10100] ;  /* 0x01010000bf98783b */ /* 0x000fee0000000200 */
[C---:B------:R-:W-:Y:S08]  /*11310*/  HMMA.16816.F32 R28, R140.reuse, R156, R28 ;  /* 0x0000009c8c1c723c */ /* 0x040ff0000000181c */
[----:B------:R-:W-:Y:S01]  /*11320*/  HMMA.16816.F32 R32, R140, R158, R32 ;  /* 0x0000009e8c20723c */ /* 0x000fe20000001820 */
[----:B------:R-:W1:Y:S07]  /*11330*/  LDSM.16.M88.4 R140, [R189+0x800] ;  /* 0x00080000bd8c783b */ /* 0x000e6e0000000200 */
[C---:B------:R-:W-:Y:S01]  /*11340*/  HMMA.16816.F32 R4, R160.reuse, R164, R4 ;  /* 0x000000a4a004723c */ /* 0x040fe20000001804 */
[----:B------:R-:W3:Y:S07]  /*11350*/  LDSM.16.M88.4 R156, [R184+0x8100] ;  /* 0x00810000b89c783b */ /* 0x000eee0000000200 */
[C---:B------:R-:W-:Y:S01]  /*11360*/  HMMA.16816.F32 R8, R160.reuse, R166, R8 ;  /* 0x000000a6a008723c */ /* 0x040fe20000001808 */
[----:B------:R-:W-:Y:S07]  /*11370*/  LDSM.16.M88.4 R164, [R184+0x9900] ;  /* 0x00990000b8a4783b */ /* 0x000fee0000000200 */
[C---:B--2---:R-:W-:Y:S08]  /*11380*/  HMMA.16816.F32 R12, R160.reuse, R136, R12 ;  /* 0x00000088a00c723c */ /* 0x044ff0000000180c */
[C---:B------:R-:W-:Y:S01]  /*11390*/  HMMA.16816.F32 R16, R160.reuse, R138, R16 ;  /* 0x0000008aa010723c */ /* 0x040fe20000001810 */
[----:B------:R-:W2:Y:S07]  /*113a0*/  LDSM.16.M88.4 R136, [R184+0x8900] ;  /* 0x00890000b888783b */ /* 0x000eae0000000200 */
[C---:B------:R-:W-:Y:S08]  /*113b0*/  HMMA.16816.F32 R20, R160.reuse, R168, R20 ;  /* 0x000000a8a014723c */ /* 0x040ff00000001814 */
[C---:B------:R-:W-:Y:S01]  /*113c0*/  HMMA.16816.F32 R24, R160.reuse, R170, R24 ;  /* 0x000000aaa018723c */ /* 0x040fe20000001818 */
[----:B------:R-:W-:Y:S07]  /*113d0*/  LDSM.16.M88.4 R168, [R192+0x10100] ;  /* 0x01010000c0a8783b */ /* 0x000fee0000000200 */
[C---:B------:R-:W-:Y:S08]  /*113e0*/  HMMA.16816.F32 R28, R160.reuse, R172, R28 ;  /* 0x000000aca01c723c */ /* 0x040ff0000000181c */
[----:B------:R-:W-:Y:S01]  /*113f0*/  HMMA.16816.F32 R32, R160, R174, R32 ;  /* 0x000000aea020723c */ /* 0x000fe20000001820 */
[----:B------:R-:W4:Y:S07]  /*11400*/  LDSM.16.M88.4 R160, [R184+0x9100] ;  /* 0x00910000b8a0783b */ /* 0x000f2e0000000200 */
[C---:B------:R-:W-:Y:S01]  /*11410*/  HMMA.16816.F32 R4, R176.reuse, R180, R4 ;  /* 0x000000b4b004723c */ /* 0x040fe20000001804 */
[----:B------:R-:W5:Y:S07]  /*11420*/  LDSM.16.M88.4 R172, [R203] ;  /* 0x00000000cbac783b */ /* 0x000f6e0000000200 */
        /* <DEDUP_REMOVED lines=15> */
[C---:B--2---:R-:W-:Y:S08]  /*11520*/  HMMA.16816.F32 R12, R152.reuse, R136, R12 ;  /* 0x00000088980c723c */ /* 0x044ff0000000180c */
[C---:B------:R-:W-:Y:S01]  /*11530*/  HMMA.16816.F32 R16, R152.reuse, R138, R16 ;  /* 0x0000008a9810723c */ /* 0x040fe20000001810 */
[----:B------:R-:W2:Y:S07]  /*11540*/  LDSM.16.M88.4 R136, [R190+0x8900] ;  /* 0x00890000be88783b */ /* 0x000eae0000000200 */
[C---:B----4-:R-:W-:Y:S08]  /*11550*/  HMMA.16816.F32 R20, R152.reuse, R160, R20 ;  /* 0x000000a09814723c */ /* 0x050ff00000001814 */
[C---:B------:R-:W-:Y:S01]  /*11560*/  HMMA.16816.F32 R24, R152.reuse, R162, R24 ;  /* 0x000000a29818723c */ /* 0x040fe20000001818 */
[----:B------:R-:W-:Y:S07]  /*11570*/  LDSM.16.M88.4 R160, [R193+0x10100] ;  /* 0x01010000c1a0783b */ /* 0x000fee0000000200 */
[C---:B------:R-:W-:Y:S08]  /*11580*/  HMMA.16816.F32 R28, R152.reuse, R164, R28 ;  /* 0x000000a4981c723c */ /* 0x040ff0000000181c */
[----:B------:R-:W-:Y:S01]  /*11590*/  HMMA.16816.F32 R32, R152, R166, R32 ;  /* 0x000000a69820723c */ /* 0x000fe20000001820 */
[----:B------:R-:W4:Y:S07]  /*115a0*/  LDSM.16.M88.4 R152, [R190+0x9100] ;  /* 0x00910000be98783b */ /* 0x000f2e0000000200 */
[C---:B-----5:R-:W-:Y:S01]  /*115b0*/  HMMA.16816.F32 R4, R168.reuse, R172, R4 ;  /* 0x000000aca804723c */ /* 0x060fe20000001804 */
[----:B------:R-:W5:Y:S07]  /*115c0*/  LDSM.16.M88.4 R164, [R189+0x2000] ;  /* 0x00200000bda4783b */ /* 0x000f6e0000000200 */
        /* <DEDUP_REMOVED lines=23> */
[----:B------:R-:W2:Y:S07]  /*11740*/  LDSM.16.M88.4 R156, [R184+0xb900] ;  /* 0x00b90000b89c783b */ /* 0x000eae0000000200 */
[C---:B-----5:R-:W-:Y:S01]  /*11750*/  HMMA.16816.F32 R4, R160.reuse, R164, R4 ;  /* 0x000000a4a004723c */ /* 0x060fe20000001804 */
[----:B------:R-:W5:Y:S07]  /*11760*/  LDSM.16.M88.4 R176, [R192+0x14100] ;  /* 0x01410000c0b0783b */ /* 0x000f6e0000000200 */
        /* <DEDUP_REMOVED lines=35> */
[C---:B--2---:R-:W-:Y:S08]  /*119a0*/  HMMA.16816.F32 R12, R160.reuse, R136, R12 ;  /* 0x00000088a00c723c */ /* 0x044ff0000000180c */
[C---:B------:R-:W-:Y:S01]  /*119b0*/  HMMA.16816.F32 R16, R160.reuse, R138, R16 ;  /* 0x0000008aa010723c */ /* 0x040fe20000001810 */
[----:B------:R-:W1:Y:S07]  /*119c0*/  LDSM.16.M88.4 R136, [R189+0x4800] ;  /* 0x00480000bd88783b */ /* 0x000e6e0000000200 */
[C---:B----4-:R-:W-:Y:S08]  /*119d0*/  HMMA.16816.F32 R20, R160.reuse, R152, R20 ;  /* 0x00000098a014723c */ /* 0x050ff00000001814 */
[C---:B------:R-:W-:Y:S08]  /*119e0*/  HMMA.16816.F32 R24, R160.reuse, R154, R24 ;  /* 0x0000009aa018723c */ /* 0x040ff00000001818 */
[C---:B------:R-:W-:Y:S08]  /*119f0*/  HMMA.16816.F32 R28, R160.reuse, R156, R28 ;  /* 0x0000009ca01c723c */ /* 0x040ff0000000181c */
[----:B------:R-:W-:Y:S08]  /*11a00*/  HMMA.16816.F32 R32, R160, R158, R32 ;  /* 0x0000009ea020723c */ /* 0x000ff00000001820 */
[C---:B-----5:R-:W-:Y:S08]  /*11a10*/  HMMA.16816.F32 R4, R168.reuse, R172, R4 ;  /* 0x000000aca804723c */ /* 0x060ff00000001804 */
        /* <DEDUP_REMOVED lines=17> */
[----:B------:R-:W-:Y:S01]  /*11b30*/  MUFU.TANH R143, R6 ;  /* 0x00000006008f7308 */ /* 0x000fe20000002400 */
[----:B------:R-:W-:Y:S02]  /*11b40*/  FMUL.FTZ R16, R16, c[0x0][0x320] ;  /* 0x0000c80010107a20 */ /* 0x000fe40000410000 */
[----:B------:R-:W-:Y:S02]  /*11b50*/  FMUL.FTZ R14, R14, c[0x0][0x320] ;  /* 0x0000c8000e0e7a20 */ /* 0x000fe40000410000 */
[----:B------:R-:W-:Y:S02]  /*11b60*/  FMUL.FTZ R17, R17, c[0x0][0x320] ;  /* 0x0000c80011117a20 */ /* 0x000fe40000410000 */
[----:B------:R-:W-:Y:S03]  /*11b70*/  FMUL.FTZ R15, R15, c[0x0][0x320] ;  /* 0x0000c8000f0f7a20 */ /* 0x000fe60000410000 */
[----:B------:R3:W-:Y:S10]  /*11b80*/  MUFU.TANH R142, R7 ;  /* 0x00000007008e7308 */ /* 0x0007f40000002400 */
[----:B------:R-:W4:Y:S10]  /*11b90*/  MUFU.TANH R141, R8 ;  /* 0x00000008008d7308 */ /* 0x000f340000002400 */
[----:B------:R-:W5:Y:S01]  /*11ba0*/  MUFU.TANH R136, R9 ;  /* 0x0000000900887308 */ /* 0x000f620000002400 */
[----:B---3--:R-:W3:Y:S09]  /*11bb0*/  LDSM.16.M88.4 R4, [R189+0x5000] ;  /* 0x00500000bd04783b */ /* 0x008ef20000000200 */
[----:B------:R-:W-:Y:S10]  /*11bc0*/  MUFU.TANH R103, R10 ;  /* 0x0000000a00677308 */ /* 0x000ff40000002400 */
[----:B------:R1:W-:Y:S10]  /*11bd0*/  MUFU.TANH R101, R11 ;  /* 0x0000000b00657308 */ /* 0x0003f40000002400 */
[----:B------:R-:W-:Y:S10]  /*11be0*/  MUFU.TANH R13, R13 ;  /* 0x0000000d000d7308 */ /* 0x000ff40000002400 */
[----:B------:R4:W-:Y:S01]  /*11bf0*/  MUFU.TANH R148, R18 ;  /* 0x0000001200947308 */ /* 0x0009e20000002400 */
[C---:B---3--:R-:W-:Y:S01]  /*11c00*/  HMMA.16816.F32 R20, R168.reuse, R4, R20 ;  /* 0x00000004a814723c */ /* 0x048fe20000001814 */
[----:B-1----:R-:W1:Y:S01]  /*11c10*/  LDSM.16.M88.4 R8, [R189+0x5800] ;  /* 0x00580000bd08783b */ /* 0x002e620000000200 */
[----:B------:R-:W-:Y:S07]  /*11c20*/  DEPBAR.LE SB0, 0x0 ;  /* 0x000080000000791a */ /* 0x000fee0000000000 */
[----:B------:R-:W-:Y:S01]  /*11c30*/  MUFU.TANH R16, R16 ;  /* 0x0000001000107308 */ /* 0x000fe20000002400 */
[C---:B------:R-:W-:Y:S01]  /*11c40*/  HMMA.16816.F32 R24, R168.reuse, R6, R24 ;  /* 0x00000006a818723c */ /* 0x040fe20000001818 */
[----:B------:R3:W1:Y:S08]  /*11c50*/  SHFL.IDX PT, R4, R0, 0x1, 0x1c1f ;  /* 0x003c1f0000047f89 */ /* 0x00067000000e0000 */
[----:B------:R5:W-:Y:S01]  /*11c60*/  MUFU.TANH R149, R19 ;  /* 0x0000001300957308 */ /* 0x000be20000002400 */
[----:B------:R-:W-:Y:S04]  /*11c70*/  BAR.SYNC.DEFER_BLOCKING 0x0 ;  /* 0x0000000000007b1d */ /* 0x000fe80000010000 */
[----:B------:R-:W-:Y:S02]  /*11c80*/  FMUL.FTZ R23, R23, c[0x0][0x320] ;  /* 0x0000c80017177a20 */ /* 0x000fe40000410000 */
[----:B------:R-:W-:Y:S02]  /*11c90*/  FMUL.FTZ R20, R20, c[0x0][0x320] ;  /* 0x0000c80014147a20 */ /* 0x000fe40000410000 */
[----:B------:R-:W-:Y:S02]  /*11ca0*/  FMUL.FTZ R22, R22, c[0x0][0x320] ;  /* 0x0000c80016167a20 */ /* 0x000fe40000410000 */
[----:B------:R-:W-:Y:S02]  /*11cb0*/  FMUL.FTZ R21, R21, c[0x0][0x320] ;  /* 0x0000c80015157a20 */ /* 0x000fe40000410000 */
[----:B---3--:R-:W-:Y:S02]  /*11cc0*/  IMAD R0, R208, R244, 0x1 ;  /* 0x00000001d0007424 */ /* 0x008fe400078e02f4 */
[----:B------:R-:W-:Y:S02]  /*11cd0*/  FMUL.FTZ R24, R24, c[0x0][0x320] ;  /* 0x0000c80018187a20 */ /* 0x000fe40000410000 */
[----:B------:R-:W-:Y:S01]  /*11ce0*/  FMUL.FTZ R25, R25, c[0x0][0x320] ;  /* 0x0000c80019197a20 */ /* 0x000fe20000410000 */
[----:B------:R-:W-:Y:S01]  /*11cf0*/  IADD3 R0, R232, R0, -R239 ;  /* 0x00000000e8007210 */ /* 0x000fe20007ffe8ef */
[----:B------:R-:W-:Y:S02]  /*11d00*/  FMUL.FTZ R26, R26, c[0x0][0x320] ;  /* 0x0000c8001a1a7a20 */ /* 0x000fe40000410000 */
[----:B------:R-:W-:Y:S01]  /*11d10*/  FMUL.FTZ R27, R27, c[0x0][0x320] ;  /* 0x0000c8001b1b7a20 */ /* 0x000fe20000410000 */
[C---:B-1----:R-:W-:Y:S01]  /*11d20*/  HMMA.16816.F32 R28, R168.reuse, R8, R28 ;  /* 0x00000008a81c723c */ /* 0x042fe2000000181c */
[----:B------:R-:W1:Y:S02]  /*11d30*/  MUFU.TANH R140, R12 ;  /* 0x0000000c008c7308 */ /* 0x000e640000002400 */
[----:B------:R-:W-:Y:S04]  /*11d40*/  IADD3 R0, R0, -R242, RZ ;  /* 0x800000f200007210 */ /* 0x000fe80007ffe0ff */
[----:B------:R-:W-:Y:S01]  /*11d50*/  IADD3 R2, R0, R2, RZ ;  /* 0x0000000200027210 */ /* 0x000fe20007ffe0ff */
[----:B------:R-:W-:Y:S03]  /*11d60*/  HMMA.16816.F32 R32, R168, R10, R32 ;  /* 0x0000000aa820723c */ /* 0x000fe60000001820 */
[----:B------:R3:W-:Y:S01]  /*11d70*/  MUFU.TANH R7, R22 ;  /* 0x0000001600077308 */ /* 0x0007e20000002400 */
[C---:B------:R-:W-:Y:S02]  /*11d80*/  ISETP.GT.AND P0, PT, R2.reuse, RZ, PT ;  /* 0x000000ff0200720c */ /* 0x040fe40003f04270 */
[C---:B------:R-:W-:Y:S02]  /*11d90*/  ISETP.GT.AND P2, PT, R2.reuse, 0x1, PT ;  /* 0x000000010200780c */ /* 0x040fe40003f44270 */
[----:B------:R-:W-:Y:S02]  /*11da0*/  FSEL R10, R145, -INF , P0 ;  /* 0xff800000910a7808 */ /* 0x000fe40000000000 */
[----:B------:R-:W-:Y:S02]  /*11db0*/  ISETP.GT.AND P3, PT, R2, 0x8, PT ;  /* 0x000000080200780c */ /* 0x000fe40003f64270 */
[----:B--2---:R-:W-:Y:S01]  /*11dc0*/  FSEL R11, R144, -INF , P2 ;  /* 0xff800000900b7808 */ /* 0x004fe20001000000 */
[----:B------:R2:W-:Y:S01]  /*11dd0*/  MUFU.TANH R12, R20 ;  /* 0x00000014000c7308 */ /* 0x0005e20000002400 */
[----:B------:R-:W-:Y:S02]  /*11de0*/  IADD3 R0, R0, R4, RZ ;  /* 0x0000000400007210 */ /* 0x000fe40007ffe0ff */
[----:B------:R-:W-:Y:S01]  /*11df0*/  FMNMX.FTZ R4, R10, R3, !PT ;  /* 0x000000030a047209 */ /* 0x000fe20007810000 */
[----:B------:R-:W-:Y:S01]  /*11e00*/  FMUL.FTZ R28, R28, c[0x0][0x320] ;  /* 0x0000c8001c1c7a20 */ /* 0x000fe20000410000 */
[----:B------:R-:W-:Y:S01]  /*11e10*/  ISETP.GT.AND P2, PT, R2, 0x9, PT ;  /* 0x000000090200780c */ /* 0x000fe20003f44270 */
[----:B------:R-:W-:Y:S01]  /*11e20*/  FMUL.FTZ R29, R29, c[0x0][0x320] ;  /* 0x0000c8001d1d7a20 */ /* 0x000fe20000410000 */
[----:B------:R-:W-:Y:S01]  /*11e30*/  FMNMX.FTZ R4, R11, R4, !PT ;  /* 0x000000040b047209 */ /* 0x000fe20007810000 */
[----:B------:R-:W-:Y:S01]  /*11e40*/  FMUL.FTZ R30, R30, c[0x0][0x320] ;  /* 0x0000c8001e1e7a20 */ /* 0x000fe20000410000 */
[----:B----4-:R-:W-:Y:S01]  /*11e50*/  FSEL R18, R141, -INF , P3 ;  /* 0xff8000008d127808 */ /* 0x010fe20001800000 */
[----:B------:R4:W-:Y:S01]  /*11e60*/  MUFU.TANH R5, R21 ;  /* 0x0000001500057308 */ /* 0x0009e20000002400 */
[----:B-----5:R-:W-:Y:S01]  /*11e70*/  FSEL R19, R136, -INF , P2 ;  /* 0xff80000088137808 */ /* 0x020fe20001000000 */
[----:B------:R-:W-:Y:S01]  /*11e80*/  FMUL.FTZ R32, R32, c[0x0][0x320] ;  /* 0x0000c80020207a20 */ /* 0x000fe20000410000 */
[----:B------:R-:W-:Y:S01]  /*11e90*/  ISETP.GT.AND P3, PT, R2, 0x10, PT ;  /* 0x000000100200780c */ /* 0x000fe20003f64270 */
[----:B------:R-:W-:Y:S01]  /*11ea0*/  FMUL.FTZ R33, R33, c[0x0][0x320] ;  /* 0x0000c80021217a20 */ /* 0x000fe20000410000 */
[----:B------:R-:W-:Y:S01]  /*11eb0*/  FMNMX.FTZ R4, R18, R4, !PT ;  /* 0x0000000412047209 */ /* 0x000fe20007810000 */
[----:B------:R-:W-:Y:S01]  /*11ec0*/  FMUL.FTZ R6, R31, c[0x0][0x320] ;  /* 0x0000c8001f067a20 */ /* 0x000fe20000410000 */
[----:B-1----:R-:W-:Y:S01]  /*11ed0*/  FSEL R140, R140, -INF , P3 ;  /* 0xff8000008c8c7808 */ /* 0x002fe20001800000 */
[----:B------:R-:W-:Y:S01]  /*11ee0*/  FMUL.FTZ R34, R34, c[0x0][0x320] ;  /* 0x0000c80022227a20 */ /* 0x000fe20000410000 */
[----:B------:R-:W-:Y:S01]  /*11ef0*/  ISETP.GT.AND P1, PT, R0, RZ, PT ;  /* 0x000000ff0000720c */ /* 0x000fe20003f24270 */
[----:B------:R-:W1:Y:S01]  /*11f00*/  MUFU.TANH R14, R14 ;  /* 0x0000000e000e7308 */ /* 0x000e620000002400 */
[----:B------:R-:W-:Y:S01]  /*11f10*/  ISETP.GT.AND P2, PT, R2, 0x11, PT ;  /* 0x000000110200780c */ /* 0x000fe20003f44270 */
[----:B------:R-:W-:Y:S01]  /*11f20*/  FMUL.FTZ R35, R35, c[0x0][0x320] ;  /* 0x0000c80023237a20 */ /* 0x000fe20000410000 */
[----:B------:R-:W-:Y:S02]  /*11f30*/  FMNMX.FTZ R4, R19, R4, !PT ;  /* 0x0000000413047209 */ /* 0x000fe40007810000 */
[----:B------:R-:W-:Y:S02]  /*11f40*/  FSEL R141, R13, -INF , P2 ;  /* 0xff8000000d8d7808 */ /* 0x000fe40001000000 */
[----:B------:R-:W-:Y:S02]  /*11f50*/  FMNMX.FTZ R4, R140, R4, !PT ;  /* 0x000000048c047209 */ /* 0x000fe40007810000 */
[----:B---3--:R-:W-:Y:S01]  /*11f60*/  FSEL R22, R143, -INF , P1 ;  /* 0xff8000008f167808 */ /* 0x008fe20000800000 */
[----:B------:R-:W3:Y:S01]  /*11f70*/  MUFU.TANH R17, R17 ;  /* 0x0000001100117308 */ /* 0x000ee20000002400 */
[----:B------:R-:W-:Y:S02]  /*11f80*/  ISETP.GT.AND P1, PT, R0, 0x8, PT ;  /* 0x000000080000780c */ /* 0x000fe40003f24270 */
[----:B------:R-:W-:Y:S02]  /*11f90*/  ISETP.GT.AND P3, PT, R2, 0x18, PT ;  /* 0x000000180200780c */ /* 0x000fe40003f64270 */
[----:B------:R-:W-:Y:S02]  /*11fa0*/  FMNMX.FTZ R4, R141, R4, !PT ;  /* 0x000000048d047209 */ /* 0x000fe40007810000 */
[----:B------:R-:W-:Y:S02]  /*11fb0*/  FSEL R146, R16, -INF , P3 ;  /* 0xff80000010927808 */ /* 0x000fe40001800000 */
[C---:B------:R-:W-:Y:S01]  /*11fc0*/  ISETP.GT.AND P0, PT, R0.reuse, 0x1, PT ;  /* 0x000000010000780c */ /* 0x040fe20003f04270 */
[----:B------:R5:W-:Y:S01]  /*11fd0*/  MUFU.TANH R100, R23 ;  /* 0x0000001700647308 */ /* 0x000be20000002400 */
[----:B--2---:R-:W-:Y:S02]  /*11fe0*/  FSEL R20, R103, -INF , P1 ;  /* 0xff80000067147808 */ /* 0x004fe40000800000 */
[----:B------:R-:W-:Y:S02]  /*11ff0*/  ISETP.GT.AND P1, PT, R0, 0x10, PT ;  /* 0x000000100000780c */ /* 0x000fe40003f24270 */
[----:B------:R-:W-:Y:S02]  /*12000*/  ISETP.GT.AND P2, PT, R2, 0x19, PT ;  /* 0x000000190200780c */ /* 0x000fe40003f44270 */
[----:B------:R-:W-:Y:S02]  /*12010*/  FMNMX.FTZ R4, R146, R4, !PT ;  /* 0x0000000492047209 */ /* 0x000fe40007810000 */
[----:B----4-:R-:W-:Y:S01]  /*12020*/  FSEL R21, R142, -INF , P0 ;  /* 0xff8000008e157808 */ /* 0x010fe20000000000 */
[----:B------:R-:W2:Y:S01]  /*12030*/  MUFU.TANH R15, R15 ;  /* 0x0000000f000f7308 */ /* 0x000ea20000002400 */
[----:B-1----:R-:W-:Y:S02]  /*12040*/  FSEL R142, R14, -INF , P1 ;  /* 0xff8000000e8e7808 */ /* 0x002fe40000800000 */
[C---:B------:R-:W-:Y:S02]  /*12050*/  ISETP.GT.AND P0, PT, R0.reuse, 0x9, PT ;  /* 0x000000090000780c */ /* 0x040fe40003f04270 */
[----:B---3--:R-:W-:Y:S02]  /*12060*/  FSEL R147, R17, -INF , P2 ;  /* 0xff80000011937808 */ /* 0x008fe40001000000 */
[----:B------:R-:W-:Y:S02]  /*12070*/  ISETP.GT.AND P1, PT, R0, 0x18, PT ;  /* 0x000000180000780c */ /* 0x000fe40003f24270 */
[----:B------:R-:W-:Y:S01]  /*12080*/  ISETP.GT.AND P2, PT, R2, 0x20, PT ;  /* 0x000000200200780c */ /* 0x000fe20003f44270 */
[----:B------:R-:W1:Y:S01]  /*12090*/  MUFU.TANH R24, R24 ;  /* 0x0000001800187308 */ /* 0x000e620000002400 */
[----:B------:R-:W-:Y:S02]  /*120a0*/  FSEL R148, R148, -INF , P1 ;  /* 0xff80000094947808 */ /* 0x000fe40000800000 */
[----:B------:R-:W-:Y:S02]  /*120b0*/  FSEL R151, R12, -INF , P2 ;  /* 0xff8000000c977808 */ /* 0x000fe40001000000 */
[----:B-----5:R-:W-:Y:S02]  /*120c0*/  FSEL R23, R101, -INF , P0 ;  /* 0xff80000065177808 */ /* 0x020fe40000000000 */
[----:B------:R-:W-:Y:S02]  /*120d0*/  FMNMX.FTZ R4, R147, R4, !PT ;  /* 0x0000000493047209 */ /* 0x000fe40007810000 */
[----:B------:R-:W-:Y:S01]  /*120e0*/  ISETP.GT.AND P0, PT, R0, 0x11, PT ;  /* 0x000000110000780c */ /* 0x000fe20003f04270 */
[----:B------:R-:W3:Y:S01]  /*120f0*/  MUFU.TANH R25, R25 ;  /* 0x0000001900197308 */ /* 0x000ee20000002400 */
[----:B------:R-:W-:Y:S02]  /*12100*/  ISETP.GT.AND P1, PT, R2, 0x21, PT ;  /* 0x000000210200780c */ /* 0x000fe40003f24270 */
[----:B------:R-:W-:Y:S02]  /*12110*/  FMNMX.FTZ R4, R151, R4, !PT ;  /* 0x0000000497047209 */ /* 0x000fe40007810000 */
[----:B--2---:R-:W-:Y:S02]  /*12120*/  FSEL R143, R15, -INF , P0 ;  /* 0xff8000000f8f7808 */ /* 0x004fe40000000000 */
[----:B------:R-:W-:Y:S02]  /*12130*/  FSEL R152, R5, -INF , P1 ;  /* 0xff80000005987808 */ /* 0x000fe40000800000 */
[----:B------:R-:W-:Y:S01]  /*12140*/  ISETP.GT.AND P0, PT, R0, 0x19, PT ;  /* 0x000000190000780c */ /* 0x000fe20003f04270 */
[----:B------:R-:W2:Y:S01]  /*12150*/  MUFU.TANH R28, R28 ;  /* 0x0000001c001c7308 */ /* 0x000ea20000002400 */
[----:B------:R-:W-:Y:S02]  /*12160*/  ISETP.GT.AND P2, PT, R2, 0x28, PT ;  /* 0x000000280200780c */ /* 0x000fe40003f44270 */
[----:B------:R-:W-:Y:S02]  /*12170*/  FSEL R149, R149, -INF , P0 ;  /* 0xff80000095957808 */ /* 0x000fe40000000000 */
[----:B-1----:R-:W-:Y:S02]  /*12180*/  FSEL R156, R24, -INF , P2 ;  /* 0xff800000189c7808 */ /* 0x002fe40001000000 */
[----:B------:R-:W-:Y:S02]  /*12190*/  FMNMX.FTZ R4, R152, R4, !PT ;  /* 0x0000000498047209 */ /* 0x000fe40007810000 */
[----:B------:R-:W-:Y:S01]  /*121a0*/  ISETP.GT.AND P0, PT, R0, 0x20, PT ;  /* 0x000000200000780c */ /* 0x000fe20003f04270 */
[----:B------:R-:W1:Y:S01]  /*121b0*/  MUFU.TANH R29, R29 ;  /* 0x0000001d001d7308 */ /* 0x000e620000002400 */
[----:B------:R-:W-:Y:S02]  /*121c0*/  ISETP.GT.AND P1, PT, R2, 0x29, PT ;  /* 0x000000290200780c */ /* 0x000fe40003f24270 */
[----:B------:R-:W-:Y:S02]  /*121d0*/  FMNMX.FTZ R5, R22, R102, !PT ;  /* 0x0000006616057209 */ /* 0x000fe40007810000 */
[----:B------:R-:W-:Y:S02]  /*121e0*/  FSEL R154, R7, -INF , P0 ;  /* 0xff800000079a7808 */ /* 0x000fe40000000000 */
[----:B---3--:R-:W-:Y:S02]  /*121f0*/  FSEL R157, R25, -INF , P1 ;  /* 0xff800000199d7808 */ /* 0x008fe40000800000 */
[C---:B------:R-:W-:Y:S01]  /*12200*/  ISETP.GT.AND P2, PT, R2.reuse, 0x38, PT ;  /* 0x000000380200780c */ /* 0x040fe20003f44270 */
[----:B------:R-:W3:Y:S01]  /*12210*/  MUFU.TANH R32, R32 ;  /* 0x0000002000207308 */ /* 0x000ee20000002400 */
[C---:B------:R-:W-:Y:S02]  /*12220*/  ISETP.GT.AND P0, PT, R2.reuse, 0x30, PT ;  /* 0x000000300200780c */ /* 0x040fe40003f04270 */
[C---:B------:R-:W-:Y:S02]  /*12230*/  ISETP.GT.AND P3, PT, R2.reuse, 0x31, PT ;  /* 0x000000310200780c */ /* 0x040fe40003f64270 */
[----:B------:R-:W-:Y:S02]  /*12240*/  ISETP.GT.AND P1, PT, R2, 0x39, PT ;  /* 0x000000390200780c */ /* 0x000fe40003f24270 */
[----:B------:R-:W-:Y:S02]  /*12250*/  FMNMX.FTZ R2, R156, R4, !PT ;  /* 0x000000049c027209 */ /* 0x000fe40007810000 */
[----:B------:R-:W-:Y:S01]  /*12260*/  FMNMX.FTZ R5, R21, R5, !PT ;  /* 0x0000000515057209 */ /* 0x000fe20007810000 */
[----:B------:R-:W4:Y:S01]  /*12270*/  MUFU.TANH R33, R33 ;  /* 0x0000002100217308 */ /* 0x000f220000002400 */
[----:B--2---:R-:W-:Y:S02]  /*12280*/  FSEL R161, R28, -INF , P0 ;  /* 0xff8000001ca17808 */ /* 0x004fe40000000000 */
[----:B------:R-:W-:Y:S02]  /*12290*/  FMNMX.FTZ R2, R157, R2, !PT ;  /* 0x000000029d027209 */ /* 0x000fe40007810000 */
[----:B------:R-:W-:Y:S02]  /*122a0*/  FMNMX.FTZ R5, R20, R5, !PT ;  /* 0x0000000514057209 */ /* 0x000fe40007810000 */
[----:B-1----:R-:W-:Y:S02]  /*122b0*/  FSEL R160, R29, -INF , P3 ;  /* 0xff8000001da07808 */ /* 0x002fe40001800000 */
[----:B------:R-:W-:Y:S01]  /*122c0*/  FMNMX.FTZ R2, R161, R2, !PT ;  /* 0x00000002a1027209 */ /* 0x000fe20007810000 */
[----:B------:R-:W1:Y:S01]  /*122d0*/  MUFU.TANH R26, R26 ;  /* 0x0000001a001a7308 */ /* 0x000e620000002400 */
[----:B------:R-:W-:Y:S02]  /*122e0*/  FMNMX.FTZ R5, R23, R5, !PT ;  /* 0x0000000517057209 */ /* 0x000fe40007810000 */
[----:B------:R-:W-:Y:S02]  /*122f0*/  FMNMX.FTZ R2, R160, R2, !PT ;  /* 0x00000002a0027209 */ /* 0x000fe40007810000 */
[----:B---3--:R-:W-:Y:S02]  /*12300*/  FSEL R162, R32, -INF , P2 ;  /* 0xff80000020a27808 */ /* 0x008fe40001000000 */
[----:B------:R-:W-:Y:S02]  /*12310*/  FMNMX.FTZ R4, R142, R5, !PT ;  /* 0x000000058e047209 */ /* 0x000fe40007810000 */
[----:B------:R-:W-:Y:S01]  /*12320*/  FMNMX.FTZ R2, R162, R2, !PT ;  /* 0x00000002a2027209 */ /* 0x000fe20007810000 */
[----:B------:R-:W2:Y:S01]  /*12330*/  MUFU.TANH R27, R27 ;  /* 0x0000001b001b7308 */ /* 0x000ea20000002400 */
[----:B------:R-:W-:Y:S02]  /*12340*/  FMNMX.FTZ R4, R143, R4, !PT ;  /* 0x000000048f047209 */ /* 0x000fe40007810000 */
[----:B------:R-:W-:Y:S02]  /*12350*/  ISETP.GT.AND P0, PT, R0, 0x21, PT ;  /* 0x000000210000780c */ /* 0x000fe40003f04270 */
[----:B----4-:R-:W-:Y:S02]  /*12360*/  FSEL R207, R33, -INF , P1 ;  /* 0xff80000021cf7808 */ /* 0x010fe40000800000 */
[----:B------:R-:W-:Y:S02]  /*12370*/  FMNMX.FTZ R4, R148, R4, !PT ;  /* 0x0000000494047209 */ /* 0x000fe40007810000 */
[----:B------:R-:W-:Y:S01]  /*12380*/  FMNMX.FTZ R2, R207, R2, !PT ;  /* 0x00000002cf027209 */ /* 0x000fe20007810000 */
[----:B------:R-:W3:Y:S01]  /*12390*/  MUFU.TANH R30, R30 ;  /* 0x0000001e001e7308 */ /* 0x000ee20000002400 */
[----:B------:R-:W-:Y:S02]  /*123a0*/  FMNMX.FTZ R4, R149, R4, !PT ;  /* 0x0000000495047209 */ /* 0x000fe40007810000 */
[----:B------:R-:W-:Y:S01]  /*123b0*/  FSEL R150, R100, -INF , P0 ;  /* 0xff80000064967808 */ /* 0x000fe20000000000 */
[----:B------:R-:W4:Y:S01]  /*123c0*/  SHFL.BFLY PT, R101, R2, 0x2, 0x1f ;  /* 0x0c401f0002657f89 */ /* 0x000f2200000e0000 */
[----:B------:R-:W-:Y:S02]  /*123d0*/  FMNMX.FTZ R4, R154, R4, !PT ;  /* 0x000000049a047209 */ /* 0x000fe40007810000 */
[----:B------:R-:W-:Y:S02]  /*123e0*/  ISETP.GT.AND P3, PT, R0, 0x28, PT ;  /* 0x000000280000780c */ /* 0x000fe40003f64270 */
[----:B------:R-:W-:Y:S01]  /*123f0*/  FMNMX.FTZ R4, R150, R4, !PT ;  /* 0x0000000496047209 */ /* 0x000fe20007810000 */
[----:B------:R-:W5:Y:S01]  /*12400*/  MUFU.TANH R6, R6 ;  /* 0x0000000600067308 */ /* 0x000f620000002400 */
[----:B-1----:R-:W-:Y:S02]  /*12410*/  FSEL R153, R26, -INF , P3 ;  /* 0xff8000001a997808 */ /* 0x002fe40001800000 */
[----:B------:R-:W-:Y:S02]  /*12420*/  ISETP.GT.AND P0, PT, R0, 0x29, PT ;  /* 0x000000290000780c */ /* 0x000fe40003f04270 */
[----:B------:R-:W-:Y:S02]  /*12430*/  ISETP.GE.AND P2, PT, R208, 0x1, PT ;  /* 0x00000001d000780c */ /* 0x000fe40003f46270 */
[----:B--2---:R-:W-:Y:S02]  /*12440*/  FSEL R155, R27, -INF , P0 ;  /* 0xff8000001b9b7808 */ /* 0x004fe40000000000 */
[----:B------:R-:W-:Y:S01]  /*12450*/  FMNMX.FTZ R4, R153, R4, !PT ;  /* 0x0000000499047209 */ /* 0x000fe20007810000 */
[----:B------:R-:W1:Y:S01]  /*12460*/  MUFU.TANH R34, R34 ;  /* 0x0000002200227308 */ /* 0x000e620000002400 */
[----:B------:R-:W-:Y:S02]  /*12470*/  ISETP.GT.AND P1, PT, R0, 0x30, PT ;  /* 0x000000300000780c */ /* 0x000fe40003f24270 */
[----:B------:R-:W-:Y:S02]  /*12480*/  FMNMX.FTZ R4, R155, R4, !PT ;  /* 0x000000049b047209 */ /* 0x000fe40007810000 */
[----:B---3--:R-:W-:Y:S02]  /*12490*/  FSEL R158, R30, -INF , P1 ;  /* 0xff8000001e9e7808 */ /* 0x008fe40000800000 */
[----:B------:R-:W-:Y:S02]  /*124a0*/  ISETP.GT.AND P0, PT, R0, 0x31, PT ;  /* 0x000000310000780c */ /* 0x000fe40003f04270 */
[----:B------:R-:W-:Y:S01]  /*124b0*/  FMNMX.FTZ R5, R158, R4, !PT ;  /* 0x000000049e057209 */ /* 0x000fe20007810000 */
[----:B------:R-:W2:Y:S01]  /*124c0*/  MUFU.TANH R103, R35 ;  /* 0x0000002300677308 */ /* 0x000ea20000002400 */
[----:B------:R-:W-:Y:S02]  /*124d0*/  IADD3 R4, R208, -0x1, RZ ;  /* 0xffffffffd0047810 */ /* 0x000fe40007ffe0ff */
[----:B----4-:R-:W-:Y:S02]  /*124e0*/  FMNMX.FTZ R101, R2, R101, !PT ;  /* 0x0000006502657209 */ /* 0x010fe40007810000 */
[----:B-----5:R-:W-:Y:S01]  /*124f0*/  FSEL R159, R6, -INF , P0 ;  /* 0xff800000069f7808 */ /* 0x020fe20000000000 */
[----:B------:R-:W-:Y:S01]  /*12500*/  @P2 IMAD.WIDE.U32 R6, R4, c[0x0][0x1e0], RZ ;  /* 0x0000780004062a25 */ /* 0x000fe200078e00ff */
[C---:B------:R-:W-:Y:S01]  /*12510*/  ISETP.GT.AND P1, PT, R0.reuse, 0x38, PT ;  /* 0x000000380000780c */ /* 0x040fe20003f24270 */
[----:B------:R-:W3:Y:S01]  /*12520*/  SHFL.BFLY PT, R9, R101, 0x1, 0x1f ;  /* 0x0c201f0065097f89 */ /* 0x000ee200000e0000 */
[----:B------:R-:W-:Y:S02]  /*12530*/  ISETP.GT.AND P0, PT, R0, 0x39, PT ;  /* 0x000000390000780c */ /* 0x000fe40003f04270 */
[----:B------:R-:W-:Y:S02]  /*12540*/  FMNMX.FTZ R0, R159, R5, !PT ;  /* 0x000000059f007209 */ /* 0x000fe40007810000 */
[----:B------:R-:W-:Y:S02]  /*12550*/  @P2 SHF.R.S32.HI R5, RZ, 0x1f, R4 ;  /* 0x0000001fff052819 */ /* 0x000fe40000011404 */
[----:B-1----:R-:W-:Y:S03]  /*12560*/  FSEL R183, R34, -INF , P1 ;  /* 0xff80000022b77808 */ /* 0x002fe60000800000 */
[----:B------:R-:W-:Y:S01]  /*12570*/  @P2 IMAD R5, R5, c[0x0][0x1e0], RZ ;  /* 0x0000780005052a24 */ /* 0x000fe200078e02ff */
[----:B------:R-:W-:Y:S03]  /*12580*/  FMNMX.FTZ R0, R183, R0, !PT ;  /* 0x00000000b7007209 */ /* 0x000fe60007810000 */
[----:B------:R-:W-:Y:S01]  /*12590*/  @P2 IMAD R4, R4, c[0x0][0x1e4], R5 ;  /* 0x0000790004042a24 */ /* 0x000fe200078e0205 */
[C---:B------:R-:W-:Y:S02]  /*125a0*/  @P2 SHF.L.U32 R5, R6.reuse, 0x6, RZ ;  /* 0x0000000606052819 */ /* 0x040fe400000006ff */
[----:B--2---:R-:W-:Y:S02]  /*125b0*/  FSEL R103, R103, -INF , P0 ;  /* 0xff80000067677808 */ /* 0x004fe40000000000 */
[----:B------:R-:W-:Y:S02]  /*125c0*/  @P2 IADD3 R4, R7, R4, RZ ;  /* 0x0000000407042210 */ /* 0x000fe40007ffe0ff */
[----:B------:R-:W-:Y:S02]  /*125d0*/  @P2 IADD3 R7, P0, R5, R228, RZ ;  /* 0x000000e405072210 */ /* 0x000fe40007f1e0ff */
[----:B------:R-:W-:Y:S02]  /*125e0*/  @P2 SHF.L.U64.HI R4, R6, 0x6, R4 ;  /* 0x0000000606042819 */ /* 0x000fe40000010204 */
[----:B------:R-:W-:Y:S02]  /*125f0*/  FMNMX.FTZ R0, R103, R0, !PT ;  /* 0x0000000067007209 */ /* 0x000fe40007810000 */
[----:B------:R-:W-:Y:S02]  /*12600*/  @P2 LEA R16, P1, R7, c[0x0][0x1c8], 0x1 ;  /* 0x0000720007102a11 */ /* 0x000fe400078208ff */
[----:B------:R-:W-:Y:S01]  /*12610*/  @P2 IADD3.X R8, R4, R231, RZ, P0, !PT ;  /* 0x000000e704082210 */ /* 0x000fe200007fe4ff */
[----:B------:R-:W1:Y:S01]  /*12620*/  SHFL.BFLY PT, R2, R0, 0x2, 0x1f ;  /* 0x0c401f0000027f89 */ /* 0x000e6200000e0000 */
[----:B------:R-:W-:Y:S02]  /*12630*/  @P2 IADD3 R6, P0, R5, R226, RZ ;  /* 0x000000e205062210 */ /* 0x000fe40007f1e0ff */
[----:B------:R-:W-:Y:S02]  /*12640*/  @P2 LEA.HI.X R17, R7, c[0x0][0x1cc], R8, 0x1, P1 ;  /* 0x0000730007112a11 */ /* 0x000fe400008f0c08 */
[----:B------:R-:W-:Y:S02]  /*12650*/  @P2 LEA R14, P1, R6, c[0x0][0x1c8], 0x1 ;  /* 0x00007200060e2a11 */ /* 0x000fe400078208ff */
[----:B------:R-:W-:Y:S01]  /*12660*/  @P2 IADD3.X R8, R4, R225, RZ, P0, !PT ;  /* 0x000000e104082210 */ /* 0x000fe200007fe4ff */
[----:B------:R2:W-:Y:S01]  /*12670*/  @P2 LDGSTS.E.BYPASS.LTC128B.128 [R209+0x6100], [R16.64], !P5 ;  /* 0x0610000010d12fae */ /* 0x0005e2000e901d46 */
[----:B------:R-:W-:Y:S02]  /*12680*/  @P2 IADD3 R7, P0, R5, R220, RZ ;  /* 0x000000dc05072210 */ /* 0x000fe40007f1e0ff */
[----:B---3--:R-:W-:Y:S02]  /*12690*/  FMNMX.FTZ R101, R101, R9, !PT ;  /* 0x0000000965657209 */ /* 0x008fe40007810000 */
[----:B------:R-:W-:Y:S02]  /*126a0*/  @P2 LEA.HI.X R15, R6, c[0x0][0x1cc], R8, 0x1, P1 ;  /* 0x00007300060f2a11 */ /* 0x000fe400008f0c08 */
[----:B------:R-:W-:Y:S01]  /*126b0*/  @P2 LEA R12, P1, R7, c[0x0][0x1c8], 0x1 ;  /* 0x00007200070c2a11 */ /* 0x000fe200078208ff */
[----:B------:R-:W-:Y:S01]  /*126c0*/  FMUL.FTZ R144, R101, c[0x0][0x2d0] ;  /* 0x0000b40065907a20 */ /* 0x000fe20000410000 */
[----:B------:R-:W-:Y:S01]  /*126d0*/  @P2 IADD3.X R6, R4, R227, RZ, P0, !PT ;  /* 0x000000e304062210 */ /* 0x000fe200007fe4ff */
[----:B------:R3:W-:Y:S01]  /*126e0*/  @P2 LDGSTS.E.BYPASS.LTC128B.128 [R209+0x8100], [R14.64], !P6 ;  /* 0x081000000ed12fae */ /* 0x0007e2000f101d46 */
[----:B------:R-:W-:Y:S02]  /*126f0*/  @P2 IADD3 R5, P0, R247, R5, RZ ;  /* 0x00000005f7052210 */ /* 0x000fe40007f1e0ff */
[----:B------:R-:W-:Y:S02]  /*12700*/  @P2 LEA.HI.X R13, R7, c[0x0][0x1cc], R6, 0x1, P1 ;  /* 0x00007300070d2a11 */ /* 0x000fe400008f0c06 */
[----:B------:R-:W-:Y:S02]  /*12710*/  FSETP.NEU.FTZ.AND P1, PT, R101, -INF , PT ;  /* 0xff8000006500780b */ /* 0x000fe40003f3d000 */
[----:B-1----:R-:W-:Y:S01]  /*12720*/  FMNMX.FTZ R0, R0, R2, !PT ;  /* 0x0000000200007209 */ /* 0x002fe20007810000 */
[----:B------:R3:W-:Y:S01]  /*12730*/  @P2 LDGSTS.E.BYPASS.LTC128B.128 [R209+0xa100], [R12.64], !P4 ;  /* 0x0a1000000cd12fae */ /* 0x0007e2000e101d46 */
[----:B------:R-:W-:Y:S02]  /*12740*/  FSEL R144, R144, RZ, P1 ;  /* 0x000000ff90907208 */ /* 0x000fe40000800000 */
[----:B------:R-:W-:Y:S02]  /*12750*/  @P2 IADD3 R6, P3, R5, R228, RZ ;  /* 0x000000e405062210 */ /* 0x000fe40007f7e0ff */
[----:B------:R-:W-:Y:S01]  /*12760*/  @P2 IADD3.X R4, R245, R4, RZ, P0, !PT ;  /* 0x00000004f5042210 */ /* 0x000fe200007fe4ff */
[--C-:B------:R-:W-:Y:S01]  /*12770*/  FFMA.FTZ R10, R10, c[0x0][0x2d0], -R144.reuse ;  /* 0x0000b4000a0a7a23 */ /* 0x100fe20000010890 */
[----:B------:R-:W-:Y:S01]  /*12780*/  @P2 LEA R8, P0, R6, c[0x0][0x1c8], 0x1 ;  /* 0x0000720006082a11 */ /* 0x000fe200078008ff */
[----:B------:R-:W1:Y:S01]  /*12790*/  SHFL.BFLY PT, R2, R0, 0x1, 0x1f ;  /* 0x0c201f0000027f89 */ /* 0x000e6200000e0000 */
[----:B------:R-:W-:Y:S01]  /*127a0*/  @P2 IADD3.X R7, R4, R231, RZ, P3, !PT ;  /* 0x000000e704072210 */ /* 0x000fe20001ffe4ff */
[----:B------:R4:W-:Y:S01]  /*127b0*/  MUFU.EX2 R216, R10 ;  /* 0x0000000a00d87308 */ /* 0x0009e20000000800 */
[--C-:B------:R-:W-:Y:S02]  /*127c0*/  FFMA.FTZ R18, R18, c[0x0][0x2d0], -R144.reuse ;  /* 0x0000b40012127a23 */ /* 0x100fe40000010890 */
[----:B------:R-:W-:Y:S01]  /*127d0*/  @P2 LEA.HI.X R9, R6, c[0x0][0x1cc], R7, 0x1, P0 ;  /* 0x0000730006092a11 */ /* 0x000fe200000f0c07 */
[--C-:B------:R-:W-:Y:S01]  /*127e0*/  FFMA.FTZ R7, R11, c[0x0][0x2d0], -R144.reuse ;  /* 0x0000b4000b077a23 */ /* 0x100fe20000010890 */
[----:B------:R-:W-:Y:S01]  /*127f0*/  @P2 IADD3 R6, P0, R5, R226, RZ ;  /* 0x000000e205062210 */ /* 0x000fe20007f1e0ff */
[----:B------:R-:W-:Y:S02]  /*12800*/  FFMA.FTZ R19, R19, c[0x0][0x2d0], -R144 ;  /* 0x0000b40013137a23 */ /* 0x000fe40000010890 */
[----:B------:R5:W-:Y:S01]  /*12810*/  @P2 LDGSTS.E.BYPASS.LTC128B.128 [R209+0x7100], [R8.64], !P5 ;  /* 0x0710000008d12fae */ /* 0x000be2000e901d46 */
[----:B------:R-:W-:Y:S01]  /*12820*/  @P2 IADD3.X R24, R4, R225, RZ, P0, !PT ;  /* 0x000000e104182210 */ /* 0x000fe200007fe4ff */
[----:B------:R-:W2:Y:S10]  /*12830*/  MUFU.EX2 R217, R7 ;  /* 0x0000000700d97308 */ /* 0x000eb40000000800 */
[----:B------:R-:W-:Y:S01]  /*12840*/  MUFU.EX2 R215, R18 ;  /* 0x0000001200d77308 */ /* 0x000fe20000000800 */
[----:B-1----:R-:W-:Y:S02]  /*12850*/  FMNMX.FTZ R100, R0, R2, !PT ;  /* 0x0000000200647209 */ /* 0x002fe40007810000 */
[----:B----4-:R-:W-:Y:S03]  /*12860*/  @P2 LEA R10, P0, R6, c[0x0][0x1c8], 0x1 ;  /* 0x00007200060a2a11 */ /* 0x010fe600078008ff */
[----:B------:R-:W-:Y:S01]  /*12870*/  FMUL.FTZ R145, R100, c[0x0][0x2d0] ;  /* 0x0000b40064917a20 */ /* 0x000fe20000410000 */
[----:B------:R-:W-:Y:S02]  /*12880*/  @P2 LEA.HI.X R11, R6, c[0x0][0x1cc], R24, 0x1, P0 ;  /* 0x00007300060b2a11 */ /* 0x000fe400000f0c18 */
[----:B------:R-:W-:Y:S01]  /*12890*/  @P2 IADD3 R5, P0, R5, R220, RZ ;  /* 0x000000dc05052210 */ /* 0x000fe20007f1e0ff */
[----:B------:R-:W1:Y:S02]  /*128a0*/  MUFU.EX2 R214, R19 ;  /* 0x0000001300d67308 */ /* 0x000e640000000800 */
[----:B------:R4:W-:Y:S01]  /*128b0*/  @P2 LDGSTS.E.BYPASS.LTC128B.128 [R209+0x9100], [R10.64], !P6 ;  /* 0x091000000ad12fae */ /* 0x0009e2000f101d46 */
[----:B------:R-:W-:Y:S02]  /*128c0*/  @P2 IADD3.X R0, R4, R227, RZ, P0, !PT ;  /* 0x000000e304002210 */ /* 0x000fe400007fe4ff */
[----:B------:R-:W-:Y:S02]  /*128d0*/  @P2 LEA R4, P0, R5, c[0x0][0x1c8], 0x1 ;  /* 0x0000720005042a11 */ /* 0x000fe400078008ff */
[----:B--2---:R-:W-:Y:S02]  /*128e0*/  F2FP.PACK_AB R136, R217, R216 ;  /* 0x000000d8d988723e */ /* 0x004fe400000000ff */
[----:B------:R-:W-:Y:S02]  /*128f0*/  @P2 LEA.HI.X R5, R5, c[0x0][0x1cc], R0, 0x1, P0 ;  /* 0x0000730005052a11 */ /* 0x000fe400000f0c00 */
[----:B------:R-:W-:Y:S02]  /*12900*/  FSETP.NEU.FTZ.AND P0, PT, R100, -INF , PT ;  /* 0xff8000006400780b */ /* 0x000fe40003f1d000 */
[----:B------:R-:W-:Y:S01]  /*12910*/  FSEL R0, R101, RZ, P1 ;  /* 0x000000ff65007208 */ /* 0x000fe20000800000 */
[----:B------:R2:W-:Y:S01]  /*12920*/  @P2 LDGSTS.E.BYPASS.LTC128B.128 [R209+0xb100], [R4.64], !P4 ;  /* 0x0b10000004d12fae */ /* 0x0005e2000e101d46 */
[----:B------:R-:W-:Y:S03]  /*12930*/  FSEL R145, R145, RZ, P0 ;  /* 0x000000ff91917208 */ /* 0x000fe60000000000 */
[----:B------:R-:W-:Y:S02]  /*12940*/  FADD.FTZ R0, -R0, R3 ;  /* 0x0000000300007221 */ /* 0x000fe40000010100 */
[--C-:B------:R-:W-:Y:S02]  /*12950*/  FFMA.FTZ R2, R23, c[0x0][0x2d0], -R145.reuse ;  /* 0x0000b40017027a23 */ /* 0x100fe40000010891 */
[----:B------:R-:W-:Y:S01]  /*12960*/  FMUL.FTZ R0, R0, c[0x0][0x2d0] ;  /* 0x0000b40000007a20 */ /* 0x000fe20000410000 */
[----:B---3--:R-:W3:Y:S01]  /*12970*/  LDSM.16.MT88.4 R12, [R185+0x100] ;  /* 0x00010000b90c783b */ /* 0x008ee20000004200 */
[----:B------:R2:W-:Y:S01]  /*12980*/  MUFU.EX2 R210, R2 ;  /* 0x0000000200d27308 */ /* 0x0005e20000000800 */
[--C-:B------:R-:W-:Y:S01]  /*12990*/  FFMA.FTZ R22, R22, c[0x0][0x2d0], -R145.reuse ;  /* 0x0000b40016167a23 */ /* 0x100fe20000010891 */
[----:B-1----:R-:W-:Y:S01]  /*129a0*/  F2FP.PACK_AB R138, R214, R215 ;  /* 0x000000d7d68a723e */ /* 0x002fe200000000ff */
[--C-:B------:R-:W-:Y:S02]  /*129b0*/  FFMA.FTZ R21, R21, c[0x0][0x2d0], -R145.reuse ;  /* 0x0000b40015157a23 */ /* 0x100fe40000010891 */
[--C-:B------:R-:W-:Y:S02]  /*129c0*/  FFMA.FTZ R20, R20, c[0x0][0x2d0], -R145.reuse ;  /* 0x0000b40014147a23 */ /* 0x100fe40000010891 */
[----:B------:R-:W-:Y:S03]  /*129d0*/  LDSM.16.MT88.4 R28, [R188+0x100] ;  /* 0x00010000bc1c783b */ /* 0x000fe60000004200 */
[----:B------:R1:W1:Y:S05]  /*129e0*/  MUFU.EX2 R3, R0 ;  /* 0x0000000000037308 */ /* 0x00026a0000000800 */
[----:B------:R-:W0:Y:S05]  /*129f0*/  LDGDEPBAR ;  /* 0x00000000000079af */ /* 0x000e2a0000000000 */
[----:B------:R-:W-:Y:S01]  /*12a00*/  MUFU.EX2 R213, R22 ;  /* 0x0000001600d57308 */ /* 0x000fe20000000800 */
[----:B--2---:R-:W-:Y:S02]  /*12a10*/  FSEL R2, R100, RZ, P0 ;  /* 0x000000ff64027208 */ /* 0x004fe40000000000 */
[----:B------:R-:W-:Y:S07]  /*12a20*/  ISETP.GT.AND P0, PT, R208, R234, PT ;  /* 0x000000ead000720c */ /* 0x000fee0003f04270 */
[----:B------:R-:W2:Y:S01]  /*12a30*/  MUFU.EX2 R212, R21 ;  /* 0x0000001500d47308 */ /* 0x000ea20000000800 */
[----:B-1----:R-:W-:Y:S02]  /*12a40*/  FADD.FTZ R0, -R2, R102 ;  /* 0x0000006602007221 */ /* 0x002fe40000010100 */
[--C-:B------:R-:W-:Y:S02]  /*12a50*/  FFMA.FTZ R2, R140, c[0x0][0x2d0], -R144.reuse ;  /* 0x0000b4008c027a23 */ /* 0x100fe40000010890 */
[----:B------:R-:W-:Y:S05]  /*12a60*/  FMUL.FTZ R0, R0, c[0x0][0x2d0] ;  /* 0x0000b40000007a20 */ /* 0x000fea0000410000 */
[----:B------:R1:W-:Y:S01]  /*12a70*/  MUFU.EX2 R182, R2 ;  /* 0x0000000200b67308 */ /* 0x0003e20000000800 */
[C---:B------:R-:W-:Y:S02]  /*12a80*/  FMUL.FTZ R4, R3.reuse, R104 ;  /* 0x0000006803047220 */ /* 0x040fe40000410000 */
[C---:B------:R-:W-:Y:S02]  /*12a90*/  FMUL.FTZ R5, R3.reuse, R105 ;  /* 0x0000006903057220 */ /* 0x040fe40000410000 */
[C---:B-----5:R-:W-:Y:S02]  /*12aa0*/  FMUL.FTZ R8, R3.reuse, R108 ;  /* 0x0000006c03087220 */ /* 0x060fe40000410000 */
[C---:B------:R-:W-:Y:S02]  /*12ab0*/  FMUL.FTZ R9, R3.reuse, R109 ;  /* 0x0000006d03097220 */ /* 0x040fe40000410000 */
[C---:B------:R-:W-:Y:S01]  /*12ac0*/  FMUL.FTZ R16, R3.reuse, R116 ;  /* 0x0000007403107220 */ /* 0x040fe20000410000 */
[----:B------:R5:W3:Y:S01]  /*12ad0*/  MUFU.EX2 R211, R20 ;  /* 0x0000001400d37308 */ /* 0x000ae20000000800 */
[C---:B------:R-:W-:Y:S02]  /*12ae0*/  FMUL.FTZ R17, R3.reuse, R117 ;  /* 0x0000007503117220 */ /* 0x040fe40000410000 */
[C---:B------:R-:W-:Y:S01]  /*12af0*/  FMUL.FTZ R24, R3.reuse, R124 ;  /* 0x0000007c03187220 */ /* 0x040fe20000410000 */
[----:B--2---:R-:W-:Y:S01]  /*12b00*/  F2FP.PACK_AB R137, R212, R213 ;  /* 0x000000d5d489723e */ /* 0x004fe200000000ff */
[C---:B------:R-:W-:Y:S02]  /*12b10*/  FMUL.FTZ R25, R3.reuse, R125 ;  /* 0x0000007d03197220 */ /* 0x040fe40000410000 */
[C---:B------:R-:W-:Y:S02]  /*12b20*/  FMUL.FTZ R32, R3.reuse, R132 ;  /* 0x0000008403207220 */ /* 0x040fe40000410000 */
[C---:B------:R-:W-:Y:S01]  /*12b30*/  FMUL.FTZ R33, R3.reuse, R133 ;  /* 0x0000008503217220 */ /* 0x040fe20000410000 */
[----:B------:R-:W2:Y:S01]  /*12b40*/  MUFU.EX2 R0, R0 ;  /* 0x0000000000007308 */ /* 0x000ea20000000800 */
[C---:B------:R-:W-:Y:S02]  /*12b50*/  FMUL.FTZ R36, R3.reuse, R36 ;  /* 0x0000002403247220 */ /* 0x040fe40000410000 */
[----:B------:R-:W-:Y:S02]  /*12b60*/  FMUL.FTZ R37, R3, R37 ;  /* 0x0000002503257220 */ /* 0x000fe40000410000 */
[--C-:B-1----:R-:W-:Y:S02]  /*12b70*/  FFMA.FTZ R2, R141, c[0x0][0x2d0], -R144.reuse ;  /* 0x0000b4008d027a23 */ /* 0x102fe40000010890 */
[C---:B------:R-:W-:Y:S02]  /*12b80*/  FMUL.FTZ R40, R3.reuse, R40 ;  /* 0x0000002803287220 */ /* 0x040fe40000410000 */
[C---:B------:R-:W-:Y:S01]  /*12b90*/  FMUL.FTZ R41, R3.reuse, R41 ;  /* 0x0000002903297220 */ /* 0x040fe20000410000 */
[----:B------:R1:W1:Y:S01]  /*12ba0*/  MUFU.EX2 R181, R2 ;  /* 0x0000000200b57308 */ /* 0x0002620000000800 */
[C---:B------:R-:W-:Y:S02]  /*12bb0*/  FMUL.FTZ R44, R3.reuse, R44 ;  /* 0x0000002c032c7220 */ /* 0x040fe40000410000 */
[C---:B------:R-:W-:Y:S01]  /*12bc0*/  FMUL.FTZ R45, R3.reuse, R45 ;  /* 0x0000002d032d7220 */ /* 0x040fe20000410000 */
[----:B-----5:R-:W5:Y:S01]  /*12bd0*/  LDSM.16.MT88.4 R20, [R186+0x100] ;  /* 0x00010000ba14783b */ /* 0x020f620000004200 */
[----:B---3--:R-:W-:Y:S01]  /*12be0*/  F2FP.PACK_AB R139, R210, R211 ;  /* 0x000000d3d28b723e */ /* 0x008fe200000000ff */
[C---:B------:R-:W-:Y:S02]  /*12bf0*/  FMUL.FTZ R48, R3.reuse, R48 ;  /* 0x0000003003307220 */ /* 0x040fe40000410000 */
[C---:B------:R-:W-:Y:S02]  /*12c00*/  FMUL.FTZ R49, R3.reuse, R49 ;  /* 0x0000003103317220 */ /* 0x040fe40000410000 */
[C---:B------:R-:W-:Y:S02]  /*12c10*/  FMUL.FTZ R52, R3.reuse, R52 ;  /* 0x0000003403347220 */ /* 0x040fe40000410000 */
[C---:B------:R-:W-:Y:S02]  /*12c20*/  FMUL.FTZ R53, R3.reuse, R53 ;  /* 0x0000003503357220 */ /* 0x040fe40000410000 */
[C---:B--2---:R-:W-:Y:S02]  /*12c30*/  FMUL.FTZ R6, R0.reuse, R106 ;  /* 0x0000006a00067220 */ /* 0x044fe40000410000 */
[C---:B------:R-:W-:Y:S02]  /*12c40*/  FMUL.FTZ R7, R0.reuse, R107 ;  /* 0x0000006b00077220 */ /* 0x040fe40000410000 */
[----:B------:R-:W2:Y:S01]  /*12c50*/  LDSM.16.MT88.4 R104, [R187+0x100] ;  /* 0x00010000bb68783b */ /* 0x000ea20000004200 */
[C---:B----4-:R-:W-:Y:S02]  /*12c60*/  FMUL.FTZ R10, R0.reuse, R110 ;  /* 0x0000006e000a7220 */ /* 0x050fe40000410000 */
[----:B------:R-:W-:Y:S02]  /*12c70*/  FMUL.FTZ R11, R0, R111 ;  /* 0x0000006f000b7220 */ /* 0x000fe40000410000 */
[C---:B------:R-:W-:Y:S03]  /*12c80*/  HMMA.16816.F32 R4, R136.reuse, R12, R4 ;  /* 0x0000000c8804723c */ /* 0x040fe60000001804 */
[----:B------:R-:W3:Y:S02]  /*12c90*/  LDSM.16.MT88.4 R108, [R185+0x2100] ;  /* 0x00210000b96c783b */ /* 0x000ee40000004200 */
[--C-:B-1----:R-:W-:Y:S02]  /*12ca0*/  FFMA.FTZ R2, R142, c[0x0][0x2d0], -R145.reuse ;  /* 0x0000b4008e027a23 */ /* 0x102fe40000010891 */
[C---:B------:R-:W-:Y:S01]  /*12cb0*/  FMUL.FTZ R12, R3.reuse, R112 ;  /* 0x00000070030c7220 */ /* 0x040fe20000410000 */
[C---:B------:R-:W-:Y:S01]  /*12cc0*/  HMMA.16816.F32 R8, R136.reuse, R14, R8 ;  /* 0x0000000e8808723c */ /* 0x040fe20000001808 */
[----:B------:R1:W-:Y:S03]  /*12cd0*/  MUFU.EX2 R180, R2 ;  /* 0x0000000200b47308 */ /* 0x0003e60000000800 */
[----:B------:R-:W-:Y:S02]  /*12ce0*/  FMUL.FTZ R13, R3, R113 ;  /* 0x00000071030d7220 */ /* 0x000fe40000410000 */
[C---:B------:R-:W-:Y:S02]  /*12cf0*/  FMUL.FTZ R18, R0.reuse, R118 ;  /* 0x0000007600127220 */ /* 0x040fe40000410000 */
[C---:B------:R-:W-:Y:S04]  /*12d00*/  FMUL.FTZ R14, R0.reuse, R114 ;  /* 0x00000072000e7220 */ /* 0x040fe80000410000 */
[C---:B------:R-:W-:Y:S02]  /*12d10*/  FMUL.FTZ R15, R0.reuse, R115 ;  /* 0x00000073000f7220 */ /* 0x040fe40000410000 */
[----:B------:R-:W4:Y:S01]  /*12d20*/  LDSM.16.MT88.4 R112, [R186+0x2100] ;  /* 0x00210000ba70783b */ /* 0x000f220000004200 */
[C---:B------:R-:W-:Y:S02]  /*12d30*/  FMUL.FTZ R19, R0.reuse, R119 ;  /* 0x0000007700137220 */ /* 0x040fe40000410000 */
[C---:B------:R-:W-:Y:S02]  /*12d40*/  FMUL.FTZ R26, R0.reuse, R126 ;  /* 0x0000007e001a7220 */ /* 0x040fe40000410000 */
[C---:B-----5:R-:W-:Y:S03]  /*12d50*/  HMMA.16816.F32 R12, R136.reuse, R20, R12 ;  /* 0x00000014880c723c */ /* 0x060fe6000000180c */
[----:B------:R-:W-:Y:S01]  /*12d60*/  LDSM.16.MT88.4 R116, [R185+0x900] ;  /* 0x00090000b974783b */ /* 0x000fe20000004200 */
[C---:B------:R-:W-:Y:S02]  /*12d70*/  FMUL.FTZ R27, R0.reuse, R127 ;  /* 0x0000007f001b7220 */ /* 0x040fe40000410000 */
[--C-:B-1----:R-:W-:Y:S02]  /*12d80*/  FFMA.FTZ R2, R143, c[0x0][0x2d0], -R145.reuse ;  /* 0x0000b4008f027a23 */ /* 0x102fe40000010891 */
[C---:B------:R-:W-:Y:S02]  /*12d90*/  HMMA.16816.F32 R16, R136.reuse, R22, R16 ;  /* 0x000000168810723c */ /* 0x040fe40000001810 */
[----:B------:R1:W5:Y:S01]  /*12da0*/  MUFU.EX2 R179, R2 ;  /* 0x0000000200b37308 */ /* 0x0003620000000800 */
[----:B------:R-:W-:Y:S01]  /*12db0*/  LDSM.16.MT88.4 R124, [R187+0x900] ;  /* 0x00090000bb7c783b */ /* 0x000fe20000004200 */
[C---:B------:R-:W-:Y:S02]  /*12dc0*/  FMUL.FTZ R20, R3.reuse, R120 ;  /* 0x0000007803147220 */ /* 0x040fe40000410000 */
[C---:B------:R-:W-:Y:S02]  /*12dd0*/  FMUL.FTZ R21, R3.reuse, R121 ;  /* 0x0000007903157220 */ /* 0x040fe40000410000 */
[C---:B------:R-:W-:Y:S03]  /*12de0*/  FMUL.FTZ R22, R0.reuse, R122 ;  /* 0x0000007a00167220 */ /* 0x040fe60000410000 */
[----:B------:R-:W-:Y:S01]  /*12df0*/  LDSM.16.MT88.4 R140, [R188+0x2900] ;  /* 0x00290000bc8c783b */ /* 0x000fe20000004200 */
[C---:B------:R-:W-:Y:S02]  /*12e00*/  FMUL.FTZ R23, R0.reuse, R123 ;  /* 0x0000007b00177220 */ /* 0x040fe40000410000 */
[C---:B------:R-:W-:Y:S02]  /*12e10*/  FMUL.FTZ R34, R0.reuse, R134 ;  /* 0x0000008600227220 */ /* 0x040fe40000410000 */
[C---:B------:R-:W-:Y:S02]  /*12e20*/  FMUL.FTZ R35, R0.reuse, R135 ;  /* 0x0000008700237220 */ /* 0x040fe40000410000 */
[C---:B------:R-:W-:Y:S01]  /*12e30*/  FMUL.FTZ R38, R0.reuse, R38 ;  /* 0x0000002600267220 */ /* 0x040fe20000410000 */
[C---:B------:R-:W-:Y:S01]  /*12e40*/  HMMA.16816.F32 R20, R136.reuse, R28, R20 ;  /* 0x0000001c8814723c */ /* 0x040fe20000001814 */
[----:B------:R-:W-:Y:S02]  /*12e50*/  LDSM.16.MT88.4 R120, [R186+0x900] ;  /* 0x00090000ba78783b */ /* 0x000fe40000004200 */
[C---:B------:R-:W-:Y:S02]  /*12e60*/  FMUL.FTZ R39, R0.reuse, R39 ;  /* 0x0000002700277220 */ /* 0x040fe40000410000 */
[----:B------:R-:W-:Y:S02]  /*12e70*/  FMUL.FTZ R42, R0, R42 ;  /* 0x0000002a002a7220 */ /* 0x000fe40000410000 */
[C---:B------:R-:W-:Y:S01]  /*12e80*/  FMUL.FTZ R28, R3.reuse, R128 ;  /* 0x00000080031c7220 */ /* 0x040fe20000410000 */
[C---:B------:R-:W-:Y:S01]  /*12e90*/  HMMA.16816.F32 R24, R136.reuse, R30, R24 ;  /* 0x0000001e8818723c */ /* 0x040fe20000001818 */
[----:B------:R-:W-:Y:S03]  /*12ea0*/  LDSM.16.MT88.4 R132, [R186+0x2900] ;  /* 0x00290000ba84783b */ /* 0x000fe60000004200 */
[----:B------:R-:W-:Y:S02]  /*12eb0*/  FMUL.FTZ R29, R3, R129 ;  /* 0x00000081031d7220 */ /* 0x000fe40000410000 */
[--C-:B-1----:R-:W-:Y:S02]  /*12ec0*/  FFMA.FTZ R2, R146, c[0x0][0x2d0], -R144.reuse ;  /* 0x0000b40092027a23 */ /* 0x102fe40000010890 */
[C---:B------:R-:W-:Y:S02]  /*12ed0*/  FMUL.FTZ R30, R0.reuse, R130 ;  /* 0x00000082001e7220 */ /* 0x040fe40000410000 */
[----:B------:R1:W-:Y:S02]  /*12ee0*/  MUFU.EX2 R178, R2 ;  /* 0x0000000200b27308 */ /* 0x0003e40000000800 */
        /* <DEDUP_REMOVED lines=8> */
[C---:B------:R-:W-:Y:S01]  /*12f70*/  HMMA.16816.F32 R32, R136.reuse, R106, R32 ;  /* 0x0000006a8820723c */ /* 0x040fe20000001820 */
[----:B------:R-:W2:Y:S03]  /*12f80*/  LDSM.16.MT88.4 R104, [R188+0x2100] ;  /* 0x00210000bc68783b */ /* 0x000ea60000004200 */
[C---:B------:R-:W-:Y:S02]  /*12f90*/  FMUL.FTZ R54, R0.reuse, R54 ;  /* 0x0000003600367220 */ /* 0x040fe40000410000 */
[C---:B------:R-:W-:Y:S02]  /*12fa0*/  FMUL.FTZ R55, R0.reuse, R55 ;  /* 0x0000003700377220 */ /* 0x040fe40000410000 */
[C---:B---3--:R-:W-:Y:S04]  /*12fb0*/  HMMA.16816.F32 R36, R136.reuse, R108, R36 ;  /* 0x0000006c8824723c */ /* 0x048fe80000001824 */
[--C-:B-1----:R-:W-:Y:S02]  /*12fc0*/  FFMA.FTZ R2, R147, c[0x0][0x2d0], -R144.reuse ;  /* 0x0000b40093027a23 */ /* 0x102fe40000010890 */
[C---:B------:R-:W-:Y:S02]  /*12fd0*/  FMUL.FTZ R56, R3.reuse, R56 ;  /* 0x0000003803387220 */ /* 0x040fe40000410000 */
[C---:B------:R-:W-:Y:S01]  /*12fe0*/  HMMA.16816.F32 R40, R136.reuse, R110, R40 ;  /* 0x0000006e8828723c */ /* 0x040fe20000001828 */
[----:B------:R-:W1:Y:S01]  /*12ff0*/  LDSM.16.MT88.4 R108, [R187+0x2100] ;  /* 0x00210000bb6c783b */ /* 0x000e620000004200 */
[----:B------:R3:W1:Y:S02]  /*13000*/  MUFU.EX2 R177, R2 ;  /* 0x0000000200b17308 */ /* 0x0006640000000800 */
[C---:B------:R-:W-:Y:S02]  /*13010*/  FMUL.FTZ R57, R3.reuse, R57 ;  /* 0x0000003903397220 */ /* 0x040fe40000410000 */
[C---:B------:R-:W-:Y:S02]  /*13020*/  FMUL.FTZ R58, R0.reuse, R58 ;  /* 0x0000003a003a7220 */ /* 0x040fe40000410000 */
[C---:B----4-:R-:W-:Y:S04]  /*13030*/  HMMA.16816.F32 R44, R136.reuse, R112, R44 ;  /* 0x00000070882c723c */ /* 0x050fe8000000182c */
[C---:B------:R-:W-:Y:S02]  /*13040*/  FMUL.FTZ R59, R0.reuse, R59 ;  /* 0x0000003b003b7220 */ /* 0x040fe40000410000 */
[C---:B------:R-:W-:Y:S02]  /*13050*/  FMUL.FTZ R60, R3.reuse, R60 ;  /* 0x0000003c033c7220 */ /* 0x040fe40000410000 */
[C---:B------:R-:W-:Y:S01]  /*13060*/  HMMA.16816.F32 R48, R136.reuse, R114, R48 ;  /* 0x000000728830723c */ /* 0x040fe20000001830 */
[----:B------:R-:W4:Y:S03]  /*13070*/  LDSM.16.MT88.4 R112, [R185+0x4100] ;  /* 0x00410000b970783b */ /* 0x000f260000004200 */
[C---:B------:R-:W-:Y:S02]  /*13080*/  FMUL.FTZ R61, R3.reuse, R61 ;  /* 0x0000003d033d7220 */ /* 0x040fe40000410000 */
[C---:B------:R-:W-:Y:S02]  /*13090*/  FMUL.FTZ R62, R0.reuse, R62 ;  /* 0x0000003e003e7220 */ /* 0x040fe40000410000 */
[----:B------:R-:W-:Y:S01]  /*130a0*/  FMUL.FTZ R63, R0, R63 ;  /* 0x0000003f003f7220 */ /* 0x000fe20000410000 */
[C---:B--2---:R-:W-:Y:S03]  /*130b0*/  HMMA.16816.F32 R52, R136.reuse, R104, R52 ;  /* 0x000000688834723c */ /* 0x044fe60000001834 */
[--C-:B---3--:R-:W-:Y:S02]  /*130c0*/  FFMA.FTZ R2, R148, c[0x0][0x2d0], -R145.reuse ;  /* 0x0000b40094027a23 */ /* 0x108fe40000010891 */
[C---:B------:R-:W-:Y:S02]  /*130d0*/  FMUL.FTZ R64, R3.reuse, R64 ;  /* 0x0000004003407220 */ /* 0x040fe40000410000 */
[----:B------:R2:W-:Y:S01]  /*130e0*/  MUFU.EX2 R176, R2 ;  /* 0x0000000200b07308 */ /* 0x0005e20000000800 */
[C---:B------:R-:W-:Y:S01]  /*130f0*/  HMMA.16816.F32 R56, R136.reuse, R106, R56 ;  /* 0x0000006a8838723c */ /* 0x040fe20000001838 */
[----:B------:R-:W3:Y:S03]  /*13100*/  LDSM.16.MT88.4 R104, [R186+0x4100] ;  /* 0x00410000ba68783b */ /* 0x000ee60000004200 */
[C---:B------:R-:W-:Y:S02]  /*13110*/  FMUL.FTZ R65, R3.reuse, R65 ;  /* 0x0000004103417220 */ /* 0x040fe40000410000 */
[C---:B------:R-:W-:Y:S02]  /*13120*/  FMUL.FTZ R66, R0.reuse, R66 ;  /* 0x0000004200427220 */ /* 0x040fe40000410000 */
[C---:B-1----:R-:W-:Y:S04]  /*13130*/  HMMA.16816.F32 R60, R136.reuse, R108, R60 ;  /* 0x0000006c883c723c */ /* 0x042fe8000000183c */
[C---:B------:R-:W-:Y:S02]  /*13140*/  FMUL.FTZ R67, R0.reuse, R67 ;  /* 0x0000004300437220 */ /* 0x040fe40000410000 */
[C---:B------:R-:W-:Y:S02]  /*13150*/  FMUL.FTZ R68, R3.reuse, R68 ;  /* 0x0000004403447220 */ /* 0x040fe40000410000 */
[----:B------:R-:W-:Y:S03]  /*13160*/  FMUL.FTZ R69, R3, R69 ;  /* 0x0000004503457220 */ /* 0x000fe60000410000 */
[C---:B------:R-:W-:Y:S01]  /*13170*/  HMMA.16816.F32 R64, R136.reuse, R110, R64 ;  /* 0x0000006e8840723c */ /* 0x040fe20000001840 */
[----:B------:R-:W1:Y:S02]  /*13180*/  LDSM.16.MT88.4 R108, [R188+0x4100] ;  /* 0x00410000bc6c783b */ /* 0x000e640000004200 */
[C---:B------:R-:W-:Y:S02]  /*13190*/  FMUL.FTZ R70, R0.reuse, R70 ;  /* 0x0000004600467220 */ /* 0x040fe40000410000 */
[C---:B------:R-:W-:Y:S02]  /*131a0*/  FMUL.FTZ R71, R0.reuse, R71 ;  /* 0x0000004700477220 */ /* 0x040fe40000410000 */
[--C-:B--2---:R-:W-:Y:S02]  /*131b0*/  FFMA.FTZ R2, R149, c[0x0][0x2d0], -R145.reuse ;  /* 0x0000b40095027a23 */ /* 0x104fe40000010891 */
[C---:B------:R-:W-:Y:S02]  /*131c0*/  FMUL.FTZ R72, R3.reuse, R72 ;  /* 0x0000004803487220 */ /* 0x040fe40000410000 */
[----:B------:R2:W1:Y:S01]  /*131d0*/  MUFU.EX2 R175, R2 ;  /* 0x0000000200af7308 */ /* 0x0004620000000800 */
[C---:B----4-:R-:W-:Y:S03]  /*131e0*/  HMMA.16816.F32 R68, R136.reuse, R112, R68 ;  /* 0x000000708844723c */ /* 0x050fe60000001844 */
[C---:B------:R-:W-:Y:S02]  /*131f0*/  FMUL.FTZ R73, R3.reuse, R73 ;  /* 0x0000004903497220 */ /* 0x040fe40000410000 */
[C---:B------:R-:W-:Y:S02]  /*13200*/  FMUL.FTZ R74, R0.reuse, R74 ;  /* 0x0000004a004a7220 */ /* 0x040fe40000410000 */
[C---:B------:R-:W-:Y:S02]  /*13210*/  FMUL.FTZ R75, R0.reuse, R75 ;  /* 0x0000004b004b7220 */ /* 0x040fe40000410000 */
[C---:B------:R-:W-:Y:S03]  /*13220*/  FMUL.FTZ R76, R3.reuse, R76 ;  /* 0x0000004c034c7220 */ /* 0x040fe60000410000 */
[C---:B------:R-:W-:Y:S02]  /*13230*/  FMUL.FTZ R77, R3.reuse, R77 ;  /* 0x0000004d034d7220 */ /* 0x040fe40000410000 */
[C---:B------:R-:W-:Y:S01]  /*13240*/  HMMA.16816.F32 R72, R136.reuse, R114, R72 ;  /* 0x000000728848723c */ /* 0x040fe20000001848 */
[----:B------:R-:W4:Y:S02]  /*13250*/  LDSM.16.MT88.4 R112, [R187+0x4100] ;  /* 0x00410000bb70783b */ /* 0x000f240000004200 */
[C---:B------:R-:W-:Y:S02]  /*13260*/  FMUL.FTZ R78, R0.reuse, R78 ;  /* 0x0000004e004e7220 */ /* 0x040fe40000410000 */
[C---:B------:R-:W-:Y:S02]  /*13270*/  FMUL.FTZ R79, R0.reuse, R79 ;  /* 0x0000004f004f7220 */ /* 0x040fe40000410000 */
[----:B------:R-:W-:Y:S02]  /*13280*/  FMUL.FTZ R80, R3, R80 ;  /* 0x0000005003507220 */ /* 0x000fe40000410000 */
[--C-:B--2---:R-:W-:Y:S03]  /*13290*/  FFMA.FTZ R2, R151, c[0x0][0x2d0], -R144.reuse ;  /* 0x0000b40097027a23 */ /* 0x104fe60000010890 */
[C---:B---3--:R-:W-:Y:S01]  /*132a0*/  HMMA.16816.F32 R76, R136.reuse, R104, R76 ;  /* 0x00000068884c723c */ /* 0x048fe2000000184c */
[----:B------:R2:W-:Y:S02]  /*132b0*/  MUFU.EX2 R174, R2 ;  /* 0x0000000200ae7308 */ /* 0x0005e40000000800 */
[----:B------:R-:W-:Y:S02]  /*132c0*/  FMUL.FTZ R81, R3, R81 ;  /* 0x0000005103517220 */ /* 0x000fe40000410000 */
[C---:B------:R-:W-:Y:S02]  /*132d0*/  FMUL.FTZ R82, R0.reuse, R82 ;  /* 0x0000005200527220 */ /* 0x040fe40000410000 */
[C---:B------:R-:W-:Y:S01]  /*132e0*/  FMUL.FTZ R83, R0.reuse, R83 ;  /* 0x0000005300537220 */ /* 0x040fe20000410000 */
[----:B------:R-:W-:Y:S01]  /*132f0*/  F2FP.PACK_AB R104, R181, R182 ;  /* 0x000000b6b568723e */ /* 0x000fe200000000ff */
[C---:B------:R-:W-:Y:S03]  /*13300*/  FMUL.FTZ R84, R3.reuse, R84 ;  /* 0x0000005403547220 */ /* 0x040fe60000410000 */
[----:B------:R-:W-:Y:S01]  /*13310*/  FMUL.FTZ R85, R3, R85 ;  /* 0x0000005503557220 */ /* 0x000fe20000410000 */
[----:B-----5:R-:W-:Y:S01]  /*13320*/  F2FP.PACK_AB R105, R179, R180 ;  /* 0x000000b4b369723e */ /* 0x020fe200000000ff */
[C---:B------:R-:W-:Y:S03]  /*13330*/  HMMA.16816.F32 R80, R136.reuse, R106, R80 ;  /* 0x0000006a8850723c */ /* 0x040fe60000001850 */
[C---:B------:R-:W-:Y:S02]  /*13340*/  FMUL.FTZ R86, R0.reuse, R86 ;  /* 0x0000005600567220 */ /* 0x040fe40000410000 */
[C---:B------:R-:W-:Y:S02]  /*13350*/  FMUL.FTZ R87, R0.reuse, R87 ;  /* 0x0000005700577220 */ /* 0x040fe40000410000 */
[----:B------:R-:W-:Y:S01]  /*13360*/  FMUL.FTZ R88, R3, R88 ;  /* 0x0000005803587220 */ /* 0x000fe20000410000 */
[----:B------:R-:W-:Y:S01]  /*13370*/  F2FP.PACK_AB R106, R177, R178 ;  /* 0x000000b2b16a723e */ /* 0x000fe200000000ff */
[----:B------:R-:W-:Y:S03]  /*13380*/  FMUL.FTZ R89, R3, R89 ;  /* 0x0000005903597220 */ /* 0x000fe60000410000 */
[C---:B-1----:R-:W-:Y:S03]  /*13390*/  HMMA.16816.F32 R84, R136.reuse, R108, R84 ;  /* 0x0000006c8854723c */ /* 0x042fe60000001854 */
[C---:B------:R-:W-:Y:S01]  /*133a0*/  FMUL.FTZ R90, R0.reuse, R90 ;  /* 0x0000005a005a7220 */ /* 0x040fe20000410000 */
[----:B------:R-:W-:Y:S01]  /*133b0*/  F2FP.PACK_AB R107, R175, R176 ;  /* 0x000000b0af6b723e */ /* 0x000fe200000000ff */
[----:B------:R-:W-:Y:S02]  /*133c0*/  FMUL.FTZ R91, R0, R91 ;  /* 0x0000005b005b7220 */ /* 0x000fe40000410000 */
[----:B--2---:R-:W-:Y:S02]  /*133d0*/  FFMA.FTZ R2, R152, c[0x0][0x2d0], -R144 ;  /* 0x0000b40098027a23 */ /* 0x004fe40000010890 */
[C---:B------:R-:W-:Y:S02]  /*133e0*/  FMUL.FTZ R92, R3.reuse, R92 ;  /* 0x0000005c035c7220 */ /* 0x040fe40000410000 */
[----:B------:R1:W2:Y:S01]  /*133f0*/  MUFU.EX2 R173, R2 ;  /* 0x0000000200ad7308 */ /* 0x0002a20000000800 */
[C---:B------:R-:W-:Y:S01]  /*13400*/  HMMA.16816.F32 R88, R136.reuse, R110, R88 ;  /* 0x0000006e8858723c */ /* 0x040fe20000001858 */
[----:B------:R-:W3:Y:S02]  /*13410*/  LDSM.16.MT88.4 R108, [R188+0x900] ;  /* 0x00090000bc6c783b */ /* 0x000ee40000004200 */
[C---:B------:R-:W-:Y:S02]  /*13420*/  FMUL.FTZ R93, R3.reuse, R93 ;  /* 0x0000005d035d7220 */ /* 0x040fe40000410000 */
[C---:B------:R-:W-:Y:S02]  /*13430*/  FMUL.FTZ R94, R0.reuse, R94 ;  /* 0x0000005e005e7220 */ /* 0x040fe40000410000 */
[C---:B------:R-:W-:Y:S02]  /*13440*/  FMUL.FTZ R95, R0.reuse, R95 ;  /* 0x0000005f005f7220 */ /* 0x040fe40000410000 */
[C---:B------:R-:W-:Y:S03]  /*13450*/  FMUL.FTZ R96, R3.reuse, R96 ;  /* 0x0000006003607220 */ /* 0x040fe60000410000 */
[C---:B------:R-:W-:Y:S02]  /*13460*/  FMUL.FTZ R97, R3.reuse, R97 ;  /* 0x0000006103617220 */ /* 0x040fe40000410000 */
[C---:B----4-:R-:W-:Y:S03]  /*13470*/  HMMA.16816.F32 R92, R136.reuse, R112, R92 ;  /* 0x00000070885c723c */ /* 0x050fe6000000185c */
[C---:B------:R-:W-:Y:S02]  /*13480*/  FMUL.FTZ R98, R0.reuse, R98 ;  /* 0x0000006200627220 */ /* 0x040fe40000410000 */
[----:B------:R-:W-:Y:S02]  /*13490*/  FMUL.FTZ R99, R0, R99 ;  /* 0x0000006300637220 */ /* 0x000fe40000410000 */
[----:B------:R-:W-:Y:S02]  /*134a0*/  FFMA.FTZ R3, R3, R222, R216 ;  /* 0x000000de03037223 */ /* 0x000fe400000100d8 */
[--C-:B-1----:R-:W-:Y:S03]  /*134b0*/  FFMA.FTZ R2, R154, c[0x0][0x2d0], -R145.reuse ;  /* 0x0000b4009a027a23 */ /* 0x102fe60000010891 */
[----:B------:R-:W-:Y:S01]  /*134c0*/  HMMA.16816.F32 R96, R136, R114, R96 ;  /* 0x000000728860723c */ /* 0x000fe20000001860 */
[----:B------:R-:W1:Y:S01]  /*134d0*/  LDSM.16.MT88.4 R112, [R187+0x2900] ;  /* 0x00290000bb70783b */ /* 0x000e620000004200 */
[----:B------:R4:W-:Y:S06]  /*134e0*/  MUFU.EX2 R172, R2 ;  /* 0x0000000200ac7308 */ /* 0x0009ec0000000800 */
[C---:B------:R-:W-:Y:S01]  /*134f0*/  HMMA.16816.F32 R4, R104.reuse, R116, R4 ;  /* 0x000000746804723c */ /* 0x040fe20000001804 */
[----:B------:R-:W-:Y:S07]  /*13500*/  LDSM.16.MT88.4 R136, [R188+0x3100] ;  /* 0x00310000bc88783b */ /* 0x000fee0000004200 */
[C---:B------:R-:W-:Y:S01]  /*13510*/  HMMA.16816.F32 R8, R104.reuse, R118, R8 ;  /* 0x000000766808723c */ /* 0x040fe20000001808 */
[----:B------:R-:W-:Y:S07]  /*13520*/  LDSM.16.MT88.4 R116, [R186+0x4900] ;  /* 0x00490000ba74783b */ /* 0x000fee0000004200 */
[C---:B------:R-:W-:Y:S04]  /*13530*/  HMMA.16816.F32 R12, R104.reuse, R120, R12 ;  /* 0x00000078680c723c */ /* 0x040fe8000000180c */
[--C-:B----4-:R-:W-:Y:S02]  /*13540*/  FFMA.FTZ R2, R150, c[0x0][0x2d0], -R145.reuse ;  /* 0x0000b40096027a23 */ /* 0x110fe40000010891 */
[----:B------:R-:W-:Y:S02]  /*13550*/  LDSM.16.MT88.4 R148, [R188+0x3900] ;  /* 0x00390000bc94783b */ /* 0x000fe40000004200 */
[C---:B------:R-:W-:Y:S01]  /*13560*/  HMMA.16816.F32 R16, R104.reuse, R122, R16 ;  /* 0x0000007a6810723c */ /* 0x040fe20000001810 */
[----:B------:R4:W5:Y:S05]  /*13570*/  MUFU.EX2 R171, R2 ;  /* 0x0000000200ab7308 */ /* 0x00096a0000000800 */
[----:B------:R-:W-:Y:S02]  /*13580*/  LDSM.16.MT88.4 R120, [R188+0x4900] ;  /* 0x00490000bc78783b */ /* 0x000fe40000004200 */
[C---:B---3--:R-:W-:Y:S08]  /*13590*/  HMMA.16816.F32 R20, R104.reuse, R108, R20 ;  /* 0x0000006c6814723c */ /* 0x048ff00000001814 */
[C---:B------:R-:W-:Y:S01]  /*135a0*/  HMMA.16816.F32 R24, R104.reuse, R110, R24 ;  /* 0x0000006e6818723c */ /* 0x040fe20000001818 */
[----:B------:R-:W3:Y:S07]  /*135b0*/  LDSM.16.MT88.4 R108, [R185+0x4900] ;  /* 0x00490000b96c783b */ /* 0x000eee0000004200 */
[C---:B------:R-:W-:Y:S04]  /*135c0*/  HMMA.16816.F32 R28, R104.reuse, R124, R28 ;  /* 0x0000007c681c723c */ /* 0x040fe8000000181c */
[--C-:B----4-:R-:W-:Y:S04]  /*135d0*/  FFMA.FTZ R2, R156, c[0x0][0x2d0], -R144.reuse ;  /* 0x0000b4009c027a23 */ /* 0x110fe80000010890 */
[C---:B------:R-:W-:Y:S01]  /*135e0*/  HMMA.16816.F32 R32, R104.reuse, R126, R32 ;  /* 0x0000007e6820723c */ /* 0x040fe20000001820 */
[----:B------:R-:W-:Y:S01]  /*135f0*/  LDSM.16.MT88.4 R124, [R186+0x1100] ;  /* 0x00110000ba7c783b */ /* 0x000fe20000004200 */
[----:B------:R4:W-:Y:S06]  /*13600*/  MUFU.EX2 R170, R2 ;  /* 0x0000000200aa7308 */ /* 0x0009ec0000000800 */
[C---:B------:R-:W-:Y:S08]  /*13610*/  HMMA.16816.F32 R36, R104.reuse, R128, R36 ;  /* 0x000000806824723c */ /* 0x040ff00000001824 */
[C---:B------:R-:W-:Y:S01]  /*13620*/  HMMA.16816.F32 R40, R104.reuse, R130, R40 ;  /* 0x000000826828723c */ /* 0x040fe20000001828 */
[----:B------:R-:W-:Y:S07]  /*13630*/  LDSM.16.MT88.4 R128, [R187+0x1100] ;  /* 0x00110000bb80783b */ /* 0x000fee0000004200 */
[C---:B------:R-:W-:Y:S04]  /*13640*/  HMMA.16816.F32 R44, R104.reuse, R132, R44 ;  /* 0x00000084682c723c */ /* 0x040fe8000000182c */
[--C-:B----4-:R-:W-:Y:S04]  /*13650*/  FFMA.FTZ R2, R157, c[0x0][0x2d0], -R144.reuse ;  /* 0x0000b4009d027a23 */ /* 0x110fe80000010890 */
[C---:B------:R-:W-:Y:S01]  /*13660*/  HMMA.16816.F32 R48, R104.reuse, R134, R48 ;  /* 0x000000866830723c */ /* 0x040fe20000001830 */
[----:B------:R-:W-:Y:S01]  /*13670*/  LDSM.16.MT88.4 R132, [R186+0x3100] ;  /* 0x00310000ba84783b */ /* 0x000fe20000004200 */
[----:B------:R4:W2:Y:S06]  /*13680*/  MUFU.EX2 R169, R2 ;  /* 0x0000000200a97308 */ /* 0x0008ac0000000800 */
[C---:B------:R-:W-:Y:S08]  /*13690*/  HMMA.16816.F32 R52, R104.reuse, R140, R52 ;  /* 0x0000008c6834723c */ /* 0x040ff00000001834 */
[C---:B------:R-:W-:Y:S01]  /*136a0*/  HMMA.16816.F32 R56, R104.reuse, R142, R56 ;  /* 0x0000008e6838723c */ /* 0x040fe20000001838 */
[----:B------:R-:W-:Y:S07]  /*136b0*/  LDSM.16.MT88.4 R140, [R185+0x3900] ;  /* 0x00390000b98c783b */ /* 0x000fee0000004200 */
[C---:B-1----:R-:W-:Y:S04]  /*136c0*/  HMMA.16816.F32 R60, R104.reuse, R112, R60 ;  /* 0x00000070683c723c */ /* 0x042fe8000000183c */
[--C-:B----4-:R-:W-:Y:S04]  /*136d0*/  FFMA.FTZ R2, R153, c[0x0][0x2d0], -R145.reuse ;  /* 0x0000b40099027a23 */ /* 0x110fe80000010891 */
[C---:B------:R-:W-:Y:S01]  /*136e0*/  HMMA.16816.F32 R64, R104.reuse, R114, R64 ;  /* 0x000000726840723c */ /* 0x040fe20000001840 */
[----:B------:R-:W1:Y:S01]  /*136f0*/  LDSM.16.MT88.4 R112, [R187+0x4900] ;  /* 0x00490000bb70783b */ /* 0x000e620000004200 */
[----:B------:R4:W-:Y:S06]  /*13700*/  MUFU.EX2 R168, R2 ;  /* 0x0000000200a87308 */ /* 0x0009ec0000000800 */
[C---:B---3--:R-:W-:Y:S08]  /*13710*/  HMMA.16816.F32 R68, R104.reuse, R108, R68 ;  /* 0x0000006c6844723c */ /* 0x048ff00000001844 */
[C---:B------:R-:W-:Y:S01]  /*13720*/  HMMA.16816.F32 R72, R104.reuse, R110, R72 ;  /* 0x0000006e6848723c */ /* 0x040fe20000001848 */
[----:B------:R-:W3:Y:S07]  /*13730*/  LDSM.16.MT88.4 R108, [R185+0x1100] ;  /* 0x00110000b96c783b */ /* 0x000eee0000004200 */
[C---:B------:R-:W-:Y:S04]  /*13740*/  HMMA.16816.F32 R76, R104.reuse, R116, R76 ;  /* 0x00000074684c723c */ /* 0x040fe8000000184c */
[--C-:B----4-:R-:W-:Y:S02]  /*13750*/  FFMA.FTZ R2, R155, c[0x0][0x2d0], -R145.reuse ;  /* 0x0000b4009b027a23 */ /* 0x110fe40000010891 */
[----:B------:R-:W-:Y:S02]  /*13760*/  LDSM.16.MT88.4 R152, [R187+0x3900] ;  /* 0x00390000bb98783b */ /* 0x000fe40000004200 */
[C---:B------:R-:W-:Y:S01]  /*13770*/  HMMA.16816.F32 R80, R104.reuse, R118, R80 ;  /* 0x000000766850723c */ /* 0x040fe20000001850 */
[----:B------:R4:W2:Y:S05]  /*13780*/  MUFU.EX2 R167, R2 ;  /* 0x0000000200a77308 */ /* 0x0008aa0000000800 */
[----:B------:R-:W3:Y:S02]  /*13790*/  LDSM.16.MT88.4 R116, [R188+0x1100] ;  /* 0x00110000bc74783b */ /* 0x000ee40000004200 */
[C---:B------:R-:W-:Y:S08]  /*137a0*/  HMMA.16816.F32 R84, R104.reuse, R120, R84 ;  /* 0x000000786854723c */ /* 0x040ff00000001854 */
[C---:B------:R-:W-:Y:S01]  /*137b0*/  HMMA.16816.F32 R88, R104.reuse, R122, R88 ;  /* 0x0000007a6858723c */ /* 0x040fe20000001858 */
[----:B------:R-:W3:Y:S07]  /*137c0*/  LDSM.16.MT88.4 R120, [R185+0x3100] ;  /* 0x00310000b978783b */ /* 0x000eee0000004200 */
[C---:B-1----:R-:W-:Y:S04]  /*137d0*/  HMMA.16816.F32 R92, R104.reuse, R112, R92 ;  /* 0x00000070685c723c */ /* 0x042fe8000000185c */
[--C-:B----4-:R-:W-:Y:S04]  /*137e0*/  FFMA.FTZ R2, R161, c[0x0][0x2d0], -R144.reuse ;  /* 0x0000b400a1027a23 */ /* 0x110fe80000010890 */
[----:B------:R-:W-:Y:S01]  /*137f0*/  HMMA.16816.F32 R96, R104, R114, R96 ;  /* 0x000000726860723c */ /* 0x000fe20000001860 */
[----:B------:R-:W-:Y:S01]  /*13800*/  LDSM.16.MT88.4 R112, [R185+0x5100] ;  /* 0x00510000b970783b */ /* 0x000fe20000004200 */
[----:B------:R1:W-:Y:S05]  /*13810*/  MUFU.EX2 R166, R2 ;  /* 0x0000000200a67308 */ /* 0x0003ea0000000800 */
[----:B--2---:R-:W-:Y:S02]  /*13820*/  F2FP.PACK_AB R104, R173, R174 ;  /* 0x000000aead68723e */ /* 0x004fe400000000ff */
[----:B-----5:R-:W-:Y:S03]  /*13830*/  F2FP.PACK_AB R105, R171, R172 ;  /* 0x000000acab69723e */ /* 0x020fe600000000ff */
[----:B------:R-:W-:Y:S02]  /*13840*/  F2FP.PACK_AB R106, R169, R170 ;  /* 0x000000aaa96a723e */ /* 0x000fe400000000ff */
[----:B------:R-:W-:Y:S07]  /*13850*/  F2FP.PACK_AB R107, R167, R168 ;  /* 0x000000a8a76b723e */ /* 0x000fee00000000ff */
[C---:B---3--:R-:W-:Y:S03]  /*13860*/  HMMA.16816.F32 R4, R104.reuse, R108, R4 ;  /* 0x0000006c6804723c */ /* 0x048fe60000001804 */
[--C-:B-1----:R-:W-:Y:S05]  /*13870*/  FFMA.FTZ R2, R160, c[0x0][0x2d0], -R144.reuse ;  /* 0x0000b400a0027a23 */ /* 0x102fea0000010890 */
[C---:B------:R-:W-:Y:S01]  /*13880*/  HMMA.16816.F32 R8, R104.reuse, R110, R8 ;  /* 0x0000006e6808723c */ /* 0x040fe20000001808 */
[----:B------:R-:W1:Y:S01]  /*13890*/  LDSM.16.MT88.4 R108, [R187+0x3100] ;  /* 0x00310000bb6c783b */ /* 0x000e620000004200 */
[----:B------:R2:W3:Y:S06]  /*138a0*/  MUFU.EX2 R165, R2 ;  /* 0x0000000200a57308 */ /* 0x0004ec0000000800 */
[C---:B------:R-:W-:Y:S08]  /*138b0*/  HMMA.16816.F32 R12, R104.reuse, R124, R12 ;  /* 0x0000007c680c723c */ /* 0x040ff0000000180c */
[C---:B------:R-:W-:Y:S01]  /*138c0*/  HMMA.16816.F32 R16, R104.reuse, R126, R16 ;  /* 0x0000007e6810723c */ /* 0x040fe20000001810 */
[----:B------:R-:W-:Y:S07]  /*138d0*/  LDSM.16.MT88.4 R124, [R188+0x1900] ;  /* 0x00190000bc7c783b */ /* 0x000fee0000004200 */
[C---:B------:R-:W-:Y:S04]  /*138e0*/  HMMA.16816.F32 R20, R104.reuse, R116, R20 ;  /* 0x000000746814723c */ /* 0x040fe80000001814 */
[--C-:B--2---:R-:W-:Y:S04]  /*138f0*/  FFMA.FTZ R2, R158, c[0x0][0x2d0], -R145.reuse ;  /* 0x0000b4009e027a23 */ /* 0x104fe80000010891 */
[C---:B------:R-:W-:Y:S01]  /*13900*/  HMMA.16816.F32 R24, R104.reuse, R118, R24 ;  /* 0x000000766818723c */ /* 0x040fe20000001818 */
[----:B------:R-:W2:Y:S01]  /*13910*/  LDSM.16.MT88.4 R116, [R186+0x5100] ;  /* 0x00510000ba74783b */ /* 0x000ea20000004200 */
[----:B------:R4:W-:Y:S06]  /*13920*/  MUFU.EX2 R164, R2 ;  /* 0x0000000200a47308 */ /* 0x0009ec0000000800 */
[C---:B------:R-:W-:Y:S08]  /*13930*/  HMMA.16816.F32 R28, R104.reuse, R128, R28 ;  /* 0x00000080681c723c */ /* 0x040ff0000000181c */
[C---:B------:R-:W-:Y:S08]  /*13940*/  HMMA.16816.F32 R32, R104.reuse, R130, R32 ;  /* 0x000000826820723c */ /* 0x040ff00000001820 */
[C---:B------:R-:W-:Y:S04]  /*13950*/  HMMA.16816.F32 R36, R104.reuse, R120, R36 ;  /* 0x000000786824723c */ /* 0x040fe80000001824 */
[--C-:B----4-:R-:W-:Y:S02]  /*13960*/  FFMA.FTZ R2, R159, c[0x0][0x2d0], -R145.reuse ;  /* 0x0000b4009f027a23 */ /* 0x110fe40000010891 */
[----:B------:R-:W-:Y:S02]  /*13970*/  LDSM.16.MT88.4 R156, [R185+0x5900] ;  /* 0x00590000b99c783b */ /* 0x000fe40000004200 */
[C---:B------:R-:W-:Y:S01]  /*13980*/  HMMA.16816.F32 R40, R104.reuse, R122, R40 ;  /* 0x0000007a6828723c */ /* 0x040fe20000001828 */
[----:B------:R4:W5:Y:S05]  /*13990*/  MUFU.EX2 R163, R2 ;  /* 0x0000000200a37308 */ /* 0x00096a0000000800 */
[----:B------:R-:W2:Y:S02]  /*139a0*/  LDSM.16.MT88.4 R120, [R188+0x5100] ;  /* 0x00510000bc78783b */ /* 0x000ea40000004200 */
[C---:B------:R-:W-:Y:S08]  /*139b0*/  HMMA.16816.F32 R44, R104.reuse, R132, R44 ;  /* 0x00000084682c723c */ /* 0x040ff0000000182c */
[C---:B------:R-:W-:Y:S01]  /*139c0*/  HMMA.16816.F32 R48, R104.reuse, R134, R48 ;  /* 0x000000866830723c */ /* 0x040fe20000001830 */
[----:B------:R-:W-:Y:S07]  /*139d0*/  LDSM.16.MT88.4 R132, [R187+0x1900] ;  /* 0x00190000bb84783b */ /* 0x000fee0000004200 */
[C---:B------:R-:W-:Y:S04]  /*139e0*/  HMMA.16816.F32 R52, R104.reuse, R136, R52 ;  /* 0x000000886834723c */ /* 0x040fe80000001834 */
[--C-:B----4-:R-:W-:Y:S02]  /*139f0*/  FFMA.FTZ R2, R162, c[0x0][0x2d0], -R144.reuse ;  /* 0x0000b400a2027a23 */ /* 0x110fe40000010890 */
[----:B------:R-:W-:Y:S01]  /*13a00*/  FFMA.FTZ R144, R207, c[0x0][0x2d0], -R144 ;  /* 0x0000b400cf907a23 */ /* 0x000fe20000010890 */
[----:B---3--:R-:W-:Y:S01]  /*13a10*/  F2FP.PACK_AB R136, R165, R166 ;  /* 0x000000a6a588723e */ /* 0x008fe200000000ff */
[C---:B------:R-:W-:Y:S01]  /*13a20*/  HMMA.16816.F32 R56, R104.reuse, R138, R56 ;  /* 0x0000008a6838723c */ /* 0x040fe20000001838 */
[----:B------:R3:W-:Y:S03]  /*13a30*/  MUFU.EX2 R162, R2 ;  /* 0x0000000200a27308 */ /* 0x0007e60000000800 */
[----:B-----5:R-:W-:Y:S02]  /*13a40*/  F2FP.PACK_AB R137, R163, R164 ;  /* 0x000000a4a389723e */ /* 0x020fe400000000ff */
[----:B------:R-:W-:Y:S02]  /*13a50*/  IADD3 R207, R208, -0x1, RZ ;  /* 0xffffffffd0cf7810 */ /* 0x000fe40007ffe0ff */
[C---:B-1----:R-:W-:Y:S03]  /*13a60*/  HMMA.16816.F32 R60, R104.reuse, R108, R60 ;  /* 0x0000006c683c723c */ /* 0x042fe6000000183c */
[----:B------:R-:W1:Y:S01]  /*13a70*/  MUFU.EX2 R161, R144 ;  /* 0x0000009000a17308 */ /* 0x000e620000000800 */
[----:B------:R-:W-:Y:S04]  /*13a80*/  MOV R208, R207 ;  /* 0x000000cf00d07202 */ /* 0x000fe80000000f00 */
[C---:B------:R-:W-:Y:S01]  /*13a90*/  HMMA.16816.F32 R64, R104.reuse, R110, R64 ;  /* 0x0000006e6840723c */ /* 0x040fe20000001840 */
[----:B------:R-:W4:Y:S07]  /*13aa0*/  LDSM.16.MT88.4 R108, [R187+0x5100] ;  /* 0x00510000bb6c783b */ /* 0x000f2e0000004200 */
[C---:B------:R-:W-:Y:S04]  /*13ab0*/  HMMA.16816.F32 R68, R104.reuse, R112, R68 ;  /* 0x000000706844723c */ /* 0x040fe80000001844 */
[--C-:B---3--:R-:W-:Y:S02]  /*13ac0*/  FFMA.FTZ R2, R183, c[0x0][0x2d0], -R145.reuse ;  /* 0x0000b400b7027a23 */ /* 0x108fe40000010891 */
[----:B------:R-:W-:Y:S02]  /*13ad0*/  FFMA.FTZ R145, R103, c[0x0][0x2d0], -R145 ;  /* 0x0000b40067917a23 */ /* 0x000fe40000010891 */
[C---:B------:R-:W-:Y:S01]  /*13ae0*/  HMMA.16816.F32 R72, R104.reuse, R114, R72 ;  /* 0x000000726848723c */ /* 0x040fe20000001848 */
[----:B------:R-:W3:Y:S01]  /*13af0*/  LDSM.16.MT88.4 R112, [R185+0x1900] ;  /* 0x00190000b970783b */ /* 0x000ee20000004200 */
[----:B------:R5:W-:Y:S02]  /*13b00*/  MUFU.EX2 R102, R145 ;  /* 0x0000009100667308 */ /* 0x000be40000000800 */
[----:B-1----:R-:W-:Y:S04]  /*13b10*/  F2FP.PACK_AB R138, R161, R162 ;  /* 0x000000a2a18a723e */ /* 0x002fe800000000ff */
[C---:B--2---:R-:W-:Y:S04]  /*13b20*/  HMMA.16816.F32 R76, R104.reuse, R116, R76 ;  /* 0x00000074684c723c */ /* 0x044fe8000000184c */
[----:B------:R-:W1:Y:S04]  /*13b30*/  MUFU.EX2 R160, R2 ;  /* 0x0000000200a07308 */ /* 0x000e680000000800 */
[C---:B------:R-:W-:Y:S01]  /*13b40*/  HMMA.16816.F32 R80, R104.reuse, R118, R80 ;  /* 0x000000766850723c */ /* 0x040fe20000001850 */
[----:B------:R-:W2:Y:S07]  /*13b50*/  LDSM.16.MT88.4 R116, [R186+0x1900] ;  /* 0x00190000ba74783b */ /* 0x000eae0000004200 */
[C---:B------:R-:W-:Y:S01]  /*13b60*/  HMMA.16816.F32 R84, R104.reuse, R120, R84 ;  /* 0x000000786854723c */ /* 0x040fe20000001854 */
[----:B-----5:R-:W5:Y:S07]  /*13b70*/  LDSM.16.MT88.4 R144, [R186+0x3900] ;  /* 0x00390000ba90783b */ /* 0x020f6e0000004200 */
[C---:B------:R-:W-:Y:S04]  /*13b80*/  HMMA.16816.F32 R88, R104.reuse, R122, R88 ;  /* 0x0000007a6858723c */ /* 0x040fe80000001858 */
[----:B-1----:R-:W-:Y:S01]  /*13b90*/  F2FP.PACK_AB R139, R102, R160 ;  /* 0x000000a0668b723e */ /* 0x002fe200000000ff */
[----:B------:R-:W-:Y:S02]  /*13ba0*/  FFMA.FTZ R2, R0, R223, R213 ;  /* 0x000000df00027223 */ /* 0x000fe400000100d5 */
[----:B------:R-:W-:Y:S01]  /*13bb0*/  FADD.FTZ R0, R217, R3 ;  /* 0x00000003d9007221 */ /* 0x000fe20000010000 */
[C---:B----4-:R-:W-:Y:S04]  /*13bc0*/  HMMA.16816.F32 R92, R104.reuse, R108, R92 ;  /* 0x0000006c685c723c */ /* 0x050fe8000000185c */
[----:B------:R-:W-:Y:S02]  /*13bd0*/  FADD.FTZ R2, R212, R2 ;  /* 0x00000002d4027221 */ /* 0x000fe40000010000 */
[----:B------:R-:W-:Y:S02]  /*13be0*/  FADD.FTZ R0, R215, R0 ;  /* 0x00000000d7007221 */ /* 0x000fe40000010000 */
[----:B------:R-:W-:Y:S04]  /*13bf0*/  HMMA.16816.F32 R96, R104, R110, R96 ;  /* 0x0000006e6860723c */ /* 0x000fe80000001860 */
[----:B------:R-:W-:Y:S02]  /*13c00*/  FADD.FTZ R2, R211, R2 ;  /* 0x00000002d3027221 */ /* 0x000fe40000010000 */
[----:B------:R-:W-:Y:S02]  /*13c10*/  FADD.FTZ R0, R214, R0 ;  /* 0x00000000d6007221 */ /* 0x000fe40000010000 */
[C---:B---3--:R-:W-:Y:S01]  /*13c20*/  HMMA.16816.F32 R104, R136.reuse, R112, R4 ;  /* 0x000000708868723c */ /* 0x048fe20000001804 */
[----:B------:R-:W1:Y:S04]  /*13c30*/  LDSM.16.MT88.4 R4, [R186+0x5900] ;  /* 0x00590000ba04783b */ /* 0x000e680000004200 */
[----:B------:R-:W-:Y:S02]  /*13c40*/  FADD.FTZ R2, R210, R2 ;  /* 0x00000002d2027221 */ /* 0x000fe40000010000 */
[----:B------:R-:W-:Y:S01]  /*13c50*/  FADD.FTZ R0, R182, R0 ;  /* 0x00000000b6007221 */ /* 0x000fe20000010000 */
[C---:B------:R-:W-:Y:S01]  /*13c60*/  HMMA.16816.F32 R108, R136.reuse, R114, R8 ;  /* 0x00000072886c723c */ /* 0x040fe20000001808 */
[----:B------:R-:W3:Y:S03]  /*13c70*/  LDSM.16.MT88.4 R8, [R188+0x5900] ;  /* 0x00590000bc08783b */ /* 0x000ee60000004200 */
[----:B------:R-:W-:Y:S02]  /*13c80*/  FADD.FTZ R2, R180, R2 ;  /* 0x00000002b4027221 */ /* 0x000fe40000010000 */
[----:B------:R-:W-:Y:S02]  /*13c90*/  FADD.FTZ R0, R181, R0 ;  /* 0x00000000b5007221 */ /* 0x000fe40000010000 */
[C---:B--2---:R-:W-:Y:S01]  /*13ca0*/  HMMA.16816.F32 R112, R136.reuse, R116, R12 ;  /* 0x000000748870723c */ /* 0x044fe2000000180c */
[----:B------:R-:W2:Y:S03]  /*13cb0*/  LDSM.16.MT88.4 R12, [R187+0x5900] ;  /* 0x00590000bb0c783b */ /* 0x000ea60000004200 */
        /* <DEDUP_REMOVED lines=21> */
[----:B------:R-:W-:Y:S01]  /*13e10*/  FADD.FTZ R0, R164, R3 ;  /* 0x00000003a4007221 */ /* 0x000fe20000010000 */
[----:B------:R-:W-:Y:S01]  /*13e20*/  MOV R3, R101 ;  /* 0x0000006500037202 */ /* 0x000fe20000000f00 */
[----:B------:R-:W-:Y:S02]  /*13e30*/  FADD.FTZ R2, R165, R2 ;  /* 0x00000002a5027221 */ /* 0x000fe40000010000 */
[C---:B-----5:R-:W-:Y:S04]  /*13e40*/  HMMA.16816.F32 R44, R136.reuse, R144, R44 ;  /* 0x00000090882c723c */ /* 0x060fe8000000182c */
[----:B------:R-:W-:Y:S02]  /*13e50*/  FADD.FTZ R0, R163, R0 ;  /* 0x00000000a3007221 */ /* 0x000fe40000010000 */
[----:B------:R-:W-:Y:S02]  /*13e60*/  FADD.FTZ R2, R162, R2 ;  /* 0x00000002a2027221 */ /* 0x000fe40000010000 */
[C---:B------:R-:W-:Y:S04]  /*13e70*/  HMMA.16816.F32 R48, R136.reuse, R146, R48 ;  /* 0x000000928830723c */ /* 0x040fe80000001830 */
[----:B------:R-:W-:Y:S02]  /*13e80*/  FADD.FTZ R0, R160, R0 ;  /* 0x00000000a0007221 */ /* 0x000fe40000010000 */
[----:B------:R-:W-:Y:S02]  /*13e90*/  FADD.FTZ R222, R161, R2 ;  /* 0x00000002a1de7221 */ /* 0x000fe40000010000 */
[C---:B------:R-:W-:Y:S04]  /*13ea0*/  HMMA.16816.F32 R52, R136.reuse, R148, R52 ;  /* 0x000000948834723c */ /* 0x040fe80000001834 */
[----:B------:R-:W-:Y:S01]  /*13eb0*/  FADD.FTZ R223, R102, R0 ;  /* 0x0000000066df7221 */ /* 0x000fe20000010000 */
[----:B------:R-:W-:Y:S03]  /*13ec0*/  MOV R102, R100 ;  /* 0x0000006400667202 */ /* 0x000fe60000000f00 */
[C---:B------:R-:W-:Y:S08]  /*13ed0*/  HMMA.16816.F32 R56, R136.reuse, R150, R56 ;  /* 0x000000968838723c */ /* 0x040ff00000001838 */
[C---:B------:R-:W-:Y:S08]  /*13ee0*/  HMMA.16816.F32 R60, R136.reuse, R152, R60 ;  /* 0x00000098883c723c */ /* 0x040ff0000000183c */
[C---:B------:R-:W-:Y:S08]  /*13ef0*/  HMMA.16816.F32 R64, R136.reuse, R154, R64 ;  /* 0x0000009a8840723c */ /* 0x040ff00000001840 */
[C---:B------:R-:W-:Y:S08]  /*13f00*/  HMMA.16816.F32 R68, R136.reuse, R156, R68 ;  /* 0x0000009c8844723c */ /* 0x040ff00000001844 */
[C---:B------:R-:W-:Y:S08]  /*13f10*/  HMMA.16816.F32 R72, R136.reuse, R158, R72 ;  /* 0x0000009e8848723c */ /* 0x040ff00000001848 */
[C---:B-1----:R-:W-:Y:S08]  /*13f20*/  HMMA.16816.F32 R76, R136.reuse, R4, R76 ;  /* 0x00000004884c723c */ /* 0x042ff0000000184c */
[C---:B------:R-:W-:Y:S08]  /*13f30*/  HMMA.16816.F32 R80, R136.reuse, R6, R80 ;  /* 0x000000068850723c */ /* 0x040ff00000001850 */
[C---:B---3--:R-:W-:Y:S08]  /*13f40*/  HMMA.16816.F32 R84, R136.reuse, R8, R84 ;  /* 0x000000088854723c */ /* 0x048ff00000001854 */
[C---:B------:R-:W-:Y:S08]  /*13f50*/  HMMA.16816.F32 R88, R136.reuse, R10, R88 ;  /* 0x0000000a8858723c */ /* 0x040ff00000001858 */
[C---:B--2---:R-:W-:Y:S08]  /*13f60*/  HMMA.16816.F32 R92, R136.reuse, R12, R92 ;  /* 0x0000000c885c723c */ /* 0x044ff0000000185c */
[----:B------:R-:W-:Y:S01]  /*13f70*/  HMMA.16816.F32 R96, R136, R14, R96 ;  /* 0x0000000e8860723c */ /* 0x000fe20000001860 */
[----:B------:R-:W-:-:S07]  /*13f80*/  @P0 BRA `(.L_x_615) ;  /* 0xffffce3000000947 */ /* 0x000fce000383ffff */
.L_x_614:
[----:B------:R-:W-:-:S13]  /*13f90*/  ISETP.GE.AND P0, PT, R207, RZ, PT ;  /* 0x000000ffcf00720c */ /* 0x000fda0003f06270 */
        /* <DEDUP_REMOVED lines=9> */
[----:B------:R-:W-:Y:S01]  /*14030*/  IADD3 R225, R228, 0x80, RZ ;  /* 0x00000080e4e17810 */ /* 0x000fe20007ffe0ff */
[----:B------:R-:W-:Y:S01]  /*14040*/  IMAD.MOV.U32 R102, RZ, RZ, R101 ;  /* 0x000000ffff667224 */ /* 0x000fe200078e0065 */
[C---:B------:R-:W-:Y:S01]  /*14050*/  IADD3 R218, R236.reuse, 0x40, RZ ;  /* 0x00000040ecda7810 */ /* 0x040fe20007ffe0ff */
[--C-:B------:R-:W-:Y:S01]  /*14060*/  IMAD.X R219, RZ, RZ, R233.reuse, P3 ;  /* 0x000000ffffdb7224 */ /* 0x100fe200018e06e9 */
[----:B------:R-:W-:Y:S01]  /*14070*/  IADD3 R216, R236, 0x80, RZ ;  /* 0x00000080ecd87810 */ /* 0x000fe20007ffe0ff */
[----:B------:R-:W-:Y:S01]  /*14080*/  IMAD.X R217, RZ, RZ, R233, P2 ;  /* 0x000000ffffd97224 */ /* 0x000fe200010e06e9 */
[----:B------:R-:W-:Y:S01]  /*14090*/  IADD3 R224, R228, 0x40, RZ ;  /* 0x00000040e4e07810 */ /* 0x000fe20007ffe0ff */
[--C-:B------:R-:W-:Y:S01]  /*140a0*/  IMAD.X R227, RZ, RZ, R231.reuse, P1 ;  /* 0x000000ffffe37224 */ /* 0x100fe200008e06e7 */
[----:B------:R-:W-:Y:S01]  /*140b0*/  ULDC UR4, c[0x0][0x208] ;  /* 0x0000820000047ab9 */ /* 0x000fe20000000800 */
[----:B------:R-:W-:Y:S01]  /*140c0*/  IMAD.X R226, RZ, RZ, R231, P0 ;  /* 0x000000ffffe27224 */ /* 0x000fe200000e06e7 */
[----:B------:R-:W-:Y:S01]  /*140d0*/  USHF.L.U32 UR4, UR4, 0x6, URZ ;  /* 0x0000000604047899 */ /* 0x000fe2000800063f */
[----:B------:R-:W-:-:S02]  /*140e0*/  IMAD.MOV.U32 R232, RZ, RZ, R236 ;  /* 0x000000ffffe87224 */ /* 0x000fc400078e00ec */
.L_x_617:
[----:B------:R-:W-:Y:S04]  /*140f0*/  DEPBAR.LE SB0, 0x0 ;  /* 0x000080000000791a */ /* 0x000fe80000000000 */
[----:B------:R-:W-:Y:S01]  /*14100*/  BAR.SYNC.DEFER_BLOCKING 0x0 ;  /* 0x0000000000007b1d */ /* 0x000fe20000010000 */
[----:B------:R-:W-:Y:S01]  /*14110*/  SHF.R.S32.HI R2, RZ, 0x1f, R207 ;  /* 0x0000001fff027819 */ /* 0x000fe200000114cf */
[----:B------:R-:W-:Y:S01]  /*14120*/  IMAD R0, R246, R207, RZ ;  /* 0x000000cff6007224 */ /* 0x000fe200078e02ff */
[----:B------:R-:W-:Y:S01]  /*14130*/  MOV R12, UR8 ;  /* 0x00000008000c7c02 */ /* 0x000fe20008000f00 */
[C---:B------:R-:W-:Y:S01]  /*14140*/  IMAD.WIDE.U32 R6, R207.reuse, UR4, R232 ;  /* 0x00000004cf067c25 */ /* 0x040fe2000f8e00e8 */
[----:B------:R-:W-:Y:S02]  /*14150*/  MOV R13, UR5 ;  /* 0x00000005000d7c02 */ /* 0x000fe40008000f00 */
[----:B------:R-:W-:Y:S01]  /*14160*/  ISETP.NE.AND P3, PT, R240, RZ, PT ;  /* 0x000000fff000720c */ /* 0x000fe20003f65270 */
[----:B------:R-:W-:Y:S01]  /*14170*/  IMAD R0, R2, UR4, R0 ;  /* 0x0000000402007c24 */ /* 0x000fe2000f8e0200 */
[----:B------:R-:W-:Y:S01]  /*14180*/  LEA R28, P2, R6, c[0x0][0x1f8], 0x1 ;  /* 0x00007e00061c7a11 */ /* 0x000fe200078408ff */
[----:B------:R-:W-:Y:S03]  /*14190*/  IMAD.WIDE.U32 R4, R207, UR4, R218 ;  /* 0x00000004cf047c25 */ /* 0x000fe6000f8e00da */
[----:B------:R-:W-:Y:S01]  /*141a0*/  IADD3 R7, R7, R0, RZ ;  /* 0x0000000007077210 */ /* 0x000fe20007ffe0ff */
[C---:B------:R-:W-:Y:S01]  /*141b0*/  IMAD.WIDE.U32 R2, R207.reuse, UR4, R216 ;  /* 0x00000004cf027c25 */ /* 0x040fe2000f8e00d8 */
[----:B------:R-:W-:Y:S02]  /*141c0*/  LEA R22, P1, R4, c[0x0][0x1f8], 0x1 ;  /* 0x00007e0004167a11 */ /* 0x000fe400078208ff */
[----:B------:R-:W-:Y:S01]  /*141d0*/  LEA.HI.X R29, R6, c[0x0][0x1fc], R7, 0x1, P2 ;  /* 0x00007f00061d7a11 */ /* 0x000fe200010f0c07 */
[----:B------:R-:W-:Y:S01]  /*141e0*/  IMAD.WIDE.U32 R12, R207, UR4, R12 ;  /* 0x00000004cf0c7c25 */ /* 0x000fe2000f8e000c */
[----:B------:R-:W-:Y:S02]  /*141f0*/  IADD3 R5, R0, R5, RZ ;  /* 0x0000000500057210 */ /* 0x000fe40007ffe0ff */
[----:B------:R-:W-:Y:S02]  /*14200*/  LEA R20, P0, R2, c[0x0][0x1f8], 0x1 ;  /* 0x00007e0002147a11 */ /* 0x000fe400078008ff */
[----:B------:R-:W-:Y:S01]  /*14210*/  LEA.HI.X R23, R4, c[0x0][0x1fc], R5, 0x1, P1 ;  /* 0x00007f0004177a11 */ /* 0x000fe200008f0c05 */
[----:B------:R-:W-:Y:S01]  /*14220*/  LDSM.16.M88.4 R32, [R191+0xc100] ;  /* 0x00c10000bf20783b */ /* 0x000fe20000000200 */
[C---:B------:R-:W-:Y:S02]  /*14230*/  IADD3 R3, R0.reuse, R3, RZ ;  /* 0x0000000300037210 */ /* 0x040fe40007ffe0ff */
[----:B------:R-:W-:Y:S02]  /*14240*/  IADD3 R0, R0, R13, RZ ;  /* 0x0000000d00007210 */ /* 0x000fe40007ffe0ff */
[----:B------:R-:W-:Y:S02]  /*14250*/  LEA.HI.X R21, R2, c[0x0][0x1fc], R3, 0x1, P0 ;  /* 0x00007f0002157a11 */ /* 0x000fe400000f0c03 */
[-C--:B------:R-:W-:Y:S01]  /*14260*/  IADD3 R4, P2, R236, R12.reuse, RZ ;  /* 0x0000000cec047210 */ /* 0x080fe20007f5e0ff */
[----:B------:R-:W1:Y:S01]  /*14270*/  LDSM.16.M88.4 R8, [R184+0x6100] ;  /* 0x00610000b808783b */ /* 0x000e620000000200 */
[-C--:B------:R-:W-:Y:S02]  /*14280*/  IADD3 R5, P1, R218, R12.reuse, RZ ;  /* 0x0000000cda057210 */ /* 0x080fe40007f3e0ff */
[----:B------:R-:W-:Y:S02]  /*14290*/  IADD3.X R6, R0, R233, RZ, P2, !PT ;  /* 0x000000e900067210 */ /* 0x000fe400017fe4ff */
[----:B------:R-:W-:Y:S02]  /*142a0*/  LEA R14, P2, R4, c[0x0][0x1f8], 0x1 ;  /* 0x00007e00040e7a11 */ /* 0x000fe400078408ff */
[----:B------:R-:W-:Y:S01]  /*142b0*/  IADD3 R3, P0, R216, R12, RZ ;  /* 0x0000000cd8037210 */ /* 0x000fe20007f1e0ff */
[----:B------:R-:W2:Y:S01]  /*142c0*/  LDSM.16.M88.4 R16, [R184+0x6900] ;  /* 0x00690000b810783b */ /* 0x000ea20000000200 */
[----:B------:R-:W-:Y:S02]  /*142d0*/  LEA.HI.X R15, R4, c[0x0][0x1fc], R6, 0x1, P2 ;  /* 0x00007f00040f7a11 */ /* 0x000fe400010f0c06 */
[C---:B------:R-:W-:Y:S02]  /*142e0*/  IADD3.X R7, R0.reuse, R219, RZ, P1, !PT ;  /* 0x000000db00077210 */ /* 0x040fe40000ffe4ff */
[C---:B------:R-:W-:Y:S02]  /*142f0*/  LEA R12, P1, R5.reuse, c[0x0][0x1f8], 0x1 ;  /* 0x00007e00050c7a11 */ /* 0x040fe400078208ff */
[----:B------:R-:W-:Y:S01]  /*14300*/  IADD3.X R0, R0, R217, RZ, P0, !PT ;  /* 0x000000d900007210 */ /* 0x000fe200007fe4ff */
[----:B------:R-:W3:Y:S01]  /*14310*/  LDSM.16.M88.4 R24, [R184+0x7100] ;  /* 0x00710000b818783b */ /* 0x000ee20000000200 */
[----:B------:R-:W-:Y:S02]  /*14320*/  LEA.HI.X R13, R5, c[0x0][0x1fc], R7, 0x1, P1 ;  /* 0x00007f00050d7a11 */ /* 0x000fe400008f0c07 */
[C---:B------:R-:W-:Y:S04]  /*14330*/  LEA R2, P0, R3.reuse, c[0x0][0x1f8], 0x1 ;  /* 0x00007e0003027a11 */ /* 0x040fe800078008ff */
[----:B------:R-:W-:Y:S01]  /*14340*/  LEA.HI.X R3, R3, c[0x0][0x1fc], R0, 0x1, P0 ;  /* 0x00007f0003037a11 */ /* 0x000fe200000f0c00 */
[----:B------:R-:W4:Y:S01]  /*14350*/  LDSM.16.M88.4 R136, [R184+0x7900] ;  /* 0x00790000b888783b */ /* 0x000f220000000200 */
[C---:B------:R-:W-:Y:S02]  /*14360*/  ISETP.GT.AND P0, PT, R207.reuse, RZ, PT ;  /* 0x000000ffcf00720c */ /* 0x040fe40003f04270 */
[----:B------:R-:W-:Y:S05]  /*14370*/  IADD3 R207, R207, -0x1, RZ ;  /* 0xffffffffcfcf7810 */ /* 0x000fea0007ffe0ff */
[----:B------:R-:W-:Y:S01]  /*14380*/  LDSM.16.M88.4 R140, [R192+0xc100] ;  /* 0x00c10000c08c783b */ /* 0x000fe20000000200 */
[C---:B-1----:R-:W-:Y:S07]  /*14390*/  HMMA.16816.F32 R4, R32.reuse, R8, RZ ;  /* 0x000000082004723c */ /* 0x042fee00000018ff */
[----:B------:R-:W1:Y:S01]  /*143a0*/  LDSM.16.M88.4 R144, [R195] ;  /* 0x00000000c390783b */ /* 0x000e620000000200 */
[C---:B------:R-:W-:Y:S07]  /*143b0*/  HMMA.16816.F32 R8, R32.reuse, R10, RZ ;  /* 0x0000000a2008723c */ /* 0x040fee00000018ff */
[----:B------:R-:W5:Y:S08]  /*143c0*/  LDSM.16.M88.4 R148, [R206] ;  /* 0x00000000ce94783b */ /* 0x000f700000000200 */
[----:B------:R-:W1:Y:S08]  /*143d0*/  LDSM.16.M88.4 R152, [R205] ;  /* 0x00000000cd98783b */ /* 0x000e700000000200 */
[----:B------:R-:W1:Y:S08]  /*143e0*/  LDSM.16.M88.4 R156, [R204] ;  /* 0x00000000cc9c783b */ /* 0x000e700000000200 */
[----:B------:R-:W-:Y:S01]  /*143f0*/  @!PT LDS RZ, [RZ] ;  /* 0x00000000fffff984 */ /* 0x000fe20000000800 */
[----:B------:R-:W-:Y:S01]  /*14400*/  @!PT LDS RZ, [RZ] ;  /* 0x00000000fffff984 */ /* 0x000fe20000000800 */
[----:B------:R-:W-:Y:S01]  /*14410*/  @!PT LDS RZ, [RZ] ;  /* 0x00000000fffff984 */ /* 0x000fe20000000800 */
[----:B------:R4:W-:Y:S08]  /*14420*/  LDGSTS.E.BYPASS.LTC128B.128 [R209+0x100], [R28.64], !P5 ;  /* 0x001000001cd17fae */ /* 0x0009f0000e901d46 */
[----:B------:R3:W-:Y:S08]  /*14430*/  LDGSTS.E.BYPASS.LTC128B.128 [R209+0x2100], [R22.64], !P6 ;  /* 0x0210000016d17fae */ /* 0x0007f0000f101d46 */
[----:B------:R3:W-:Y:S08]  /*14440*/  LDGSTS.E.BYPASS.LTC128B.128 [R209+0x4100], [R20.64], !P3 ;  /* 0x0410000014d17fae */ /* 0x0007f0000d901d46 */
[----:B------:R2:W-:Y:S08]  /*14450*/  LDGSTS.E.BYPASS.LTC128B.128 [R209+0x1100], [R14.64], !P5 ;  /* 0x011000000ed17fae */ /* 0x0005f0000e901d46 */
[----:B------:R2:W-:Y:S08]  /*14460*/  LDGSTS.E.BYPASS.LTC128B.128 [R209+0x3100], [R12.64], !P6 ;  /* 0x031000000cd17fae */ /* 0x0005f0000f101d46 */
[----:B------:R1:W-:Y:S08]  /*14470*/  LDGSTS.E.BYPASS.LTC128B.128 [R209+0x5100], [R2.64], !P3 ;  /* 0x0510000002d17fae */ /* 0x0003f0000d901d46 */
[----:B------:R-:W-:Y:S08]  /*14480*/  LDSM.16.M88.4 R160, [R194+0xc100] ;  /* 0x00c10000c2a0783b */ /* 0x000ff00000000200 */
[----:B------:R-:W0:Y:S01]  /*14490*/  LDGDEPBAR ;  /* 0x00000000000079af */ /* 0x000e220000000000 */
[C---:B--2---:R-:W-:Y:S07]  /*144a0*/  HMMA.16816.F32 R12, R32.reuse, R16, RZ ;  /* 0x00000010200c723c */ /* 0x044fee00000018ff */
[----:B------:R-:W2:Y:S01]  /*144b0*/  LDSM.16.M88.4 R164, [R190+0x6100] ;  /* 0x00610000bea4783b */ /* 0x000ea20000000200 */
[C---:B------:R-:W-:Y:S07]  /*144c0*/  HMMA.16816.F32 R16, R32.reuse, R18, RZ ;  /* 0x000000122010723c */ /* 0x040fee00000018ff */
[----:B------:R-:W-:Y:S01]  /*144d0*/  LDSM.16.M88.4 R168, [R190+0x7100] ;  /* 0x00710000bea8783b */ /* 0x000fe20000000200 */
[C---:B---3--:R-:W-:Y:S07]  /*144e0*/  HMMA.16816.F32 R20, R32.reuse, R24, RZ ;  /* 0x000000182014723c */ /* 0x048fee00000018ff */
[----:B------:R-:W-:Y:S01]  /*144f0*/  LDSM.16.M88.4 R172, [R190+0x7900] ;  /* 0x00790000beac783b */ /* 0x000fe20000000200 */
[C---:B------:R-:W-:Y:S07]  /*14500*/  HMMA.16816.F32 R24, R32.reuse, R26, RZ ;  /* 0x0000001a2018723c */ /* 0x040fee00000018ff */
[----:B------:R-:W-:Y:S01]  /*14510*/  LDSM.16.M88.4 R176, [R193+0xc100] ;  /* 0x00c10000c1b0783b */ /* 0x000fe20000000200 */
[C---:B----4-:R-:W-:Y:S07]  /*14520*/  HMMA.16816.F32 R28, R32.reuse, R136, RZ ;  /* 0x00000088201c723c */ /* 0x050fee00000018ff */
[----:B------:R-:W-:Y:S01]  /*14530*/  LDSM.16.M88.4 R180, [R189] ;  /* 0x00000000bdb4783b */ /* 0x000fe20000000200 */
[----:B------:R-:W-:Y:S07]  /*14540*/  HMMA.16816.F32 R32, R32, R138, RZ ;  /* 0x0000008a2020723c */ /* 0x000fee00000018ff */
[----:B------:R-:W3:Y:S01]  /*14550*/  LDSM.16.M88.4 R136, [R190+0x6900] ;  /* 0x00690000be88783b */ /* 0x000ee20000000200 */
[C---:B-1----:R-:W-:Y:S08]  /*14560*/  HMMA.16816.F32 R4, R140.reuse, R144, R4 ;  /* 0x000000908c04723c */ /* 0x042ff00000001804 */
[C---:B------:R-:W-:Y:S01]  /*14570*/  HMMA.16816.F32 R8, R140.reuse, R146, R8 ;  /* 0x000000928c08723c */ /* 0x040fe20000001808 */
[----:B------:R-:W-:Y:S07]  /*14580*/  LDSM.16.M88.4 R144, [R189+0x1000] ;  /* 0x00100000bd90783b */ /* 0x000fee0000000200 */
[C---:B-----5:R-:W-:Y:S08]  /*14590*/  HMMA.16816.F32 R12, R140.reuse, R148, R12 ;  /* 0x000000948c0c723c */ /* 0x060ff0000000180c */
        /* <DEDUP_REMOVED lines=8> */
[C---:B--2---:R-:W-:Y:S01]  /*14620*/  HMMA.16816.F32 R4, R160.reuse, R164, R4 ;  /* 0x000000a4a004723c */ /* 0x044fe20000001804 */
[----:B------:R-:W2:Y:S07]  /*14630*/  LDSM.16.M88.4 R156, [R184+0x8100] ;  /* 0x00810000b89c783b */ /* 0x000eae0000000200 */
[C---:B------:R-:W-:Y:S01]  /*14640*/  HMMA.16816.F32 R8, R160.reuse, R166, R8 ;  /* 0x000000a6a008723c */ /* 0x040fe20000001808 */
[----:B------:R-:W-:Y:S07]  /*14650*/  LDSM.16.M88.4 R164, [R184+0x9900] ;  /* 0x00990000b8a4783b */ /* 0x000fee0000000200 */
[C---:B---3--:R-:W-:Y:S08]  /*14660*/  HMMA.16816.F32 R12, R160.reuse, R136, R12 ;  /* 0x00000088a00c723c */ /* 0x048ff0000000180c */
[C---:B------:R-:W-:Y:S01]  /*14670*/  HMMA.16816.F32 R16, R160.reuse, R138, R16 ;  /* 0x0000008aa010723c */ /* 0x040fe20000001810 */
[----:B------:R-:W3:Y:S07]  /*14680*/  LDSM.16.M88.4 R136, [R184+0x8900] ;  /* 0x00890000b888783b */ /* 0x000eee0000000200 */
        /* <DEDUP_REMOVED lines=23> */
[C---:B---3--:R-:W-:Y:S08]  /*14800*/  HMMA.16816.F32 R12, R152.reuse, R136, R12 ;  /* 0x00000088980c723c */ /* 0x048ff0000000180c */
[C---:B------:R-:W-:Y:S01]  /*14810*/  HMMA.16816.F32 R16, R152.reuse, R138, R16 ;  /* 0x0000008a9810723c */ /* 0x040fe20000001810 */
[----:B------:R-:W3:Y:S07]  /*14820*/  LDSM.16.M88.4 R136, [R190+0x8900] ;  /* 0x00890000be88783b */ /* 0x000eee0000000200 */
        /* <DEDUP_REMOVED lines=67> */
[C---:B--2---:R-:W-:Y:S08]  /*14c60*/  HMMA.16816.F32 R4, R160.reuse, R164, R4 ;  /* 0x000000a4a004723c */ /* 0x044ff00000001804 */
[C---:B------:R-:W-:Y:S08]  /*14c70*/  HMMA.16816.F32 R8, R160.reuse, R166, R8 ;  /* 0x000000a6a008723c */ /* 0x040ff00000001808 */
[C---:B---3--:R-:W-:Y:S08]  /*14c80*/  HMMA.16816.F32 R12, R160.reuse, R136, R12 ;  /* 0x00000088a00c723c */ /* 0x048ff0000000180c */
        /* <DEDUP_REMOVED lines=39> */
[----:B------:R2:W5:Y:S01]  /*14f00*/  MUFU.TANH R145, R11 ;  /* 0x0000000b00917308 */ /* 0x0005620000002400 */
[----:B---3--:R-:W-:Y:S09]  /*14f10*/  FMNMX.FTZ R0, R142, R0, !PT ;  /* 0x000000008e007209 */ /* 0x008ff20007810000 */
[----:B------:R-:W-:Y:S01]  /*14f20*/  MUFU.TANH R148, R13 ;  /* 0x0000000d00947308 */ /* 0x000fe20000002400 */
[----:B----4-:R-:W-:Y:S09]  /*14f30*/  FMNMX.FTZ R2, R144, R2, !PT ;  /* 0x0000000290027209 */ /* 0x010ff20007810000 */
[----:B------:R-:W3:Y:S01]  /*14f40*/  MUFU.TANH R150, R14 ;  /* 0x0000000e00967308 */ /* 0x000ee20000002400 */
[C---:B-1----:R-:W-:Y:S01]  /*14f50*/  HMMA.16816.F32 R20, R168.reuse, R4, R20 ;  /* 0x00000004a814723c */ /* 0x042fe20000001814 */
[----:B--2---:R-:W1:Y:S01]  /*14f60*/  LDSM.16.M88.4 R8, [R189+0x5800] ;  /* 0x00580000bd08783b */ /* 0x004e620000000200 */
[----:B------:R-:W-:Y:S07]  /*14f70*/  DEPBAR.LE SB0, 0x0 ;  /* 0x000080000000791a */ /* 0x000fee0000000000 */
[----:B------:R-:W2:Y:S03]  /*14f80*/  MUFU.TANH R138, R12 ;  /* 0x0000000c008a7308 */ /* 0x000ea60000002400 */
[----:B-----5:R-:W-:Y:S01]  /*14f90*/  FMNMX.FTZ R2, R145, R2, !PT ;  /* 0x0000000291027209 */ /* 0x020fe20007810000 */
[C---:B------:R-:W-:Y:S01]  /*14fa0*/  HMMA.16816.F32 R24, R168.reuse, R6, R24 ;  /* 0x00000006a818723c */ /* 0x040fe20000001818 */
[----:B------:R-:W-:Y:S06]  /*14fb0*/  BAR.SYNC.DEFER_BLOCKING 0x0 ;  /* 0x0000000000007b1d */ /* 0x000fec0000010000 */
[----:B------:R-:W-:Y:S01]  /*14fc0*/  @P0 IMAD.WIDE.U32 R6, R207, c[0x0][0x1e0], RZ ;  /* 0x00007800cf060a25 */ /* 0x000fe200078e00ff */
[----:B---3--:R-:W-:Y:S04]  /*14fd0*/  FMNMX.FTZ R2, R150, R2, !PT ;  /* 0x0000000296027209 */ /* 0x008fe80007810000 */
[----:B------:R-:W-:Y:S02]  /*14fe0*/  FMUL.FTZ R20, R20, c[0x0][0x320] ;  /* 0x0000c80014147a20 */ /* 0x000fe40000410000 */
[----:B------:R-:W-:Y:S02]  /*14ff0*/  FMUL.FTZ R21, R21, c[0x0][0x320] ;  /* 0x0000c80015157a20 */ /* 0x000fe40000410000 */
[----:B------:R-:W-:Y:S02]  /*15000*/  FMUL.FTZ R22, R22, c[0x0][0x320] ;  /* 0x0000c80016167a20 */ /* 0x000fe40000410000 */
[----:B------:R-:W-:Y:S01]  /*15010*/  FMUL.FTZ R23, R23, c[0x0][0x320] ;  /* 0x0000c80017177a20 */ /* 0x000fe20000410000 */
[----:B--2---:R-:W-:Y:S05]  /*15020*/  FMNMX.FTZ R0, R138, R0, !PT ;  /* 0x000000008a007209 */ /* 0x004fea0007810000 */
[----:B------:R-:W-:Y:S01]  /*15030*/  FMUL.FTZ R24, R24, c[0x0][0x320] ;  /* 0x0000c80018187a20 */ /* 0x000fe20000410000 */
[----:B------:R-:W2:Y:S01]  /*15040*/  MUFU.TANH R139, R16 ;  /* 0x00000010008b7308 */ /* 0x000ea20000002400 */
[----:B------:R-:W-:Y:S01]  /*15050*/  FMUL.FTZ R25, R25, c[0x0][0x320] ;  /* 0x0000c80019197a20 */ /* 0x000fe20000410000 */
[----:B------:R-:W-:Y:S01]  /*15060*/  FMNMX.FTZ R0, R148, R0, !PT ;  /* 0x0000000094007209 */ /* 0x000fe20007810000 */
[----:B------:R-:W-:Y:S02]  /*15070*/  FMUL.FTZ R26, R26, c[0x0][0x320] ;  /* 0x0000c8001a1a7a20 */ /* 0x000fe40000410000 */
[----:B------:R-:W-:Y:S01]  /*15080*/  FMUL.FTZ R27, R27, c[0x0][0x320] ;  /* 0x0000c8001b1b7a20 */ /* 0x000fe20000410000 */
[C---:B-1----:R-:W-:Y:S04]  /*15090*/  HMMA.16816.F32 R28, R168.reuse, R8, R28 ;  /* 0x00000008a81c723c */ /* 0x042fe8000000181c */
[----:B------:R-:W1:Y:S04]  /*150a0*/  MUFU.TANH R152, R15 ;  /* 0x0000000f00987308 */ /* 0x000e680000002400 */
[----:B------:R-:W-:Y:S06]  /*150b0*/  HMMA.16816.F32 R32, R168, R10, R32 ;  /* 0x0000000aa820723c */ /* 0x000fec0000001820 */
[----:B------:R-:W3:Y:S01]  /*150c0*/  MUFU.TANH R149, R17 ;  /* 0x0000001100957308 */ /* 0x000ee20000002400 */
[----:B--2---:R-:W-:Y:S09]  /*150d0*/  FMNMX.FTZ R0, R139, R0, !PT ;  /* 0x000000008b007209 */ /* 0x004ff20007810000 */
[----:B------:R-:W2:Y:S01]  /*150e0*/  MUFU.TANH R151, R18 ;  /* 0x0000001200977308 */ /* 0x000ea20000002400 */
[----:B------:R-:W-:Y:S01]  /*150f0*/  FMUL.FTZ R28, R28, c[0x0][0x320] ;  /* 0x0000c8001c1c7a20 */ /* 0x000fe20000410000 */
[----:B-1----:R-:W-:Y:S01]  /*15100*/  FMNMX.FTZ R2, R152, R2, !PT ;  /* 0x0000000298027209 */ /* 0x002fe20007810000 */
[----:B------:R-:W-:Y:S02]  /*15110*/  FMUL.FTZ R29, R29, c[0x0][0x320] ;  /* 0x0000c8001d1d7a20 */ /* 0x000fe40000410000 */
[----:B------:R-:W-:Y:S02]  /*15120*/  FMUL.FTZ R30, R30, c[0x0][0x320] ;  /* 0x0000c8001e1e7a20 */ /* 0x000fe40000410000 */
[----:B------:R-:W-:Y:S03]  /*15130*/  FMUL.FTZ R31, R31, c[0x0][0x320] ;  /* 0x0000c8001f1f7a20 */ /* 0x000fe60000410000 */
[----:B------:R-:W1:Y:S01]  /*15140*/  MUFU.TANH R155, R20 ;  /* 0x00000014009b7308 */ /* 0x000e620000002400 */
[----:B------:R-:W-:Y:S02]  /*15150*/  FMUL.FTZ R32, R32, c[0x0][0x320] ;  /* 0x0000c80020207a20 */ /* 0x000fe40000410000 */
[----:B------:R-:W-:Y:S01]  /*15160*/  FMUL.FTZ R33, R33, c[0x0][0x320] ;  /* 0x0000c80021217a20 */ /* 0x000fe20000410000 */
[----:B---3--:R-:W-:Y:S01]  /*15170*/  FMNMX.FTZ R0, R149, R0, !PT ;  /* 0x0000000095007209 */ /* 0x008fe20007810000 */
[----:B------:R-:W-:Y:S05]  /*15180*/  FMUL.FTZ R34, R34, c[0x0][0x320] ;  /* 0x0000c80022227a20 */ /* 0x000fea0000410000 */
[----:B------:R-:W3:Y:S01]  /*15190*/  MUFU.TANH R153, R19 ;  /* 0x0000001300997308 */ /* 0x000ee20000002400 */
[----:B--2---:R-:W-:Y:S09]  /*151a0*/  FMNMX.FTZ R2, R151, R2, !PT ;  /* 0x0000000297027209 */ /* 0x004ff20007810000 */
[----:B------:R-:W2:Y:S01]  /*151b0*/  MUFU.TANH R156, R21 ;  /* 0x00000015009c7308 */ /* 0x000ea20000002400 */
[----:B-1----:R-:W-:Y:S09]  /*151c0*/  FMNMX.FTZ R0, R155, R0, !PT ;  /* 0x000000009b007209 */ /* 0x002ff20007810000 */
[----:B------:R-:W1:Y:S01]  /*151d0*/  MUFU.TANH R154, R24 ;  /* 0x00000018009a7308 */ /* 0x000e620000002400 */
[----:B---3--:R-:W-:Y:S09]  /*151e0*/  FMNMX.FTZ R3, R153, R2, !PT ;  /* 0x0000000299037209 */ /* 0x008ff20007810000 */
[----:B------:R-:W3:Y:S01]  /*151f0*/  MUFU.TANH R159, R22 ;  /* 0x00000016009f7308 */ /* 0x000ee20000002400 */
[----:B--2---:R-:W-:Y:S01]  /*15200*/  FMNMX.FTZ R2, R156, R0, !PT ;  /* 0x000000009c027209 */ /* 0x004fe20007810000 */
[----:B------:R-:W-:Y:S08]  /*15210*/  FMUL.FTZ R0, R35, c[0x0][0x320] ;  /* 0x0000c80023007a20 */ /* 0x000ff00000410000 */
[----:B------:R-:W2:Y:S01]  /*15220*/  MUFU.TANH R157, R25 ;  /* 0x00000019009d7308 */ /* 0x000ea20000002400 */
[----:B-1----:R-:W-:Y:S09]  /*15230*/  FMNMX.FTZ R2, R154, R2, !PT ;  /* 0x000000029a027209 */ /* 0x002ff20007810000 */
[----:B------:R2:W-:Y:S01]  /*15240*/  MUFU.TANH R137, R0 ;  /* 0x0000000000897308 */ /* 0x0005e20000002400 */
[----:B---3--:R-:W-:Y:S09]  /*15250*/  FMNMX.FTZ R3, R159, R3, !PT ;  /* 0x000000039f037209 */ /* 0x008ff20007810000 */
[----:B------:R-:W1:Y:S10]  /*15260*/  MUFU.TANH R160, R23 ;  /* 0x0000001700a07308 */ /* 0x000e740000002400 */
        /* <DEDUP_REMOVED lines=17> */
[----:B---3--:R-:W-:Y:S05]  /*15380*/  FMNMX.FTZ R101, R215, R101, !PT ;  /* 0x00000065d7657209 */ /* 0x008fea0007810000 */
[----:B------:R-:W3:Y:S01]  /*15390*/  SHFL.BFLY PT, R3, R101, 0x2, 0x1f ;  /* 0x0c401f0065037f89 */ /* 0x000ee200000e0000 */
[----:B--2---:R-:W-:Y:S04]  /*153a0*/  FMNMX.FTZ R0, R221, R2, !PT ;  /* 0x00000002dd007209 */ /* 0x004fe80007810000 */
[----:B-1----:R-:W-:Y:S04]  /*153b0*/  FMNMX.FTZ R0, R136, R0, !PT ;  /* 0x0000000088007209 */ /* 0x002fe80007810000 */
[----:B------:R-:W-:Y:S05]  /*153c0*/  FMNMX.FTZ R0, R137, R0, !PT ;  /* 0x0000000089007209 */ /* 0x000fea0007810000 */
[----:B------:R-:W1:Y:S01]  /*153d0*/  SHFL.BFLY PT, R2, R0, 0x2, 0x1f ;  /* 0x0c401f0000027f89 */ /* 0x000e6200000e0000 */
[----:B---3--:R-:W-:Y:S07]  /*153e0*/  FMNMX.FTZ R101, R101, R3, !PT ;  /* 0x0000000365657209 */ /* 0x008fee0007810000 */
[----:B------:R-:W2:Y:S01]  /*153f0*/  SHFL.BFLY PT, R4, R101, 0x1, 0x1f ;  /* 0x0c201f0065047f89 */ /* 0x000ea200000e0000 */
[----:B-1----:R-:W-:Y:S07]  /*15400*/  FMNMX.FTZ R0, R0, R2, !PT ;  /* 0x0000000200007209 */ /* 0x002fee0007810000 */
[----:B------:R-:W1:Y:S01]  /*15410*/  SHFL.BFLY PT, R3, R0, 0x1, 0x1f ;  /* 0x0c201f0000037f89 */ /* 0x000e6200000e0000 */
[----:B--2---:R-:W-:Y:S02]  /*15420*/  FMNMX.FTZ R101, R101, R4, !PT ;  /* 0x0000000465657209 */ /* 0x004fe40007810000 */
[----:B------:R-:W-:Y:S03]  /*15430*/  @P0 SHF.L.U32 R4, R6, 0x6, RZ ;  /* 0x0000000606040819 */ /* 0x000fe600000006ff */
[----:B------:R-:W-:Y:S01]  /*15440*/  FADD.FTZ R2, -R101, R102 ;  /* 0x0000006665027221 */ /* 0x000fe20000010100 */
[----:B-1----:R-:W-:Y:S03]  /*15450*/  FMNMX.FTZ R100, R0, R3, !PT ;  /* 0x0000000300647209 */ /* 0x002fe60007810000 */
[----:B------:R-:W-:Y:S01]  /*15460*/  FMUL.FTZ R0, R2, c[0x0][0x2d0] ;  /* 0x0000b40002007a20 */ /* 0x000fe20000410000 */
[----:B------:R-:W-:Y:S03]  /*15470*/  @P0 SHF.R.S32.HI R3, RZ, 0x1f, R207 ;  /* 0x0000001fff030819 */ /* 0x000fe600000114cf */
[----:B------:R1:W2:Y:S01]  /*15480*/  MUFU.EX2 R2, R0 ;  /* 0x0000000000027308 */ /* 0x0002a20000000800 */
[----:B------:R-:W-:Y:S02]  /*15490*/  FMUL.FTZ R102, R100, c[0x0][0x2d0] ;  /* 0x0000b40064667a20 */ /* 0x000fe40000410000 */
[----:B------:R-:W-:Y:S02]  /*154a0*/  @P0 IMAD R3, R3, c[0x0][0x1e0], RZ ;  /* 0x0000780003030a24 */ /* 0x000fe400078e02ff */
[----:B------:R-:W-:Y:S02]  /*154b0*/  FFMA.FTZ R136, R136, c[0x0][0x2d0], -R102 ;  /* 0x0000b40088887a23 */ /* 0x000fe40000010866 */
[----:B------:R-:W-:Y:S05]  /*154c0*/  @P0 IMAD R3, R207, c[0x0][0x1e4], R3 ;  /* 0x00007900cf030a24 */ /* 0x000fea00078e0203 */
[----:B------:R-:W-:Y:S02]  /*154d0*/  @P0 IADD3 R3, R7, R3, RZ ;  /* 0x0000000307030210 */ /* 0x000fe40007ffe0ff */
[----:B------:R-:W-:Y:S02]  /*154e0*/  @P0 IADD3 R7, P1, R4, R228, RZ ;  /* 0x000000e404070210 */ /* 0x000fe40007f3e0ff */
[----:B------:R-:W-:Y:S02]  /*154f0*/  @P0 SHF.L.U64.HI R3, R6, 0x6, R3 ;  /* 0x0000000606030819 */ /* 0x000fe40000010203 */
[----:B------:R-:W-:Y:S02]  /*15500*/  @P0 LEA R14, P4, R7, c[0x0][0x1c8], 0x1 ;  /* 0x00007200070e0a11 */ /* 0x000fe400078808ff */
[----:B------:R-:W-:Y:S01]  /*15510*/  @P0 IADD3.X R8, R3, R231, RZ, P1, !PT ;  /* 0x000000e703080210 */ /* 0x000fe20000ffe4ff */
[----:B-1----:R-:W-:Y:S03]  /*15520*/  FADD.FTZ R0, -R100, R103 ;  /* 0x0000006764007221 */ /* 0x002fe60000010100 */
[----:B------:R-:W-:Y:S01]  /*15530*/  @P0 LEA.HI.X R15, R7, c[0x0][0x1cc], R8, 0x1, P4 ;  /* 0x00007300070f0a11 */ /* 0x000fe200020f0c08 */
[----:B------:R-:W-:Y:S01]  /*15540*/  FMUL.FTZ R103, R101, c[0x0][0x2d0] ;  /* 0x0000b40065677a20 */ /* 0x000fe20000410000 */
[----:B------:R-:W-:Y:S01]  /*15550*/  ISETP.NE.AND P4, PT, R240, RZ, PT ;  /* 0x000000fff000720c */ /* 0x000fe20003f85270 */
[----:B------:R-:W-:Y:S02]  /*15560*/  FMUL.FTZ R0, R0, c[0x0][0x2d0] ;  /* 0x0000b40000007a20 */ /* 0x000fe40000410000 */
[--C-:B------:R-:W-:Y:S01]  /*15570*/  FFMA.FTZ R5, R140, c[0x0][0x2d0], -R103.reuse ;  /* 0x0000b4008c057a23 */ /* 0x100fe20000010867 */
[----:B------:R1:W-:Y:S01]  /*15580*/  @P0 LDGSTS.E.BYPASS.LTC128B.128 [R209+0x6100], [R14.64], !P5 ;  /* 0x061000000ed10fae */ /* 0x0003e2000e901d46 */
[--C-:B------:R-:W-:Y:S02]  /*15590*/  FFMA.FTZ R6, R141, c[0x0][0x2d0], -R103.reuse ;  /* 0x0000b4008d067a23 */ /* 0x100fe40000010867 */
[----:B------:R3:W-:Y:S01]  /*155a0*/  MUFU.EX2 R214, R5 ;  /* 0x0000000500d67308 */ /* 0x0007e20000000800 */
[----:B------:R-:W-:Y:S02]  /*155b0*/  FFMA.FTZ R7, R143, c[0x0][0x2d0], -R103 ;  /* 0x0000b4008f077a23 */ /* 0x000fe40000010867 */
[C---:B--2---:R-:W-:Y:S02]  /*155c0*/  FMUL.FTZ R24, R2.reuse, R124 ;  /* 0x0000007c02187220 */ /* 0x044fe40000410000 */
[C---:B------:R-:W-:Y:S02]  /*155d0*/  FMUL.FTZ R25, R2.reuse, R125 ;  /* 0x0000007d02197220 */ /* 0x040fe40000410000 */
[C---:B------:R-:W-:Y:S02]  /*155e0*/  FMUL.FTZ R32, R2.reuse, R132 ;  /* 0x0000008402207220 */ /* 0x040fe40000410000 */
[C---:B------:R-:W-:Y:S01]  /*155f0*/  FMUL.FTZ R33, R2.reuse, R133 ;  /* 0x0000008502217220 */ /* 0x040fe20000410000 */
[----:B------:R2:W-:Y:S01]  /*15600*/  MUFU.EX2 R213, R6 ;  /* 0x0000000600d57308 */ /* 0x0005e20000000800 */
[C---:B------:R-:W-:Y:S02]  /*15610*/  FMUL.FTZ R36, R2.reuse, R36 ;  /* 0x0000002402247220 */ /* 0x040fe40000410000 */
[C---:B------:R-:W-:Y:S02]  /*15620*/  FMUL.FTZ R37, R2.reuse, R37 ;  /* 0x0000002502257220 */ /* 0x040fe40000410000 */
[C---:B------:R-:W-:Y:S02]  /*15630*/  FMUL.FTZ R40, R2.reuse, R40 ;  /* 0x0000002802287220 */ /* 0x040fe40000410000 */
[C---:B------:R-:W-:Y:S02]  /*15640*/  FMUL.FTZ R41, R2.reuse, R41 ;  /* 0x0000002902297220 */ /* 0x040fe40000410000 */
[C---:B------:R-:W-:Y:S01]  /*15650*/  FMUL.FTZ R44, R2.reuse, R44 ;  /* 0x0000002c022c7220 */ /* 0x040fe20000410000 */
[----:B------:R4:W-:Y:S01]  /*15660*/  MUFU.EX2 R212, R7 ;  /* 0x0000000700d47308 */ /* 0x0009e20000000800 */
[C---:B------:R-:W-:Y:S02]  /*15670*/  FMUL.FTZ R45, R2.reuse, R45 ;  /* 0x0000002d022d7220 */ /* 0x040fe40000410000 */
[----:B------:R-:W-:Y:S01]  /*15680*/  FMUL.FTZ R48, R2, R48 ;  /* 0x0000003002307220 */ /* 0x000fe20000410000 */
[----:B---3--:R-:W-:Y:S01]  /*15690*/  @P0 IADD3 R5, P2, R4, R224, RZ ;  /* 0x000000e004050210 */ /* 0x008fe20007f5e0ff */
[C---:B------:R-:W-:Y:S02]  /*156a0*/  FMUL.FTZ R49, R2.reuse, R49 ;  /* 0x0000003102317220 */ /* 0x040fe40000410000 */
[C---:B------:R-:W-:Y:S01]  /*156b0*/  FMUL.FTZ R52, R2.reuse, R52 ;  /* 0x0000003402347220 */ /* 0x040fe20000410000 */
[----:B------:R-:W-:Y:S01]  /*156c0*/  @P0 LEA R12, P1, R5, c[0x0][0x1c8], 0x1 ;  /* 0x00007200050c0a11 */ /* 0x000fe200078208ff */
[C---:B------:R-:W-:Y:S01]  /*156d0*/  FMUL.FTZ R53, R2.reuse, R53 ;  /* 0x0000003502357220 */ /* 0x040fe20000410000 */
[----:B------:R-:W-:Y:S01]  /*156e0*/  @P0 IADD3.X R9, R3, R227, RZ, P2, !PT ;  /* 0x000000e303090210 */ /* 0x000fe200017fe4ff */
[----:B------:R-:W3:Y:S01]  /*156f0*/  MUFU.EX2 R0, R0 ;  /* 0x0000000000007308 */ /* 0x000ee20000000800 */
[----:B------:R-:W-:Y:S01]  /*15700*/  FMUL.FTZ R56, R2, R56 ;  /* 0x0000003802387220 */ /* 0x000fe20000410000 */
[----:B--2---:R-:W-:Y:S01]  /*15710*/  @P0 IADD3 R6, P3, R4, R225, RZ ;  /* 0x000000e104060210 */ /* 0x004fe20007f7e0ff */
[C---:B------:R-:W-:Y:S01]  /*15720*/  FMUL.FTZ R57, R2.reuse, R57 ;  /* 0x0000003902397220 */ /* 0x040fe20000410000 */
[----:B------:R-:W-:Y:S01]  /*15730*/  @P0 LEA.HI.X R13, R5, c[0x0][0x1cc], R9, 0x1, P1 ;  /* 0x00007300050d0a11 */ /* 0x000fe200008f0c09 */
[----:B------:R-:W-:Y:S01]  /*15740*/  FMUL.FTZ R60, R2, R60 ;  /* 0x0000003c023c7220 */ /* 0x000fe20000410000 */
[----:B------:R-:W-:Y:S01]  /*15750*/  @P0 LEA R10, P2, R6, c[0x0][0x1c8], 0x1 ;  /* 0x00007200060a0a11 */ /* 0x000fe200078408ff */
[C---:B------:R-:W-:Y:S01]  /*15760*/  FMUL.FTZ R61, R2.reuse, R61 ;  /* 0x0000003d023d7220 */ /* 0x040fe20000410000 */
[----:B------:R-:W-:Y:S01]  /*15770*/  @P0 IADD3 R4, P1, R247, R4, RZ ;  /* 0x00000004f7040210 */ /* 0x000fe20007f3e0ff */
[----:B------:R1:W-:Y:S01]  /*15780*/  @P0 LDGSTS.E.BYPASS.LTC128B.128 [R209+0x8100], [R12.64], !P6 ;  /* 0x081000000cd10fae */ /* 0x0003e2000f101d46 */
[----:B------:R-:W-:Y:S01]  /*15790*/  @P0 IADD3.X R5, R3, R226, RZ, P3, !PT ;  /* 0x000000e203050210 */ /* 0x000fe20001ffe4ff */
[C---:B------:R-:W-:Y:S01]  /*157a0*/  FMUL.FTZ R64, R2.reuse, R64 ;  /* 0x0000004002407220 */ /* 0x040fe20000410000 */
[----:B------:R-:W-:Y:S01]  /*157b0*/  @P0 IADD3.X R3, R245, R3, RZ, P1, !PT ;  /* 0x00000003f5030210 */ /* 0x000fe20000ffe4ff */
[----:B------:R-:W-:Y:S01]  /*157c0*/  FMUL.FTZ R65, R2, R65 ;  /* 0x0000004102417220 */ /* 0x000fe20000410000 */
[----:B------:R-:W-:Y:S01]  /*157d0*/  @P0 LEA.HI.X R11, R6, c[0x0][0x1cc], R5, 0x1, P2 ;  /* 0x00007300060b0a11 */ /* 0x000fe200010f0c05 */
[----:B------:R-:W-:Y:S01]  /*157e0*/  FMUL.FTZ R68, R2, R68 ;  /* 0x0000004402447220 */ /* 0x000fe20000410000 */
[----:B------:R-:W-:Y:S01]  /*157f0*/  @P0 IADD3 R9, P3, R4, R228, RZ ;  /* 0x000000e404090210 */ /* 0x000fe20007f7e0ff */
[----:B------:R-:W-:Y:S01]  /*15800*/  FMUL.FTZ R69, R2, R69 ;  /* 0x0000004502457220 */ /* 0x000fe20000410000 */
[C---:B----4-:R-:W-:Y:S01]  /*15810*/  @P0 IADD3 R7, P2, R4.reuse, R224, RZ ;  /* 0x000000e004070210 */ /* 0x050fe20007f5e0ff */
[----:B------:R2:W-:Y:S01]  /*15820*/  @P0 LDGSTS.E.BYPASS.LTC128B.128 [R209+0xa100], [R10.64], !P4 ;  /* 0x0a1000000ad10fae */ /* 0x0005e2000e101d46 */
[----:B------:R-:W-:Y:S01]  /*15830*/  @P0 IADD3 R5, P1, R4, R225, RZ ;  /* 0x000000e104050210 */ /* 0x000fe20007f3e0ff */
[----:B------:R-:W-:Y:S01]  /*15840*/  FFMA.FTZ R4, R142, c[0x0][0x2d0], -R103 ;  /* 0x0000b4008e047a23 */ /* 0x000fe20000010867 */
[C---:B------:R-:W-:Y:S01]  /*15850*/  @P0 IADD3.X R16, R3.reuse, R231, RZ, P3, !PT ;  /* 0x000000e703100210 */ /* 0x040fe20001ffe4ff */
[C---:B---3--:R-:W-:Y:S01]  /*15860*/  FMUL.FTZ R19, R0.reuse, R119 ;  /* 0x0000007700137220 */ /* 0x048fe20000410000 */
[C---:B------:R-:W-:Y:S01]  /*15870*/  @P0 IADD3.X R18, R3.reuse, R227, RZ, P2, !PT ;  /* 0x000000e303120210 */ /* 0x040fe200017fe4ff */
[----:B------:R3:W4:Y:S01]  /*15880*/  MUFU.EX2 R211, R4 ;  /* 0x0000000400d37308 */ /* 0x0007220000000800 */
[----:B------:R-:W-:Y:S01]  /*15890*/  @P0 IADD3.X R17, R3, R226, RZ, P1, !PT ;  /* 0x000000e203110210 */ /* 0x000fe20000ffe4ff */
[----:B------:R-:W-:Y:S01]  /*158a0*/  FFMA.FTZ R3, R147, c[0x0][0x2d0], -R102 ;  /* 0x0000b40093037a23 */ /* 0x000fe20000010866 */
[----:B------:R-:W-:Y:S01]  /*158b0*/  @P0 LEA R8, P3, R9, c[0x0][0x1c8], 0x1 ;  /* 0x0000720009080a11 */ /* 0x000fe200078608ff */
[C---:B------:R-:W-:Y:S01]  /*158c0*/  FMUL.FTZ R26, R0.reuse, R126 ;  /* 0x0000007e001a7220 */ /* 0x040fe20000410000 */
[----:B------:R-:W-:Y:S01]  /*158d0*/  @P0 LEA R6, P2, R7, c[0x0][0x1c8], 0x1 ;  /* 0x0000720007060a11 */ /* 0x000fe200078408ff */
[----:B------:R-:W-:Y:S01]  /*158e0*/  FMUL.FTZ R27, R0, R127 ;  /* 0x0000007f001b7220 */ /* 0x000fe20000410000 */
[----:B------:R-:W-:Y:S01]  /*158f0*/  @P0 LEA.HI.X R9, R9, c[0x0][0x1cc], R16, 0x1, P3 ;  /* 0x0000730009090a11 */ /* 0x000fe200018f0c10 */
[----:B------:R-:W-:Y:S01]  /*15900*/  FMUL.FTZ R16, R2, R116 ;  /* 0x0000007402107220 */ /* 0x000fe20000410000 */
[----:B------:R-:W-:Y:S01]  /*15910*/  @P0 LEA.HI.X R7, R7, c[0x0][0x1cc], R18, 0x1, P2 ;  /* 0x0000730007070a11 */ /* 0x000fe200010f0c12 */
[----:B------:R5:W-:Y:S01]  /*15920*/  MUFU.EX2 R177, R3 ;  /* 0x0000000300b17308 */ /* 0x000be20000000800 */
[C---:B------:R-:W-:Y:S01]  /*15930*/  FMUL.FTZ R18, R0.reuse, R118 ;  /* 0x0000007600127220 */ /* 0x040fe20000410000 */
[----:B------:R1:W-:Y:S01]  /*15940*/  @P0 LDGSTS.E.BYPASS.LTC128B.128 [R209+0x7100], [R8.64], !P5 ;  /* 0x0710000008d10fae */ /* 0x0003e2000e901d46 */
[C---:B------:R-:W-:Y:S02]  /*15950*/  FMUL.FTZ R34, R0.reuse, R134 ;  /* 0x0000008600227220 */ /* 0x040fe40000410000 */
[C---:B------:R-:W-:Y:S02]  /*15960*/  FMUL.FTZ R35, R0.reuse, R135 ;  /* 0x0000008700237220 */ /* 0x040fe40000410000 */
[C---:B------:R-:W-:Y:S02]  /*15970*/  FMUL.FTZ R38, R0.reuse, R38 ;  /* 0x0000002600267220 */ /* 0x040fe40000410000 */
[C---:B------:R-:W-:Y:S01]  /*15980*/  FMUL.FTZ R39, R0.reuse, R39 ;  /* 0x0000002700277220 */ /* 0x040fe20000410000 */
[----:B------:R4:W-:Y:S01]  /*15990*/  @P0 LDGSTS.E.BYPASS.LTC128B.128 [R209+0x9100], [R6.64], !P6 ;  /* 0x0910000006d10fae */ /* 0x0009e2000f101d46 */
[C---:B--2---:R-:W-:Y:S02]  /*159a0*/  FMUL.FTZ R10, R0.reuse, R110 ;  /* 0x0000006e000a7220 */ /* 0x044fe40000410000 */
[C---:B------:R-:W-:Y:S01]  /*159b0*/  FMUL.FTZ R11, R0.reuse, R111 ;  /* 0x0000006f000b7220 */ /* 0x040fe20000410000 */
[C---:B---3--:R-:W-:Y:S01]  /*159c0*/  @P0 LEA R4, P1, R5.reuse, c[0x0][0x1c8], 0x1 ;  /* 0x0000720005040a11 */ /* 0x048fe200078208ff */
[C---:B------:R-:W-:Y:S02]  /*159d0*/  FMUL.FTZ R42, R0.reuse, R42 ;  /* 0x0000002a002a7220 */ /* 0x040fe40000410000 */
[----:B------:R-:W-:Y:S01]  /*159e0*/  FMUL.FTZ R43, R0, R43 ;  /* 0x0000002b002b7220 */ /* 0x000fe20000410000 */
[----:B------:R-:W-:Y:S01]  /*159f0*/  @P0 LEA.HI.X R5, R5, c[0x0][0x1cc], R17, 0x1, P1 ;  /* 0x0000730005050a11 */ /* 0x000fe200008f0c11 */
[----:B------:R-:W-:Y:S02]  /*15a00*/  FMUL.FTZ R17, R2, R117 ;  /* 0x0000007502117220 */ /* 0x000fe40000410000 */
[----:B------:R-:W-:Y:S02]  /*15a10*/  FMUL.FTZ R46, R0, R46 ;  /* 0x0000002e002e7220 */ /* 0x000fe40000410000 */
[----:B------:R2:W-:Y:S01]  /*15a20*/  @P0 LDGSTS.E.BYPASS.LTC128B.128 [R209+0xb100], [R4.64], !P4 ;  /* 0x0b10000004d10fae */ /* 0x0005e2000e101d46 */
[--C-:B-----5:R-:W-:Y:S02]  /*15a30*/  FFMA.FTZ R3, R146, c[0x0][0x2d0], -R102.reuse ;  /* 0x0000b40092037a23 */ /* 0x120fe40000010866 */
[----:B------:R-:W-:Y:S02]  /*15a40*/  FMUL.FTZ R47, R0, R47 ;  /* 0x0000002f002f7220 */ /* 0x000fe40000410000 */
[----:B------:R3:W5:Y:S01]  /*15a50*/  MUFU.EX2 R176, R3 ;  /* 0x0000000300b07308 */ /* 0x0007620000000800 */
[C---:B-1----:R-:W-:Y:S02]  /*15a60*/  FMUL.FTZ R8, R2.reuse, R108 ;  /* 0x0000006c02087220 */ /* 0x042fe40000410000 */
[----:B------:R-:W1:Y:S01]  /*15a70*/  LDSM.16.MT88.4 R12, [R185+0x100] ;  /* 0x00010000b90c783b */ /* 0x000e620000004200 */
[----:B------:R-:W-:Y:S02]  /*15a80*/  FMUL.FTZ R9, R2, R109 ;  /* 0x0000006d02097220 */ /* 0x000fe40000410000 */
[C---:B------:R-:W-:Y:S02]  /*15a90*/  FMUL.FTZ R50, R0.reuse, R50 ;  /* 0x0000003200327220 */ /* 0x040fe40000410000 */
[C---:B------:R-:W-:Y:S02]  /*15aa0*/  FMUL.FTZ R51, R0.reuse, R51 ;  /* 0x0000003300337220 */ /* 0x040fe40000410000 */
[C---:B----4-:R-:W-:Y:S01]  /*15ab0*/  FMUL.FTZ R6, R0.reuse, R106 ;  /* 0x0000006a00067220 */ /* 0x050fe20000410000 */
[----:B------:R-:W4:Y:S01]  /*15ac0*/  LDSM.16.MT88.4 R20, [R186+0x100] ;  /* 0x00010000ba14783b */ /* 0x000f220000004200 */
[----:B------:R-:W-:Y:S01]  /*15ad0*/  F2FP.PACK_AB R106, R211, R212 ;  /* 0x000000d4d36a723e */ /* 0x000fe200000000ff */
[C---:B------:R-:W-:Y:S02]  /*15ae0*/  FMUL.FTZ R7, R0.reuse, R107 ;  /* 0x0000006b00077220 */ /* 0x040fe40000410000 */
[C---:B------:R-:W-:Y:S02]  /*15af0*/  FMUL.FTZ R54, R0.reuse, R54 ;  /* 0x0000003600367220 */ /* 0x040fe40000410000 */
[C---:B------:R-:W-:Y:S02]  /*15b00*/  FMUL.FTZ R55, R0.reuse, R55 ;  /* 0x0000003700377220 */ /* 0x040fe40000410000 */
[----:B------:R-:W1:Y:S01]  /*15b10*/  LDSM.16.MT88.4 R28, [R188+0x100] ;  /* 0x00010000bc1c783b */ /* 0x000e620000004200 */
[----:B------:R-:W-:Y:S02]  /*15b20*/  FMUL.FTZ R58, R0, R58 ;  /* 0x0000003a003a7220 */ /* 0x000fe40000410000 */
[----:B--2---:R-:W-:Y:S01]  /*15b30*/  FMUL.FTZ R4, R2, R104 ;  /* 0x0000006802047220 */ /* 0x004fe20000410000 */
[----:B------:R-:W-:Y:S01]  /*15b40*/  F2FP.PACK_AB R104, R213, R214 ;  /* 0x000000d6d568723e */ /* 0x000fe200000000ff */
[--C-:B---3--:R-:W-:Y:S02]  /*15b50*/  FFMA.FTZ R3, R144, c[0x0][0x2d0], -R102.reuse ;  /* 0x0000b40090037a23 */ /* 0x108fe40000010866 */
[----:B------:R-:W-:Y:S01]  /*15b60*/  FMUL.FTZ R5, R2, R105 ;  /* 0x0000006902057220 */ /* 0x000fe20000410000 */
[----:B-----5:R-:W-:Y:S01]  /*15b70*/  F2FP.PACK_AB R105, R176, R177 ;  /* 0x000000b1b069723e */ /* 0x020fe200000000ff */
[----:B------:R2:W-:Y:S01]  /*15b80*/  MUFU.EX2 R175, R3 ;  /* 0x0000000300af7308 */ /* 0x0005e20000000800 */
[----:B------:R-:W3:Y:S01]  /*15b90*/  LDSM.16.MT88.4 R108, [R187+0x100] ;  /* 0x00010000bb6c783b */ /* 0x000ee20000004200 */
[C---:B------:R-:W-:Y:S02]  /*15ba0*/  FMUL.FTZ R59, R0.reuse, R59 ;  /* 0x0000003b003b7220 */ /* 0x040fe40000410000 */
[C---:B------:R-:W-:Y:S02]  /*15bb0*/  FMUL.FTZ R62, R0.reuse, R62 ;  /* 0x0000003e003e7220 */ /* 0x040fe40000410000 */
[C---:B------:R-:W-:Y:S02]  /*15bc0*/  FMUL.FTZ R63, R0.reuse, R63 ;  /* 0x0000003f003f7220 */ /* 0x040fe40000410000 */
[C---:B------:R-:W-:Y:S01]  /*15bd0*/  FMUL.FTZ R66, R0.reuse, R66 ;  /* 0x0000004200427220 */ /* 0x040fe20000410000 */
[----:B------:R-:W-:Y:S01]  /*15be0*/  LDSM.16.MT88.4 R116, [R186+0x2100] ;  /* 0x00210000ba74783b */ /* 0x000fe20000004200 */
[C---:B------:R-:W-:Y:S02]  /*15bf0*/  FMUL.FTZ R67, R0.reuse, R67 ;  /* 0x0000004300437220 */ /* 0x040fe40000410000 */
[C---:B------:R-:W-:Y:S02]  /*15c00*/  FMUL.FTZ R70, R0.reuse, R70 ;  /* 0x0000004600467220 */ /* 0x040fe40000410000 */
[----:B------:R-:W-:Y:S02]  /*15c10*/  FMUL.FTZ R71, R0, R71 ;  /* 0x0000004700477220 */ /* 0x000fe40000410000 */
[C---:B------:R-:W-:Y:S01]  /*15c20*/  FMUL.FTZ R72, R2.reuse, R72 ;  /* 0x0000004802487220 */ /* 0x040fe20000410000 */
[----:B------:R-:W-:Y:S01]  /*15c30*/  LDSM.16.MT88.4 R124, [R187+0x900] ;  /* 0x00090000bb7c783b */ /* 0x000fe20000004200 */
[----:B------:R-:W-:Y:S02]  /*15c40*/  FMUL.FTZ R73, R2, R73 ;  /* 0x0000004902497220 */ /* 0x000fe40000410000 */
[C---:B------:R-:W-:Y:S02]  /*15c50*/  FMUL.FTZ R74, R0.reuse, R74 ;  /* 0x0000004a004a7220 */ /* 0x040fe40000410000 */
[----:B------:R-:W-:Y:S02]  /*15c60*/  FMUL.FTZ R75, R0, R75 ;  /* 0x0000004b004b7220 */ /* 0x000fe40000410000 */
[----:B--2---:R-:W-:Y:S01]  /*15c70*/  FFMA.FTZ R3, R145, c[0x0][0x2d0], -R102 ;  /* 0x0000b40091037a23 */ /* 0x004fe20000010866 */
[----:B------:R-:W-:Y:S01]  /*15c80*/  LDSM.16.MT88.4 R132, [R186+0x2900] ;  /* 0x00290000ba84783b */ /* 0x000fe20000004200 */
[C---:B------:R-:W-:Y:S02]  /*15c90*/  FMUL.FTZ R76, R2.reuse, R76 ;  /* 0x0000004c024c7220 */ /* 0x040fe40000410000 */
[----:B------:R2:W5:Y:S01]  /*15ca0*/  MUFU.EX2 R174, R3 ;  /* 0x0000000300ae7308 */ /* 0x0005620000000800 */
[----:B------:R-:W-:Y:S02]  /*15cb0*/  FMUL.FTZ R77, R2, R77 ;  /* 0x0000004d024d7220 */ /* 0x000fe40000410000 */
[C---:B------:R-:W-:Y:S02]  /*15cc0*/  FMUL.FTZ R78, R0.reuse, R78 ;  /* 0x0000004e004e7220 */ /* 0x040fe40000410000 */
[----:B------:R-:W-:Y:S01]  /*15cd0*/  LDSM.16.MT88.4 R140, [R188+0x2900] ;  /* 0x00290000bc8c783b */ /* 0x000fe20000004200 */
[----:B------:R-:W-:Y:S02]  /*15ce0*/  FMUL.FTZ R79, R0, R79 ;  /* 0x0000004f004f7220 */ /* 0x000fe40000410000 */
[C---:B------:R-:W-:Y:S02]  /*15cf0*/  FMUL.FTZ R80, R2.reuse, R80 ;  /* 0x0000005002507220 */ /* 0x040fe40000410000 */
[----:B------:R-:W-:Y:S02]  /*15d00*/  FMUL.FTZ R81, R2, R81 ;  /* 0x0000005102517220 */ /* 0x000fe40000410000 */
[C---:B------:R-:W-:Y:S01]  /*15d10*/  FMUL.FTZ R82, R0.reuse, R82 ;  /* 0x0000005200527220 */ /* 0x040fe20000410000 */
[----:B------:R-:W-:Y:S01]  /*15d20*/  LDSM.16.MT88.4 R144, [R186+0x3900] ;  /* 0x00390000ba90783b */ /* 0x000fe20000004200 */
[----:B------:R-:W-:Y:S02]  /*15d30*/  FMUL.FTZ R83, R0, R83 ;  /* 0x0000005300537220 */ /* 0x000fe40000410000 */
[C---:B------:R-:W-:Y:S02]  /*15d40*/  FMUL.FTZ R84, R2.reuse, R84 ;  /* 0x0000005402547220 */ /* 0x040fe40000410000 */
[----:B------:R-:W-:Y:S02]  /*15d50*/  FMUL.FTZ R85, R2, R85 ;  /* 0x0000005502557220 */ /* 0x000fe40000410000 */
[C---:B------:R-:W-:Y:S01]  /*15d60*/  FMUL.FTZ R86, R0.reuse, R86 ;  /* 0x0000005600567220 */ /* 0x040fe20000410000 */
[----:B------:R-:W0:Y:S01]  /*15d70*/  LDGDEPBAR ;  /* 0x00000000000079af */ /* 0x000e220000000000 */
[----:B------:R-:W-:Y:S02]  /*15d80*/  FMUL.FTZ R87, R0, R87 ;  /* 0x0000005700577220 */ /* 0x000fe40000410000 */
[--C-:B--2---:R-:W-:Y:S01]  /*15d90*/  FFMA.FTZ R3, R138, c[0x0][0x2d0], -R103.reuse ;  /* 0x0000b4008a037a23 */ /* 0x104fe20000010867 */
[----:B-----5:R-:W-:Y:S01]  /*15da0*/  F2FP.PACK_AB R107, R174, R175 ;  /* 0x000000afae6b723e */ /* 0x020fe200000000ff */
[C---:B------:R-:W-:Y:S02]  /*15db0*/  FMUL.FTZ R88, R2.reuse, R88 ;  /* 0x0000005802587220 */ /* 0x040fe40000410000 */
[----:B------:R2:W5:Y:S01]  /*15dc0*/  MUFU.EX2 R210, R3 ;  /* 0x0000000300d27308 */ /* 0x0005620000000800 */
[----:B------:R-:W-:Y:S02]  /*15dd0*/  FMUL.FTZ R89, R2, R89 ;  /* 0x0000005902597220 */ /* 0x000fe40000410000 */
[C---:B------:R-:W-:Y:S01]  /*15de0*/  FMUL.FTZ R90, R0.reuse, R90 ;  /* 0x0000005a005a7220 */ /* 0x040fe20000410000 */
[C---:B-1----:R-:W-:Y:S05]  /*15df0*/  HMMA.16816.F32 R4, R104.reuse, R12, R4 ;  /* 0x0000000c6804723c */ /* 0x042fea0000001804 */
[----:B------:R-:W-:Y:S02]  /*15e00*/  FMUL.FTZ R91, R0, R91 ;  /* 0x0000005b005b7220 */ /* 0x000fe40000410000 */
[C---:B------:R-:W-:Y:S01]  /*15e10*/  FMUL.FTZ R12, R2.reuse, R112 ;  /* 0x00000070020c7220 */ /* 0x040fe20000410000 */
[C---:B------:R-:W-:Y:S04]  /*15e20*/  HMMA.16816.F32 R8, R104.reuse, R14, R8 ;  /* 0x0000000e6808723c */ /* 0x040fe80000001808 */
[C---:B------:R-:W-:Y:S02]  /*15e30*/  FMUL.FTZ R13, R2.reuse, R113 ;  /* 0x00000071020d7220 */ /* 0x040fe40000410000 */
[----:B------:R-:W-:Y:S02]  /*15e40*/  FMUL.FTZ R92, R2, R92 ;  /* 0x0000005c025c7220 */ /* 0x000fe40000410000 */
[----:B------:R-:W-:Y:S04]  /*15e50*/  FMUL.FTZ R14, R0, R114 ;  /* 0x00000072000e7220 */ /* 0x000fe80000410000 */
[--C-:B--2---:R-:W-:Y:S02]  /*15e60*/  FFMA.FTZ R3, R148, c[0x0][0x2d0], -R103.reuse ;  /* 0x0000b40094037a23 */ /* 0x104fe40000010867 */
[----:B------:R-:W-:Y:S02]  /*15e70*/  FMUL.FTZ R15, R0, R115 ;  /* 0x00000073000f7220 */ /* 0x000fe40000410000 */
[----:B------:R1:W2:Y:S01]  /*15e80*/  MUFU.EX2 R208, R3 ;  /* 0x0000000300d07308 */ /* 0x0002a20000000800 */
[----:B------:R-:W2:Y:S01]  /*15e90*/  LDSM.16.MT88.4 R112, [R185+0x2100] ;  /* 0x00210000b970783b */ /* 0x000ea20000004200 */
[----:B------:R-:W-:Y:S02]  /*15ea0*/  FMUL.FTZ R93, R2, R93 ;  /* 0x0000005d025d7220 */ /* 0x000fe40000410000 */
[C---:B------:R-:W-:Y:S01]  /*15eb0*/  FMUL.FTZ R94, R0.reuse, R94 ;  /* 0x0000005e005e7220 */ /* 0x040fe20000410000 */
[C---:B----4-:R-:W-:Y:S03]  /*15ec0*/  HMMA.16816.F32 R12, R104.reuse, R20, R12 ;  /* 0x00000014680c723c */ /* 0x050fe6000000180c */
[----:B------:R-:W-:Y:S02]  /*15ed0*/  FMUL.FTZ R95, R0, R95 ;  /* 0x0000005f005f7220 */ /* 0x000fe40000410000 */
[C---:B------:R-:W-:Y:S02]  /*15ee0*/  FMUL.FTZ R96, R2.reuse, R96 ;  /* 0x0000006002607220 */ /* 0x040fe40000410000 */
[C---:B------:R-:W-:Y:S01]  /*15ef0*/  FMUL.FTZ R20, R2.reuse, R120 ;  /* 0x0000007802147220 */ /* 0x040fe20000410000 */
[C---:B------:R-:W-:Y:S04]  /*15f00*/  HMMA.16816.F32 R16, R104.reuse, R22, R16 ;  /* 0x000000166810723c */ /* 0x040fe80000001810 */
[C---:B------:R-:W-:Y:S02]  /*15f10*/  FMUL.FTZ R21, R2.reuse, R121 ;  /* 0x0000007902157220 */ /* 0x040fe40000410000 */
[----:B------:R-:W-:Y:S02]  /*15f20*/  FMUL.FTZ R97, R2, R97 ;  /* 0x0000006102617220 */ /* 0x000fe40000410000 */
[C---:B------:R-:W-:Y:S04]  /*15f30*/  FMUL.FTZ R22, R0.reuse, R122 ;  /* 0x0000007a00167220 */ /* 0x040fe80000410000 */
[--C-:B-1----:R-:W-:Y:S02]  /*15f40*/  FFMA.FTZ R3, R139, c[0x0][0x2d0], -R103.reuse ;  /* 0x0000b4008b037a23 */ /* 0x102fe40000010867 */
[C---:B------:R-:W-:Y:S02]  /*15f50*/  FMUL.FTZ R23, R0.reuse, R123 ;  /* 0x0000007b00177220 */ /* 0x040fe40000410000 */
[----:B------:R1:W4:Y:S01]  /*15f60*/  MUFU.EX2 R183, R3 ;  /* 0x0000000300b77308 */ /* 0x0003220000000800 */
[----:B------:R-:W-:Y:S01]  /*15f70*/  LDSM.16.MT88.4 R120, [R188+0x900] ;  /* 0x00090000bc78783b */ /* 0x000fe20000004200 */
[C---:B------:R-:W-:Y:S02]  /*15f80*/  FMUL.FTZ R98, R0.reuse, R98 ;  /* 0x0000006200627220 */ /* 0x040fe40000410000 */
[----:B------:R-:W-:Y:S01]  /*15f90*/  FMUL.FTZ R99, R0, R99 ;  /* 0x0000006300637220 */ /* 0x000fe20000410000 */
[C---:B------:R-:W-:Y:S07]  /*15fa0*/  HMMA.16816.F32 R20, R104.reuse, R28, R20 ;  /* 0x0000001c6814723c */ /* 0x040fee0000001814 */
[C---:B------:R-:W-:Y:S01]  /*15fb0*/  FMUL.FTZ R28, R2.reuse, R128 ;  /* 0x00000080021c7220 */ /* 0x040fe20000410000 */
[C---:B------:R-:W-:Y:S04]  /*15fc0*/  HMMA.16816.F32 R24, R104.reuse, R30, R24 ;  /* 0x0000001e6818723c */ /* 0x040fe80000001818 */
[C---:B------:R-:W-:Y:S02]  /*15fd0*/  FMUL.FTZ R29, R2.reuse, R129 ;  /* 0x00000081021d7220 */ /* 0x040fe40000410000 */
[----:B------:R-:W-:Y:S02]  /*15fe0*/  FFMA.FTZ R2, R2, R222, R214 ;  /* 0x000000de02027223 */ /* 0x000fe400000100d6 */
[C---:B------:R-:W-:Y:S04]  /*15ff0*/  FMUL.FTZ R30, R0.reuse, R130 ;  /* 0x00000082001e7220 */ /* 0x040fe80000410000 */
[----:B-1----:R-:W-:Y:S02]  /*16000*/  FFMA.FTZ R3, R149, c[0x0][0x2d0], -R103 ;  /* 0x0000b40095037a23 */ /* 0x002fe40000010867 */
[C---:B------:R-:W-:Y:S02]  /*16010*/  FMUL.FTZ R31, R0.reuse, R131 ;  /* 0x00000083001f7220 */ /* 0x040fe40000410000 */
[----:B------:R1:W1:Y:S01]  /*16020*/  MUFU.EX2 R182, R3 ;  /* 0x0000000300b67308 */ /* 0x0002620000000800 */
[----:B------:R-:W-:Y:S01]  /*16030*/  LDSM.16.MT88.4 R128, [R185+0x2900] ;  /* 0x00290000b980783b */ /* 0x000fe20000004200 */
[----:B------:R-:W-:Y:S02]  /*16040*/  FFMA.FTZ R0, R0, R223, R177 ;  /* 0x000000df00007223 */ /* 0x000fe400000100b1 */
[----:B------:R-:W-:Y:S01]  /*16050*/  FADD.FTZ R2, R213, R2 ;  /* 0x00000002d5027221 */ /* 0x000fe20000010000 */
[C---:B---3--:R-:W-:Y:S03]  /*16060*/  HMMA.16816.F32 R28, R104.reuse, R108, R28 ;  /* 0x0000006c681c723c */ /* 0x048fe6000000181c */
[----:B------:R-:W-:Y:S02]  /*16070*/  FADD.FTZ R0, R176, R0 ;  /* 0x00000000b0007221 */ /* 0x000fe40000010000 */
[----:B------:R-:W-:Y:S02]  /*16080*/  FADD.FTZ R2, R212, R2 ;  /* 0x00000002d4027221 */ /* 0x000fe40000010000 */
[----:B------:R-:W-:Y:S01]  /*16090*/  FADD.FTZ R0, R175, R0 ;  /* 0x00000000af007221 */ /* 0x000fe20000010000 */
[C---:B------:R-:W-:Y:S01]  /*160a0*/  HMMA.16816.F32 R32, R104.reuse, R110, R32 ;  /* 0x0000006e6820723c */ /* 0x040fe20000001820 */
[----:B------:R-:W3:Y:S03]  /*160b0*/  LDSM.16.MT88.4 R108, [R188+0x2100] ;  /* 0x00210000bc6c783b */ /* 0x000ee60000004200 */
[----:B------:R-:W-:Y:S02]  /*160c0*/  FADD.FTZ R2, R211, R2 ;  /* 0x00000002d3027221 */ /* 0x000fe40000010000 */
[----:B------:R-:W-:Y:S02]  /*160d0*/  FADD.FTZ R0, R174, R0 ;  /* 0x00000000ae007221 */ /* 0x000fe40000010000 */
[C---:B--2---:R-:W-:Y:S04]  /*160e0*/  HMMA.16816.F32 R36, R104.reuse, R112, R36 ;  /* 0x000000706824723c */ /* 0x044fe80000001824 */
[----:B-1----:R-:W-:Y:S02]  /*160f0*/  FFMA.FTZ R3, R150, c[0x0][0x2d0], -R102 ;  /* 0x0000b40096037a23 */ /* 0x002fe40000010866 */
[----:B-----5:R-:W-:Y:S02]  /*16100*/  FADD.FTZ R2, R210, R2 ;  /* 0x00000002d2027221 */ /* 0x020fe40000010000 */
[C---:B------:R-:W-:Y:S01]  /*16110*/  HMMA.16816.F32 R40, R104.reuse, R114, R40 ;  /* 0x000000726828723c */ /* 0x040fe20000001828 */
[----:B------:R1:W2:Y:S01]  /*16120*/  MUFU.EX2 R173, R3 ;  /* 0x0000000300ad7308 */ /* 0x0002a20000000800 */
[----:B------:R-:W5:Y:S02]  /*16130*/  LDSM.16.MT88.4 R112, [R187+0x2100] ;  /* 0x00210000bb70783b */ /* 0x000f640000004200 */
[----:B------:R-:W-:Y:S04]  /*16140*/  FADD.FTZ R2, R208, R2 ;  /* 0x00000002d0027221 */ /* 0x000fe80000010000 */
[C---:B------:R-:W-:Y:S04]  /*16150*/  HMMA.16816.F32 R44, R104.reuse, R116, R44 ;  /* 0x00000074682c723c */ /* 0x040fe8000000182c */
[----:B----4-:R-:W-:Y:S04]  /*16160*/  FADD.FTZ R2, R183, R2 ;  /* 0x00000002b7027221 */ /* 0x010fe80000010000 */
[C---:B------:R-:W-:Y:S01]  /*16170*/  HMMA.16816.F32 R48, R104.reuse, R118, R48 ;  /* 0x000000766830723c */ /* 0x040fe20000001830 */
[----:B------:R-:W4:Y:S03]  /*16180*/  LDSM.16.MT88.4 R116, [R185+0x4100] ;  /* 0x00410000b974783b */ /* 0x000f260000004200 */
[----:B------:R-:W-:Y:S04]  /*16190*/  FADD.FTZ R2, R182, R2 ;  /* 0x00000002b6027221 */ /* 0x000fe80000010000 */
[C---:B---3--:R-:W-:Y:S04]  /*161a0*/  HMMA.16816.F32 R52, R104.reuse, R108, R52 ;  /* 0x0000006c6834723c */ /* 0x048fe80000001834 */
[----:B-1----:R-:W-:Y:S02]  /*161b0*/  FFMA.FTZ R3, R152, c[0x0][0x2d0], -R102 ;  /* 0x0000b40098037a23 */ /* 0x002fe40000010866 */
[----:B--2---:R-:W-:Y:S02]  /*161c0*/  FADD.FTZ R0, R173, R0 ;  /* 0x00000000ad007221 */ /* 0x004fe40000010000 */
[----:B------:R1:W2:Y:S01]  /*161d0*/  MUFU.EX2 R172, R3 ;  /* 0x0000000300ac7308 */ /* 0x0002a20000000800 */
[C---:B------:R-:W-:Y:S01]  /*161e0*/  HMMA.16816.F32 R56, R104.reuse, R110, R56 ;  /* 0x0000006e6838723c */ /* 0x040fe20000001838 */
[----:B------:R-:W3:Y:S07]  /*161f0*/  LDSM.16.MT88.4 R108, [R186+0x4100] ;  /* 0x00410000ba6c783b */ /* 0x000eee0000004200 */
[C---:B-----5:R-:W-:Y:S08]  /*16200*/  HMMA.16816.F32 R60, R104.reuse, R112, R60 ;  /* 0x00000070683c723c */ /* 0x060ff0000000183c */
[C---:B------:R-:W-:Y:S01]  /*16210*/  HMMA.16816.F32 R64, R104.reuse, R114, R64 ;  /* 0x000000726840723c */ /* 0x040fe20000001840 */
[----:B------:R-:W5:Y:S03]  /*16220*/  LDSM.16.MT88.4 R112, [R188+0x4100] ;  /* 0x00410000bc70783b */ /* 0x000f660000004200 */
[----:B-1----:R-:W-:Y:S04]  /*16230*/  FFMA.FTZ R3, R151, c[0x0][0x2d0], -R102 ;  /* 0x0000b40097037a23 */ /* 0x002fe80000010866 */
[C---:B----4-:R-:W-:Y:S01]  /*16240*/  HMMA.16816.F32 R68, R104.reuse, R116, R68 ;  /* 0x000000746844723c */ /* 0x050fe20000001844 */
[----:B------:R-:W-:Y:S01]  /*16250*/  LDSM.16.MT88.4 R148, [R188+0x3900] ;  /* 0x00390000bc94783b */ /* 0x000fe20000004200 */
[----:B------:R1:W4:Y:S02]  /*16260*/  MUFU.EX2 R171, R3 ;  /* 0x0000000300ab7308 */ /* 0x0003240000000800 */
[----:B--2---:R-:W-:Y:S04]  /*16270*/  FADD.FTZ R0, R172, R0 ;  /* 0x00000000ac007221 */ /* 0x004fe80000010000 */
[C---:B------:R-:W-:Y:S01]  /*16280*/  HMMA.16816.F32 R72, R104.reuse, R118, R72 ;  /* 0x000000766848723c */ /* 0x040fe20000001848 */
[----:B------:R-:W2:Y:S07]  /*16290*/  LDSM.16.MT88.4 R116, [R187+0x4100] ;  /* 0x00410000bb74783b */ /* 0x000eae0000004200 */
[C---:B---3--:R-:W-:Y:S08]  /*162a0*/  HMMA.16816.F32 R76, R104.reuse, R108, R76 ;  /* 0x0000006c684c723c */ /* 0x048ff0000000184c */
[C---:B------:R-:W-:Y:S01]  /*162b0*/  HMMA.16816.F32 R80, R104.reuse, R110, R80 ;  /* 0x0000006e6850723c */ /* 0x040fe20000001850 */
[----:B------:R-:W3:Y:S03]  /*162c0*/  LDSM.16.MT88.4 R108, [R185+0x900] ;  /* 0x00090000b96c783b */ /* 0x000ee60000004200 */
[----:B-1----:R-:W-:Y:S02]  /*162d0*/  FFMA.FTZ R3, R153, c[0x0][0x2d0], -R102 ;  /* 0x0000b40099037a23 */ /* 0x002fe40000010866 */
[----:B----4-:R-:W-:Y:S02]  /*162e0*/  FADD.FTZ R0, R171, R0 ;  /* 0x00000000ab007221 */ /* 0x010fe40000010000 */
[----:B------:R1:W4:Y:S01]  /*162f0*/  MUFU.EX2 R170, R3 ;  /* 0x0000000300aa7308 */ /* 0x0003220000000800 */
[C---:B-----5:R-:W-:Y:S08]  /*16300*/  HMMA.16816.F32 R84, R104.reuse, R112, R84 ;  /* 0x000000706854723c */ /* 0x060ff00000001854 */
[C---:B------:R-:W-:Y:S01]  /*16310*/  HMMA.16816.F32 R88, R104.reuse, R114, R88 ;  /* 0x000000726858723c */ /* 0x040fe20000001858 */
[----:B------:R-:W5:Y:S07]  /*16320*/  LDSM.16.MT88.4 R112, [R186+0x900] ;  /* 0x00090000ba70783b */ /* 0x000f6e0000004200 */
[C---:B--2---:R-:W-:Y:S04]  /*16330*/  HMMA.16816.F32 R92, R104.reuse, R116, R92 ;  /* 0x00000074685c723c */ /* 0x044fe8000000185c */
[--C-:B-1----:R-:W-:Y:S04]  /*16340*/  FFMA.FTZ R3, R155, c[0x0][0x2d0], -R103.reuse ;  /* 0x0000b4009b037a23 */ /* 0x102fe80000010867 */
[----:B------:R-:W-:Y:S01]  /*16350*/  HMMA.16816.F32 R96, R104, R118, R96 ;  /* 0x000000766860723c */ /* 0x000fe20000001860 */
[----:B------:R-:W1:Y:S01]  /*16360*/  LDSM.16.MT88.4 R116, [R187+0x2900] ;  /* 0x00290000bb74783b */ /* 0x000e620000004200 */
[----:B------:R2:W2:Y:S02]  /*16370*/  MUFU.EX2 R181, R3 ;  /* 0x0000000300b57308 */ /* 0x0004a40000000800 */
[----:B----4-:R-:W-:Y:S03]  /*16380*/  FADD.FTZ R0, R170, R0 ;  /* 0x00000000aa007221 */ /* 0x010fe60000010000 */
[----:B------:R-:W-:Y:S02]  /*16390*/  F2FP.PACK_AB R104, R208, R210 ;  /* 0x000000d2d068723e */ /* 0x000fe400000000ff */
[----:B------:R-:W-:Y:S03]  /*163a0*/  F2FP.PACK_AB R106, R182, R183 ;  /* 0x000000b7b66a723e */ /* 0x000fe600000000ff */
[----:B------:R-:W-:Y:S02]  /*163b0*/  F2FP.PACK_AB R105, R172, R173 ;  /* 0x000000adac69723e */ /* 0x000fe400000000ff */
[----:B------:R-:W-:Y:S07]  /*163c0*/  F2FP.PACK_AB R107, R170, R171 ;  /* 0x000000abaa6b723e */ /* 0x000fee00000000ff */
[C---:B---3--:R-:W-:Y:S03]  /*163d0*/  HMMA.16816.F32 R4, R104.reuse, R108, R4 ;  /* 0x0000006c6804723c */ /* 0x048fe60000001804 */
[--C-:B--2---:R-:W-:Y:S05]  /*163e0*/  FFMA.FTZ R3, R156, c[0x0][0x2d0], -R103.reuse ;  /* 0x0000b4009c037a23 */ /* 0x104fea0000010867 */
[C---:B------:R-:W-:Y:S01]  /*163f0*/  HMMA.16816.F32 R8, R104.reuse, R110, R8 ;  /* 0x0000006e6808723c */ /* 0x040fe20000001808 */
[----:B------:R-:W2:Y:S01]  /*16400*/  LDSM.16.MT88.4 R108, [R185+0x4900] ;  /* 0x00490000b96c783b */ /* 0x000ea20000004200 */
[----:B------:R3:W4:Y:S02]  /*16410*/  MUFU.EX2 R180, R3 ;  /* 0x0000000300b47308 */ /* 0x0007240000000800 */
[----:B------:R-:W-:Y:S04]  /*16420*/  FADD.FTZ R2, R181, R2 ;  /* 0x00000002b5027221 */ /* 0x000fe80000010000 */
[C---:B-----5:R-:W-:Y:S08]  /*16430*/  HMMA.16816.F32 R12, R104.reuse, R112, R12 ;  /* 0x00000070680c723c */ /* 0x060ff0000000180c */
[C---:B------:R-:W-:Y:S01]  /*16440*/  HMMA.16816.F32 R16, R104.reuse, R114, R16 ;  /* 0x000000726810723c */ /* 0x040fe20000001810 */
[----:B------:R-:W5:Y:S07]  /*16450*/  LDSM.16.MT88.4 R112, [R186+0x4900] ;  /* 0x00490000ba70783b */ /* 0x000f6e0000004200 */
[C---:B------:R-:W-:Y:S04]  /*16460*/  HMMA.16816.F32 R20, R104.reuse, R120, R20 ;  /* 0x000000786814723c */ /* 0x040fe80000001814 */
[--C-:B---3--:R-:W-:Y:S02]  /*16470*/  FFMA.FTZ R3, R154, c[0x0][0x2d0], -R103.reuse ;  /* 0x0000b4009a037a23 */ /* 0x108fe40000010867 */
[----:B------:R-:W-:Y:S01]  /*16480*/  LDSM.16.MT88.4 R152, [R187+0x3900] ;  /* 0x00390000bb98783b */ /* 0x000fe20000004200 */
[----:B----4-:R-:W-:Y:S01]  /*16490*/  FADD.FTZ R2, R180, R2 ;  /* 0x00000002b4027221 */ /* 0x010fe20000010000 */
[C---:B------:R-:W-:Y:S01]  /*164a0*/  HMMA.16816.F32 R24, R104.reuse, R122, R24 ;  /* 0x0000007a6818723c */ /* 0x040fe20000001818 */
[----:B------:R3:W4:Y:S05]  /*164b0*/  MUFU.EX2 R179, R3 ;  /* 0x0000000300b37308 */ /* 0x00072a0000000800 */
[----:B------:R-:W-:Y:S02]  /*164c0*/  LDSM.16.MT88.4 R120, [R187+0x4900] ;  /* 0x00490000bb78783b */ /* 0x000fe40000004200 */
[C---:B------:R-:W-:Y:S08]  /*164d0*/  HMMA.16816.F32 R28, R104.reuse, R124, R28 ;  /* 0x0000007c681c723c */ /* 0x040ff0000000181c */
[C---:B------:R-:W-:Y:S01]  /*164e0*/  HMMA.16816.F32 R32, R104.reuse, R126, R32 ;  /* 0x0000007e6820723c */ /* 0x040fe20000001820 */
[----:B------:R-:W-:Y:S07]  /*164f0*/  LDSM.16.MT88.4 R124, [R186+0x1100] ;  /* 0x00110000ba7c783b */ /* 0x000fee0000004200 */
[C---:B------:R-:W-:Y:S04]  /*16500*/  HMMA.16816.F32 R36, R104.reuse, R128, R36 ;  /* 0x000000806824723c */ /* 0x040fe80000001824 */
[--C-:B---3--:R-:W-:Y:S02]  /*16510*/  FFMA.FTZ R3, R157, c[0x0][0x2d0], -R103.reuse ;  /* 0x0000b4009d037a23 */ /* 0x108fe40000010867 */
[----:B----4-:R-:W-:Y:S02]  /*16520*/  FADD.FTZ R2, R179, R2 ;  /* 0x00000002b3027221 */ /* 0x010fe40000010000 */
[C---:B------:R-:W-:Y:S01]  /*16530*/  HMMA.16816.F32 R40, R104.reuse, R130, R40 ;  /* 0x000000826828723c */ /* 0x040fe20000001828 */
[----:B------:R3:W4:Y:S01]  /*16540*/  MUFU.EX2 R178, R3 ;  /* 0x0000000300b27308 */ /* 0x0007220000000800 */
[----:B------:R-:W-:Y:S06]  /*16550*/  LDSM.16.MT88.4 R128, [R187+0x1100] ;  /* 0x00110000bb80783b */ /* 0x000fec0000004200 */
[C---:B------:R-:W-:Y:S08]  /*16560*/  HMMA.16816.F32 R44, R104.reuse, R132, R44 ;  /* 0x00000084682c723c */ /* 0x040ff0000000182c */
[C---:B------:R-:W-:Y:S01]  /*16570*/  HMMA.16816.F32 R48, R104.reuse, R134, R48 ;  /* 0x000000866830723c */ /* 0x040fe20000001830 */
[----:B------:R-:W-:Y:S07]  /*16580*/  LDSM.16.MT88.4 R132, [R187+0x1900] ;  /* 0x00190000bb84783b */ /* 0x000fee0000004200 */
[C---:B------:R-:W-:Y:S04]  /*16590*/  HMMA.16816.F32 R52, R104.reuse, R140, R52 ;  /* 0x0000008c6834723c */ /* 0x040fe80000001834 */
[----:B---3--:R-:W-:Y:S02]  /*165a0*/  FFMA.FTZ R3, R159, c[0x0][0x2d0], -R102 ;  /* 0x0000b4009f037a23 */ /* 0x008fe40000010866 */
[----:B----4-:R-:W-:Y:S02]  /*165b0*/  FADD.FTZ R2, R178, R2 ;  /* 0x00000002b2027221 */ /* 0x010fe40000010000 */
[C---:B------:R-:W-:Y:S01]  /*165c0*/  HMMA.16816.F32 R56, R104.reuse, R142, R56 ;  /* 0x0000008e6838723c */ /* 0x040fe20000001838 */
[----:B------:R3:W4:Y:S01]  /*165d0*/  MUFU.EX2 R165, R3 ;  /* 0x0000000300a57308 */ /* 0x0007220000000800 */
[----:B------:R-:W-:Y:S06]  /*165e0*/  LDSM.16.MT88.4 R140, [R185+0x3900] ;  /* 0x00390000b98c783b */ /* 0x000fec0000004200 */
[C---:B-1----:R-:W-:Y:S08]  /*165f0*/  HMMA.16816.F32 R60, R104.reuse, R116, R60 ;  /* 0x00000074683c723c */ /* 0x042ff0000000183c */
[C---:B------:R-:W-:Y:S01]  /*16600*/  HMMA.16816.F32 R64, R104.reuse, R118, R64 ;  /* 0x000000766840723c */ /* 0x040fe20000001840 */
[----:B------:R-:W1:Y:S07]  /*16610*/  LDSM.16.MT88.4 R116, [R188+0x4900] ;  /* 0x00490000bc74783b */ /* 0x000e6e0000004200 */
[C---:B--2---:R-:W-:Y:S04]  /*16620*/  HMMA.16816.F32 R68, R104.reuse, R108, R68 ;  /* 0x0000006c6844723c */ /* 0x044fe80000001844 */
[----:B---3--:R-:W-:Y:S02]  /*16630*/  FFMA.FTZ R3, R160, c[0x0][0x2d0], -R102 ;  /* 0x0000b400a0037a23 */ /* 0x008fe40000010866 */
[----:B----4-:R-:W-:Y:S02]  /*16640*/  FADD.FTZ R0, R165, R0 ;  /* 0x00000000a5007221 */ /* 0x010fe40000010000 */
[C---:B------:R-:W-:Y:S01]  /*16650*/  HMMA.16816.F32 R72, R104.reuse, R110, R72 ;  /* 0x0000006e6848723c */ /* 0x040fe20000001848 */
[----:B------:R2:W3:Y:S01]  /*16660*/  MUFU.EX2 R164, R3 ;  /* 0x0000000300a47308 */ /* 0x0004e20000000800 */
[----:B------:R-:W4:Y:S06]  /*16670*/  LDSM.16.MT88.4 R108, [R185+0x1100] ;  /* 0x00110000b96c783b */ /* 0x000f2c0000004200 */
[C---:B-----5:R-:W-:Y:S08]  /*16680*/  HMMA.16816.F32 R76, R104.reuse, R112, R76 ;  /* 0x00000070684c723c */ /* 0x060ff0000000184c */
[C---:B------:R-:W-:Y:S01]  /*16690*/  HMMA.16816.F32 R80, R104.reuse, R114, R80 ;  /* 0x000000726850723c */ /* 0x040fe20000001850 */
[----:B------:R-:W5:Y:S07]  /*166a0*/  LDSM.16.MT88.4 R112, [R188+0x1100] ;  /* 0x00110000bc70783b */ /* 0x000f6e0000004200 */
[C---:B-1----:R-:W-:Y:S04]  /*166b0*/  HMMA.16816.F32 R84, R104.reuse, R116, R84 ;  /* 0x000000746854723c */ /* 0x042fe80000001854 */
[----:B--2---:R-:W-:Y:S02]  /*166c0*/  FFMA.FTZ R3, R158, c[0x0][0x2d0], -R102 ;  /* 0x0000b4009e037a23 */ /* 0x004fe40000010866 */
[----:B------:R-:W-:Y:S01]  /*166d0*/  LDSM.16.MT88.4 R156, [R185+0x5900] ;  /* 0x00590000b99c783b */ /* 0x000fe20000004200 */
[----:B---3--:R-:W-:Y:S01]  /*166e0*/  FADD.FTZ R0, R164, R0 ;  /* 0x00000000a4007221 */ /* 0x008fe20000010000 */
[----:B------:R1:W2:Y:S01]  /*166f0*/  MUFU.EX2 R163, R3 ;  /* 0x0000000300a37308 */ /* 0x0002a20000000800 */
[C---:B------:R-:W-:Y:S05]  /*16700*/  HMMA.16816.F32 R88, R104.reuse, R118, R88 ;  /* 0x000000766858723c */ /* 0x040fea0000001858 */
[----:B------:R-:W3:Y:S03]  /*16710*/  LDSM.16.MT88.4 R116, [R185+0x3100] ;  /* 0x00310000b974783b */ /* 0x000ee60000004200 */
[C---:B------:R-:W-:Y:S08]  /*16720*/  HMMA.16816.F32 R92, R104.reuse, R120, R92 ;  /* 0x00000078685c723c */ /* 0x040ff0000000185c */
[----:B------:R-:W-:Y:S01]  /*16730*/  HMMA.16816.F32 R96, R104, R122, R96 ;  /* 0x0000007a6860723c */ /* 0x000fe20000001860 */
[----:B------:R-:W3:Y:S03]  /*16740*/  LDSM.16.MT88.4 R120, [R186+0x3100] ;  /* 0x00310000ba78783b */ /* 0x000ee60000004200 */
[----:B-1----:R-:W-:Y:S03]  /*16750*/  FFMA.FTZ R3, R161, c[0x0][0x2d0], -R102 ;  /* 0x0000b400a1037a23 */ /* 0x002fe60000010866 */
[----:B------:R-:W-:Y:S01]  /*16760*/  F2FP.PACK_AB R104, R180, R181 ;  /* 0x000000b5b468723e */ /* 0x000fe200000000ff */
[----:B--2---:R-:W-:Y:S01]  /*16770*/  FADD.FTZ R0, R163, R0 ;  /* 0x00000000a3007221 */ /* 0x004fe20000010000 */
[----:B------:R-:W1:Y:S03]  /*16780*/  MUFU.EX2 R162, R3 ;  /* 0x0000000300a27308 */ /* 0x000e660000000800 */
[----:B------:R-:W-:Y:S02]  /*16790*/  F2FP.PACK_AB R106, R178, R179 ;  /* 0x000000b3b26a723e */ /* 0x000fe400000000ff */
[----:B------:R-:W-:Y:S02]  /*167a0*/  F2FP.PACK_AB R105, R164, R165 ;  /* 0x000000a5a469723e */ /* 0x000fe400000000ff */
[----:B-1----:R-:W-:Y:S01]  /*167b0*/  F2FP.PACK_AB R107, R162, R163 ;  /* 0x000000a3a26b723e */ /* 0x002fe200000000ff */
[--C-:B------:R-:W-:Y:S04]  /*167c0*/  FFMA.FTZ R3, R166, c[0x0][0x2d0], -R103.reuse ;  /* 0x0000b400a6037a23 */ /* 0x100fe80000010867 */
[----:B------:R1:W-:Y:S02]  /*167d0*/  MUFU.EX2 R169, R3 ;  /* 0x0000000300a97308 */ /* 0x0003e40000000800 */
[C---:B----4-:R-:W-:Y:S08]  /*167e0*/  HMMA.16816.F32 R4, R104.reuse, R108, R4 ;  /* 0x0000006c6804723c */ /* 0x050ff00000001804 */
[C---:B------:R-:W-:Y:S01]  /*167f0*/  HMMA.16816.F32 R8, R104.reuse, R110, R8 ;  /* 0x0000006e6808723c */ /* 0x040fe20000001808 */
[----:B------:R-:W2:Y:S07]  /*16800*/  LDSM.16.MT88.4 R108, [R188+0x3100] ;  /* 0x00310000bc6c783b */ /* 0x000eae0000004200 */
[C---:B------:R-:W-:Y:S04]  /*16810*/  HMMA.16816.F32 R12, R104.reuse, R124, R12 ;  /* 0x0000007c680c723c */ /* 0x040fe8000000180c */
[--C-:B-1----:R-:W-:Y:S04]  /*16820*/  FFMA.FTZ R3, R168, c[0x0][0x2d0], -R103.reuse ;  /* 0x0000b400a8037a23 */ /* 0x102fe80000010867 */
[C---:B------:R-:W-:Y:S01]  /*16830*/  HMMA.16816.F32 R16, R104.reuse, R126, R16 ;  /* 0x0000007e6810723c */ /* 0x040fe20000001810 */
[----:B------:R-:W-:Y:S01]  /*16840*/  LDSM.16.MT88.4 R124, [R188+0x1900] ;  /* 0x00190000bc7c783b */ /* 0x000fe20000004200 */
[----:B------:R1:W4:Y:S06]  /*16850*/  MUFU.EX2 R168, R3 ;  /* 0x0000000300a87308 */ /* 0x00032c0000000800 */
[C---:B-----5:R-:W-:Y:S08]  /*16860*/  HMMA.16816.F32 R20, R104.reuse, R112, R20 ;  /* 0x000000706814723c */ /* 0x060ff00000001814 */
[C---:B------:R-:W-:Y:S01]  /*16870*/  HMMA.16816.F32 R24, R104.reuse, R114, R24 ;  /* 0x000000726818723c */ /* 0x040fe20000001818 */
[----:B------:R-:W5:Y:S07]  /*16880*/  LDSM.16.MT88.4 R112, [R187+0x3100] ;  /* 0x00310000bb70783b */ /* 0x000f6e0000004200 */
[C---:B------:R-:W-:Y:S04]  /*16890*/  HMMA.16816.F32 R28, R104.reuse, R128, R28 ;  /* 0x00000080681c723c */ /* 0x040fe8000000181c */
[--C-:B-1----:R-:W-:Y:S04]  /*168a0*/  FFMA.FTZ R3, R167, c[0x0][0x2d0], -R103.reuse ;  /* 0x0000b400a7037a23 */ /* 0x102fe80000010867 */
[C---:B------:R-:W-:Y:S01]  /*168b0*/  HMMA.16816.F32 R32, R104.reuse, R130, R32 ;  /* 0x000000826820723c */ /* 0x040fe20000001820 */
[----:B------:R1:W-:Y:S07]  /*168c0*/  MUFU.EX2 R167, R3 ;  /* 0x0000000300a77308 */ /* 0x0003ee0000000800 */
[C---:B---3--:R-:W-:Y:S08]  /*168d0*/  HMMA.16816.F32 R36, R104.reuse, R116, R36 ;  /* 0x000000746824723c */ /* 0x048ff00000001824 */
[C---:B------:R-:W-:Y:S01]  /*168e0*/  HMMA.16816.F32 R40, R104.reuse, R118, R40 ;  /* 0x000000766828723c */ /* 0x040fe20000001828 */
[----:B------:R-:W3:Y:S07]  /*168f0*/  LDSM.16.MT88.4 R116, [R185+0x5100] ;  /* 0x00510000b974783b */ /* 0x000eee0000004200 */
[C---:B------:R-:W-:Y:S04]  /*16900*/  HMMA.16816.F32 R44, R104.reuse, R120, R44 ;  /* 0x00000078682c723c */ /* 0x040fe8000000182c */
[----:B-1----:R-:W-:Y:S02]  /*16910*/  FFMA.FTZ R3, R215, c[0x0][0x2d0], -R103 ;  /* 0x0000b400d7037a23 */ /* 0x002fe40000010867 */
[----:B------:R4:W-:Y:S02]  /*16920*/  MUFU.EX2 R103, R136 ;  /* 0x0000008800677308 */ /* 0x0009e40000000800 */
[C---:B------:R-:W-:Y:S01]  /*16930*/  HMMA.16816.F32 R48, R104.reuse, R122, R48 ;  /* 0x0000007a6830723c */ /* 0x040fe20000001830 */
[----:B------:R-:W1:Y:S07]  /*16940*/  LDSM.16.MT88.4 R120, [R186+0x5100] ;  /* 0x00510000ba78783b */ /* 0x000e6e0000004200 */
[C---:B--2---:R-:W-:Y:S01]  /*16950*/  HMMA.16816.F32 R52, R104.reuse, R108, R52 ;  /* 0x0000006c6834723c */ /* 0x044fe20000001834 */
[----:B------:R2:W2:Y:S07]  /*16960*/  MUFU.EX2 R166, R3 ;  /* 0x0000000300a67308 */ /* 0x0004ae0000000800 */
[C---:B------:R-:W-:Y:S01]  /*16970*/  HMMA.16816.F32 R56, R104.reuse, R110, R56 ;  /* 0x0000006e6838723c */ /* 0x040fe20000001838 */
[----:B------:R-:W1:Y:S03]  /*16980*/  LDSM.16.MT88.4 R108, [R188+0x5100] ;  /* 0x00510000bc6c783b */ /* 0x000e660000004200 */
[----:B----4-:R-:W-:Y:S04]  /*16990*/  F2FP.PACK_AB R136, R168, R169 ;  /* 0x000000a9a888723e */ /* 0x010fe800000000ff */
[C---:B-----5:R-:W-:Y:S08]  /*169a0*/  HMMA.16816.F32 R60, R104.reuse, R112, R60 ;  /* 0x00000070683c723c */ /* 0x060ff0000000183c */
[C---:B------:R-:W-:Y:S01]  /*169b0*/  HMMA.16816.F32 R64, R104.reuse, R114, R64 ;  /* 0x000000726840723c */ /* 0x040fe20000001840 */
[----:B------:R-:W4:Y:S03]  /*169c0*/  LDSM.16.MT88.4 R112, [R187+0x5100] ;  /* 0x00510000bb70783b */ /* 0x000f260000004200 */
[--C-:B--2---:R-:W-:Y:S01]  /*169d0*/  FFMA.FTZ R3, R220, c[0x0][0x2d0], -R102.reuse ;  /* 0x0000b400dc037a23 */ /* 0x104fe20000010866 */
[----:B------:R-:W-:Y:S03]  /*169e0*/  F2FP.PACK_AB R138, R166, R167 ;  /* 0x000000a7a68a723e */ /* 0x000fe600000000ff */
[C---:B---3--:R-:W-:Y:S01]  /*169f0*/  HMMA.16816.F32 R68, R104.reuse, R116, R68 ;  /* 0x000000746844723c */ /* 0x048fe20000001844 */
[----:B------:R2:W-:Y:S07]  /*16a00*/  MUFU.EX2 R161, R3 ;  /* 0x0000000300a17308 */ /* 0x0005ee0000000800 */
[C---:B------:R-:W-:Y:S01]  /*16a10*/  HMMA.16816.F32 R72, R104.reuse, R118, R72 ;  /* 0x000000766848723c */ /* 0x040fe20000001848 */
[----:B------:R-:W3:Y:S07]  /*16a20*/  LDSM.16.MT88.4 R116, [R185+0x1900] ;  /* 0x00190000b974783b */ /* 0x000eee0000004200 */
[C---:B-1----:R-:W-:Y:S08]  /*16a30*/  HMMA.16816.F32 R76, R104.reuse, R120, R76 ;  /* 0x00000078684c723c */ /* 0x042ff0000000184c */
[C---:B------:R-:W-:Y:S01]  /*16a40*/  HMMA.16816.F32 R80, R104.reuse, R122, R80 ;  /* 0x0000007a6850723c */ /* 0x040fe20000001850 */
[----:B------:R-:W1:Y:S03]  /*16a50*/  LDSM.16.MT88.4 R120, [R186+0x1900] ;  /* 0x00190000ba78783b */ /* 0x000e660000004200 */
[--C-:B--2---:R-:W-:Y:S02]  /*16a60*/  FFMA.FTZ R3, R221, c[0x0][0x2d0], -R102.reuse ;  /* 0x0000b400dd037a23 */ /* 0x104fe40000010866 */
[----:B------:R-:W-:Y:S02]  /*16a70*/  FFMA.FTZ R102, R137, c[0x0][0x2d0], -R102 ;  /* 0x0000b40089667a23 */ /* 0x000fe40000010866 */
[C---:B------:R-:W-:Y:S01]  /*16a80*/  HMMA.16816.F32 R84, R104.reuse, R108, R84 ;  /* 0x0000006c6854723c */ /* 0x040fe20000001854 */
[----:B------:R-:W2:Y:S07]  /*16a90*/  MUFU.EX2 R160, R3 ;  /* 0x0000000300a07308 */ /* 0x000eae0000000800 */
[C---:B------:R-:W-:Y:S03]  /*16aa0*/  HMMA.16816.F32 R88, R104.reuse, R110, R88 ;  /* 0x0000006e6858723c */ /* 0x040fe60000001858 */
[----:B------:R-:W5:Y:S05]  /*16ab0*/  MUFU.EX2 R102, R102 ;  /* 0x0000006600667308 */ /* 0x000f6a0000000800 */
[C---:B----4-:R-:W-:Y:S08]  /*16ac0*/  HMMA.16816.F32 R92, R104.reuse, R112, R92 ;  /* 0x00000070685c723c */ /* 0x050ff0000000185c */
[----:B------:R-:W-:Y:S04]  /*16ad0*/  HMMA.16816.F32 R96, R104, R114, R96 ;  /* 0x000000726860723c */ /* 0x000fe80000001860 */
[----:B--2---:R-:W-:Y:S01]  /*16ae0*/  F2FP.PACK_AB R137, R160, R161 ;  /* 0x000000a1a089723e */ /* 0x004fe200000000ff */
[----:B------:R-:W-:Y:S02]  /*16af0*/  FADD.FTZ R3, R162, R0 ;  /* 0x00000000a2037221 */ /* 0x000fe40000010000 */
[----:B------:R-:W-:Y:S02]  /*16b00*/  FADD.FTZ R0, R169, R2 ;  /* 0x00000002a9007221 */ /* 0x000fe40000010000 */
[----:B------:R-:W-:Y:S03]  /*16b10*/  FADD.FTZ R3, R161, R3 ;  /* 0x00000003a1037221 */ /* 0x000fe60000010000 */
[----:B-----5:R-:W-:Y:S01]  /*16b20*/  F2FP.PACK_AB R139, R102, R103 ;  /* 0x00000067668b723e */ /* 0x020fe200000000ff */
[----:B------:R-:W-:Y:S02]  /*16b30*/  FADD.FTZ R0, R168, R0 ;  /* 0x00000000a8007221 */ /* 0x000fe40000010000 */
[----:B------:R-:W-:Y:S02]  /*16b40*/  FADD.FTZ R3, R160, R3 ;  /* 0x00000003a0037221 */ /* 0x000fe40000010000 */
[----:B------:R-:W-:Y:S02]  /*16b50*/  FADD.FTZ R2, R167, R0 ;  /* 0x00000000a7027221 */ /* 0x000fe40000010000 */
[C---:B---3--:R-:W-:Y:S01]  /*16b60*/  HMMA.16816.F32 R104, R136.reuse, R116, R4 ;  /* 0x000000748868723c */ /* 0x048fe20000001804 */
[----:B------:R-:W2:Y:S04]  /*16b70*/  LDSM.16.MT88.4 R4, [R186+0x5900] ;  /* 0x00590000ba04783b */ /* 0x000ea80000004200 */
[----:B------:R-:W-:Y:S01]  /*16b80*/  FADD.FTZ R0, R103, R3 ;  /* 0x0000000367007221 */ /* 0x000fe20000010000 */
[----:B------:R-:W-:Y:S01]  /*16b90*/  MOV R103, R100 ;  /* 0x0000006400677202 */ /* 0x000fe20000000f00 */
[----:B------:R-:W-:Y:S01]  /*16ba0*/  FADD.FTZ R222, R166, R2 ;  /* 0x00000002a6de7221 */ /* 0x000fe20000010000 */
[C---:B------:R-:W-:Y:S01]  /*16bb0*/  HMMA.16816.F32 R108, R136.reuse, R118, R8 ;  /* 0x00000076886c723c */ /* 0x040fe20000001808 */
[----:B------:R-:W3:Y:S03]  /*16bc0*/  LDSM.16.MT88.4 R8, [R188+0x5900] ;  /* 0x00590000bc08783b */ /* 0x000ee60000004200 */
[----:B------:R-:W-:Y:S01]  /*16bd0*/  FADD.FTZ R223, R102, R0 ;  /* 0x0000000066df7221 */ /* 0x000fe20000010000 */
[----:B------:R-:W-:Y:S03]  /*16be0*/  MOV R102, R101 ;  /* 0x0000006500667202 */ /* 0x000fe60000000f00 */
        /* <DEDUP_REMOVED lines=24> */
.L_x_616:
[----:B------:R-:W1:Y:S01]  /*16d70*/  SHFL.BFLY PT, R5, R222, 0x2, 0x1f ;  /* 0x0c401f00de057f89 */ /* 0x000e6200000e0000 */
[----:B------:R-:W-:-:S03]  /*16d80*/  PLOP3.LUT P2, PT, PT, PT, PT, 0x8, 0x0 ;  /* 0x000000000000781c */ /* 0x000fc60003f4e170 */
[----:B------:R-:W2:Y:S01]  /*16d90*/  SHFL.BFLY PT, R0, R223, 0x2, 0x1f ;  /* 0x0c401f00df007f89 */ /* 0x000ea200000e0000 */
        /* <DEDUP_REMOVED lines=35> */
[C---:B------:R-:W-:Y:S01]  /*16fd0*/  FMUL.FTZ R30, R2.reuse, R41 ;  /* 0x00000029021e7220 */ /* 0x040fe20000410000 */
[----:B------:R-:W-:Y:S01]  /*16fe0*/  MOV R41, 0xff800000 ;  /* 0xff80000000297802 */ /* 0x000fe20000000f00 */
[C---:B------:R-:W-:Y:S02]  /*16ff0*/  FMUL.FTZ R44, R2.reuse, R44 ;  /* 0x0000002c022c7220 */ /* 0x040fe40000410000 */
[C---:B------:R-:W-:Y:S01]  /*17000*/  FMUL.FTZ R29, R2.reuse, R45 ;  /* 0x0000002d021d7220 */ /* 0x040fe20000410000 */
[----:B------:R-:W-:Y:S01]  /*17010*/  MOV R45, 0xff800000 ;  /* 0xff800000002d7802 */ /* 0x000fe20000000f00 */
        /* <DEDUP_REMOVED lines=80> */
.L_x_563:
[----:B------:R-:W-:Y:S01]  /*17520*/  SHF.R.S32.HI R53, RZ, 0x1f, R251 ;  /* 0x0000001fff357819 */ /* 0x000fe200000114fb */
        /* <DEDUP_REMOVED lines=18> */
[----:B------:R-:W-:Y:S02]  /*17650*/  LEA.HI R37, R39, R49, RZ, 0x5 ;  /* 0x0000003127257211 */ /* 0x000fe400078f28ff */
[--C-:B------:R-:W-:Y:S02]  /*17660*/  SHF.R.S32.HI R4, RZ, 0x2, R2.reuse ;  /* 0x00000002ff047819 */ /* 0x100fe40000011402 */
[----:B------:R-:W-:Y:S02]  /*17670*/  SHF.R.S32.HI R0, RZ, 0x1f, R2 ;  /* 0x0000001fff007819 */ /* 0x000fe40000011402 */
[----:B------:R-:W-:Y:S02]  /*17680*/  SHF.R.S32.HI R36, RZ, 0x5, R37 ;  /* 0x00000005ff247819 */ /* 0x000fe40000011425 */
[----:B------:R-:W-:Y:S02]  /*17690*/  LEA.HI R0, R0, R4, RZ, 0x3 ;  /* 0x0000000400007211 */ /* 0x000fe400078f18ff */
[----:B------:R-:W-:-:S02]  /*176a0*/  F2FP.PACK_AB R126, R127, R126 ;  /* 0x0000007e7f7e723e */ /* 0x000fc400000000ff */
[----:B------:R-:W-:Y:S02]  /*176b0*/  LOP3.LUT R0, R0, 0xfffffff8, RZ, 0xc0, !PT ;  /* 0xfffffff800007812 */ /* 0x000fe400078ec0ff */
[----:B------:R-:W-:Y:S02]  /*176c0*/  F2FP.PACK_AB R33, R33, R128 ;  /* 0x000000802121723e */ /* 0x000fe400000000ff */
[----:B------:R-:W-:Y:S01]  /*176d0*/  F2FP.PACK_AB R130, R131, R130 ;  /* 0x000000828382723e */ /* 0x000fe200000000ff */
[----:B------:R-:W-:Y:S01]  /*176e0*/  IMAD.IADD R4, R4, 0x1, -R0 ;  /* 0x0000000104047824 */ /* 0x000fe200078e0a00 */
[----:B------:R-:W-:Y:S02]  /*176f0*/  LOP3.LUT R0, R2, 0xfffffffc, RZ, 0xc0, !PT ;  /* 0xfffffffc02007812 */ /* 0x000fe400078ec0ff */
[----:B------:R-:W-:Y:S01]  /*17700*/  F2FP.PACK_AB R32, R32, R132 ;  /* 0x000000842020723e */ /* 0x000fe200000000ff */
[C---:B------:R-:W-:Y:S01]  /*17710*/  IMAD.SHL.U32 R2, R4.reuse, 0x40, RZ ;  /* 0x0000004004027824 */ /* 0x040fe200078e00ff */
[----:B------:R-:W-:Y:S01]  /*17720*/  LOP3.LUT R3, R4, 0x1, RZ, 0xc0, !PT ;  /* 0x0000000104037812 */ /* 0x000fe200078ec0ff */
[----:B------:R-:W-:Y:S01]  /*17730*/  IMAD.IADD R23, R49, 0x1, -R0 ;  /* 0x0000000131177824 */ /* 0x000fe200078e0a00 */
[----:B------:R-:W-:-:S02]  /*17740*/  F2FP.PACK_AB R134, R135, R134 ;  /* 0x000000868786723e */ /* 0x000fc400000000ff */
        /* <DEDUP_REMOVED lines=9> */
[----:B------:R-:W-:Y:S01]  /*177e0*/  SEL R4, R4, 0xffffffe0, !P1 ;  /* 0xffffffe004047807 */ /* 0x000fe20004800000 */
[----:B------:R-:W-:Y:S01]  /*177f0*/  IMAD.SHL.U32 R0, R0, 0x2, RZ ;  /* 0x0000000200007824 */ /* 0x000fe200078e00ff */
[----:B------:R-:W-:Y:S02]  /*17800*/  F2FP.PACK_AB R29, R29, R44 ;  /* 0x0000002c1d1d723e */ /* 0x000fe400000000ff */
[----:B------:R-:W-:Y:S02]  /*17810*/  F2FP.PACK_AB R46, R47, R46 ;  /* 0x0000002e2f2e723e */ /* 0x000fe400000000ff */
[C---:B------:R-:W-:Y:S01]  /*17820*/  IADD3 R3, R0.reuse, 0x80, RZ ;  /* 0x0000008000037810 */ /* 0x040fe20007ffe0ff */
[----:B------:R1:W-:Y:S01]  /*17830*/  STS [R0+0x80], R8 ;  /* 0x0000800800007388 */ /* 0x0003e20000000800 */
[C---:B------:R-:W-:Y:S02]  /*17840*/  IADD3 R2, R0.reuse, 0x70, RZ ;  /* 0x0000007000027810 */ /* 0x040fe40007ffe0ff */
[----:B------:R-:W-:Y:S01]  /*17850*/  @P0 IADD3 R2, R3, 0x10, RZ ;  /* 0x0000001003020810 */ /* 0x000fe20007ffe0ff */
[----:B------:R-:W-:Y:S01]  /*17860*/  STS [R0+0x480], R107 ;  /* 0x0004806b00007388 */ /* 0x000fe20000000800 */
[----:B------:R-:W-:Y:S01]  /*17870*/  IMAD.IADD R3, R0, 0x1, R4 ;  /* 0x0000000100037824 */ /* 0x000fe200078e0204 */
[----:B------:R-:W-:-:S02]  /*17880*/  F2FP.PACK_AB R28, R28, R48 ;  /* 0x000000301c1c723e */ /* 0x000fc400000000ff */
[----:B------:R2:W-:Y:S01]  /*17890*/  STS [R2], R6 ;  /* 0x0000000602007388 */ /* 0x0005e20000000800 */
[----:B------:R-:W-:Y:S02]  /*178a0*/  F2FP.PACK_AB R50, R51, R50 ;  /* 0x000000323332723e */ /* 0x000fe400000000ff */
[----:B------:R-:W-:Y:S01]  /*178b0*/  F2FP.PACK_AB R27, R27, R52 ;  /* 0x000000341b1b723e */ /* 0x000fe200000000ff */
[----:B------:R-:W-:Y:S01]  /*178c0*/  STS [R2+0x400], R110 ;  /* 0x0004006e02007388 */ /* 0x000fe20000000800 */
        /* <DEDUP_REMOVED lines=8> */
[----:B-1----:R-:W-:Y:S01]  /*17950*/  IMAD.MOV.U32 R8, RZ, RZ, 0x40 ;  /* 0x00000040ff087424 */ /* 0x002fe200078e00ff */
[----:B------:R-:W-:Y:S02]  /*17960*/  F2FP.PACK_AB R66, R67, R66 ;  /* 0x000000424342723e */ /* 0x000fe400000000ff */
[----:B------:R-:W-:Y:S02]  /*17970*/  F2FP.PACK_AB R22, R22, R68 ;  /* 0x000000441616723e */ /* 0x000fe400000000ff */
[----:B------:R-:W-:Y:S02]  /*17980*/  F2FP.PACK_AB R71, R71, R70 ;  /* 0x000000464747723e */ /* 0x000fe400000000ff */
[----:B------:R-:W-:Y:S02]  /*17990*/  F2FP.PACK_AB R21, R21, R72 ;  /* 0x000000481515723e */ /* 0x000fe400000000ff */
[----:B--2---:R-:W-:Y:S01]  /*179a0*/  SEL R6, R8, 0xffffffc0, !P2 ;  /* 0xffffffc008067807 */ /* 0x004fe20005000000 */
[----:B------:R-:W-:Y:S01]  /*179b0*/  IMAD.IADD R8, R4, 0x1, R2 ;  /* 0x0000000104087824 */ /* 0x000fe200078e0202 */
[----:B------:R-:W-:-:S02]  /*179c0*/  F2FP.PACK_AB R75, R75, R74 ;  /* 0x0000004a4b4b723e */ /* 0x000fc400000000ff */
[----:B------:R-:W-:Y:S01]  /*179d0*/  F2FP.PACK_AB R20, R20, R76 ;  /* 0x0000004c1414723e */ /* 0x000fe200000000ff */
[----:B------:R-:W-:Y:S01]  /*179e0*/  IMAD.IADD R4, R6, 0x1, R3 ;  /* 0x0000000106047824 */ /* 0x000fe200078e0203 */
[----:B------:R1:W-:Y:S01]  /*179f0*/  STS [R8], R7 ;  /* 0x0000000708007388 */ /* 0x0003e20000000800 */
[----:B---3--:R-:W-:Y:S01]  /*17a00*/  IMAD.IADD R5, R0, 0x1, R6 ;  /* 0x0000000100057824 */ /* 0x008fe200078e0206 */
[----:B------:R-:W-:Y:S02]  /*17a10*/  F2FP.PACK_AB R19, R19, R78 ;  /* 0x0000004e1313723e */ /* 0x000fe400000000ff */
        /* <DEDUP_REMOVED lines=8> */
[----:B------:R-:W-:Y:S02]  /*17aa0*/  F2FP.PACK_AB R11, R11, R90 ;  /* 0x0000005a0b0b723e */ /* 0x000fe400000000ff */
[----:B------:R-:W-:Y:S02]  /*17ab0*/  F2FP.PACK_AB R9, R9, R92 ;  /* 0x0000005c0909723e */ /* 0x000fe400000000ff */
[----:B------:R-:W-:Y:S02]  /*17ac0*/  F2FP.PACK_AB R15, R15, R94 ;  /* 0x0000005e0f0f723e */ /* 0x000fe400000000ff */
[----:B------:R-:W-:-:S02]  /*17ad0*/  F2FP.PACK_AB R14, R14, R96 ;  /* 0x000000600e0e723e */ /* 0x000fc400000000ff */
[----:B------:R-:W-:Y:S01]  /*17ae0*/  F2FP.PACK_AB R10, R10, R98 ;  /* 0x000000620a0a723e */ /* 0x000fe200000000ff */
[----:B-1----:R-:W-:Y:S01]  /*17af0*/  IMAD.IADD R7, R6, 0x1, R2 ;  /* 0x0000000106077824 */ /* 0x002fe200078e0202 */
[----:B------:R-:W-:Y:S01]  /*17b00*/  ISETP.NE.U32.AND P0, PT, RZ, c[0x0][0x500], PT ;  /* 0x00014000ff007a0c */ /* 0x000fe20003f05070 */
[----:B------:R-:W-:Y:S01]  /*17b10*/  IMAD.IADD R6, R8, 0x1, R6 ;  /* 0x0000000108067824 */ /* 0x000fe200078e0206 */
[----:B------:R-:W-:Y:S02]  /*17b20*/  ISETP.NE.U32.AND P1, PT, RZ, c[0x0][0x508], PT ;  /* 0x00014200ff007a0c */ /* 0x000fe40003f25070 */
[----:B------:R-:W-:Y:S01]  /*17b30*/  STS [R7], R34 ;  /* 0x0000002207007388 */ /* 0x000fe20000000800 */
[----:B------:R-:W-:Y:S02]  /*17b40*/  ISETP.NE.AND.EX P0, PT, RZ, c[0x0][0x504], PT, P0 ;  /* 0x00014100ff007a0c */ /* 0x000fe40003f05300 */
[----:B------:R-:W-:Y:S01]  /*17b50*/  ISETP.NE.AND.EX P1, PT, RZ, c[0x0][0x50c], PT, P1 ;  /* 0x00014300ff007a0c */ /* 0x000fe20003f25310 */
        /* <DEDUP_REMOVED lines=38> */
[----:B-1----:R-:W-:-:S03]  /*17dc0*/  IMAD.WIDE R8, R243, R2, c[0x0][0x500] ;  /* 0x00014000f3087625 */ /* 0x002fc600078e0202 */
[----:B------:R-:W-:Y:S06]  /*17dd0*/  BAR.SYNC.DEFER_BLOCKING 0x1, 0x100 ;  /* 0x0044000000007b1d */ /* 0x000fec0000010000 */
[----:B------:R-:W3:Y:S01]  /*17de0*/  @P0 LDG.E R0, [R8.64] ;  /* 0x0000000608000981 */ /* 0x000ee2000c1e1900 */
[----:B------:R-:W-:Y:S02]  /*17df0*/  IMAD.MOV.U32 R24, RZ, RZ, c[0x0][0x388] ;  /* 0x0000e200ff187624 */ /* 0x000fe400078e00ff */
[----:B------:R-:W-:-:S05]  /*17e00*/  @P1 IMAD.WIDE R2, R243, R2, c[0x0][0x508] ;  /* 0x00014200f3021625 */ /* 0x000fca00078e0202 */
[----:B------:R1:W5:Y:S02]  /*17e10*/  @P1 LDG.E R24, [R2.64] ;  /* 0x0000000602181981 */ /* 0x000364000c1e1900 */
[----:B-1----:R-:W-:Y:S02]  /*17e20*/  CS2R R2, SRZ ;  /* 0x0000000000027805 */ /* 0x002fe4000001ff00 */
[--C-:B---3--:R-:W-:Y:S01]  /*17e30*/  @P0 SHF.R.S32.HI R3, RZ, 0x1f, R0.reuse ;  /* 0x0000001fff030819 */ /* 0x108fe20000011400 */
[----:B------:R-:W-:Y:S01]  /*17e40*/  @P0 IMAD.MOV.U32 R2, RZ, RZ, R0 ;  /* 0x000000ffff020224 */ /* 0x000fe200078e0000 */
[----:B------:R-:W-:Y:S05]  /*17e50*/  @P1 BRA `(.L_x_619) ;  /* 0x0000004000001947 */ /* 0x000fea0003800000 */
[----:B--2---:R-:W-:Y:S05]  /*17e60*/  @!P0 BRA `(.L_x_619) ;  /* 0x0000003000008947 */ /* 0x004fea0003800000 */
[----:B------:R-:W2:Y:S04]  /*17e70*/  LDG.E R4, [R8.64] ;  /* 0x0000000608047981 */ /* 0x000ea8000c1e1900 */
[----:B------:R-:W2:Y:S02]  /*17e80*/  LDG.E R0, [R8.64+0x4] ;  /* 0x0000040608007981 */ /* 0x000ea4000c1e1900 */
[----:B--2--5:R-:W-:-:S02]  /*17e90*/  IADD3 R24, -R4, R0, RZ ;  /* 0x0000000004187210 */ /* 0x024fc40007ffe1ff */
.L_x_619:
[----:B--2---:R-:W-:Y:S01]  /*17ea0*/  LOP3.LUT R0, R37, 0xffffffe0, RZ, 0xc0, !PT ;  /* 0xffffffe025007812 */ /* 0x004fe200078ec0ff */
[----:B------:R-:W1:Y:S01]  /*17eb0*/  S2R R20, SR_CTAID.X ;  /* 0x0000000000147919 */ /* 0x000e620000002500 */
[----:B------:R-:W-:Y:S01]  /*17ec0*/  SHF.R.S32.HI R4, RZ, 0x1f, R36 ;  /* 0x0000001fff047819 */ /* 0x000fe20000011424 */
[----:B------:R-:W-:Y:S01]  /*17ed0*/  IMAD.MOV.U32 R8, RZ, RZ, c[0x0][0x4e8] ;  /* 0x00013a00ff087624 */ /* 0x000fe200078e00ff */
[----:B------:R-:W-:Y:S01]  /*17ee0*/  LEA.HI R16, R39, R49, RZ, 0x3 ;  /* 0x0000003127107211 */ /* 0x000fe200078f18ff */
[----:B------:R-:W-:Y:S01]  /*17ef0*/  IMAD.IADD R0, R49, 0x1, -R0 ;  /* 0x0000000131007824 */ /* 0x000fe200078e0a00 */
[----:B------:R-:W-:Y:S01]  /*17f00*/  LEA.HI R4, R4, R36, RZ, 0x3 ;  /* 0x0000002404047211 */ /* 0x000fe200078f18ff */
[C---:B------:R-:W-:Y:S01]  /*17f10*/  IMAD R9, R53.reuse, c[0x0][0x3e8], RZ ;  /* 0x0000fa0035097a24 */ /* 0x040fe200078e02ff */
[----:B------:R-:W-:Y:S01]  /*17f20*/  ISETP.NE.AND P1, PT, R8, 0x1, PT ;  /* 0x000000010800780c */ /* 0x000fe20003f25270 */
[----:B------:R-:W-:Y:S01]  /*17f30*/  IMAD R8, R53, c[0x0][0x490], RZ ;  /* 0x0001240035087a24 */ /* 0x000fe200078e02ff */
[----:B------:R-:W-:Y:S01]  /*17f40*/  SHF.R.S32.HI R7, RZ, 0x1f, R0 ;  /* 0x0000001fff077819 */ /* 0x000fe20000011400 */
[C---:B------:R-:W-:Y:S01]  /*17f50*/  IMAD R9, R251.reuse, c[0x0][0x3ec], R9 ;  /* 0x0000fb00fb097a24 */ /* 0x040fe200078e0209 */
[----:B------:R-:W-:Y:S01]  /*17f60*/  LOP3.LUT R5, R4, 0xffffff8, RZ, 0xc0, !PT ;  /* 0x0ffffff804057812 */ /* 0x000fe200078ec0ff */
[----:B------:R-:W-:Y:S01]  /*17f70*/  IMAD R8, R251, c[0x0][0x494], R8 ;  /* 0x00012500fb087a24 */ /* 0x000fe200078e0208 */
[----:B------:R-:W-:Y:S01]  /*17f80*/  LEA.HI R4, R23, R23, RZ, 0x1 ;  /* 0x0000001717047211 */ /* 0x000fe200078f08ff */
[----:B-----5:R-:W-:Y:S01]  /*17f90*/  IMAD R24, R24, c[0x0][0x4e8], RZ ;  /* 0x00013a0018187a24 */ /* 0x020fe200078e02ff */
[----:B------:R-:W-:Y:S01]  /*17fa0*/  LEA.HI R7, R7, R0, RZ, 0x2 ;  /* 0x0000000007077211 */ /* 0x000fe200078f10ff */
[----:B------:R-:W-:Y:S01]  /*17fb0*/  BSSY B0, `(.L_x_620) ;  /* 0x0000076000007945 */ /* 0x000fe20003800000 */
[----:B------:R-:W-:-:S02]  /*17fc0*/  IADD3 R6, -R5, R36, RZ ;  /* 0x0000002405067210 */ /* 0x000fc40007ffe1ff */
[----:B------:R-:W-:Y:S02]  /*17fd0*/  LOP3.LUT R4, R4, 0x1ffffffe, RZ, 0xc0, !PT ;  /* 0x1ffffffe04047812 */ /* 0x000fe400078ec0ff */
[----:B------:R-:W-:Y:S02]  /*17fe0*/  SHF.R.S32.HI R5, RZ, 0x2, R7 ;  /* 0x00000002ff057819 */ /* 0x000fe40000011407 */
[----:B------:R-:W-:Y:S01]  /*17ff0*/  LOP3.LUT P2, RZ, R0, 0x3, RZ, 0xc0, !PT ;  /* 0x0000000300ff7812 */ /* 0x000fe2000784c0ff */
[----:B------:R-:W-:Y:S01]  /*18000*/  IMAD.IADD R7, R23, 0x1, -R4 ;  /* 0x0000000117077824 */ /* 0x000fe200078e0a04 */
[----:B------:R-:W-:Y:S01]  /*18010*/  SEL R15, R243, RZ, !P0 ;  /* 0x000000fff30f7207 */ /* 0x000fe20004000000 */
[----:B------:R-:W-:Y:S01]  /*18020*/  IMAD R17, R6, 0x10, R5 ;  /* 0x0000001006117824 */ /* 0x000fe200078e0205 */
[----:B------:R-:W-:Y:S01]  /*18030*/  LOP3.LUT R12, R16, 0xfffffff8, RZ, 0xc0, !PT ;  /* 0xfffffff8100c7812 */ /* 0x000fe200078ec0ff */
[----:B------:R-:W-:Y:S01]  /*18040*/  IMAD R0, R3, c[0x0][0x3a0], RZ ;  /* 0x0000e80003007a24 */ /* 0x000fe200078e02ff */
[----:B------:R-:W-:Y:S01]  /*18050*/  SHF.R.S32.HI R16, RZ, 0x3, R16 ;  /* 0x00000003ff107819 */ /* 0x000fe20000011410 */
[----:B------:R-:W-:Y:S01]  /*18060*/  IMAD.WIDE.U32 R4, R251, c[0x0][0x490], R2 ;  /* 0x00012400fb047a25 */ /* 0x000fe200078e0002 */
[----:B------:R-:W-:-:S02]  /*18070*/  LEA R6, R7, R17, 0x3 ;  /* 0x0000001107067211 */ /* 0x000fc400078e18ff */
[-C--:B------:R-:W-:Y:S01]  /*18080*/  IADD3 R12, -R12, R49.reuse, RZ ;  /* 0x000000310c0c7210 */ /* 0x080fe20007ffe1ff */
[----:B------:R-:W-:Y:S01]  /*18090*/  IMAD R7, R2, c[0x0][0x3a4], R0 ;  /* 0x0000e90002077a24 */ /* 0x000fe200078e0200 */
[----:B------:R-:W-:Y:S01]  /*180a0*/  SHF.L.U32 R18, R16, 0x6, RZ ;  /* 0x0000000610127819 */ /* 0x000fe200000006ff */
[----:B-1----:R-:W-:Y:S01]  /*180b0*/  IMAD R0, R20, 0x80, R6 ;  /* 0x0000008014007824 */ /* 0x002fe200078e0206 */
[----:B------:R-:W-:Y:S01]  /*180c0*/  LEA.HI R19, R39, R49, RZ, 0x6 ;  /* 0x0000003127137211 */ /* 0x000fe200078f30ff */
[----:B------:R-:W-:-:S04]  /*180d0*/  IMAD.WIDE.U32 R2, R2, c[0x0][0x3a0], RZ ;  /* 0x0000e80002027a25 */ /* 0x000fc800078e00ff */
[----:B------:R-:W-:Y:S02]  /*180e0*/  IMAD.IADD R5, R5, 0x1, R8 ;  /* 0x0000000105057824 */ /* 0x000fe400078e0208 */
[----:B------:R-:W-:-:S04]  /*180f0*/  @P1 IMAD.HI.U32 R8, R0, c[0x0][0x4ec], RZ ;  /* 0x00013b0000081a27 */ /* 0x000fc800078e00ff */
[----:B------:R-:W-:Y:S01]  /*18100*/  IMAD.IADD R3, R3, 0x1, R7 ;  /* 0x0000000103037824 */ /* 0x000fe200078e0207 */
[----:B------:R-:W-:Y:S01]  /*18110*/  SHF.R.S32.HI R7, RZ, 0x1f, R243 ;  /* 0x0000001fff077819 */ /* 0x000fe200000114f3 */
[----:B------:R-:W-:Y:S01]  /*18120*/  IMAD.MOV.U32 R6, RZ, RZ, R0 ;  /* 0x000000ffff067224 */ /* 0x000fe200078e0000 */
[----:B------:R-:W-:Y:S01]  /*18130*/  @P1 SHF.R.U32.HI R6, RZ, c[0x0][0x4f0], R8 ;  /* 0x00013c00ff061a19 */ /* 0x000fe20000011608 */
[----:B------:R-:W-:Y:S01]  /*18140*/  IMAD.WIDE.U32 R4, R15, c[0x0][0x498], R4 ;  /* 0x000126000f047a25 */ /* 0x000fe200078e0004 */
[----:B------:R-:W-:Y:S02]  /*18150*/  SEL R13, R7, RZ, !P0 ;  /* 0x000000ff070d7207 */ /* 0x000fe40004000000 */
[----:B------:R-:W-:Y:S01]  /*18160*/  IADD3 R7, -R6, RZ, RZ ;  /* 0x000000ff06077210 */ /* 0x000fe20007ffe1ff */
[----:B------:R-:W-:Y:S01]  /*18170*/  IMAD R14, R12, 0x20, R16 ;  /* 0x000000200c0e7824 */ /* 0x000fe200078e0210 */
[----:B------:R-:W-:Y:S01]  /*18180*/  IADD3 R4, P0, R6, R4, RZ ;  /* 0x0000000406047210 */ /* 0x000fe20007f1e0ff */
[----:B------:R-:W-:-:S04]  /*18190*/  IMAD.WIDE.U32 R2, R251, c[0x0][0x3e8], R2 ;  /* 0x0000fa00fb027a25 */ /* 0x000fc800078e0002 */
[----:B------:R-:W-:Y:S02]  /*181a0*/  IMAD R8, R7, c[0x0][0x4e8], R0 ;  /* 0x00013a0007087a24 */ /* 0x000fe400078e0200 */
[----:B------:R-:W-:Y:S02]  /*181b0*/  IMAD R0, R13, c[0x0][0x498], RZ ;  /* 0x000126000d007a24 */ /* 0x000fe400078e02ff */
[----:B------:R-:W-:Y:S01]  /*181c0*/  IMAD R14, R20, 0x80, R14 ;  /* 0x00000080140e7824 */ /* 0x000fe200078e020e */
[----:B------:R-:W-:Y:S01]  /*181d0*/  SHF.R.S32.HI R10, RZ, 0x1f, R8 ;  /* 0x0000001fff0a7819 */ /* 0x000fe20000011408 */
[----:B------:R-:W-:Y:S01]  /*181e0*/  IMAD R11, R15, c[0x0][0x49c], R0 ;  /* 0x000127000f0b7a24 */ /* 0x000fe200078e0200 */
[----:B------:R-:W-:Y:S01]  /*181f0*/  SHF.R.S32.HI R0, RZ, 0x1f, R6 ;  /* 0x0000001fff007819 */ /* 0x000fe20000011406 */
[----:B------:R-:W-:Y:S01]  /*18200*/  IMAD.IADD R3, R3, 0x1, R9 ;  /* 0x0000000103037824 */ /* 0x000fe200078e0209 */
[----:B------:R-:W-:Y:S01]  /*18210*/  SHF.L.U32 R6, R12, 0x3, RZ ;  /* 0x000000030c067819 */ /* 0x000fe200000006ff */
[----:B------:R-:W-:Y:S01]  /*18220*/  IMAD R10, R10, c[0x0][0x488], RZ ;  /* 0x000122000a0a7a24 */ /* 0x000fe200078e02ff */
[----:B------:R-:W-:Y:S01]  /*18230*/  IADD3.X R5, R0, R5, R11, P0, !PT ;  /* 0x0000000500057210 */ /* 0x000fe200007fe40b */
[----:B------:R-:W-:Y:S01]  /*18240*/  @P1 IMAD.HI.U32 R9, R14, c[0x0][0x4ec], RZ ;  /* 0x00013b000e091a27 */ /* 0x000fe200078e00ff */
[----:B------:R-:W-:-:S03]  /*18250*/  LOP3.LUT R0, R18, 0x1c0, RZ, 0xc0, !PT ;  /* 0x000001c012007812 */ /* 0x000fc600078ec0ff */
[----:B------:R-:W-:Y:S01]  /*18260*/  IMAD.WIDE.U32 R4, R8, c[0x0][0x488], R4 ;  /* 0x0001220008047a25 */ /* 0x000fe200078e0004 */
[----:B------:R-:W-:Y:S02]  /*18270*/  SHF.R.U32.HI R11, RZ, 0x3, R0 ;  /* 0x00000003ff0b7819 */ /* 0x000fe40000011600 */
[----:B------:R-:W-:Y:S01]  /*18280*/  LOP3.LUT R0, R0, 0x38, R6, 0xf8, !PT ;  /* 0x0000003800007812 */ /* 0x000fe200078ef806 */
[----:B------:R-:W-:Y:S02]  /*18290*/  IMAD R10, R8, c[0x0][0x48c], R10 ;  /* 0x00012300080a7a24 */ /* 0x000fe400078e020a */
[----:B------:R-:W-:Y:S01]  /*182a0*/  IMAD.MOV.U32 R7, RZ, RZ, R14 ;  /* 0x000000ffff077224 */ /* 0x000fe200078e000e */
[----:B------:R-:W-:Y:S01]  /*182b0*/  @P1 SHF.R.U32.HI R7, RZ, c[0x0][0x4f0], R9 ;  /* 0x00013c00ff071a19 */ /* 0x000fe20000011609 */
[----:B------:R-:W-:Y:S01]  /*182c0*/  IMAD R8, R13, c[0x0][0x3f0], RZ ;  /* 0x0000fc000d087a24 */ /* 0x000fe200078e02ff */
[----:B------:R-:W-:Y:S01]  /*182d0*/  LEA R9, P0, R4, c[0x0][0x450], 0x2 ;  /* 0x0001140004097a11 */ /* 0x000fe200078010ff */
[----:B------:R-:W-:Y:S01]  /*182e0*/  IMAD.IADD R10, R5, 0x1, R10 ;  /* 0x00000001050a7824 */ /* 0x000fe200078e020a */
[----:B------:R-:W-:Y:S01]  /*182f0*/  SHF.R.S32.HI R5, RZ, 0x1f, R7 ;  /* 0x0000001fff057819 */ /* 0x000fe20000011407 */
[----:B------:R-:W-:-:S02]  /*18300*/  IMAD R8, R15, c[0x0][0x3f4], R8 ;  /* 0x0000fd000f087a24 */ /* 0x000fc400078e0208 */
[----:B------:R-:W-:Y:S01]  /*18310*/  IMAD.WIDE.U32 R2, R15, c[0x0][0x3f0], R2 ;  /* 0x0000fc000f027a25 */ /* 0x000fe200078e0002 */
[----:B------:R-:W-:Y:S02]  /*18320*/  LEA.HI.X R4, R4, c[0x0][0x454], R10, 0x2, P0 ;  /* 0x0001150004047a11 */ /* 0x000fe400000f140a */
[----:B------:R-:W-:Y:S01]  /*18330*/  LOP3.LUT R15, R0, R11, RZ, 0x3c, !PT ;  /* 0x0000000b000f7212 */ /* 0x000fe200078e3cff */
[----:B------:R-:W-:Y:S01]  /*18340*/  IMAD.MOV R0, RZ, RZ, -R7 ;  /* 0x000000ffff007224 */ /* 0x000fe200078e0a07 */
[----:B------:R-:W-:Y:S01]  /*18350*/  IADD3 R3, R3, R8, RZ ;  /* 0x0000000803037210 */ /* 0x000fe20007ffe0ff */
[----:B------:R-:W-:Y:S01]  /*18360*/  SHFL.IDX PT, R10, R9, RZ, 0x1c1f ;  /* 0x001c1fff090a7589 */ /* 0x000fe200000e0000 */
[----:B------:R-:W-:-:S03]  /*18370*/  IMAD R5, R5, c[0x0][0x3e0], RZ ;  /* 0x0000f80005057a24 */ /* 0x000fc600078e02ff */
[----:B------:R-:W1:Y:S01]  /*18380*/  SHFL.IDX PT, R11, R4, RZ, 0x1c1f ;  /* 0x001c1fff040b7589 */ /* 0x000e6200000e0000 */
[----:B------:R-:W-:Y:S01]  /*18390*/  IMAD R12, R7, c[0x0][0x3e4], R5 ;  /* 0x0000f900070c7a24 */ /* 0x000fe200078e0205 */
[----:B------:R-:W-:Y:S01]  /*183a0*/  SHF.L.U32 R5, R19, 0x3, RZ ;  /* 0x0000000313057819 */ /* 0x000fe200000006ff */
[----:B------:R-:W-:Y:S01]  /*183b0*/  IMAD.WIDE.U32 R2, R7, c[0x0][0x3e0], R2 ;  /* 0x0000f80007027a25 */ /* 0x000fe200078e0002 */
[----:B------:R-:W-:Y:S02]  /*183c0*/  SHFL.IDX PT, R8, R9, 0x1, 0x1c1f ;  /* 0x003c1f0009087f89 */ /* 0x000fe400000e0000 */
[----:B------:R-:W-:Y:S01]  /*183d0*/  LOP3.LUT R7, R15, 0x7ffffe00, R5, 0xf8, !PT ;  /* 0x7ffffe000f077812 */ /* 0x000fe200078ef805 */
[----:B------:R-:W-:Y:S01]  /*183e0*/  IMAD.IADD R3, R3, 0x1, R12 ;  /* 0x0000000103037824 */ /* 0x000fe200078e020c */
[----:B------:R2:W3:Y:S02]  /*183f0*/  SHFL.IDX PT, R9, R4, 0x1, 0x1c1f ;  /* 0x003c1f0004097f89 */ /* 0x0004e400000e0000 */
[----:B--2---:R-:W-:-:S02]  /*18400*/  IMAD R4, R0, c[0x0][0x4e8], R14 ;  /* 0x00013a0000047a24 */ /* 0x004fc400078e020e */
[----:B------:R-:W-:Y:S02]  /*18410*/  IMAD R0, R20, 0x80, R17 ;  /* 0x0000008014007824 */ /* 0x000fe400078e0211 */
[----:B------:R-:W-:-:S03]  /*18420*/  IMAD.WIDE.U32 R2, R4, c[0x0][0x3d8], R2 ;  /* 0x0000f60004027a25 */ /* 0x000fc600078e0002 */
[C---:B------:R-:W-:Y:S02]  /*18430*/  IADD3 R13, R0.reuse, 0x8, RZ ;  /* 0x00000008000d7810 */ /* 0x040fe40007ffe0ff */
[-C--:B------:R-:W-:Y:S02]  /*18440*/  ISETP.GE.OR P1, PT, R0, R24.reuse, P2 ;  /* 0x000000180000720c */ /* 0x080fe40001726670 */
[----:B------:R-:W-:Y:S02]  /*18450*/  SHF.R.S32.HI R0, RZ, 0x1f, R4 ;  /* 0x0000001fff007819 */ /* 0x000fe40000011404 */
[----:B------:R-:W-:-:S03]  /*18460*/  ISETP.GE.OR P0, PT, R13, R24, P2 ;  /* 0x000000180d00720c */ /* 0x000fc60001706670 */
[----:B------:R-:W-:-:S04]  /*18470*/  IMAD R0, R0, c[0x0][0x3d8], RZ ;  /* 0x0000f60000007a24 */ /* 0x000fc800078e02ff */
[----:B------:R-:W-:Y:S01]  /*18480*/  IMAD R5, R4, c[0x0][0x3dc], R0 ;  /* 0x0000f70004057a24 */ /* 0x000fe200078e0200 */
[----:B------:R-:W-:Y:S01]  /*18490*/  SHF.L.U32 R0, R7, 0x1, RZ ;  /* 0x0000000107007819 */ /* 0x000fe200000006ff */
[----:B-1----:R1:W-:Y:S02]  /*184a0*/  @!P1 ST.E [R10.64], R41 ;  /* 0x000000290a009985 */ /* 0x0023e4000c101906 */
[----:B------:R-:W-:Y:S02]  /*184b0*/  IMAD.IADD R3, R3, 0x1, R5 ;  /* 0x0000000103037824 */ /* 0x000fe400078e0205 */
[----:B---3--:R2:W-:Y:S01]  /*184c0*/  @!P0 ST.E [R8.64], R45 ;  /* 0x0000002d08008985 */ /* 0x0085e2000c101906 */
[----:B------:R-:W-:-:S03]  /*184d0*/  LEA R25, P0, R2, c[0x0][0x380], 0x1 ;  /* 0x0000e00002197a11 */ /* 0x000fc600078008ff */
        /* <DEDUP_REMOVED lines=35> */
.L_x_621:
[----:B---3--:R-:W-:Y:S05]  /*18710*/  BSYNC B0 ;  /* 0x0000000000007941 */ /* 0x008fea0003800000 */
.L_x_620:
        /* <DEDUP_REMOVED lines=23> */
.L_x_623:
[----:B------:R-:W-:Y:S05]  /*18890*/  BSYNC B0 ;  /* 0x0000000000007941 */ /* 0x000fea0003800000 */
.L_x_622:
        /* <DEDUP_REMOVED lines=23> */
.L_x_625:
[----:B------:R-:W-:Y:S05]  /*18a10*/  BSYNC B0 ;  /* 0x0000000000007941 */ /* 0x000fea0003800000 */
.L_x_624:
        /* <DEDUP_REMOVED lines=24> */
.L_x_618:
        /* <DEDUP_REMOVED lines=18> */
.L_x_626:
        /* <DEDUP_REMOVED lines=12> */
[----:B------:R-:W-:Y:S01]  /*18d80*/  MOV R0, c[0x0][0x4e8] ;  /* 0x00013a0000007a02 */ /* 0x000fe20000000f00 */
[----:B------:R-:W-:Y:S01]  /*18d90*/  IMAD R6, R53, c[0x0][0x490], RZ ;  /* 0x0001240035067a24 */ /* 0x000fe200078e02ff */
[----:B------:R-:W-:Y:S01]  /*18da0*/  MOV R2, R4 ;  /* 0x0000000400027202 */ /* 0x000fe20000000f00 */
[----:B------:R-:W-:Y:S01]  /*18db0*/  IMAD.MOV.U32 R3, RZ, RZ, R5 ;  /* 0x000000ffff037224 */ /* 0x000fe200078e0005 */
[----:B------:R-:W-:Y:S01]  /*18dc0*/  ISETP.NE.AND P0, PT, R0, 0x1, PT ;  /* 0x000000010000780c */ /* 0x000fe20003f05270 */
[C---:B------:R-:W-:Y:S01]  /*18dd0*/  IMAD R6, R251.reuse, c[0x0][0x494], R6 ;  /* 0x00012500fb067a24 */ /* 0x040fe200078e0206 */
[----:B------:R-:W-:Y:S01]  /*18de0*/  MOV R0, R8 ;  /* 0x0000000800007202 */ /* 0x000fe20000000f00 */
[----:B------:R-:W-:-:S05]  /*18df0*/  IMAD.WIDE.U32 R2, R251, c[0x0][0x490], R2 ;  /* 0x00012400fb027a25 */ /* 0x000fca00078e0002 */
[----:B------:R-:W-:-:S05]  /*18e00*/  IADD3 R3, R6, R3, RZ ;  /* 0x0000000306037210 */ /* 0x000fca0007ffe0ff */
[----:B------:R-:W-:-:S04]  /*18e10*/  @P0 IMAD.HI.U32 R7, R8, c[0x0][0x4ec], RZ ;  /* 0x00013b0008070a27 */ /* 0x000fc800078e00ff */
[----:B------:R-:W-:Y:S01]  /*18e20*/  IMAD.WIDE.U32 R2, R9, c[0x0][0x498], R2 ;  /* 0x0001260009027a25 */ /* 0x000fe200078e0002 */
[----:B------:R-:W-:-:S03]  /*18e30*/  @P0 SHF.R.U32.HI R0, RZ, c[0x0][0x4f0], R7 ;  /* 0x00013c00ff000a19 */ /* 0x000fc60000011607 */
[----:B------:R-:W-:Y:S01]  /*18e40*/  IMAD R7, R10, c[0x0][0x498], RZ ;  /* 0x000126000a077a24 */ /* 0x000fe200078e02ff */
[----:B------:R-:W-:Y:S01]  /*18e50*/  IADD3 R2, P0, R0, R2, RZ ;  /* 0x0000000200027210 */ /* 0x000fe20007f1e0ff */
[----:B------:R-:W-:Y:S02]  /*18e60*/  IMAD.MOV R6, RZ, RZ, -R0 ;  /* 0x000000ffff067224 */ /* 0x000fe400078e0a00 */
[----:B------:R-:W-:Y:S02]  /*18e70*/  IMAD R7, R9, c[0x0][0x49c], R7 ;  /* 0x0001270009077a24 */ /* 0x000fe400078e0207 */
[----:B------:R-:W-:Y:S01]  /*18e80*/  IMAD R6, R6, c[0x0][0x4e8], R8 ;  /* 0x00013a0006067a24 */ /* 0x000fe200078e0208 */
[----:B------:R-:W-:-:S04]  /*18e90*/  SHF.R.S32.HI R8, RZ, 0x1f, R0 ;  /* 0x0000001fff087819 */ /* 0x000fc80000011400 */
[----:B------:R-:W-:Y:S02]  /*18ea0*/  SHF.R.S32.HI R0, RZ, 0x1f, R6 ;  /* 0x0000001fff007819 */ /* 0x000fe40000011406 */
[----:B------:R-:W-:-:S03]  /*18eb0*/  IADD3.X R3, R8, R3, R7, P0, !PT ;  /* 0x0000000308037210 */ /* 0x000fc600007fe407 */
[----:B------:R-:W-:Y:S02]  /*18ec0*/  IMAD R0, R0, c[0x0][0x488], RZ ;  /* 0x0001220000007a24 */ /* 0x000fe400078e02ff */
[----:B------:R-:W-:-:S04]  /*18ed0*/  IMAD.WIDE.U32 R2, R6, c[0x0][0x488], R2 ;  /* 0x0001220006027a25 */ /* 0x000fc800078e0002 */
[----:B------:R-:W-:Y:S01]  /*18ee0*/  IMAD R0, R6, c[0x0][0x48c], R0 ;  /* 0x0001230006007a24 */ /* 0x000fe200078e0200 */
[----:B------:R-:W-:-:S04]  /*18ef0*/  LEA R6, P0, R2, c[0x0][0x450], 0x2 ;  /* 0x0001140002067a11 */ /* 0x000fc800078010ff */
[----:B------:R-:W-:-:S04]  /*18f00*/  IADD3 R0, R3, R0, RZ ;  /* 0x0000000003007210 */ /* 0x000fc80007ffe0ff */
[----:B------:R-:W-:Y:S02]  /*18f10*/  LEA.HI.X R7, R2, c[0x0][0x454], R0, 0x2, P0 ;  /* 0x0001150002077a11 */ /* 0x000fe400000f1400 */
[----:B------:R-:W-:-:S05]  /*18f20*/  MOV R0, 0xff800000 ;  /* 0xff80000000007802 */ /* 0x000fca0000000f00 */
[----:B------:R1:W-:Y:S02]  /*18f30*/  STG.E [R6.64], R0 ;  /* 0x0000000006007986 */ /* 0x0003e4000c101906 */
.L_x_628:
[----:B------:R-:W-:Y:S05]  /*18f40*/  BSYNC B0 ;  /* 0x0000000000007941 */ /* 0x000fea0003800000 */
.L_x_627:
[----:B------:R-:W2:Y:S01]  /*18f50*/  S2R R15, SR_CTAID.X ;  /* 0x00000000000f7919 */ /* 0x000ea20000002500 */
[----:B-1----:R-:W-:Y:S01]  /*18f60*/  IMAD R0, R5, c[0x0][0x3a0], RZ ;  /* 0x0000e80005007a24 */ /* 0x002fe200078e02ff */
[----:B------:R-:W-:Y:S01]  /*18f70*/  SHF.R.S32.HI R5, RZ, 0x1f, R11 ;  /* 0x0000001fff057819 */ /* 0x000fe2000001140b */
[C---:B------:R-:W-:Y:S01]  /*18f80*/  IMAD.WIDE.U32 R2, R4.reuse, c[0x0][0x3a0], RZ ;  /* 0x0000e80004027a25 */ /* 0x040fe200078e00ff */
[----:B------:R-:W-:Y:S01]  /*18f90*/  MOV R6, c[0x0][0x4e8] ;  /* 0x00013a0000067a02 */ /* 0x000fe20000000f00 */
[----:B------:R-:W-:Y:S01]  /*18fa0*/  BSSY B0, `(.L_x_629) ;  /* 0x000003b000007945 */ /* 0x000fe20003800000 */
[----:B------:R-:W-:Y:S01]  /*18fb0*/  LEA.HI R5, R5, R11, RZ, 0x3 ;  /* 0x0000000b05057211 */ /* 0x000fe200078f18ff */
[----:B------:R-:W-:Y:S01]  /*18fc0*/  IMAD R0, R4, c[0x0][0x3a4], R0 ;  /* 0x0000e90004007a24 */ /* 0x000fe200078e0200 */
[----:B------:R-:W-:Y:S01]  /*18fd0*/  ISETP.NE.AND P0, PT, R6, 0x1, PT ;  /* 0x000000010600780c */ /* 0x000fe20003f05270 */
[----:B------:R-:W-:Y:S01]  /*18fe0*/  IMAD R6, R10, c[0x0][0x3f0], RZ ;  /* 0x0000fc000a067a24 */ /* 0x000fe200078e02ff */
[----:B------:R-:W-:Y:S01]  /*18ff0*/  LOP3.LUT R4, R5, 0xfffffff8, RZ, 0xc0, !PT ;  /* 0xfffffff805047812 */ /* 0x000fe200078ec0ff */
[----:B-----5:R-:W-:Y:S01]  /*19000*/  IMAD R13, R13, c[0x0][0x4e8], RZ ;  /* 0x00013a000d0d7a24 */ /* 0x020fe200078e02ff */
[----:B------:R-:W-:Y:S01]  /*19010*/  IADD3 R3, R3, R0, RZ ;  /* 0x0000000003037210 */ /* 0x000fe20007ffe0ff */
[----:B------:R-:W-:-:S02]  /*19020*/  IMAD R0, R53, c[0x0][0x3e8], RZ ;  /* 0x0000fa0035007a24 */ /* 0x000fc400078e02ff */
[----:B------:R-:W-:Y:S01]  /*19030*/  IMAD.IADD R8, R11, 0x1, -R4 ;  /* 0x000000010b087824 */ /* 0x000fe200078e0a04 */
[----:B------:R-:W-:Y:S01]  /*19040*/  SHF.R.S32.HI R11, RZ, 0x3, R5 ;  /* 0x00000003ff0b7819 */ /* 0x000fe20000011405 */
[C---:B------:R-:W-:Y:S02]  /*19050*/  IMAD R0, R251.reuse, c[0x0][0x3ec], R0 ;  /* 0x0000fb00fb007a24 */ /* 0x040fe400078e0200 */
[----:B------:R-:W-:Y:S01]  /*19060*/  IMAD.WIDE.U32 R2, R251, c[0x0][0x3e8], R2 ;  /* 0x0000fa00fb027a25 */ /* 0x000fe200078e0002 */
[----:B------:R-:W-:-:S03]  /*19070*/  LEA R4, R8, R11, 0x5 ;  /* 0x0000000b08047211 */ /* 0x000fc600078e28ff */
[----:B------:R-:W-:Y:S01]  /*19080*/  IMAD R7, R9, c[0x0][0x3f4], R6 ;  /* 0x0000fd0009077a24 */ /* 0x000fe200078e0206 */
[----:B------:R-:W-:Y:S01]  /*19090*/  IADD3 R3, R0, R3, RZ ;  /* 0x0000000300037210 */ /* 0x000fe20007ffe0ff */
[C---:B--2---:R-:W-:Y:S01]  /*190a0*/  IMAD R4, R15.reuse, 0x80, R4 ;  /* 0x000000800f047824 */ /* 0x044fe200078e0204 */
[----:B------:R-:W-:-:S03]  /*190b0*/  LEA R11, R15, R11, 0x7 ;  /* 0x0000000b0f0b7211 */ /* 0x000fc600078e38ff */
        /* <DEDUP_REMOVED lines=41> */
.L_x_630:
[----:B------:R-:W-:Y:S05]  /*19350*/  BSYNC B0 ;  /* 0x0000000000007941 */ /* 0x000fea0003800000 */
.L_x_629:
        /* <DEDUP_REMOVED lines=21> */
.L_x_632:
[----:B------:R-:W-:Y:S05]  /*194b0*/  BSYNC B0 ;  /* 0x0000000000007941 */ /* 0x000fea0003800000 */
.L_x_631:
        /* <DEDUP_REMOVED lines=21> */
.L_x_634:
[----:B------:R-:W-:Y:S05]  /*19610*/  BSYNC B0 ;  /* 0x0000000000007941 */ /* 0x000fea0003800000 */
.L_x_633:
        /* <DEDUP_REMOVED lines=22> */
.L_x_635:
        /* <DEDUP_REMOVED lines=16> */
.L_x_1293:


//--------------------- .text._ZN7cutlass13device_kernelIN5flash19enable_sm80_to_sm89INS1_16FlashAttnFwdSm80INS1_25CollectiveMainloopFwdSm80ILi8ELi2ELb1EN4cute5tupleIJNS5_1CILi128EEENS7_ILi96EEENS7_ILi192EEEEEELi192ENS_6half_tEfNS_4arch4Sm80ELb0ELb0ELb1ELb0ELb0ELb0ELb1ELb0EEENS1_21CollectiveEpilogueFwdINS6_IJS8_SA_S9_EEENS6_IJNS7_ILi1EEESI_SI_EEESC_SE_Li256ELb0ELb1ELb0ELb0EEENS1_19SingleTileSchedulerILb0ELb0ELb1ELi128EEEEEEEEEvNT_6ParamsE --------------------------
	.section	.text._ZN7cutlass13device_kernelIN5flash19enable_sm80_to_sm89INS1_16FlashAttnFwdSm80INS1_25CollectiveMainloopFwdSm80ILi8ELi2ELb1EN4cute5tupleIJNS5_1CILi128EEENS7_ILi96EEENS7_ILi192EEEEEELi192ENS_6half_tEfNS_4arch4Sm80ELb0ELb0ELb1ELb0ELb0ELb0ELb1ELb0EEENS1_21CollectiveEpilogueFwdINS6_IJS8_SA_S9_EEENS6_IJNS7_ILi1EEESI_SI_EEESC_SE_Li256ELb0ELb1ELb0ELb0EEENS1_19SingleTileSchedulerILb0ELb0ELb1ELi128EEEEEEEEEvNT_6ParamsE,"ax",@progbits
	.sectioninfo	@"SHI_REGISTERS=255"
	.align	128
.text._ZN7cutlass13device_kernelIN5flash19enable_sm80_to_sm89INS1_16FlashAttnFwdSm80INS1_25CollectiveMainloopFwdSm80ILi8ELi2ELb1EN4cute5tupleIJNS5_1CILi128EEENS7_ILi96EEENS7_ILi192EEEEEELi192ENS_6half_tEfNS_4arch4Sm80ELb0ELb0ELb1ELb0ELb0ELb0ELb1ELb0EEENS1_21CollectiveEpilogueFwdINS6_IJS8_SA_S9_EEENS6_IJNS7_ILi1EEESI_SI_EEESC_SE_Li256ELb0ELb1ELb0ELb0EEENS1_19SingleTileSchedulerILb0ELb0ELb1ELi128EEEEEEEEEvNT_6ParamsE:
        .type           _ZN7cutlass13device_kernelIN5flash19enable_sm80_to_sm89INS1_16FlashAttnFwdSm80INS1_25CollectiveMainloopFwdSm80ILi8ELi2ELb1EN4cute5tupleIJNS5_1CILi128EEENS7_ILi96EEENS7_ILi192EEEEEELi192ENS_6half_tEfNS_4arch4Sm80ELb0ELb0ELb1ELb0ELb0ELb0ELb1ELb0EEENS1_21CollectiveEpilogueFwdINS6_IJS8_SA_S9_EEENS6_IJNS7_ILi1EEESI_SI_EEESC_SE_Li256ELb0ELb1ELb0ELb0EEENS1_19SingleTileSchedulerILb0ELb0ELb1ELi128EEEEEEEEEvNT_6ParamsE,@function
        .size           _ZN7cutlass13device_kernelIN5flash19enable_sm80_to_sm89INS1_16FlashAttnFwdSm80INS1_25CollectiveMainloopFwdSm80ILi8ELi2ELb1EN4cute5tupleIJNS5_1CILi128EEENS7_ILi96EEENS7_ILi192EEEEEELi192ENS_6half_tEfNS_4arch4Sm80ELb0ELb0ELb1ELb0ELb0ELb0ELb1ELb0EEENS1_21CollectiveEpilogueFwdINS6_IJS8_SA_S9_EEENS6_IJNS7_ILi1EEESI_SI_EEESC_SE_Li256ELb0ELb1ELb0ELb0EEENS1_19SingleTileSchedulerILb0ELb0ELb1ELi128EEEEEEEEEvNT_6ParamsE,(.L_x_1294 - _ZN7cutlass13device_kernelIN5flash19enable_sm80_to_sm89INS1_16FlashAttnFwdSm80INS1_25CollectiveMainloopFwdSm80ILi8ELi2ELb1EN4cute5tupleIJNS5_1CILi128EEENS7_ILi96EEENS7_ILi192EEEEEELi192ENS_6half_tEfNS_4arch4Sm80ELb0ELb0ELb1ELb0ELb0ELb0ELb1ELb0EEENS1_21CollectiveEpilogueFwdINS6_IJS8_SA_S9_EEENS6_IJNS7_ILi1EEESI_SI_EEESC_SE_Li256ELb0ELb1ELb0ELb0EEENS1_19SingleTileSchedulerILb0ELb0ELb1ELi128EEEEEEEEEvNT_6ParamsE)
        .other          _ZN7cutlass13device_kernelIN5flash19enable_sm80_to_sm89INS1_16FlashAttnFwdSm80INS1_25CollectiveMainloopFwdSm80ILi8ELi2ELb1EN4cute5tupleIJNS5_1CILi128EEENS7_ILi96EEENS7_ILi192EEEEEELi192ENS_6half_tEfNS_4arch4Sm80ELb0ELb0ELb1ELb0ELb0ELb0ELb1ELb0EEENS1_21CollectiveEpilogueFwdINS6_IJS8_SA_S9_EEENS6_IJNS7_ILi1EEESI_SI_EEESC_SE_Li256ELb0ELb1ELb0ELb0EEENS1_19SingleTileSchedulerILb0ELb0ELb1ELi128EEEEEEEEEvNT_6ParamsE,@"STO_CUDA_ENTRY STV_DEFAULT"
_ZN7cutlass13device_kernelIN5flash19enable_sm80_to_sm89INS1_16FlashAttnFwdSm80INS1_25CollectiveMainloopFwdSm80ILi8ELi2ELb1EN4cute5tupleIJNS5_1CILi128EEENS7_ILi96EEENS7_ILi192EEEEEELi192ENS_6half_tEfNS_4arch4Sm80ELb0ELb0ELb1ELb0ELb0ELb0ELb1ELb0EEENS1_21CollectiveEpilogueFwdINS6_IJS8_SA_S9_EEENS6_IJNS7_ILi1EEESI_SI_EEESC_SE_Li256ELb0ELb1ELb0ELb0EEENS1_19SingleTileSchedulerILb0ELb0ELb1ELi128EEEEEEEEEvNT_6ParamsE:
[----:B------:R-:W-:-:S03]  /*0000*/  MOV R1, c[0x0][0x28] ;  /* 0x00000a0000017a02 */ /* 0x000fc60000000f00 */
[----:B------:R-:W1:Y:S01]  /*0010*/  S2R R17, SR_CTAID.Z ;  /* 0x0000000000117919 */ /* 0x000e620000002700 */
[----:B------:R-:W-:Y:S02]  /*0020*/  IADD3 R1, R1, -0x50, RZ ;  /* 0xffffffb001017810 */ /* 0x000fe40007ffe0ff */
[----:B-1----:R-:W-:-:S13]  /*0030*/  ISETP.GE.AND P0, PT, R17, RZ, PT ;  /* 0x000000ff1100720c */ /* 0x002fda0003f06270 */
[----:B------:R-:W-:Y:S05]  /*0040*/  @!P0 EXIT ;  /* 0x000000000000894d */ /* 0x000fea0003800000 */
[----:B------:R-:W-:Y:S01]  /*0050*/  ISETP.NE.U32.AND P4, PT, RZ, c[0x0][0x340], PT ;  /* 0x0000d000ff007a0c */ /* 0x000fe20003f85070 */
[----:B------:R-:W-:Y:S01]  /*0060*/  ULDC.64 UR20, c[0x0][0x118] ;  /* 0x0000460000147ab9 */ /* 0x000fe20000000a00 */
[----:B------:R-:W1:Y:S04]  /*0070*/  S2R R33, SR_TID.X ;  /* 0x0000000000217919 */ /* 0x000e680000002100 */
[----:B------:R-:W2:Y:S01]  /*0080*/  S2R R24, SR_CTAID.Y ;  /* 0x0000000000187919 */ /* 0x000ea20000002600 */
[----:B------:R-:W-:-:S03]  /*0090*/  ISETP.NE.AND.EX P4, PT, RZ, c[0x0][0x344], PT, P4 ;  /* 0x0000d100ff007a0c */ /* 0x000fc60003f85340 */
[----:B------:R-:W3:Y:S01]  /*00a0*/  S2R R8, SR_CTAID.X ;  /* 0x0000000000087919 */ /* 0x000ee20000002500 */
[----:B------:R-:W-:Y:S01]  /*00b0*/  IMAD.MOV.U32 R9, RZ, RZ, c[0x0][0x2c4] ;  /* 0x0000b100ff097624 */ /* 0x000fe200078e00ff */
[----:B------:R-:W-:Y:S02]  /*00c0*/  UMOV UR6, 0x60 ;  /* 0x0000006000067882 */ /* 0x000fe40000000000 */
[----:B------:R-:W-:Y:S01]  /*00d0*/  ULDC.64 UR4, c[0x0][0x1e0] ;  /* 0x0000780000047ab9 */ /* 0x000fe20000000a00 */
[----:B------:R-:W-:Y:S01]  /*00e0*/  SHF.R.S32.HI R18, RZ, 0x1f, R17 ;  /* 0x0000001fff127819 */ /* 0x000fe20000011411 */
[----:B------:R-:W-:Y:S01]  /*00f0*/  IMAD.MOV.U32 R36, RZ, RZ, c[0x0][0x1e0] ;  /* 0x00007800ff247624 */ /* 0x000fe200078e00ff */
[----:B------:R-:W-:-:S03]  /*0100*/  ULDC.64 UR10, c[0x0][0x208] ;  /* 0x00008200000a7ab9 */ /* 0x000fc60000000a00 */
[----:B------:R-:W-:-:S04]  /*0110*/  @P4 IMAD.MOV.U32 R2, RZ, RZ, 0x4 ;  /* 0x00000004ff024424 */ /* 0x000fc800078e00ff */
[----:B------:R-:W-:-:S05]  /*0120*/  @P4 IMAD.WIDE R2, R17, R2, c[0x0][0x340] ;  /* 0x0000d00011024625 */ /* 0x000fca00078e0202 */
[----:B------:R4:W5:Y:S01]  /*0130*/  @P4 LDG.E R16, [R2.64] ;  /* 0x0000001402104981 */ /* 0x000962000c1e1900 */
[----:B-1----:R-:W-:Y:S01]  /*0140*/  SHF.R.S32.HI R32, RZ, 0x1f, R33 ;  /* 0x0000001fff207819 */ /* 0x002fe20000011421 */
[----:B------:R-:W-:Y:S01]  /*0150*/  UIMAD.WIDE.U32 UR18, UR6, UR4, URZ ;  /* 0x00000004061272a5 */ /* 0x000fe2000f8e003f */
[----:B------:R-:W-:Y:S01]  /*0160*/  ISETP.NE.AND P0, PT, R9, 0x1, PT ;  /* 0x000000010900780c */ /* 0x000fe20003f05270 */
[----:B--2---:R-:W-:Y:S01]  /*0170*/  IMAD.WIDE.U32 R6, R24, c[0x0][0x1b8], RZ ;  /* 0x00006e0018067a25 */ /* 0x004fe200078e00ff */
[CC--:B------:R-:W-:Y:S01]  /*0180*/  LEA.HI R31, R32.reuse, R33.reuse, RZ, 0x3 ;  /* 0x00000021201f7211 */ /* 0x0c0fe200078f18ff */
[----:B------:R-:W-:Y:S01]  /*0190*/  ULDC UR4, c[0x0][0x1d0] ;  /* 0x0000740000047ab9 */ /* 0x000fe20000000800 */
[----:B------:R-:W-:Y:S01]  /*01a0*/  SHF.R.S32.HI R27, RZ, 0x1f, R24 ;  /* 0x0000001fff1b7819 */ /* 0x000fe20000011418 */
[----:B------:R-:W-:Y:S01]  /*01b0*/  IMAD.U32 R4, RZ, RZ, UR18 ;  /* 0x00000012ff047e24 */ /* 0x000fe2000f8e00ff */
[----:B------:R-:W-:Y:S01]  /*01c0*/  LOP3.LUT R0, R31, 0xfffffff8, RZ, 0xc0, !PT ;  /* 0xfffffff81f007812 */ /* 0x000fe200078ec0ff */
[----:B------:R-:W-:Y:S01]  /*01d0*/  IMAD.U32 R5, RZ, RZ, UR19 ;  /* 0x00000013ff057e24 */ /* 0x000fe2000f8e00ff */
[----:B------:R-:W-:Y:S01]  /*01e0*/  SHF.R.S32.HI R22, RZ, 0x3, R31 ;  /* 0x00000003ff167819 */ /* 0x000fe2000001141f */
[----:B------:R-:W-:Y:S01]  /*01f0*/  IMAD.MOV.U32 R30, RZ, RZ, R4 ;  /* 0x000000ffff1e7224 */ /* 0x000fe200078e0004 */
[----:B------:R-:W-:Y:S01]  /*0200*/  LEA.HI R12, R32, R33, RZ, 0x4 ;  /* 0x00000021200c7211 */ /* 0x000fe200078f20ff */
[----:B------:R-:W-:Y:S01]  /*0210*/  IMAD.IADD R26, R33, 0x1, -R0 ;  /* 0x00000001211a7824 */ /* 0x000fe200078e0a00 */
[----:B------:R-:W-:Y:S01]  /*0220*/  UIADD3 UR7, UR4, 0x5f, URZ ;  /* 0x0000005f04077890 */ /* 0x000fe2000fffe03f */
[----:B------:R-:W-:Y:S01]  /*0230*/  IMAD R4, R18, c[0x0][0x1c0], RZ ;  /* 0x0000700012047a24 */ /* 0x000fe200078e02ff */
[----:B------:R-:W-:Y:S01]  /*0240*/  SHF.R.S32.HI R11, RZ, 0x4, R12 ;  /* 0x00000004ff0b7819 */ /* 0x000fe2000001140c */
[----:B------:R-:W-:Y:S01]  /*0250*/  IMAD R0, R26, 0x20, R22 ;  /* 0x000000201a007824 */ /* 0x000fe200078e0216 */
[----:B------:R-:W-:Y:S01]  /*0260*/  UIMAD.WIDE UR8, UR7, 0x2aaaaaab, URZ ;  /* 0x2aaaaaab070878a5 */ /* 0x000fe2000f8e023f */
[----:B------:R-:W-:Y:S01]  /*0270*/  IMAD R4, R17, c[0x0][0x1c4], R4 ;  /* 0x0000710011047a24 */ /* 0x000fe200078e0204 */
[----:B------:R-:W-:Y:S01]  /*0280*/  UIMAD UR5, UR6, UR5, URZ ;  /* 0x00000005060572a4 */ /* 0x000fe2000f8e023f */
[C---:B---3--:R-:W-:Y:S01]  /*0290*/  IMAD R13, R8.reuse, 0x80, R0 ;  /* 0x00000080080d7824 */ /* 0x048fe200078e0200 */
[----:B------:R-:W-:Y:S01]  /*02a0*/  UIMAD.WIDE.U32 UR14, UR6, UR10, URZ ;  /* 0x0000000a060e72a5 */ /* 0x000fe2000f8e003f */
[----:B------:R-:W-:Y:S01]  /*02b0*/  IMAD R10, R8, 0x80, R22 ;  /* 0x00000080080a7824 */ /* 0x000fe200078e0216 */
[----:B------:R-:W-:Y:S01]  /*02c0*/  UIADD3 UR5, UR19, UR5, URZ ;  /* 0x0000000513057290 */ /* 0x000fe2000fffe03f */
[----:B----4-:R-:W-:Y:S01]  /*02d0*/  IMAD R2, R27, c[0x0][0x1b8], RZ ;  /* 0x00006e001b027a24 */ /* 0x010fe200078e02ff */
[----:B------:R-:W-:Y:S01]  /*02e0*/  STL [R1+0x40], R13 ;  /* 0x0000400d01007387 */ /* 0x000fe20000100800 */
[----:B------:R-:W-:Y:S01]  /*02f0*/  @P0 IMAD.HI.U32 R5, R13, c[0x0][0x2c8], RZ ;  /* 0x0000b2000d050a27 */ /* 0x000fe200078e00ff */
[----:B------:R-:W-:-:S02]  /*0300*/  UMOV UR7, UR9 ;  /* 0x0000000900077c82 */ /* 0x000fc40008000000 */
[----:B------:R1:W-:Y:S01]  /*0310*/  STL [R1+0x44], R10 ;  /* 0x0000440a01007387 */ /* 0x0003e20000100800 */
[----:B------:R-:W-:Y:S01]  /*0320*/  IMAD R2, R24, c[0x0][0x1bc], R2 ;  /* 0x00006f0018027a24 */ /* 0x000fe200078e0202 */
[----:B------:R-:W-:Y:S01]  /*0330*/  USHF.R.U32.HI UR16, URZ, 0x1f, UR7 ;  /* 0x0000001f3f107899 */ /* 0x000fe20008011607 */
[----:B------:R-:W-:Y:S01]  /*0340*/  IMAD.MOV.U32 R0, RZ, RZ, R13 ;  /* 0x000000ffff007224 */ /* 0x000fe200078e000d */
[----:B------:R-:W-:Y:S01]  /*0350*/  @P0 SHF.R.U32.HI R0, RZ, c[0x0][0x2cc], R5 ;  /* 0x0000b300ff000a19 */ /* 0x000fe20000011605 */
[----:B------:R-:W-:Y:S01]  /*0360*/  IMAD.IADD R3, R7, 0x1, R2 ;  /* 0x0000000107037824 */ /* 0x000fe200078e0202 */
[C---:B------:R-:W-:Y:S01]  /*0370*/  IADD3 R7, R10.reuse, 0x20, RZ ;  /* 0x000000200a077810 */ /* 0x040fe20007ffe0ff */
[----:B------:R-:W-:Y:S01]  /*0380*/  IMAD.MOV.U32 R2, RZ, RZ, R6 ;  /* 0x000000ffff027224 */ /* 0x000fe200078e0006 */
[----:B------:R-:W-:Y:S01]  /*0390*/  SHF.R.S32.HI R5, RZ, 0x1f, R0 ;  /* 0x0000001fff057819 */ /* 0x000fe20000011400 */
[----:B------:R-:W-:Y:S01]  /*03a0*/  IMAD R8, R9, c[0x0][0x168], RZ ;  /* 0x00005a0009087a24 */ /* 0x000fe200078e02ff */
[----:B------:R-:W-:Y:S01]  /*03b0*/  IADD3 R6, R10, 0x40, RZ ;  /* 0x000000400a067810 */ /* 0x000fe20007ffe0ff */
[----:B------:R-:W-:Y:S01]  /*03c0*/  IMAD.WIDE.U32 R2, R17, c[0x0][0x1c0], R2 ;  /* 0x0000700011027a25 */ /* 0x000fe200078e0002 */
[----:B------:R-:W-:-:S02]  /*03d0*/  ULEA.HI.SX32 UR16, UR7, UR16, 0x1c ;  /* 0x0000001007107291 */ /* 0x000fc4000f8fe23f */
[-C--:B------:R-:W-:Y:S01]  /*03e0*/  ISETP.GE.AND P1, PT, R6, R8.reuse, PT ;  /* 0x000000080600720c */ /* 0x080fe20003f26270 */
[----:B------:R-:W-:Y:S01]  /*03f0*/  IMAD.IADD R3, R3, 0x1, R4 ;  /* 0x0000000103037824 */ /* 0x000fe200078e0204 */
[-C--:B------:R-:W-:Y:S01]  /*0400*/  ISETP.GE.AND P5, PT, R7, R8.reuse, PT ;  /* 0x000000080700720c */ /* 0x080fe20003fa6270 */
[----:B------:R-:W-:Y:S01]  /*0410*/  IMAD.SHL.U32 R4, R22, 0x40, RZ ;  /* 0x0000004016047824 */ /* 0x000fe200078e00ff */
[C---:B------:R-:W-:Y:S01]  /*0420*/  IADD3 R7, R10.reuse, 0x60, RZ ;  /* 0x000000600a077810 */ /* 0x040fe20007ffe0ff */
[----:B------:R-:W-:Y:S01]  /*0430*/  IMAD R5, R5, c[0x0][0x1b0], RZ ;  /* 0x00006c0005057a24 */ /* 0x000fe200078e02ff */
[-C--:B------:R-:W-:Y:S01]  /*0440*/  ISETP.GE.AND P0, PT, R10, R8.reuse, PT ;  /* 0x000000080a00720c */ /* 0x080fe20003f06270 */
[----:B------:R-:W-:Y:S01]  /*0450*/  IMAD.SHL.U32 R42, R26, 0x8, RZ ;  /* 0x000000081a2a7824 */ /* 0x000fe200078e00ff */
[----:B------:R-:W-:Y:S01]  /*0460*/  LOP3.LUT R4, R4, 0x1c0, RZ, 0xc0, !PT ;  /* 0x000001c004047812 */ /* 0x000fe200078ec0ff */
[----:B------:R-:W-:Y:S01]  /*0470*/  IMAD.WIDE.U32 R2, R0, c[0x0][0x1b0], R2 ;  /* 0x00006c0000027a25 */ /* 0x000fe200078e0002 */
[----:B------:R-:W-:Y:S01]  /*0480*/  ISETP.GE.AND P2, PT, R7, R8, PT ;  /* 0x000000080700720c */ /* 0x000fe20003f46270 */
[----:B------:R-:W-:Y:S01]  /*0490*/  UIMAD UR7, UR16, -0x60, UR6 ;  /* 0xffffffa0100778a4 */ /* 0x000fe2000f8e0206 */
[----:B------:R-:W-:Y:S01]  /*04a0*/  LOP3.LUT R6, R4, 0x38, R42, 0xf8, !PT ;  /* 0x0000003804067812 */ /* 0x000fe200078ef82a */
[----:B------:R-:W-:Y:S01]  /*04b0*/  IMAD R5, R0, c[0x0][0x1b4], R5 ;  /* 0x00006d0000057a24 */ /* 0x000fe200078e0205 */
[----:B------:R-:W-:Y:S01]  /*04c0*/  SHF.R.U32.HI R4, RZ, 0x3, R4 ;  /* 0x00000003ff047819 */ /* 0x000fe20000011604 */
[----:B------:R-:W-:Y:S01]  /*04d0*/  IMAD.MOV R0, RZ, RZ, -R0 ;  /* 0x000000ffff007224 */ /* 0x000fe200078e0a00 */
[----:B------:R-:W-:Y:S01]  /*04e0*/  SHF.R.S32.HI R43, RZ, 0x1f, R42 ;  /* 0x0000001fff2b7819 */ /* 0x000fe2000001142a */
[----:B------:R-:W-:Y:S01]  /*04f0*/  IMAD.IADD R3, R3, 0x1, R5 ;  /* 0x0000000103037824 */ /* 0x000fe200078e0205 */
[----:B-1----:R-:W-:Y:S01]  /*0500*/  LOP3.LUT R10, R6, R4, RZ, 0x3c, !PT ;  /* 0x00000004060a7212 */ /* 0x002fe200078e3cff */
[----:B------:R-:W-:Y:S01]  /*0510*/  IMAD R0, R0, c[0x0][0x2c4], R13 ;  /* 0x0000b10000007a24 */ /* 0x000fe200078e020d */
[----:B------:R-:W-:Y:S01]  /*0520*/  LEA.HI R6, R32, R33, RZ, 0x6 ;  /* 0x0000002120067211 */ /* 0x000fe200078f30ff */
[----:B------:R-:W-:Y:S01]  /*0530*/  STL.64 [R1+0x10], R42 ;  /* 0x0000102a01007387 */ /* 0x000fe20000100a00 */
[----:B------:R-:W-:Y:S01]  /*0540*/  LEA.HI R5, R12, R11, RZ, 0x1 ;  /* 0x0000000b0c057211 */ /* 0x000fe200078f08ff */
[----:B------:R-:W-:Y:S01]  /*0550*/  IMAD.WIDE.U32 R2, R0, c[0x0][0x1a8], R2 ;  /* 0x00006a0000027a25 */ /* 0x000fe200078e0002 */
[----:B------:R-:W-:Y:S01]  /*0560*/  SHF.R.S32.HI R4, RZ, 0x1f, R0 ;  /* 0x0000001fff047819 */ /* 0x000fe20000011400 */
[----:B------:R-:W-:Y:S01]  /*0570*/  UIADD3 UR9, UR16, -0x1, URZ ;  /* 0xffffffff10097890 */ /* 0x000fe2000fffe03f */
[----:B------:R-:W-:Y:S01]  /*0580*/  LOP3.LUT R8, R5, 0xfffffffe, RZ, 0xc0, !PT ;  /* 0xfffffffe05087812 */ /* 0x000fe200078ec0ff */
[----:B------:R-:W-:Y:S01]  /*0590*/  IMAD.SHL.U32 R9, R6, 0x8, RZ ;  /* 0x0000000806097824 */ /* 0x000fe200078e00ff */
[----:B------:R-:W-:Y:S01]  /*05a0*/  LEA R14, P3, R2, c[0x0][0x160], 0x1 ;  /* 0x00005800020e7a11 */ /* 0x000fe200078608ff */
[----:B------:R-:W-:Y:S01]  /*05b0*/  IMAD R6, R4, c[0x0][0x1a8], RZ ;  /* 0x00006a0004067a24 */ /* 0x000fe200078e02ff */
[----:B------:R-:W-:Y:S01]  /*05c0*/  SHF.R.S32.HI R13, RZ, 0x1f, R22 ;  /* 0x0000001fff0d7819 */ /* 0x000fe20000011416 */
[----:B------:R-:W-:Y:S01]  /*05d0*/  IMAD.IADD R29, R11, 0x1, -R8 ;  /* 0x000000010b1d7824 */ /* 0x000fe200078e0a08 */
[----:B------:R-:W-:Y:S01]  /*05e0*/  LOP3.LUT R19, R10, 0xfffffe00, R9, 0xf8, !PT ;  /* 0xfffffe000a137812 */ /* 0x000fe200078ef809 */
[----:B------:R-:W-:Y:S01]  /*05f0*/  IMAD R6, R0, c[0x0][0x1ac], R6 ;  /* 0x00006b0000067a24 */ /* 0x000fe200078e0206 */
[----:B------:R-:W-:Y:S01]  /*0600*/  LOP3.LUT R10, R12, 0xfffffff0, RZ, 0xc0, !PT ;  /* 0xfffffff00c0a7812 */ /* 0x000fe200078ec0ff */
[----:B------:R-:W1:Y:S01]  /*0610*/  SHFL.IDX PT, R8, R14, RZ, 0x181f ;  /* 0x00181fff0e087589 */ /* 0x000e6200000e0000 */
[----:B------:R-:W-:Y:S01]  /*0620*/  IMAD R7, R13, c[0x0][0x1e0], RZ ;  /* 0x000078000d077a24 */ /* 0x000fe200078e02ff */
[C---:B------:R-:W-:Y:S01]  /*0630*/  IADD3 R41, R42.reuse, 0x40, RZ ;  /* 0x000000402a297810 */ /* 0x040fe20007ffe0ff */
[----:B------:R-:W-:Y:S01]  /*0640*/  IMAD.IADD R0, R3, 0x1, R6 ;  /* 0x0000000103007824 */ /* 0x000fe200078e0206 */
[C---:B------:R-:W-:Y:S01]  /*0650*/  IADD3 R40, R42.reuse, 0x80, RZ ;  /* 0x000000802a287810 */ /* 0x040fe20007ffe0ff */
[----:B------:R-:W-:Y:S01]  /*0660*/  IMAD.IADD R10, R33, 0x1, -R10 ;  /* 0x00000001210a7824 */ /* 0x000fe200078e0a0a */
[----:B------:R-:W-:Y:S01]  /*0670*/  ISETP.GE.AND P6, PT, R42, c[0x0][0x198], PT ;  /* 0x000066002a007a0c */ /* 0x000fe20003fc6270 */
[----:B------:R-:W-:Y:S01]  /*0680*/  IMAD R7, R22, c[0x0][0x1e4], R7 ;  /* 0x0000790016077a24 */ /* 0x000fe200078e0207 */
[----:B------:R-:W-:Y:S01]  /*0690*/  LEA.HI.X R15, R2, c[0x0][0x164], R0, 0x1, P3 ;  /* 0x00005900020f7a11 */ /* 0x000fe200018f0c00 */
[----:B------:R-:W-:Y:S01]  /*06a0*/  IMAD.WIDE.U32 R4, R22, c[0x0][0x1e0], R42 ;  /* 0x0000780016047a25 */ /* 0x000fe200078e002a */
[----:B------:R-:W-:Y:S01]  /*06b0*/  SHF.R.S32.HI R2, RZ, 0x1f, R10 ;  /* 0x0000001fff027819 */ /* 0x000fe2000001140a */
[----:B------:R-:W-:Y:S01]  /*06c0*/  STL [R1+0x24], R19 ;  /* 0x0000241301007387 */ /* 0x000fe20000100800 */
[----:B------:R-:W-:Y:S01]  /*06d0*/  USHF.R.S32.HI UR12, URZ, 0x1f, UR9 ;  /* 0x0000001f3f0c7899 */ /* 0x000fe20008011409 */
[----:B------:R-:W-:Y:S01]  /*06e0*/  IMAD R3, R27, c[0x0][0x1e8], RZ ;  /* 0x00007a001b037a24 */ /* 0x000fe200078e02ff */
[----:B------:R-:W-:Y:S01]  /*06f0*/  LEA.HI R28, R2, R10, RZ, 0x3 ;  /* 0x0000000a021c7211 */ /* 0x000fe200078f18ff */
[----:B------:R-:W2:Y:S01]  /*0700*/  SHFL.IDX PT, R9, R15, RZ, 0x181f ;  /* 0x00181fff0f097589 */ /* 0x000ea200000e0000 */
[----:B------:R-:W-:Y:S01]  /*0710*/  IMAD R0, R13, c[0x0][0x208], RZ ;  /* 0x000082000d007a24 */ /* 0x000fe200078e02ff */
[----:B------:R-:W-:Y:S01]  /*0720*/  UIMAD UR8, UR5, UR9, URZ ;  /* 0x00000009050872a4 */ /* 0x000fe2000f8e023f */
[----:B------:R-:W-:Y:S01]  /*0730*/  IMAD.IADD R5, R5, 0x1, R7 ;  /* 0x0000000105057824 */ /* 0x000fe200078e0207 */
[----:B------:R-:W-:Y:S01]  /*0740*/  LOP3.LUT R12, R28, 0xfffffff8, RZ, 0xc0, !PT ;  /* 0xfffffff81c0c7812 */ /* 0x000fe200078ec0ff */
[----:B------:R-:W-:Y:S01]  /*0750*/  IMAD R13, R24, c[0x0][0x1ec], R3 ;  /* 0x00007b00180d7a24 */ /* 0x000fe200078e0203 */
[----:B------:R-:W-:Y:S01]  /*0760*/  UIMAD UR8, UR12, UR18, UR8 ;  /* 0x000000120c0872a4 */ /* 0x000fe2000f8e0208 */
[C---:B------:R-:W-:Y:S01]  /*0770*/  IMAD R0, R22.reuse, c[0x0][0x20c], R0 ;  /* 0x0000830016007a24 */ /* 0x040fe200078e0200 */
[----:B------:R-:W-:Y:S01]  /*0780*/  UIMAD UR6, UR6, UR11, URZ ;  /* 0x0000000b060672a4 */ /* 0x000fe2000f8e023f */
[----:B------:R-:W-:Y:S01]  /*0790*/  IMAD.WIDE.U32 R2, R22, c[0x0][0x208], R42 ;  /* 0x0000820016027a25 */ /* 0x000fe200078e002a */
[----:B------:R-:W-:Y:S01]  /*07a0*/  STL [R1+0x20], R41 ;  /* 0x0000202901007387 */ /* 0x000fe20000100800 */
[----:B------:R-:W-:-:S02]  /*07b0*/  UISETP.GE.AND UP1, UPT, UR4, 0x61, UPT ;  /* 0x000000610400788c */ /* 0x000fc4000bf26270 */
[C---:B------:R-:W-:Y:S01]  /*07c0*/  IMAD.WIDE.U32 R6, R24.reuse, c[0x0][0x1e8], R4 ;  /* 0x00007a0018067a25 */ /* 0x040fe200078e0004 */
[----:B------:R-:W-:Y:S01]  /*07d0*/  UIADD3 UR6, UR15, UR6, URZ ;  /* 0x000000060f067290 */ /* 0x000fe2000fffe03f */
[----:B------:R-:W-:Y:S02]  /*07e0*/  STL [R1+0x8], R40 ;  /* 0x0000082801007387 */ /* 0x000fe40000100800 */
[----:B------:R-:W-:Y:S02]  /*07f0*/  IMAD R27, R27, c[0x0][0x210], RZ ;  /* 0x000084001b1b7a24 */ /* 0x000fe400078e02ff */
[----:B------:R-:W-:Y:S01]  /*0800*/  IMAD.IADD R5, R3, 0x1, R0 ;  /* 0x0000000103057824 */ /* 0x000fe200078e0200 */
[----:B------:R-:W-:Y:S01]  /*0810*/  @!P0 SHF.R.S32.HI R0, RZ, 0x1f, R40 ;  /* 0x0000001fff008819 */ /* 0x000fe20000011428 */
[----:B------:R-:W-:Y:S02]  /*0820*/  IMAD.MOV.U32 R4, RZ, RZ, R2 ;  /* 0x000000ffff047224 */ /* 0x000fe400078e0002 */
[----:B------:R-:W-:Y:S01]  /*0830*/  IMAD R27, R24, c[0x0][0x214], R27 ;  /* 0x00008500181b7a24 */ /* 0x000fe200078e021b */
[----:B------:R-:W-:Y:S01]  /*0840*/  @!P0 LEA.HI R0, R0, R40, RZ, 0x3 ;  /* 0x0000002800008211 */ /* 0x000fe200078f18ff */
[----:B------:R-:W-:-:S02]  /*0850*/  IMAD.U32 R11, RZ, RZ, UR7 ;  /* 0x00000007ff0b7e24 */ /* 0x000fc4000f8e00ff */
[----:B------:R-:W-:Y:S01]  /*0860*/  IMAD.WIDE.U32 R24, R24, c[0x0][0x210], R4 ;  /* 0x0000840018187a25 */ /* 0x000fe200078e0004 */
[----:B------:R-:W-:Y:S01]  /*0870*/  @!P0 SHF.R.S32.HI R4, RZ, 0x1f, R41 ;  /* 0x0000001fff048819 */ /* 0x000fe20000011429 */
[----:B------:R-:W-:Y:S01]  /*0880*/  SHFL.IDX PT, R5, R15, 0x2, 0x181f ;  /* 0x00581f000f057f89 */ /* 0x000fe200000e0000 */
[----:B------:R-:W-:Y:S01]  /*0890*/  IADD3 R22, R11, c[0x0][0x1d0], -R22 ;  /* 0x000074000b167a10 */ /* 0x000fe20007ffe816 */
[----:B------:R-:W-:Y:S01]  /*08a0*/  IMAD.IADD R23, R10, 0x1, -R12 ;  /* 0x000000010a177824 */ /* 0x000fe200078e0a0c */
[----:B-1----:R-:W-:Y:S01]  /*08b0*/  @!P0 LEA R10, P3, R42, R8, 0x1 ;  /* 0x000000082a0a8211 */ /* 0x002fe200078608ff */
[----:B------:R-:W-:Y:S01]  /*08c0*/  IMAD.IADD R21, R7, 0x1, R13 ;  /* 0x0000000107157824 */ /* 0x000fe200078e020d */
[----:B------:R-:W-:Y:S01]  /*08d0*/  @!P0 LEA.HI R4, R4, R41, RZ, 0x3 ;  /* 0x0000002904048211 */ /* 0x000fe200078f18ff */
[----:B------:R-:W-:Y:S01]  /*08e0*/  IMAD.SHL.U32 R243, R19, 0x2, RZ ;  /* 0x0000000213f37824 */ /* 0x000fe200078e00ff */
[----:B--2---:R-:W-:Y:S01]  /*08f0*/  @!P0 LEA.HI.X R11, R42, R9, R43, 0x1, P3 ;  /* 0x000000092a0b8211 */ /* 0x004fe200018f0c2b */
[----:B------:R-:W-:Y:S01]  /*0900*/  BAR.SYNC.DEFER_BLOCKING 0x0 ;  /* 0x0000000000007b1d */ /* 0x000fe20000010000 */
[----:B------:R-:W-:Y:S01]  /*0910*/  ISETP.GE.AND P3, PT, R40, c[0x0][0x198], PT ;  /* 0x0000660028007a0c */ /* 0x000fe20003f66270 */
[----:B------:R-:W-:Y:S01]  /*0920*/  IMAD.MOV.U32 R20, RZ, RZ, R6 ;  /* 0x000000ffff147224 */ /* 0x000fe200078e0006 */
[----:B------:R-:W-:Y:S01]  /*0930*/  @!P0 LOP3.LUT R4, R4, 0xfffffff8, RZ, 0xc0, !PT ;  /* 0xfffffff804048812 */ /* 0x000fe200078ec0ff */
[----:B------:R-:W-:Y:S01]  /*0940*/  IMAD.MOV.U32 R37, RZ, RZ, c[0x0][0x1e4] ;  /* 0x00007900ff257624 */ /* 0x000fe200078e00ff */
[----:B------:R-:W-:Y:S01]  /*0950*/  @!P0 LOP3.LUT R0, R0, 0xfffffff8, RZ, 0xc0, !PT ;  /* 0xfffffff800008812 */ /* 0x000fe200078ec0ff */
[----:B------:R-:W-:Y:S01]  /*0960*/  SHFL.IDX PT, R6, R14, 0x1, 0x181f ;  /* 0x00381f000e067f89 */ /* 0x000fe200000e0000 */
[----:B------:R-:W-:-:S02]  /*0970*/  IMAD.MOV.U32 R237, RZ, RZ, 0x20 ;  /* 0x00000020ffed7424 */ /* 0x000fc400078e00ff */
[--C-:B------:R-:W-:Y:S01]  /*0980*/  @!P0 IMAD.WIDE R12, R4, 0x2, R8.reuse ;  /* 0x00000002040c8825 */ /* 0x100fe200078e0208 */
[----:B------:R-:W1:Y:S03]  /*0990*/  SHFL.IDX PT, R7, R15, 0x1, 0x181f ;  /* 0x00381f000f077f89 */ /* 0x000e6600000e0000 */
[----:B------:R-:W-:Y:S01]  /*09a0*/  @!P0 IMAD.WIDE R8, R0, 0x2, R8 ;  /* 0x0000000200088825 */ /* 0x000fe200078e0208 */
[----:B------:R-:W2:Y:S01]  /*09b0*/  SHFL.IDX PT, R4, R14, 0x2, 0x181f ;  /* 0x00581f000e047f89 */ /* 0x000ea200000e0000 */
[----:B------:R-:W-:-:S04]  /*09c0*/  @!P1 SHF.R.S32.HI R0, RZ, 0x1f, R40 ;  /* 0x0000001fff009819 */ /* 0x000fc80000011428 */
[----:B------:R-:W-:Y:S01]  /*09d0*/  @!P1 LEA.HI R0, R0, R40, RZ, 0x3 ;  /* 0x0000002800009211 */ /* 0x000fe200078f18ff */
[----:B------:R3:W-:Y:S02]  /*09e0*/  @!P0 LDGSTS.E.BYPASS.LTC128B.128 [R243+0x100], [R10.64], !P6 ;  /* 0x001000000af38fae */ /* 0x0007e4000f101d54 */
[----:B---3--:R-:W-:-:S04]  /*09f0*/  @!P5 SHF.R.S32.HI R10, RZ, 0x1f, R41 ;  /* 0x0000001fff0ad819 */ /* 0x008fc80000011429 */
[----:B------:R-:W-:Y:S02]  /*0a00*/  @!P5 LEA.HI R10, R10, R41, RZ, 0x3 ;  /* 0x000000290a0ad211 */ /* 0x000fe400078f18ff */
[--C-:B-----5:R-:W-:Y:S01]  /*0a10*/  @P4 SHF.R.S32.HI R3, RZ, 0x1f, R16.reuse ;  /* 0x0000001fff034819 */ /* 0x120fe20000011410 */
[----:B------:R-:W-:Y:S01]  /*0a20*/  @P4 IMAD.MOV.U32 R2, RZ, RZ, R16 ;  /* 0x000000ffff024224 */ /* 0x000fe200078e0010 */
[----:B------:R-:W-:Y:S01]  /*0a30*/  @!P5 LOP3.LUT R16, R10, 0xfffffff8, RZ, 0xc0, !PT ;  /* 0xfffffff80a10d812 */ /* 0x000fe200078ec0ff */
[----:B------:R-:W-:Y:S02]  /*0a40*/  @!P4 IMAD.MOV.U32 R2, RZ, RZ, R17 ;  /* 0x000000ffff02c224 */ /* 0x000fe400078e0011 */
[----:B------:R-:W-:Y:S01]  /*0a50*/  @!P4 IMAD.MOV.U32 R3, RZ, RZ, R18 ;  /* 0x000000ffff03c224 */ /* 0x000fe200078e0012 */
[----:B------:R-:W-:Y:S01]  /*0a60*/  ISETP.GE.AND P4, PT, R41, c[0x0][0x198], PT ;  /* 0x0000660029007a0c */ /* 0x000fe20003f86270 */
[----:B-1----:R-:W-:Y:S01]  /*0a70*/  @!P5 IMAD.WIDE R16, R16, 0x2, R6 ;  /* 0x000000021010d825 */ /* 0x002fe200078e0206 */
[----:B------:R-:W-:-:S03]  /*0a80*/  @!P1 LOP3.LUT R18, R0, 0xfffffff8, RZ, 0xc0, !PT ;  /* 0xfffffff800129812 */ /* 0x000fc600078ec0ff */
[----:B------:R-:W-:Y:S02]  /*0a90*/  IMAD R0, R3, c[0x0][0x1f0], RZ ;  /* 0x00007c0003007a24 */ /* 0x000fe400078e02ff */
[----:B--2---:R-:W-:-:S04]  /*0aa0*/  @!P1 IMAD.WIDE R18, R18, 0x2, R4 ;  /* 0x0000000212129825 */ /* 0x004fc800078e0204 */
[C---:B------:R-:W-:Y:S02]  /*0ab0*/  IMAD R0, R2.reuse, c[0x0][0x1f4], R0 ;  /* 0x00007d0002007a24 */ /* 0x040fe400078e0200 */
[----:B------:R1:W-:Y:S01]  /*0ac0*/  @!P0 LDGSTS.E.BYPASS.LTC128B.128 [R243+0x4100], [R12.64], !P4 ;  /* 0x041000000cf38fae */ /* 0x0003e2000e101d54 */
[----:B------:R-:W-:-:S03]  /*0ad0*/  IMAD.WIDE.U32 R20, R2, c[0x0][0x1f0], R20 ;  /* 0x00007c0002147a25 */ /* 0x000fc600078e0014 */
[----:B------:R2:W-:Y:S01]  /*0ae0*/  @!P0 LDGSTS.E.BYPASS.LTC128B.128 [R243+0x8100], [R8.64], !P3 ;  /* 0x0810000008f38fae */ /* 0x0005e2000d901d54 */
[C---:B------:R-:W-:Y:S01]  /*0af0*/  @!P5 LEA R10, P0, R42.reuse, R6, 0x1 ;  /* 0x000000062a0ad211 */ /* 0x040fe200078008ff */
[----:B------:R-:W-:Y:S02]  /*0b00*/  IMAD.IADD R39, R21, 0x1, R0 ;  /* 0x0000000115277824 */ /* 0x000fe400078e0200 */
[----:B------:R-:W-:Y:S01]  /*0b10*/  IMAD.MOV.U32 R38, RZ, RZ, R20 ;  /* 0x000000ffff267224 */ /* 0x000fe200078e0014 */
[----:B------:R-:W-:Y:S01]  /*0b20*/  @!P5 LEA.HI.X R11, R42, R7, R43, 0x1, P0 ;  /* 0x000000072a0bd211 */ /* 0x000fe200000f0c2b */
[----:B------:R-:W-:Y:S01]  /*0b30*/  IMAD R3, R3, c[0x0][0x218], RZ ;  /* 0x0000860003037a24 */ /* 0x000fe200078e02ff */
[----:B------:R-:W-:Y:S04]  /*0b40*/  STL.64 [R1+0x38], R20 ;  /* 0x0000381401007387 */ /* 0x000fe80000100a00 */
[----:B------:R3:W-:Y:S04]  /*0b50*/  @!P5 LDGSTS.E.BYPASS.LTC128B.128 [R243+0x1100], [R10.64], !P6 ;  /* 0x011000000af3dfae */ /* 0x0007e8000f101d54 */
[----:B------:R4:W-:Y:S04]  /*0b60*/  @!P5 LDGSTS.E.BYPASS.LTC128B.128 [R243+0x5100], [R16.64], !P4 ;  /* 0x0510000010f3dfae */ /* 0x0009e8000e101d54 */
[----:B------:R-:W-:Y:S01]  /*0b70*/  STL.64 [R1+0x18], R38 ;  /* 0x0000182601007387 */ /* 0x000fe20000100a00 */
[----:B--2---:R-:W-:-:S02]  /*0b80*/  @!P5 SHF.R.S32.HI R9, RZ, 0x1f, R40 ;  /* 0x0000001fff09d819 */ /* 0x004fc40000011428 */
[----:B------:R-:W-:Y:S02]  /*0b90*/  @!P1 SHF.R.S32.HI R8, RZ, 0x1f, R41 ;  /* 0x0000001fff089819 */ /* 0x000fe40000011429 */
[----:B------:R-:W-:Y:S02]  /*0ba0*/  @!P5 LEA.HI R9, R9, R40, RZ, 0x3 ;  /* 0x000000280909d211 */ /* 0x000fe400078f18ff */
[----:B-1----:R-:W-:Y:S02]  /*0bb0*/  @!P1 LEA.HI R12, R8, R41, RZ, 0x3 ;  /* 0x00000029080c9211 */ /* 0x002fe400078f18ff */
[----:B------:R1:W2:Y:S02]  /*0bc0*/  SHFL.IDX PT, R8, R14, 0x3, 0x181f ;  /* 0x00781f000e087f89 */ /* 0x0002a400000e0000 */
[----:B------:R-:W-:-:S05]  /*0bd0*/  @!P1 LOP3.LUT R12, R12, 0xfffffff8, RZ, 0xc0, !PT ;  /* 0xfffffff80c0c9812 */ /* 0x000fca00078ec0ff */
[----:B------:R-:W-:-:S04]  /*0be0*/  @!P1 IMAD.WIDE R12, R12, 0x2, R4 ;  /* 0x000000020c0c9825 */ /* 0x000fc800078e0204 */
[----:B----4-:R-:W-:Y:S01]  /*0bf0*/  IMAD.WIDE.U32 R16, R36, 0x40, RZ ;  /* 0x0000004024107825 */ /* 0x010fe200078e00ff */
[----:B-1----:R-:W-:Y:S02]  /*0c00*/  @!P5 LOP3.LUT R14, R9, 0xfffffff8, RZ, 0xc0, !PT ;  /* 0xfffffff8090ed812 */ /* 0x002fe400078ec0ff */
[----:B------:R1:W4:Y:S03]  /*0c10*/  SHFL.IDX PT, R9, R15, 0x3, 0x181f ;  /* 0x00781f000f097f89 */ /* 0x00032600000e0000 */
[----:B-1----:R-:W-:Y:S01]  /*0c20*/  @!P5 IMAD.WIDE R14, R14, 0x2, R6 ;  /* 0x000000020e0ed825 */ /* 0x002fe200078e0206 */
[----:B------:R-:W-:-:S04]  /*0c30*/  @!P1 LEA R6, P0, R42, R4, 0x1 ;  /* 0x000000042a069211 */ /* 0x000fc800078008ff */
[C-C-:B------:R-:W-:Y:S01]  /*0c40*/  @!P1 LEA.HI.X R7, R42.reuse, R5, R43.reuse, 0x1, P0 ;  /* 0x000000052a079211 */ /* 0x140fe200000f0c2b */
[----:B------:R1:W-:Y:S01]  /*0c50*/  @!P5 LDGSTS.E.BYPASS.LTC128B.128 [R243+0x9100], [R14.64], !P3 ;  /* 0x091000000ef3dfae */ /* 0x0003e2000d901d54 */
[----:B--2---:R-:W-:Y:S02]  /*0c60*/  @!P2 LEA R4, P0, R42, R8, 0x1 ;  /* 0x000000082a04a211 */ /* 0x004fe400078008ff */
[----:B------:R-:W-:Y:S01]  /*0c70*/  ISETP.GE.AND P5, PT, R22, 0x21, PT ;  /* 0x000000211600780c */ /* 0x000fe20003fa6270 */
[----:B------:R2:W-:Y:S01]  /*0c80*/  @!P1 LDGSTS.E.BYPASS.LTC128B.128 [R243+0x2100], [R6.64], !P6 ;  /* 0x0210000006f39fae */ /* 0x0005e2000f101d54 */
[----:B----4-:R-:W-:-:S03]  /*0c90*/  @!P2 LEA.HI.X R5, R42, R9, R43, 0x1, P0 ;  /* 0x000000092a05a211 */ /* 0x010fc600000f0c2b */
[----:B------:R4:W-:Y:S04]  /*0ca0*/  @!P1 LDGSTS.E.BYPASS.LTC128B.128 [R243+0x6100], [R12.64], !P4 ;  /* 0x061000000cf39fae */ /* 0x0009e8000e101d54 */
[----:B------:R5:W-:Y:S01]  /*0cb0*/  @!P1 LDGSTS.E.BYPASS.LTC128B.128 [R243+0xa100], [R18.64], !P3 ;  /* 0x0a10000012f39fae */ /* 0x000be2000d901d54 */
[----:B------:R-:W-:-:S03]  /*0cc0*/  ISETP.GE.AND P1, PT, R22, 0x41, PT ;  /* 0x000000411600780c */ /* 0x000fc60003f26270 */
[----:B------:R1:W-:Y:S01]  /*0cd0*/  @!P2 LDGSTS.E.BYPASS.LTC128B.128 [R243+0x3100], [R4.64], !P6 ;  /* 0x0310000004f3afae */ /* 0x0003e2000f101d54 */
[----:B------:R-:W-:Y:S02]  /*0ce0*/  ISETP.GE.AND P6, PT, R22, 0x1, PT ;  /* 0x000000011600780c */ /* 0x000fe40003fc6270 */
[----:B--2---:R-:W-:Y:S02]  /*0cf0*/  @!P2 SHF.R.S32.HI R7, RZ, 0x1f, R41 ;  /* 0x0000001fff07a819 */ /* 0x004fe40000011429 */
[----:B------:R-:W-:Y:S01]  /*0d00*/  @!P2 SHF.R.S32.HI R6, RZ, 0x1f, R40 ;  /* 0x0000001fff06a819 */ /* 0x000fe20000011428 */
[----:B----4-:R-:W-:-:S03]  /*0d10*/  IMAD.IADD R13, R25, 0x1, R27 ;  /* 0x00000001190d7824 */ /* 0x010fc600078e021b */
[----:B------:R-:W-:Y:S01]  /*0d20*/  @!P2 LEA.HI R6, R6, R40, RZ, 0x3 ;  /* 0x000000280606a211 */ /* 0x000fe200078f18ff */
[----:B------:R-:W-:-:S03]  /*0d30*/  IMAD.MOV.U32 R12, RZ, RZ, R24 ;  /* 0x000000ffff0c7224 */ /* 0x000fc600078e0018 */
[----:B------:R-:W-:Y:S01]  /*0d40*/  @!P2 LOP3.LUT R6, R6, 0xfffffff8, RZ, 0xc0, !PT ;  /* 0xfffffff80606a812 */ /* 0x000fe200078ec0ff */
[----:B-----5:R-:W-:-:S04]  /*0d50*/  IMAD.WIDE.U32 R18, R2, c[0x0][0x218], R12 ;  /* 0x0000860002127a25 */ /* 0x020fc800078e000c */
[----:B-1----:R-:W-:Y:S01]  /*0d60*/  IMAD.WIDE.U32 R4, R30, UR9, R38 ;  /* 0x000000091e047c25 */ /* 0x002fe2000f8e0026 */
[----:B------:R1:W-:Y:S03]  /*0d70*/  STL.64 [R1+0x30], R18 ;  /* 0x0000301201007387 */ /* 0x0003e60000100a00 */
[----:B------:R-:W-:Y:S01]  /*0d80*/  IMAD.MOV.U32 R34, RZ, RZ, R18 ;  /* 0x000000ffff227224 */ /* 0x000fe200078e0012 */
[----:B------:R-:W-:Y:S01]  /*0d90*/  IADD3 R0, R5, UR8, RZ ;  /* 0x0000000805007c10 */ /* 0x000fe2000fffe0ff */
[----:B------:R-:W-:Y:S01]  /*0da0*/  UIMAD UR8, UR6, UR9, URZ ;  /* 0x00000009060872a4 */ /* 0x000fe2000f8e023f */
[C---:B---3--:R-:W-:Y:S02]  /*0db0*/  @P6 LEA R10, P0, R4.reuse, c[0x0][0x1c8], 0x1 ;  /* 0x00007200040a6a11 */ /* 0x048fe400078008ff */
[----:B------:R-:W-:Y:S01]  /*0dc0*/  @!P2 LEA.HI R5, R7, R41, RZ, 0x3 ;  /* 0x000000290705a211 */ /* 0x000fe200078f18ff */
[----:B------:R-:W-:Y:S01]  /*0dd0*/  UIMAD UR8, UR12, UR14, UR8 ;  /* 0x0000000e0c0872a4 */ /* 0x000fe2000f8e0208 */
[----:B------:R-:W-:Y:S01]  /*0de0*/  @P6 LEA.HI.X R11, R4, c[0x0][0x1cc], R0, 0x1, P0 ;  /* 0x00007300040b6a11 */ /* 0x000fe200000f0c00 */
[----:B------:R-:W-:Y:S01]  /*0df0*/  USHF.L.U32 UR12, UR10, 0x6, URZ ;  /* 0x000000060a0c7899 */ /* 0x000fe2000800063f */
[----:B------:R-:W-:-:S02]  /*0e00*/  @P5 LEA R7, P0, R36, R4, 0x5 ;  /* 0x0000000424075211 */ /* 0x000fc400078028ff */
[----:B------:R-:W-:Y:S02]  /*0e10*/  @!P2 LOP3.LUT R5, R5, 0xfffffff8, RZ, 0xc0, !PT ;  /* 0xfffffff80505a812 */ /* 0x000fe400078ec0ff */
[----:B------:R-:W-:Y:S02]  /*0e20*/  @P5 LEA.HI.X R15, R36, R0, R37, 0x5, P0 ;  /* 0x00000000240f5211 */ /* 0x000fe400000f2c25 */
[----:B------:R-:W-:Y:S01]  /*0e30*/  @P1 IADD3 R14, P0, R4, R16, RZ ;  /* 0x00000010040e1210 */ /* 0x000fe20007f1e0ff */
[----:B------:R-:W-:-:S04]  /*0e40*/  @!P2 IMAD.WIDE R4, R5, 0x2, R8 ;  /* 0x000000020504a825 */ /* 0x000fc800078e0208 */
[----:B------:R-:W-:Y:S01]  /*0e50*/  @!P2 IMAD.WIDE R8, R6, 0x2, R8 ;  /* 0x000000020608a825 */ /* 0x000fe200078e0208 */
[----:B------:R2:W-:Y:S01]  /*0e60*/  @!P2 LDGSTS.E.BYPASS.LTC128B.128 [R243+0x7100], [R4.64], !P4 ;  /* 0x0710000004f3afae */ /* 0x0005e2000e101d54 */
[----:B------:R-:W-:Y:S02]  /*0e70*/  ISETP.GE.AND P4, PT, R42, c[0x0][0x1d4], PT ;  /* 0x000075002a007a0c */ /* 0x000fe40003f86270 */
[----:B------:R-:W-:Y:S01]  /*0e80*/  IMAD.SHL.U32 R16, R37, 0x40, RZ ;  /* 0x0000004025107824 */ /* 0x000fe200078e00ff */
[----:B------:R3:W-:Y:S01]  /*0e90*/  @!P2 LDGSTS.E.BYPASS.LTC128B.128 [R243+0xb100], [R8.64], !P3 ;  /* 0x0b10000008f3afae */ /* 0x0007e2000d901d54 */
[----:B------:R-:W-:Y:S02]  /*0ea0*/  ISETP.GE.AND P3, PT, R41, c[0x0][0x1d4], PT ;  /* 0x0000750029007a0c */ /* 0x000fe40003f66270 */
[----:B------:R-:W-:Y:S01]  /*0eb0*/  ISETP.GE.AND P2, PT, R40, c[0x0][0x1d4], PT ;  /* 0x0000750028007a0c */ /* 0x000fe20003f46270 */
[----:B------:R-:W0:Y:S01]  /*0ec0*/  LDGDEPBAR ;  /* 0x00000000000079af */ /* 0x000e220000000000 */
[----:B------:R-:W-:Y:S01]  /*0ed0*/  @P1 IADD3.X R17, R0, R17, R16, P0, !PT ;  /* 0x0000001100111210 */ /* 0x000fe200007fe410 */
[----:B------:R-:W-:Y:S01]  /*0ee0*/  IMAD.SHL.U32 R0, R23, 0x40, RZ ;  /* 0x0000004017007824 */ /* 0x000fe200078e00ff */
[----:B------:R-:W-:Y:S01]  /*0ef0*/  @P5 LEA R6, P0, R7, c[0x0][0x1c8], 0x1 ;  /* 0x0000720007065a11 */ /* 0x000fe200078008ff */
[----:B------:R-:W-:-:S02]  /*0f00*/  IMAD R16, R2, c[0x0][0x21c], R3 ;  /* 0x0000870002107a24 */ /* 0x000fc400078e0203 */
[----:B------:R4:W-:Y:S01]  /*0f10*/  @P6 LDGSTS.E.BYPASS.LTC128B.128 [R243+0x12100], [R10.64], !P4 ;  /* 0x121000000af36fae */ /* 0x0009e2000e101d54 */
[----:B------:R-:W-:Y:S01]  /*0f20*/  @P5 LEA.HI.X R7, R7, c[0x0][0x1cc], R15, 0x1, P0 ;  /* 0x0000730007075a11 */ /* 0x000fe200000f0c0f */
[----:B------:R-:W-:Y:S01]  /*0f30*/  IMAD.SHL.U32 R2, R29, 0x8, RZ ;  /* 0x000000081d027824 */ /* 0x000fe200078e00ff */
[----:B------:R-:W-:Y:S01]  /*0f40*/  LOP3.LUT R0, R0, 0x1c0, RZ, 0xc0, !PT ;  /* 0x000001c000007812 */ /* 0x000fe200078ec0ff */
[----:B------:R4:W-:Y:S01]  /*0f50*/  @P6 LDGSTS.E.BYPASS.LTC128B.128 [R243+0x15100], [R10.64+0x80], !P3 ;  /* 0x151000800af36fae */ /* 0x0009e2000d901d54 */
[----:B------:R-:W-:Y:S02]  /*0f60*/  IMAD.IADD R35, R19, 0x1, R16 ;  /* 0x0000000113237824 */ /* 0x000fe400078e0210 */
[----:B------:R-:W-:Y:S01]  /*0f70*/  LOP3.LUT R2, R0, 0x8, R2, 0xf8, !PT ;  /* 0x0000000800027812 */ /* 0x000fe200078ef802 */
[----:B------:R4:W-:Y:S01]  /*0f80*/  @P6 LDGSTS.E.BYPASS.LTC128B.128 [R243+0x18100], [R10.64+0x100], !P2 ;  /* 0x181001000af36fae */ /* 0x0009e2000d101d54 */
[----:B------:R-:W-:Y:S02]  /*0f90*/  SHF.R.U32.HI R0, RZ, 0x3, R0 ;  /* 0x00000003ff007819 */ /* 0x000fe40000011600 */
[----:B------:R-:W-:Y:S01]  /*0fa0*/  LOP3.LUT P6, RZ, R23, 0x4, RZ, 0xc0, !PT ;  /* 0x0000000417ff7812 */ /* 0x000fe200078cc0ff */
[----:B------:R5:W-:Y:S01]  /*0fb0*/  @P5 LDGSTS.E.BYPASS.LTC128B.128 [R243+0x13100], [R6.64], !P4 ;  /* 0x1310000006f35fae */ /* 0x000be2000e101d54 */
[----:B--2---:R-:W-:-:S02]  /*0fc0*/  @P1 LEA R4, P0, R14, c[0x0][0x1c8], 0x1 ;  /* 0x000072000e041a11 */ /* 0x004fc400078008ff */
[----:B------:R-:W-:Y:S01]  /*0fd0*/  LOP3.LUT R3, R2, R0, RZ, 0x3c, !PT ;  /* 0x0000000002037212 */ /* 0x000fe200078e3cff */
[----:B------:R5:W-:Y:S01]  /*0fe0*/  @P5 LDGSTS.E.BYPASS.LTC128B.128 [R243+0x16100], [R6.64+0x80], !P3 ;  /* 0x1610008006f35fae */ /* 0x000be2000d901d54 */
[----:B------:R-:W-:Y:S01]  /*0ff0*/  @P1 LEA.HI.X R5, R14, c[0x0][0x1cc], R17, 0x1, P0 ;  /* 0x000073000e051a11 */ /* 0x000fe200000f0c11 */
[----:B---3--:R-:W-:Y:S01]  /*1000*/  IMAD.U32 R8, RZ, RZ, UR14 ;  /* 0x0000000eff087e24 */ /* 0x008fe2000f8e00ff */
[----:B------:R-:W-:Y:S01]  /*1010*/  LEA.HI R14, R32, R33, RZ, 0x5 ;  /* 0x00000021200e7211 */ /* 0x000fe200078f28ff */
[----:B------:R5:W-:Y:S01]  /*1020*/  @P5 LDGSTS.E.BYPASS.LTC128B.128 [R243+0x19100], [R6.64+0x100], !P2 ;  /* 0x1910010006f35fae */ /* 0x000be2000d101d54 */
[----:B------:R-:W-:Y:S01]  /*1030*/  IMAD.U32 R9, RZ, RZ, UR15 ;  /* 0x0000000fff097e24 */ /* 0x000fe2000f8e00ff */
[----:B------:R-:W-:Y:S01]  /*1040*/  LOP3.LUT P5, RZ, R23, 0x2, RZ, 0xc0, !PT ;  /* 0x0000000217ff7812 */ /* 0x000fe200078ac0ff */
[----:B------:R-:W-:Y:S01]  /*1050*/  IMAD.MOV.U32 R15, RZ, RZ, R8 ;  /* 0x000000ffff0f7224 */ /* 0x000fe200078e0008 */
[----:B------:R2:W-:Y:S01]  /*1060*/  @P1 LDGSTS.E.BYPASS.LTC128B.128 [R243+0x14100], [R4.64], !P4 ;  /* 0x1410000004f31fae */ /* 0x0005e2000e101d54 */
[----:B------:R-:W-:Y:S01]  /*1070*/  IMAD.SHL.U32 R2, R28, 0x40, RZ ;  /* 0x000000401c027824 */ /* 0x000fe200078e00ff */
[----:B------:R-:W-:Y:S01]  /*1080*/  SHF.R.S32.HI R212, RZ, 0x5, R14 ;  /* 0x00000005ffd47819 */ /* 0x000fe2000001140e */
[----:B------:R-:W-:Y:S01]  /*1090*/  IMAD.WIDE.U32 R8, R15, UR9, R34 ;  /* 0x000000090f087c25 */ /* 0x000fe2000f8e0022 */
[----:B------:R2:W-:Y:S02]  /*10a0*/  @P1 LDGSTS.E.BYPASS.LTC128B.128 [R243+0x17100], [R4.64+0x80], !P3 ;  /* 0x1710008004f31fae */ /* 0x0005e4000d901d54 */
[----:B------:R-:W-:Y:S01]  /*10b0*/  LOP3.LUT R2, R3, 0xfffffe00, R2, 0xf8, !PT ;  /* 0xfffffe0003027812 */ /* 0x000fe200078ef802 */
[----:B------:R-:W-:Y:S01]  /*10c0*/  IMAD.MOV.U32 R3, RZ, RZ, 0x10 ;  /* 0x00000010ff037424 */ /* 0x000fe200078e00ff */
[----:B------:R2:W-:Y:S01]  /*10d0*/  @P1 LDGSTS.E.BYPASS.LTC128B.128 [R243+0x1a100], [R4.64+0x100], !P2 ;  /* 0x1a10010004f31fae */ /* 0x0005e2000d101d54 */
[----:B------:R-:W-:Y:S01]  /*10e0*/  IADD3 R0, R9, UR8, RZ ;  /* 0x0000000809007c10 */ /* 0x000fe2000fffe0ff */
[----:B------:R-:W-:Y:S01]  /*10f0*/  UMOV UR8, 0x6 ;  /* 0x0000000600087882 */ /* 0x000fe20000000000 */
[----:B------:R-:W-:Y:S01]  /*1100*/  IMAD R212, R212, 0x400, R2 ;  /* 0x00000400d4d47824 */ /* 0x000fe200078e0202 */
[----:B------:R-:W0:Y:S01]  /*1110*/  LDGDEPBAR ;  /* 0x00000000000079af */ /* 0x000e220000000000 */
[----:B------:R-:W-:-:S03]  /*1120*/  USHF.L.U64.HI UR11, UR10, UR8, UR11 ;  /* 0x000000080a0b7299 */ /* 0x000fc6000801020b */
[C---:B------:R-:W-:Y:S01]  /*1130*/  LEA R220, R212.reuse, 0x100, 0x1 ;  /* 0x00000100d4dc7811 */ /* 0x040fe200078e08ff */
[----:B------:R-:W-:Y:S01]  /*1140*/  IMAD.SHL.U32 R212, R212, 0x2, RZ ;  /* 0x00000002d4d47824 */ /* 0x000fe200078e00ff */
[----:B------:R1:W-:Y:S01]  /*1150*/  STL.64 [R1+0x28], R34 ;  /* 0x0000282201007387 */ /* 0x0003e20000100a00 */
[----:B-----5:R-:W-:-:S04]  /*1160*/  LEA R6, P0, R8, c[0x0][0x1f8], 0x1 ;  /* 0x00007e0008067a11 */ /* 0x020fc800078008ff */
[----:B------:R-:W-:Y:S01]  /*1170*/  LEA.HI.X R7, R8, c[0x0][0x1fc], R0, 0x1, P0 ;  /* 0x00007f0008077a11 */ /* 0x000fe200000f0c00 */
[----:B------:R-:W-:-:S05]  /*1180*/  IMAD.U32 R0, RZ, RZ, UR12 ;  /* 0x0000000cff007e24 */ /* 0x000fca000f8e00ff */
[----:B------:R-:W-:Y:S01]  /*1190*/  IADD3 R12, P1, P0, R0, 0x80, R6 ;  /* 0x00000080000c7810 */ /* 0x000fe2000783e006 */
[----:B------:R-:W-:-:S04]  /*11a0*/  DEPBAR.LE SB0, 0x1 ;  /* 0x000080400000791a */ /* 0x000fc80000000000 */
[----:B------:R-:W-:Y:S01]  /*11b0*/  IADD3.X R13, RZ, UR11, R7, P1, P0 ;  /* 0x0000000bff0d7c10 */ /* 0x000fe20008fe0407 */
[----:B------:R-:W-:Y:S01]  /*11c0*/  BAR.SYNC.DEFER_BLOCKING 0x0 ;  /* 0x0000000000007b1d */ /* 0x000fe20000010000 */
[----:B------:R-:W-:-:S04]  /*11d0*/  IADD3 R8, P0, R6, UR12, RZ ;  /* 0x0000000c06087c10 */ /* 0x000fc8000ff1e0ff */
[----:B------:R-:W-:Y:S02]  /*11e0*/  IADD3.X R9, R7, UR11, RZ, P0, !PT ;  /* 0x0000000b07097c10 */ /* 0x000fe400087fe4ff */
[----:B----4-:R-:W-:Y:S02]  /*11f0*/  IADD3 R10, P1, P0, R0, 0x100, R6 ;  /* 0x00000100000a7810 */ /* 0x010fe4000783e006 */
[----:B------:R-:W-:Y:S01]  /*1200*/  SEL R0, R3, 0xfffffff0, !P5 ;  /* 0xfffffff003007807 */ /* 0x000fe20006800000 */
[----:B------:R-:W-:Y:S01]  /*1210*/  IMAD.SHL.U32 R3, R26, 0x40, RZ ;  /* 0x000000401a037824 */ /* 0x000fe200078e00ff */
[----:B------:R-:W-:Y:S02]  /*1220*/  IADD3.X R11, RZ, UR11, R7, P1, P0 ;  /* 0x0000000bff0b7c10 */ /* 0x000fe40008fe0407 */
[----:B--2---:R-:W-:Y:S01]  /*1230*/  IADD3 R4, P0, R8, UR12, RZ ;  /* 0x0000000c08047c10 */ /* 0x004fe2000ff1e0ff */
[----:B------:R-:W-:Y:S01]  /*1240*/  IMAD.SHL.U32 R235, R0, 0x2, RZ ;  /* 0x0000000200eb7824 */ /* 0x000fe200078e00ff */
[----:B------:R-:W-:-:S02]  /*1250*/  SEL R0, R237, 0xffffffe0, !P6 ;  /* 0xffffffe0ed007807 */ /* 0x000fc40007000000 */
[----:B------:R-:W-:Y:S01]  /*1260*/  ISETP.GE.AND P5, PT, R42, c[0x0][0x1d4], PT ;  /* 0x000075002a007a0c */ /* 0x000fe20003fa6270 */
[----:B------:R-:W-:Y:S01]  /*1270*/  IMAD.IADD R216, R220, 0x1, R235 ;  /* 0x00000001dcd87824 */ /* 0x000fe200078e02eb */
[----:B------:R-:W-:Y:S01]  /*1280*/  IADD3.X R5, R9, UR11, RZ, P0, !PT ;  /* 0x0000000b09057c10 */ /* 0x000fe200087fe4ff */
[C---:B------:R-:W-:Y:S01]  /*1290*/  IMAD R220, R0.reuse, 0x2, R220 ;  /* 0x0000000200dc7824 */ /* 0x040fe200078e02dc */
[----:B------:R-:W-:Y:S01]  /*12a0*/  ISETP.GE.AND P1, PT, R41, c[0x0][0x1d4], PT ;  /* 0x0000750029007a0c */ /* 0x000fe20003f26270 */
[----:B------:R-:W-:Y:S01]  /*12b0*/  IMAD R224, R0, 0x2, R216 ;  /* 0x0000000200e07824 */ /* 0x000fe200078e02d8 */
[C---:B------:R-:W-:Y:S01]  /*12c0*/  ISETP.LT.OR P0, PT, R22.reuse, 0x1, P5 ;  /* 0x000000011600780c */ /* 0x040fe20002f01670 */
[----:B------:R1:W2:Y:S01]  /*12d0*/  LDSM.16.M88.4 R152, [R212+0x100] ;  /* 0x00010000d498783b */ /* 0x0002a20000000200 */
[----:B------:R-:W-:Y:S02]  /*12e0*/  ISETP.LT.OR P6, PT, R22, 0x1, P1 ;  /* 0x000000011600780c */ /* 0x000fe40000fc1670 */
[----:B------:R-:W-:Y:S01]  /*12f0*/  LOP3.LUT R3, R3, 0x1c0, RZ, 0xc0, !PT ;  /* 0x000001c003037812 */ /* 0x000fe200078ec0ff */
[----:B------:R1:W3:Y:S03]  /*1300*/  LDSM.16.M88.4 R196, [R212+0x4100] ;  /* 0x00410000d4c4783b */ /* 0x0002e60000000200 */
[----:B------:R-:W-:Y:S01]  /*1310*/  SHF.R.U32.HI R232, RZ, 0x3, R3 ;  /* 0x00000003ffe87819 */ /* 0x000fe20000011603 */
[----:B------:R1:W4:Y:S04]  /*1320*/  LDSM.16.M88.4 R156, [R216] ;  /* 0x00000000d89c783b */ /* 0x0003280000000200 */
[----:B------:R1:W1:Y:S04]  /*1330*/  LDSM.16.M88.4 R200, [R216+0x4000] ;  /* 0x00400000d8c8783b */ /* 0x0002680000000200 */
[----:B------:R1:W1:Y:S04]  /*1340*/  LDSM.16.M88.4 R184, [R220] ;  /* 0x00000000dcb8783b */ /* 0x0002680000000200 */
[----:B------:R1:W1:Y:S04]  /*1350*/  LDSM.16.M88.4 R204, [R220+0x4000] ;  /* 0x00400000dccc783b */ /* 0x0002680000000200 */
[----:B------:R1:W1:Y:S04]  /*1360*/  LDSM.16.M88.4 R192, [R224] ;  /* 0x00000000e0c0783b */ /* 0x0002680000000200 */
[----:B------:R1:W1:Y:S04]  /*1370*/  LDSM.16.M88.4 R208, [R224+0x4000] ;  /* 0x00400000e0d0783b */ /* 0x0002680000000200 */
[----:B------:R-:W1:Y:S04]  /*1380*/  LDSM.16.M88.4 R212, [R212+0x8100] ;  /* 0x00810000d4d4783b */ /* 0x000e680000000200 */
[----:B------:R-:W1:Y:S04]  /*1390*/  LDSM.16.M88.4 R216, [R216+0x8000] ;  /* 0x00800000d8d8783b */ /* 0x000e680000000200 */
[----:B------:R-:W1:Y:S04]  /*13a0*/  LDSM.16.M88.4 R220, [R220+0x8000] ;  /* 0x00800000dcdc783b */ /* 0x000e680000000200 */
[----:B------:R-:W1:Y:S04]  /*13b0*/  LDSM.16.M88.4 R224, [R224+0x8000] ;  /* 0x00800000e0e0783b */ /* 0x000e680000000200 */
[----:B------:R-:W-:Y:S06]  /*13c0*/  BAR.SYNC.DEFER_BLOCKING 0x0 ;  /* 0x0000000000007b1d */ /* 0x000fec0000010000 */
[----:B------:R-:W-:Y:S01]  /*13d0*/  @!PT LDS RZ, [RZ] ;  /* 0x00000000fffff984 */ /* 0x000fe20000000800 */
[----:B------:R-:W-:Y:S01]  /*13e0*/  @!PT LDS RZ, [RZ] ;  /* 0x00000000fffff984 */ /* 0x000fe20000000800 */
[----:B------:R-:W-:Y:S01]  /*13f0*/  @!PT LDS RZ, [RZ] ;  /* 0x00000000fffff984 */ /* 0x000fe20000000800 */
[----:B------:R1:W-:Y:S01]  /*1400*/  LDGSTS.E.BYPASS.LTC128B.128 [R243+0x100], [R6.64], !P0 ;  /* 0x0010000006f37fae */ /* 0x0003e2000c101d54 */
[----:B------:R-:W-:-:S03]  /*1410*/  ISETP.GE.AND P0, PT, R40, c[0x0][0x1d4], PT ;  /* 0x0000750028007a0c */ /* 0x000fc60003f06270 */
[----:B------:R1:W-:Y:S01]  /*1420*/  LDGSTS.E.BYPASS.LTC128B.128 [R243+0x3100], [R6.64+0x80], !P6 ;  /* 0x0310008006f37fae */ /* 0x0003e2000f101d54 */
[----:B------:R-:W-:-:S13]  /*1430*/  ISETP.LT.OR P6, PT, R22, 0x1, P0 ;  /* 0x000000011600780c */ /* 0x000fda00007c1670 */
[----:B------:R1:W-:Y:S01]  /*1440*/  LDGSTS.E.BYPASS.LTC128B.128 [R243+0x6100], [R6.64+0x100], !P6 ;  /* 0x0610010006f37fae */ /* 0x0003e2000f101d54 */
[C---:B------:R-:W-:Y:S02]  /*1450*/  ISETP.LT.OR P6, PT, R22.reuse, 0x21, P5 ;  /* 0x000000211600780c */ /* 0x040fe40002fc1670 */
[----:B------:R-:W-:-:S11]  /*1460*/  ISETP.LT.OR P5, PT, R22, 0x41, P5 ;  /* 0x000000411600780c */ /* 0x000fd60002fa1670 */
[----:B------:R1:W-:Y:S01]  /*1470*/  LDGSTS.E.BYPASS.LTC128B.128 [R243+0x1100], [R8.64], !P6 ;  /* 0x0110000008f37fae */ /* 0x0003e2000f101d54 */
[C---:B------:R-:W-:Y:S02]  /*1480*/  ISETP.LT.OR P6, PT, R22.reuse, 0x21, P1 ;  /* 0x000000211600780c */ /* 0x040fe40000fc1670 */
[----:B------:R-:W-:-:S11]  /*1490*/  ISETP.LT.OR P1, PT, R22, 0x41, P1 ;  /* 0x000000411600780c */ /* 0x000fd60000f21670 */
[----:B------:R1:W-:Y:S01]  /*14a0*/  LDGSTS.E.BYPASS.LTC128B.128 [R243+0x4100], [R12.64], !P6 ;  /* 0x041000000cf37fae */ /* 0x0003e2000f101d54 */
[C---:B------:R-:W-:Y:S02]  /*14b0*/  ISETP.LT.OR P6, PT, R22.reuse, 0x21, P0 ;  /* 0x000000211600780c */ /* 0x040fe400007c1670 */
[----:B------:R-:W-:-:S11]  /*14c0*/  ISETP.LT.OR P0, PT, R22, 0x41, P0 ;  /* 0x000000411600780c */ /* 0x000fd60000701670 */
[----:B------:R1:W-:Y:S04]  /*14d0*/  LDGSTS.E.BYPASS.LTC128B.128 [R243+0x7100], [R10.64], !P6 ;  /* 0x071000000af37fae */ /* 0x0003e8000f101d54 */
[----:B------:R5:W-:Y:S01]  /*14e0*/  LDGSTS.E.BYPASS.LTC128B.128 [R243+0x2100], [R4.64], !P5 ;  /* 0x0210000004f37fae */ /* 0x000be2000e901d54 */
[----:B------:R-:W-:-:S03]  /*14f0*/  PLOP3.LUT P5, PT, PT, PT, UP1, 0x40, 0x0 ;  /* 0x000000000000781c */ /* 0x000fc60003fae818 */
[----:B------:R5:W-:Y:S01]  /*1500*/  LDGSTS.E.BYPASS.LTC128B.128 [R243+0x5100], [R4.64+0x80], !P1 ;  /* 0x0510008004f37fae */ /* 0x000be2000c901d54 */
[----:B------:R-:W-:-:S03]  /*1510*/  LOP3.LUT P1, RZ, R26, 0x4, RZ, 0xc0, !PT ;  /* 0x000000041aff7812 */ /* 0x000fc6000782c0ff */
[----:B------:R5:W-:Y:S01]  /*1520*/  LDGSTS.E.BYPASS.LTC128B.128 [R243+0x8100], [R4.64+0x100], !P0 ;  /* 0x0810010004f37fae */ /* 0x000be2000c101d54 */
[----:B------:R-:W-:-:S03]  /*1530*/  LOP3.LUT P0, RZ, R26, 0x2, RZ, 0xc0, !PT ;  /* 0x000000021aff7812 */ /* 0x000fc6000780c0ff */
[----:B------:R-:W0:Y:S01]  /*1540*/  LDGDEPBAR ;  /* 0x00000000000079af */ /* 0x000e220000000000 */
[----:B-----5:R-:W-:Y:S02]  /*1550*/  LOP3.LUT R4, R3, 0x8, R31, 0xf8, !PT ;  /* 0x0000000803047812 */ /* 0x020fe400078ef81f */
[----:B------:R-:W-:Y:S02]  /*1560*/  LOP3.LUT R3, R14, 0xffffffe0, RZ, 0xc0, !PT ;  /* 0xffffffe00e037812 */ /* 0x000fe400078ec0ff */
[----:B------:R-:W-:-:S03]  /*1570*/  LOP3.LUT R232, R4, R232, RZ, 0x3c, !PT ;  /* 0x000000e804e87212 */ /* 0x000fc600078e3cff */
[----:B------:R-:W-:Y:S02]  /*1580*/  IMAD.IADD R124, R33, 0x1, -R3 ;  /* 0x00000001217c7824 */ /* 0x000fe400078e0a03 */
[----:B------:R-:W-:Y:S01]  /*1590*/  IMAD R232, R29, 0x200, R232 ;  /* 0x000002001de87824 */ /* 0x000fe200078e02e8 */
[----:B------:R-:W-:Y:S05]  /*15a0*/  @P5 BRA `(.L_x_636) ;  /* 0x000001b000005947 */ /* 0x000fea0003800000 */
[----:B-1234-:R-:W-:Y:S01]  /*15b0*/  UIADD3 UR9, UR16, -0x2, URZ ;  /* 0xfffffffe10097890 */ /* 0x01efe2000fffe03f */
[C---:B------:R-:W-:Y:S01]  /*15c0*/  IMAD.SHL.U32 R8, R36.reuse, 0x40, RZ ;  /* 0x0000004024087824 */ /* 0x040fe200078e00ff */
[----:B------:R-:W-:Y:S02]  /*15d0*/  SHF.L.U64.HI R9, R36, 0x6, R37 ;  /* 0x0000000624097819 */ /* 0x000fe40000010225 */
[----:B------:R-:W-:Y:S02]  /*15e0*/  USHF.R.S32.HI UR8, URZ, 0x1f, UR9 ;  /* 0x0000001f3f087899 */ /* 0x000fe40008011409 */
[----:B------:R-:W-:Y:S01]  /*15f0*/  UIMAD UR5, UR5, UR9, URZ ;  /* 0x00000009050572a4 */ /* 0x000fe2000f8e023f */
[----:B------:R-:W-:-:S03]  /*1600*/  IMAD.WIDE.U32 R6, R30, UR9, R38 ;  /* 0x000000091e067c25 */ /* 0x000fc6000f8e0026 */
[----:B------:R-:W-:Y:S02]  /*1610*/  UIMAD UR5, UR8, UR18, UR5 ;  /* 0x00000012080572a4 */ /* 0x000fe4000f8e0205 */
[----:B------:R-:W-:-:S04]  /*1620*/  LEA R4, P5, R6, c[0x0][0x1c8], 0x1 ;  /* 0x0000720006047a11 */ /* 0x000fc800078a08ff */
[----:B------:R-:W-:-:S04]  /*1630*/  IADD3 R3, R7, UR5, RZ ;  /* 0x0000000507037c10 */ /* 0x000fc8000fffe0ff */
[----:B------:R-:W-:Y:S02]  /*1640*/  LEA.HI.X R5, R6, c[0x0][0x1cc], R3, 0x1, P5 ;  /* 0x0000730006057a11 */ /* 0x000fe400028f0c03 */
[----:B------:R-:W-:-:S03]  /*1650*/  IADD3 R12, P6, P5, R8, 0x80, R4 ;  /* 0x00000080080c7810 */ /* 0x000fc60007dde004 */
[----:B------:R1:W-:Y:S01]  /*1660*/  LDGSTS.E.BYPASS.LTC128B.128 [R243+0x1b100], [R4.64], !P4 ;  /* 0x1b10000004f37fae */ /* 0x0003e2000e101d54 */
[C-C-:B------:R-:W-:Y:S02]  /*1670*/  IADD3.X R13, R9.reuse, RZ, R5.reuse, P6, P5 ;  /* 0x000000ff090d7210 */ /* 0x140fe400037ea405 */
[C---:B------:R-:W-:Y:S01]  /*1680*/  IADD3 R10, P6, P5, R8.reuse, 0x100, R4 ;  /* 0x00000100080a7810 */ /* 0x040fe20007dde004 */
[----:B------:R1:W-:Y:S03]  /*1690*/  LDGSTS.E.BYPASS.LTC128B.128 [R243+0x1e100], [R4.64+0x80], !P3 ;  /* 0x1e10008004f37fae */ /* 0x0003e6000d901d54 */
[----:B------:R-:W-:Y:S01]  /*16a0*/  IADD3.X R11, R9, RZ, R5, P6, P5 ;  /* 0x000000ff090b7210 */ /* 0x000fe200037ea405 */
[----:B------:R1:W-:Y:S01]  /*16b0*/  LDGSTS.E.BYPASS.LTC128B.128 [R243+0x21100], [R4.64+0x100], !P2 ;  /* 0x2110010004f37fae */ /* 0x0003e2000d101d54 */
[----:B------:R-:W-:-:S04]  /*16c0*/  IADD3 R6, P6, R8, R4, RZ ;  /* 0x0000000408067210 */ /* 0x000fc80007fde0ff */
[----:B------:R-:W-:Y:S01]  /*16d0*/  IADD3 R8, P5, R6, R8, RZ ;  /* 0x0000000806087210 */ /* 0x000fe20007fbe0ff */
[----:B------:R-:W-:-:S04]  /*16e0*/  IMAD.X R7, R9, 0x1, R5, P6 ;  /* 0x0000000109077824 */ /* 0x000fc800030e0605 */
[----:B------:R-:W-:Y:S01]  /*16f0*/  IMAD.X R9, R7, 0x1, R9, P5 ;  /* 0x0000000107097824 */ /* 0x000fe200028e0609 */
[----:B------:R1:W-:Y:S04]  /*1700*/  LDGSTS.E.BYPASS.LTC128B.128 [R243+0x1c100], [R6.64], !P4 ;  /* 0x1c10000006f37fae */ /* 0x0003e8000e101d54 */
[----:B------:R1:W-:Y:S04]  /*1710*/  LDGSTS.E.BYPASS.LTC128B.128 [R243+0x1f100], [R12.64], !P3 ;  /* 0x1f1000000cf37fae */ /* 0x0003e8000d901d54 */
[----:B------:R1:W-:Y:S04]  /*1720*/  LDGSTS.E.BYPASS.LTC128B.128 [R243+0x22100], [R10.64], !P2 ;  /* 0x221000000af37fae */ /* 0x0003e8000d101d54 */
[----:B------:R1:W-:Y:S04]  /*1730*/  LDGSTS.E.BYPASS.LTC128B.128 [R243+0x1d100], [R8.64], !P4 ;  /* 0x1d10000008f37fae */ /* 0x0003e8000e101d54 */
[----:B------:R1:W-:Y:S04]  /*1740*/  LDGSTS.E.BYPASS.LTC128B.128 [R243+0x20100], [R8.64+0x80], !P3 ;  /* 0x2010008008f37fae */ /* 0x0003e8000d901d54 */
[----:B------:R1:W-:Y:S02]  /*1750*/  LDGSTS.E.BYPASS.LTC128B.128 [R243+0x23100], [R8.64+0x100], !P2 ;  /* 0x2310010008f37fae */ /* 0x0003e4000d101d54 */
.L_x_636:
[----:B-1234-:R-:W0:Y:S01]  /*1760*/  LDGDEPBAR ;  /* 0x00000000000079af */ /* 0x01ee220000000000 */
[----:B------:R-:W-:Y:S01]  /*1770*/  PLOP3.LUT P5, PT, PT, PT, UP1, 0x40, 0x0 ;  /* 0x000000000000781c */ /* 0x000fe20003fae818 */
[----:B------:R-:W-:Y:S01]  /*1780*/  IMAD.SHL.U32 R232, R232, 0x2, RZ ;  /* 0x00000002e8e87824 */ /* 0x000fe200078e00ff */
[----:B------:R-:W-:-:S05]  /*1790*/  SEL R4, R237, 0xffffffe0, !P0 ;  /* 0xffffffe0ed047807 */ /* 0x000fca0004000000 */
[----:B------:R-:W-:Y:S01]  /*17a0*/  IMAD.IADD R4, R232, 0x1, R4 ;  /* 0x00000001e8047824 */ /* 0x000fe200078e0204 */
[----:B------:R-:W-:-:S04]  /*17b0*/  DEPBAR.LE SB0, 0x2 ;  /* 0x000080800000791a */ /* 0x000fc80000000000 */
[----:B------:R-:W-:Y:S06]  /*17c0*/  BAR.SYNC.DEFER_BLOCKING 0x0 ;  /* 0x0000000000007b1d */ /* 0x000fec0000010000 */
[----:B------:R1:W2:Y:S04]  /*17d0*/  LDSM.16.M88.4 R20, [R232+0x12100] ;  /* 0x01210000e814783b */ /* 0x0002a80000000200 */
[----:B------:R1:W3:Y:S04]  /*17e0*/  LDSM.16.M88.4 R16, [R232+0x12900] ;  /* 0x01290000e810783b */ /* 0x0002e80000000200 */
[----:B------:R1:W4:Y:S04]  /*17f0*/  LDSM.16.M88.4 R40, [R232+0x13100] ;  /* 0x01310000e828783b */ /* 0x0003280000000200 */
[----:B------:R1:W1:Y:S04]  /*1800*/  LDSM.16.M88.4 R44, [R232+0x13900] ;  /* 0x01390000e82c783b */ /* 0x0002680000000200 */
[----:B------:R1:W1:Y:S04]  /*1810*/  LDSM.16.M88.4 R76, [R232+0x14100] ;  /* 0x01410000e84c783b */ /* 0x0002680000000200 */
[----:B------:R1:W1:Y:S04]  /*1820*/  LDSM.16.M88.4 R88, [R232+0x14900] ;  /* 0x01490000e858783b */ /* 0x0002680000000200 */
[----:B------:R1:W1:Y:S04]  /*1830*/  LDSM.16.M88.4 R60, [R4+0x12100] ;  /* 0x01210000043c783b */ /* 0x0002680000000200 */
[----:B------:R1:W1:Y:S04]  /*1840*/  LDSM.16.M88.4 R56, [R4+0x12900] ;  /* 0x012900000438783b */ /* 0x0002680000000200 */
[----:B------:R1:W1:Y:S04]  /*1850*/  LDSM.16.M88.4 R52, [R4+0x13100] ;  /* 0x013100000434783b */ /* 0x0002680000000200 */
[----:B------:R1:W1:Y:S04]  /*1860*/  LDSM.16.M88.4 R48, [R4+0x13900] ;  /* 0x013900000430783b */ /* 0x0002680000000200 */
[----:B------:R1:W1:Y:S04]  /*1870*/  LDSM.16.M88.4 R112, [R4+0x14100] ;  /* 0x014100000470783b */ /* 0x0002680000000200 */
[----:B------:R1:W1:Y:S01]  /*1880*/  LDSM.16.M88.4 R120, [R4+0x14900] ;  /* 0x014900000478783b */ /* 0x0002620000000200 */
[----:B------:R-:W-:Y:S05]  /*1890*/  @P5 BRA `(.L_x_637) ;  /* 0x000001e000005947 */ /* 0x000fea0003800000 */
[----:B--23--:R-:W-:Y:S01]  /*18a0*/  UIADD3 UR8, UR16, -0x2, URZ ;  /* 0xfffffffe10087890 */ /* 0x00cfe2000fffe03f */
[----:B------:R-:W-:-:S03]  /*18b0*/  IMAD.U32 R5, RZ, RZ, UR12 ;  /* 0x0000000cff057e24 */ /* 0x000fc6000f8e00ff */
[----:B------:R-:W-:Y:S02]  /*18c0*/  USHF.R.S32.HI UR5, URZ, 0x1f, UR8 ;  /* 0x0000001f3f057899 */ /* 0x000fe40008011408 */
[----:B------:R-:W-:Y:S01]  /*18d0*/  UIMAD UR6, UR6, UR8, URZ ;  /* 0x00000008060672a4 */ /* 0x000fe2000f8e023f */
[----:B------:R-:W-:-:S03]  /*18e0*/  IMAD.WIDE.U32 R8, R15, UR8, R34 ;  /* 0x000000080f087c25 */ /* 0x000fc6000f8e0022 */
[----:B------:R-:W-:Y:S02]  /*18f0*/  UIMAD UR5, UR5, UR14, UR6 ;  /* 0x0000000e050572a4 */ /* 0x000fe4000f8e0206 */
[----:B------:R-:W-:-:S04]  /*1900*/  LEA R6, P5, R8, c[0x0][0x1f8], 0x1 ;  /* 0x00007e0008067a11 */ /* 0x000fc800078a08ff */
[----:B------:R-:W-:-:S04]  /*1910*/  IADD3 R3, R9, UR5, RZ ;  /* 0x0000000509037c10 */ /* 0x000fc8000fffe0ff */
[----:B------:R-:W-:Y:S01]  /*1920*/  LEA.HI.X R7, R8, c[0x0][0x1fc], R3, 0x1, P5 ;  /* 0x00007f0008077a11 */ /* 0x000fe200028f0c03 */
[----:B------:R-:W-:Y:S01]  /*1930*/  IMAD.U32 R3, RZ, RZ, UR12 ;  /* 0x0000000cff037e24 */ /* 0x000fe2000f8e00ff */
[----:B------:R-:W-:-:S03]  /*1940*/  IADD3 R14, P6, P5, R5, 0x80, R6 ;  /* 0x00000080050e7810 */ /* 0x000fc60007dde006 */
[----:B------:R-:W-:Y:S01]  /*1950*/  @!PT LDS RZ, [RZ] ;  /* 0x00000000fffff984 */ /* 0x000fe20000000800 */
[----:B------:R-:W-:Y:S01]  /*1960*/  @!PT LDS RZ, [RZ] ;  /* 0x00000000fffff984 */ /* 0x000fe20000000800 */
[----:B------:R-:W-:Y:S01]  /*1970*/  @!PT LDS RZ, [RZ] ;  /* 0x00000000fffff984 */ /* 0x000fe20000000800 */
[----:B------:R2:W-:Y:S01]  /*1980*/  LDGSTS.E.BYPASS.LTC128B.128 [R243+0x9100], [R6.64], !P4 ;  /* 0x0910000006f37fae */ /* 0x0005e2000e101d54 */
[--C-:B------:R-:W-:Y:S02]  /*1990*/  IADD3.X R15, RZ, UR11, R7.reuse, P6, P5 ;  /* 0x0000000bff0f7c10 */ /* 0x100fe4000b7ea407 */
[----:B------:R-:W-:Y:S01]  /*19a0*/  IADD3 R12, P6, P5, R3, 0x100, R6 ;  /* 0x00000100030c7810 */ /* 0x000fe20007dde006 */
[----:B------:R2:W-:Y:S03]  /*19b0*/  LDGSTS.E.BYPASS.LTC128B.128 [R243+0xc100], [R6.64+0x80], !P3 ;  /* 0x0c10008006f37fae */ /* 0x0005e6000d901d54 */
[----:B------:R-:W-:Y:S01]  /*19c0*/  IADD3.X R13, RZ, UR11, R7, P6, P5 ;  /* 0x0000000bff0d7c10 */ /* 0x000fe2000b7ea407 */
[----:B------:R2:W-:Y:S01]  /*19d0*/  LDGSTS.E.BYPASS.LTC128B.128 [R243+0xf100], [R6.64+0x100], !P2 ;  /* 0x0f10010006f37fae */ /* 0x0005e2000d101d54 */
[----:B------:R-:W-:-:S04]  /*19e0*/  IADD3 R8, P6, R6, UR12, RZ ;  /* 0x0000000c06087c10 */ /* 0x000fc8000ffde0ff */
[----:B------:R-:W-:Y:S02]  /*19f0*/  IADD3 R10, P5, R8, UR12, RZ ;  /* 0x0000000c080a7c10 */ /* 0x000fe4000ffbe0ff */
[----:B------:R-:W-:-:S04]  /*1a00*/  IADD3.X R9, R7, UR11, RZ, P6, !PT ;  /* 0x0000000b07097c10 */ /* 0x000fc8000b7fe4ff */
[----:B------:R-:W-:Y:S01]  /*1a10*/  IADD3.X R11, R9, UR11, RZ, P5, !PT ;  /* 0x0000000b090b7c10 */ /* 0x000fe2000affe4ff */
[----:B------:R2:W-:Y:S04]  /*1a20*/  LDGSTS.E.BYPASS.LTC128B.128 [R243+0xa100], [R8.64], !P4 ;  /* 0x0a10000008f37fae */ /* 0x0005e8000e101d54 */
[----:B------:R2:W-:Y:S04]  /*1a30*/  LDGSTS.E.BYPASS.LTC128B.128 [R243+0xd100], [R14.64], !P3 ;  /* 0x0d1000000ef37fae */ /* 0x0005e8000d901d54 */
[----:B------:R2:W-:Y:S04]  /*1a40*/  LDGSTS.E.BYPASS.LTC128B.128 [R243+0x10100], [R12.64], !P2 ;  /* 0x101000000cf37fae */ /* 0x0005e8000d101d54 */
[----:B------:R2:W-:Y:S04]  /*1a50*/  LDGSTS.E.BYPASS.LTC128B.128 [R243+0xb100], [R10.64], !P4 ;  /* 0x0b1000000af37fae */ /* 0x0005e8000e101d54 */
[----:B------:R2:W-:Y:S04]  /*1a60*/  LDGSTS.E.BYPASS.LTC128B.128 [R243+0xe100], [R10.64+0x80], !P3 ;  /* 0x0e1000800af37fae */ /* 0x0005e8000d901d54 */
[----:B------:R2:W-:Y:S02]  /*1a70*/  LDGSTS.E.BYPASS.LTC128B.128 [R243+0x11100], [R10.64+0x100], !P2 ;  /* 0x111001000af37fae */ /* 0x0005e4000d101d54 */
.L_x_637:
[----:B-123--:R-:W-:Y:S01]  /*1a80*/  HMMA.16816.F32 R8, R152, R46, RZ ;  /* 0x0000002e9808723c */ /* 0x00efe200000018ff */
[----:B------:R-:W-:Y:S01]  /*1a90*/  IMAD.MOV.U32 R3, RZ, RZ, 0x40 ;  /* 0x00000040ff037424 */ /* 0x000fe200078e00ff */
[----:B------:R-:W-:Y:S01]  /*1aa0*/  ULDC UR5, c[0x0][0x1d0] ;  /* 0x0000740000057ab9 */ /* 0x000fe20000000800 */
[----:B------:R-:W0:Y:S01]  /*1ab0*/  LDGDEPBAR ;  /* 0x00000000000079af */ /* 0x000e220000000000 */
[----:B------:R-:W-:-:S02]  /*1ac0*/  UIADD3 UR5, UR7, UR5, URZ ;  /* 0x0000000507057290 */ /* 0x000fc4000fffe03f */
[----:B------:R-:W-:Y:S01]  /*1ad0*/  SEL R234, R3, 0xffffffc0, !P1 ;  /* 0xffffffc003ea7807 */ /* 0x000fe20004800000 */
[----:B------:R-:W-:Y:S01]  /*1ae0*/  UISETP.GE.AND UP0, UPT, UR4, 0xc1, UPT ;  /* 0x000000c10400788c */ /* 0x000fe2000bf06270 */
[----:B------:R-:W-:Y:S02]  /*1af0*/  HMMA.16816.F32 R36, R152, R20, RZ ;  /* 0x000000149824723c */ /* 0x000fe400000018ff */
[----:B------:R-:W-:Y:S01]  /*1b00*/  IADD3 R3, R234, R4, RZ ;  /* 0x00000004ea037210 */ /* 0x000fe20007ffe0ff */
[----:B------:R-:W-:-:S04]  /*1b10*/  IMAD.IADD R5, R232, 0x1, R234 ;  /* 0x00000001e8057824 */ /* 0x000fc800078e02ea */
[----:B------:R-:W-:Y:S01]  /*1b20*/  LDSM.16.M88.4 R104, [R3+0x12100] ;  /* 0x012100000368783b */ /* 0x000fe20000000200 */
[C---:B------:R-:W-:Y:S03]  /*1b30*/  HMMA.16816.F32 R28, R152.reuse, R16, RZ ;  /* 0x00000010981c723c */ /* 0x040fe600000018ff */
[----:B------:R-:W-:Y:S04]  /*1b40*/  LDSM.16.M88.4 R108, [R3+0x12900] ;  /* 0x01290000036c783b */ /* 0x000fe80000000200 */
[----:B------:R-:W-:Y:S01]  /*1b50*/  LDSM.16.M88.4 R116, [R3+0x13100] ;  /* 0x013100000374783b */ /* 0x000fe20000000200 */
[C---:B------:R-:W-:Y:S08]  /*1b60*/  HMMA.16816.F32 R24, R152.reuse, R18, RZ ;  /* 0x000000129818723c */ /* 0x040ff000000018ff */
[C---:B------:R-:W-:Y:S08]  /*1b70*/  HMMA.16816.F32 R32, R152.reuse, R22, RZ ;  /* 0x000000169820723c */ /* 0x040ff000000018ff */
[C---:B----4-:R-:W-:Y:S08]  /*1b80*/  HMMA.16816.F32 R20, R152.reuse, R40, RZ ;  /* 0x000000289814723c */ /* 0x050ff000000018ff */
[C---:B------:R-:W-:Y:S08]  /*1b90*/  HMMA.16816.F32 R16, R152.reuse, R42, RZ ;  /* 0x0000002a9810723c */ /* 0x040ff000000018ff */
[----:B------:R-:W-:Y:S01]  /*1ba0*/  HMMA.16816.F32 R12, R152, R44, RZ ;  /* 0x0000002c980c723c */ /* 0x000fe200000018ff */
[----:B------:R-:W-:Y:S07]  /*1bb0*/  LDSM.16.M88.4 R44, [R5+0x13100] ;  /* 0x01310000052c783b */ /* 0x000fee0000000200 */
[C---:B------:R-:W-:Y:S01]  /*1bc0*/  HMMA.16816.F32 R64, R156.reuse, R50, R8 ;  /* 0x000000329c40723c */ /* 0x040fe20000001808 */
[----:B------:R-:W1:Y:S07]  /*1bd0*/  LDSM.16.M88.4 R8, [R5+0x12100] ;  /* 0x012100000508783b */ /* 0x000e6e0000000200 */
[C---:B------:R-:W-:Y:S01]  /*1be0*/  HMMA.16816.F32 R100, R156.reuse, R60, R36 ;  /* 0x0000003c9c64723c */ /* 0x040fe20000001824 */
[----:B------:R-:W2:Y:S07]  /*1bf0*/  LDSM.16.M88.4 R36, [R5+0x12900] ;  /* 0x012900000524783b */ /* 0x000eae0000000200 */
[C---:B------:R-:W-:Y:S08]  /*1c00*/  HMMA.16816.F32 R92, R156.reuse, R56, R28 ;  /* 0x000000389c5c723c */ /* 0x040ff0000000181c */
[C---:B------:R-:W-:Y:S01]  /*1c10*/  HMMA.16816.F32 R84, R156.reuse, R58, R24 ;  /* 0x0000003a9c54723c */ /* 0x040fe20000001818 */
[----:B------:R-:W3:Y:S07]  /*1c20*/  LDSM.16.M88.4 R56, [R5+0x13900] ;  /* 0x013900000538783b */ /* 0x000eee0000000200 */
[C---:B------:R-:W-:Y:S08]  /*1c30*/  HMMA.16816.F32 R80, R156.reuse, R52, R20 ;  /* 0x000000349c50723c */ /* 0x040ff00000001814 */
[C---:B------:R-:W-:Y:S08]  /*1c40*/  HMMA.16816.F32 R72, R156.reuse, R54, R16 ;  /* 0x000000369c48723c */ /* 0x040ff00000001810 */
[----:B------:R-:W-:Y:S08]  /*1c50*/  HMMA.16816.F32 R68, R156, R48, R12 ;  /* 0x000000309c44723c */ /* 0x000ff0000000180c */
[C---:B------:R-:W-:Y:S08]  /*1c60*/  HMMA.16816.F32 R24, R152.reuse, R76, RZ ;  /* 0x0000004c9818723c */ /* 0x040ff000000018ff */
[C---:B------:R-:W-:Y:S01]  /*1c70*/  HMMA.16816.F32 R20, R152.reuse, R78, RZ ;  /* 0x0000004e9814723c */ /* 0x040fe200000018ff */
[----:B------:R-:W4:Y:S07]  /*1c80*/  LDSM.16.M88.4 R76, [R5+0x14100] ;  /* 0x01410000054c783b */ /* 0x000f2e0000000200 */
[C---:B------:R-:W-:Y:S08]  /*1c90*/  HMMA.16816.F32 R16, R152.reuse, R88, RZ ;  /* 0x000000589810723c */ /* 0x040ff000000018ff */
[----:B------:R-:W-:Y:S01]  /*1ca0*/  HMMA.16816.F32 R12, R152, R90, RZ ;  /* 0x0000005a980c723c */ /* 0x000fe200000018ff */
[----:B------:R-:W5:Y:S07]  /*1cb0*/  LDSM.16.M88.4 R88, [R5+0x14900] ;  /* 0x014900000558783b */ /* 0x000f6e0000000200 */
[C---:B------:R-:W-:Y:S08]  /*1cc0*/  HMMA.16816.F32 R96, R156.reuse, R62, R32 ;  /* 0x0000003e9c60723c */ /* 0x040ff00000001820 */
[C---:B------:R-:W-:Y:S08]  /*1cd0*/  HMMA.16816.F32 R60, R156.reuse, R112, R24 ;  /* 0x000000709c3c723c */ /* 0x040ff00000001818 */
[C---:B------:R-:W-:Y:S01]  /*1ce0*/  HMMA.16816.F32 R52, R156.reuse, R114, R20 ;  /* 0x000000729c34723c */ /* 0x040fe20000001814 */
[----:B------:R-:W3:Y:S07]  /*1cf0*/  LDSM.16.M88.4 R112, [R3+0x13900] ;  /* 0x013900000370783b */ /* 0x000eee0000000200 */
[C---:B------:R-:W-:Y:S08]  /*1d00*/  HMMA.16816.F32 R48, R156.reuse, R120, R16 ;  /* 0x000000789c30723c */ /* 0x040ff00000001810 */
[----:B------:R-:W-:Y:S08]  /*1d10*/  HMMA.16816.F32 R40, R156, R122, R12 ;  /* 0x0000007a9c28723c */ /* 0x000ff0000000180c */
[C---:B-1----:R-:W-:Y:S01]  /*1d20*/  HMMA.16816.F32 R32, R184.reuse, R8, R100 ;  /* 0x00000008b820723c */ /* 0x042fe20000001864 */
[----:B------:R-:W-:Y:S07]  /*1d30*/  LDSM.16.M88.4 R100, [R5+0x16100] ;  /* 0x016100000564783b */ /* 0x000fee0000000200 */
[C---:B------:R-:W-:Y:S01]  /*1d40*/  HMMA.16816.F32 R28, R184.reuse, R10, R96 ;  /* 0x0000000ab81c723c */ /* 0x040fe20000001860 */
[----:B------:R-:W-:Y:S07]  /*1d50*/  LDSM.16.M88.4 R96, [R4+0x16100] ;  /* 0x016100000460783b */ /* 0x000fee0000000200 */
[C---:B--2---:R-:W-:Y:S01]  /*1d60*/  HMMA.16816.F32 R24, R184.reuse, R36, R92 ;  /* 0x00000024b818723c */ /* 0x044fe2000000185c */
[----:B------:R-:W-:Y:S07]  /*1d70*/  LDSM.16.M88.4 R92, [R5+0x15900] ;  /* 0x01590000055c783b */ /* 0x000fee0000000200 */
[C---:B------:R-:W-:Y:S01]  /*1d80*/  HMMA.16816.F32 R20, R184.reuse, R38, R84 ;  /* 0x00000026b814723c */ /* 0x040fe20000001854 */
[----:B------:R-:W-:Y:S07]  /*1d90*/  LDSM.16.M88.4 R84, [R3+0x14900] ;  /* 0x014900000354783b */ /* 0x000fee0000000200 */
[C---:B---3--:R-:W-:Y:S08]  /*1da0*/  HMMA.16816.F32 R8, R184.reuse, R56, R68 ;  /* 0x00000038b808723c */ /* 0x048ff00000001844 */
[C---:B------:R-:W-:Y:S01]  /*1db0*/  HMMA.16816.F32 R36, R184.reuse, R58, R64 ;  /* 0x0000003ab824723c */ /* 0x040fe20000001840 */
[----:B------:R-:W1:Y:S07]  /*1dc0*/  LDSM.16.M88.4 R56, [R3+0x14100] ;  /* 0x014100000338783b */ /* 0x000e6e0000000200 */
[C---:B------:R-:W-:Y:S08]  /*1dd0*/  HMMA.16816.F32 R16, R184.reuse, R44, R80 ;  /* 0x0000002cb810723c */ /* 0x040ff00000001850 */
[C---:B------:R-:W-:Y:S08]  /*1de0*/  HMMA.16816.F32 R12, R184.reuse, R46, R72 ;  /* 0x0000002eb80c723c */ /* 0x040ff00000001848 */
[C---:B----4-:R-:W-:Y:S08]  /*1df0*/  HMMA.16816.F32 R44, R184.reuse, R76, R60 ;  /* 0x0000004cb82c723c */ /* 0x050ff0000000183c */
[C---:B------:R-:W-:Y:S08]  /*1e00*/  HMMA.16816.F32 R52, R184.reuse, R78, R52 ;  /* 0x0000004eb834723c */ /* 0x040ff00000001834 */
[C---:B-----5:R-:W-:Y:S08]  /*1e10*/  HMMA.16816.F32 R72, R184.reuse, R88, R48 ;  /* 0x00000058b848723c */ /* 0x060ff00000001830 */
[----:B------:R-:W-:Y:S08]  /*1e20*/  HMMA.16816.F32 R88, R184, R90, R40 ;  /* 0x0000005ab858723c */ /* 0x000ff00000001828 */
[C---:B------:R-:W-:Y:S01]  /*1e30*/  HMMA.16816.F32 R80, R192.reuse, R104, R32 ;  /* 0x00000068c050723c */ /* 0x040fe20000001820 */
[----:B------:R-:W2:Y:S07]  /*1e40*/  LDSM.16.M88.4 R32, [R232+0x15100] ;  /* 0x01510000e820783b */ /* 0x000eae0000000200 */
[C---:B------:R-:W-:Y:S01]  /*1e50*/  HMMA.16816.F32 R76, R192.reuse, R106, R28 ;  /* 0x0000006ac04c723c */ /* 0x040fe2000000181c */
[----:B------:R-:W3:Y:S04]  /*1e60*/  LDSM.16.M88.4 R28, [R232+0x15900] ;  /* 0x01590000e81c783b */ /* 0x000ee80000000200 */
[----:B------:R-:W-:Y:S03]  /*1e70*/  LDSM.16.M88.4 R104, [R4+0x16900] ;  /* 0x016900000468783b */ /* 0x000fe60000000200 */
[C---:B------:R-:W-:Y:S01]  /*1e80*/  HMMA.16816.F32 R68, R192.reuse, R108, R24 ;  /* 0x0000006cc044723c */ /* 0x040fe20000001818 */
[----:B------:R-:W4:Y:S07]  /*1e90*/  LDSM.16.M88.4 R24, [R232+0x16100] ;  /* 0x01610000e818783b */ /* 0x000f2e0000000200 */
[C---:B------:R-:W-:Y:S08]  /*1ea0*/  HMMA.16816.F32 R60, R192.reuse, R116, R16 ;  /* 0x00000074c03c723c */ /* 0x040ff00000001810 */
[C---:B------:R-:W-:Y:S01]  /*1eb0*/  HMMA.16816.F32 R48, R192.reuse, R118, R12 ;  /* 0x00000076c030723c */ /* 0x040fe2000000180c */
[----:B------:R-:W-:Y:S07]  /*1ec0*/  LDSM.16.M88.4 R116, [R4+0x17900] ;  /* 0x017900000474783b */ /* 0x000fee0000000200 */
[C---:B------:R-:W-:Y:S08]  /*1ed0*/  HMMA.16816.F32 R16, R192.reuse, R112, R8 ;  /* 0x00000070c010723c */ /* 0x040ff00000001808 */
[C---:B------:R-:W-:Y:S01]  /*1ee0*/  HMMA.16816.F32 R64, R192.reuse, R110, R20 ;  /* 0x0000006ec040723c */ /* 0x040fe20000001814 */
[----:B------:R-:W5:Y:S04]  /*1ef0*/  LDSM.16.M88.4 R20, [R232+0x16900] ;  /* 0x01690000e814783b */ /* 0x000f680000000200 */
[----:B------:R-:W-:Y:S03]  /*1f00*/  LDSM.16.M88.4 R108, [R5+0x16900] ;  /* 0x01690000056c783b */ /* 0x000fe60000000200 */
[C---:B------:R-:W-:Y:S01]  /*1f10*/  HMMA.16816.F32 R12, R192.reuse, R114, R36 ;  /* 0x00000072c00c723c */ /* 0x040fe20000001824 */
[----:B------:R-:W3:Y:S04]  /*1f20*/  LDSM.16.M88.4 R36, [R232+0x17100] ;  /* 0x01710000e824783b */ /* 0x000ee80000000200 */
[----:B------:R-:W-:Y:S03]  /*1f30*/  LDSM.16.M88.4 R112, [R4+0x17100] ;  /* 0x017100000470783b */ /* 0x000fe60000000200 */
[C---:B-1----:R-:W-:Y:S08]  /*1f40*/  HMMA.16816.F32 R8, R192.reuse, R56, R44 ;  /* 0x00000038c008723c */ /* 0x042ff0000000182c */
[C---:B------:R-:W-:Y:S01]  /*1f50*/  HMMA.16816.F32 R40, R192.reuse, R58, R52 ;  /* 0x0000003ac028723c */ /* 0x040fe20000001834 */
[----:B------:R-:W-:Y:S07]  /*1f60*/  LDSM.16.M88.4 R52, [R232+0x17900] ;  /* 0x01790000e834783b */ /* 0x000fee0000000200 */
[C---:B------:R-:W-:Y:S01]  /*1f70*/  HMMA.16816.F32 R56, R192.reuse, R86, R88 ;  /* 0x00000056c038723c */ /* 0x040fe20000001858 */
[----:B------:R-:W1:Y:S07]  /*1f80*/  LDSM.16.M88.4 R88, [R4+0x15100] ;  /* 0x015100000458783b */ /* 0x000e6e0000000200 */
[----:B------:R-:W-:Y:S01]  /*1f90*/  HMMA.16816.F32 R44, R192, R84, R72 ;  /* 0x00000054c02c723c */ /* 0x000fe20000001848 */
[----:B------:R-:W1:Y:S07]  /*1fa0*/  LDSM.16.M88.4 R84, [R4+0x15900] ;  /* 0x015900000454783b */ /* 0x000e6e0000000200 */
[C---:B--2---:R-:W-:Y:S08]  /*1fb0*/  HMMA.16816.F32 R80, R196.reuse, R32, R80 ;  /* 0x00000020c450723c */ /* 0x044ff00000001850 */
[C---:B------:R-:W-:Y:S08]  /*1fc0*/  HMMA.16816.F32 R32, R196.reuse, R34, R76 ;  /* 0x00000022c420723c */ /* 0x040ff0000000184c */
[C---:B---3--:R-:W-:Y:S08]  /*1fd0*/  HMMA.16816.F32 R76, R196.reuse, R28, R68 ;  /* 0x0000001cc44c723c */ /* 0x048ff00000001844 */
[C---:B----4-:R-:W-:Y:S08]  /*1fe0*/  HMMA.16816.F32 R68, R196.reuse, R24, R60 ;  /* 0x00000018c444723c */ /* 0x050ff0000000183c */
[C---:B------:R-:W-:Y:S01]  /*1ff0*/  HMMA.16816.F32 R72, R196.reuse, R30, R64 ;  /* 0x0000001ec448723c */ /* 0x040fe20000001840 */
[----:B------:R-:W2:Y:S07]  /*2000*/  LDSM.16.M88.4 R28, [R5+0x15100] ;  /* 0x01510000051c783b */ /* 0x000eae0000000200 */
[C---:B------:R-:W-:Y:S08]  /*2010*/  HMMA.16816.F32 R48, R196.reuse, R26, R48 ;  /* 0x0000001ac430723c */ /* 0x040ff00000001830 */
[C---:B-----5:R-:W-:Y:S08]  /*2020*/  HMMA.16816.F32 R64, R196.reuse, R20, R16 ;  /* 0x00000014c440723c */ /* 0x060ff00000001810 */
[C---:B------:R-:W-:Y:S08]  /*2030*/  HMMA.16816.F32 R60, R196.reuse, R22, R12 ;  /* 0x00000016c43c723c */ /* 0x040ff0000000180c */
[C---:B------:R-:W-:Y:S08]  /*2040*/  HMMA.16816.F32 R24, R196.reuse, R36, R8 ;  /* 0x00000024c418723c */ /* 0x040ff00000001808 */
[----:B------:R-:W-:Y:S08]  /*2050*/  HMMA.16816.F32 R20, R196, R38, R40 ;  /* 0x00000026c414723c */ /* 0x000ff00000001828 */
[C---:B-1----:R-:W-:Y:S01]  /*2060*/  HMMA.16816.F32 R8, R200.reuse, R88, R80 ;  /* 0x00000058c808723c */ /* 0x042fe20000001850 */
[----:B------:R-:W-:Y:S07]  /*2070*/  LDSM.16.M88.4 R80, [R5+0x17900] ;  /* 0x017900000550783b */ /* 0x000fee0000000200 */
[----:B------:R-:W-:Y:S01]  /*2080*/  HMMA.16816.F32 R32, R200, R90, R32 ;  /* 0x0000005ac820723c */ /* 0x000fe20000001820 */
[----:B------:R-:W-:Y:S07]  /*2090*/  LDSM.16.M88.4 R88, [R3+0x15900] ;  /* 0x015900000358783b */ /* 0x000fee0000000200 */
[----:B------:R-:W-:Y:S08]  /*20a0*/  HMMA.16816.F32 R16, R196, R52, R44 ;  /* 0x00000034c410723c */ /* 0x000ff0000000182c */
[C---:B------:R-:W-:Y:S08]  /*20b0*/  HMMA.16816.F32 R44, R200.reuse, R96, R68 ;  /* 0x00000060c82c723c */ /* 0x040ff00000001844 */
[C---:B------:R-:W-:Y:S08]  /*20c0*/  HMMA.16816.F32 R36, R200.reuse, R84, R76 ;  /* 0x00000054c824723c */ /* 0x040ff0000000184c */
[C---:B------:R-:W-:Y:S01]  /*20d0*/  HMMA.16816.F32 R40, R200.reuse, R86, R72 ;  /* 0x00000056c828723c */ /* 0x040fe20000001848 */
[----:B------:R-:W1:Y:S07]  /*20e0*/  LDSM.16.M88.4 R84, [R3+0x15100] ;  /* 0x015100000354783b */ /* 0x000e6e0000000200 */
[----:B------:R-:W-:Y:S01]  /*20f0*/  HMMA.16816.F32 R48, R200, R98, R48 ;  /* 0x00000062c830723c */ /* 0x000fe20000001830 */
[----:B------:R-:W3:Y:S07]  /*2100*/  LDSM.16.M88.4 R96, [R3+0x16100] ;  /* 0x016100000360783b */ /* 0x000eee0000000200 */
[----:B------:R-:W-:Y:S08]  /*2110*/  HMMA.16816.F32 R12, R196, R54, R56 ;  /* 0x00000036c40c723c */ /* 0x000ff00000001838 */
[C---:B------:R-:W-:Y:S08]  /*2120*/  HMMA.16816.F32 R56, R200.reuse, R112, R24 ;  /* 0x00000070c838723c */ /* 0x040ff00000001818 */
[----:B------:R-:W-:Y:S08]  /*2130*/  HMMA.16816.F32 R76, R200, R114, R20 ;  /* 0x00000072c84c723c */ /* 0x000ff00000001814 */
[C---:B--2---:R-:W-:Y:S08]  /*2140*/  HMMA.16816.F32 R24, R204.reuse, R28, R8 ;  /* 0x0000001ccc18723c */ /* 0x044ff00000001808 */
[----:B------:R-:W-:Y:S08]  /*2150*/  HMMA.16816.F32 R20, R204, R30, R32 ;  /* 0x0000001ecc14723c */ /* 0x000ff00000001820 */
[----:B------:R-:W-:Y:S01]  /*2160*/  HMMA.16816.F32 R52, R200, R104, R64 ;  /* 0x00000068c834723c */ /* 0x000fe20000001840 */
[----:B------:R-:W2:Y:S07]  /*2170*/  LDSM.16.M88.4 R64, [R5+0x17100] ;  /* 0x017100000540783b */ /* 0x000eae0000000200 */
[C---:B------:R-:W-:Y:S01]  /*2180*/  HMMA.16816.F32 R8, R204.reuse, R100, R44 ;  /* 0x00000064cc08723c */ /* 0x040fe2000000182c */
[----:B------:R-:W-:Y:S07]  /*2190*/  LDSM.16.M88.4 R44, [R3+0x16900] ;  /* 0x01690000032c783b */ /* 0x000fee0000000200 */
[----:B------:R-:W-:Y:S01]  /*21a0*/  HMMA.16816.F32 R28, R204, R102, R48 ;  /* 0x00000066cc1c723c */ /* 0x000fe20000001830 */
[----:B------:R-:W4:Y:S07]  /*21b0*/  LDSM.16.M88.4 R48, [R232+0x18100] ;  /* 0x01810000e830783b */ /* 0x000f2e0000000200 */
[C---:B------:R-:W-:Y:S08]  /*21c0*/  HMMA.16816.F32 R72, R200.reuse, R116, R16 ;  /* 0x00000074c848723c */ /* 0x040ff00000001810 */
[----:B------:R-:W-:Y:S08]  /*21d0*/  HMMA.16816.F32 R68, R200, R118, R12 ;  /* 0x00000076c844723c */ /* 0x000ff0000000180c */
[C---:B------:R-:W-:Y:S08]  /*21e0*/  HMMA.16816.F32 R16, R204.reuse, R92, R36 ;  /* 0x0000005ccc10723c */ /* 0x040ff00000001824 */
[----:B------:R-:W-:Y:S08]  /*21f0*/  HMMA.16816.F32 R12, R204, R94, R40 ;  /* 0x0000005ecc0c723c */ /* 0x000ff00000001828 */
[C---:B-1----:R-:W-:Y:S01]  /*2200*/  HMMA.16816.F32 R32, R208.reuse, R84, R24 ;  /* 0x00000054d020723c */ /* 0x042fe20000001818 */
[----:B------:R-:W-:Y:S07]  /*2210*/  LDSM.16.M88.4 R24, [R3+0x17900] ;  /* 0x017900000318783b */ /* 0x000fee0000000200 */
[C---:B------:R-:W-:Y:S01]  /*2220*/  HMMA.16816.F32 R40, R208.reuse, R86, R20 ;  /* 0x00000056d028723c */ /* 0x040fe20000001814 */
[----:B------:R-:W-:Y:S07]  /*2230*/  LDSM.16.M88.4 R20, [R4+0x18100] ;  /* 0x018100000414783b */ /* 0x000fee0000000200 */
[----:B---3--:R-:W-:Y:S01]  /*2240*/  HMMA.16816.F32 R84, R208, R96, R8 ;  /* 0x00000060d054723c */ /* 0x008fe20000001808 */
[----:B------:R-:W1:Y:S07]  /*2250*/  LDSM.16.M88.4 R8, [R3+0x17100] ;  /* 0x017100000308783b */ /* 0x000e6e0000000200 */
[----:B------:R-:W-:Y:S08]  /*2260*/  HMMA.16816.F32 R36, R204, R108, R52 ;  /* 0x0000006ccc24723c */ /* 0x000ff00000001834 */
[----:B------:R-:W-:Y:S08]  /*2270*/  HMMA.16816.F32 R60, R200, R106, R60 ;  /* 0x0000006ac83c723c */ /* 0x000ff0000000183c */
[C---:B--2---:R-:W-:Y:S08]  /*2280*/  HMMA.16816.F32 R56, R204.reuse, R64, R56 ;  /* 0x00000040cc38723c */ /* 0x044ff00000001838 */
[C---:B------:R-:W-:Y:S08]  /*2290*/  HMMA.16816.F32 R52, R204.reuse, R66, R76 ;  /* 0x00000042cc34723c */ /* 0x040ff0000000184c */
[----:B------:R-:W-:Y:S08]  /*22a0*/  HMMA.16816.F32 R100, R204, R80, R72 ;  /* 0x00000050cc64723c */ /* 0x000ff00000001848 */
[C---:B------:R-:W-:Y:S08]  /*22b0*/  HMMA.16816.F32 R64, R208.reuse, R88, R16 ;  /* 0x00000058d040723c */ /* 0x040ff00000001810 */
[----:B------:R-:W-:Y:S08]  /*22c0*/  HMMA.16816.F32 R72, R208, R90, R12 ;  /* 0x0000005ad048723c */ /* 0x000ff0000000180c */
[----:B----4-:R-:W-:Y:S01]  /*22d0*/  HMMA.16816.F32 R16, R212, R48, R32 ;  /* 0x00000030d410723c */ /* 0x010fe20000001820 */
[----:B------:R-:W-:Y:S07]  /*22e0*/  LDSM.16.M88.4 R32, [R232+0x19100] ;  /* 0x01910000e820783b */ /* 0x000fee0000000200 */
[----:B------:R-:W-:Y:S08]  /*22f0*/  HMMA.16816.F32 R92, R204, R82, R68 ;  /* 0x00000052cc5c723c */ /* 0x000ff00000001844 */
[----:B------:R-:W-:Y:S01]  /*2300*/  HMMA.16816.F32 R12, R212, R50, R40 ;  /* 0x00000032d40c723c */ /* 0x000fe20000001828 */
[----:B------:R-:W-:Y:S04]  /*2310*/  LDSM.16.M88.4 R40, [R4+0x18900] ;  /* 0x018900000428783b */ /* 0x000fe80000000200 */
[----:B------:R-:W-:Y:S03]  /*2320*/  LDSM.16.M88.4 R48, [R5+0x18900] ;  /* 0x018900000530783b */ /* 0x000fe60000000200 */
[C---:B------:R-:W-:Y:S01]  /*2330*/  HMMA.16816.F32 R80, R208.reuse, R98, R28 ;  /* 0x00000062d050723c */ /* 0x040fe2000000181c */
[----:B------:R-:W2:Y:S07]  /*2340*/  LDSM.16.M88.4 R28, [R232+0x18900] ;  /* 0x01890000e81c783b */ /* 0x000eae0000000200 */
[----:B------:R-:W-:Y:S01]  /*2350*/  HMMA.16816.F32 R68, R208, R44, R36 ;  /* 0x0000002cd044723c */ /* 0x000fe20000001824 */
[----:B------:R-:W3:Y:S07]  /*2360*/  LDSM.16.M88.4 R36, [R5+0x18100] ;  /* 0x018100000524783b */ /* 0x000eee0000000200 */
[----:B------:R-:W-:Y:S08]  /*2370*/  HMMA.16816.F32 R60, R204, R110, R60 ;  /* 0x0000006ecc3c723c */ /* 0x000ff0000000183c */
[C---:B-1----:R-:W-:Y:S01]  /*2380*/  HMMA.16816.F32 R76, R208.reuse, R8, R56 ;  /* 0x00000008d04c723c */ /* 0x042fe20000001838 */
[----:B------:R-:W-:Y:S07]  /*2390*/  LDSM.16.M88.4 R56, [R3+0x18900] ;  /* 0x018900000338783b */ /* 0x000fee0000000200 */
[----:B------:R-:W-:Y:S01]  /*23a0*/  HMMA.16816.F32 R96, R208, R10, R52 ;  /* 0x0000000ad060723c */ /* 0x000fe20000001834 */
[----:B------:R-:W-:Y:S07]  /*23b0*/  LDSM.16.M88.4 R52, [R232+0x1a100] ;  /* 0x01a10000e834783b */ /* 0x000fee0000000200 */
[C---:B------:R-:W-:Y:S08]  /*23c0*/  HMMA.16816.F32 R8, R216.reuse, R20, R16 ;  /* 0x00000014d808723c */ /* 0x040ff00000001810 */
[----:B------:R-:W-:Y:S08]  /*23d0*/  HMMA.16816.F32 R16, R216, R22, R12 ;  /* 0x00000016d810723c */ /* 0x000ff0000000180c */
[----:B--2---:R-:W-:Y:S08]  /*23e0*/  HMMA.16816.F32 R12, R212, R30, R72 ;  /* 0x0000001ed40c723c */ /* 0x004ff00000001848 */
[C---:B------:R-:W-:Y:S01]  /*23f0*/  HMMA.16816.F32 R88, R208.reuse, R46, R60 ;  /* 0x0000002ed058723c */ /* 0x040fe2000000183c */
[----:B------:R-:W1:Y:S04]  /*2400*/  LDSM.16.M88.4 R60, [R3+0x18100] ;  /* 0x01810000033c783b */ /* 0x000e680000000200 */
[----:B------:R-:W-:Y:S03]  /*2410*/  LDSM.16.M88.4 R44, [R232+0x19900] ;  /* 0x01990000e82c783b */ /* 0x000fe60000000200 */
[C---:B------:R-:W-:Y:S08]  /*2420*/  HMMA.16816.F32 R100, R208.reuse, R24, R100 ;  /* 0x00000018d064723c */ /* 0x040ff00000001864 */
[----:B------:R-:W-:Y:S08]  /*2430*/  HMMA.16816.F32 R92, R208, R26, R92 ;  /* 0x0000001ad05c723c */ /* 0x000ff0000000185c */
[----:B------:R-:W-:Y:S01]  /*2440*/  HMMA.16816.F32 R24, R212, R28, R64 ;  /* 0x0000001cd418723c */ /* 0x000fe20000001840 */
[----:B------:R-:W-:Y:S07]  /*2450*/  LDSM.16.M88.4 R64, [R232+0x1a900] ;  /* 0x01a90000e840783b */ /* 0x000fee0000000200 */
[C---:B---3--:R-:W-:Y:S08]  /*2460*/  HMMA.16816.F32 R8, R220.reuse, R36, R8 ;  /* 0x00000024dc08723c */ /* 0x048ff00000001808 */
[----:B------:R-:W-:Y:S01]  /*2470*/  HMMA.16816.F32 R16, R220, R38, R16 ;  /* 0x00000026dc10723c */ /* 0x000fe20000001810 */
[----:B------:R-:W2:Y:S07]  /*2480*/  LDSM.16.M88.4 R36, [R4+0x19100] ;  /* 0x019100000424783b */ /* 0x000eae0000000200 */
[----:B------:R-:W-:Y:S08]  /*2490*/  HMMA.16816.F32 R28, R212, R32, R84 ;  /* 0x00000020d41c723c */ /* 0x000ff00000001854 */
[C---:B------:R-:W-:Y:S08]  /*24a0*/  HMMA.16816.F32 R12, R216.reuse, R42, R12 ;  /* 0x0000002ad80c723c */ /* 0x040ff0000000180c */
[----:B------:R-:W-:Y:S01]  /*24b0*/  HMMA.16816.F32 R20, R216, R40, R24 ;  /* 0x00000028d814723c */ /* 0x000fe20000001818 */
[----:B------:R-:W3:Y:S07]  /*24c0*/  LDSM.16.M88.4 R40, [R5+0x19100] ;  /* 0x019100000528783b */ /* 0x000eee0000000200 */
[----:B------:R-:W-:Y:S08]  /*24d0*/  HMMA.16816.F32 R72, R212, R34, R80 ;  /* 0x00000022d448723c */ /* 0x000ff00000001850 */
[----:B-1----:R-:W-:Y:S08]  /*24e0*/  HMMA.16816.F32 R32, R224, R60, R8 ;  /* 0x0000003ce020723c */ /* 0x002ff00000001808 */
[----:B--2---:R-:W-:Y:S08]  /*24f0*/  HMMA.16816.F32 R28, R216, R36, R28 ;  /* 0x00000024d81c723c */ /* 0x004ff0000000181c */
[C---:B------:R-:W-:Y:S08]  /*2500*/  HMMA.16816.F32 R24, R220.reuse, R50, R12 ;  /* 0x00000032dc18723c */ /* 0x040ff0000000180c */
[----:B------:R-:W-:Y:S01]  /*2510*/  HMMA.16816.F32 R8, R220, R48, R20 ;  /* 0x00000030dc08723c */ /* 0x000fe20000001814 */
[----:B------:R-:W-:Y:S01]  /*2520*/  FMUL.FTZ R6, R32, c[0x0][0x320] ;  /* 0x0000c80020067a20 */ /* 0x000fe20000410000 */
[----:B------:R-:W-:Y:S03]  /*2530*/  LDSM.16.M88.4 R48, [R4+0x1a900] ;  /* 0x01a900000430783b */ /* 0x000fe60000000200 */
[----:B------:R1:W2:Y:S03]  /*2540*/  MUFU.TANH R105, R6 ;  /* 0x0000000600697308 */ /* 0x0002a60000002400 */
[----:B------:R-:W-:Y:S08]  /*2550*/  HMMA.16816.F32 R20, R224, R62, R16 ;  /* 0x0000003ee014723c */ /* 0x000ff00000001810 */
[----:B---3--:R-:W-:Y:S01]  /*2560*/  HMMA.16816.F32 R12, R220, R40, R28 ;  /* 0x00000028dc0c723c */ /* 0x008fe2000000181c */
[----:B-1----:R-:W-:-:S07]  /*2570*/  FMUL.FTZ R6, R33, c[0x0][0x320] ;  /* 0x0000c80021067a20 */ /* 0x002fce0000410000 */
[----:B------:R-:W-:Y:S01]  /*2580*/  HMMA.16816.F32 R28, R224, R58, R24 ;  /* 0x0000003ae01c723c */ /* 0x000fe20000001818 */
[----:B------:R1:W3:Y:S07]  /*2590*/  MUFU.TANH R104, R6 ;  /* 0x0000000600687308 */ /* 0x0002ee0000002400 */
[C---:B------:R-:W-:Y:S08]  /*25a0*/  HMMA.16816.F32 R80, R212.reuse, R44, R68 ;  /* 0x0000002cd450723c */ /* 0x040ff00000001844 */
[C---:B------:R-:W-:Y:S01]  /*25b0*/  HMMA.16816.F32 R88, R212.reuse, R46, R88 ;  /* 0x0000002ed458723c */ /* 0x040fe20000001858 */
[----:B-1----:R-:W-:Y:S01]  /*25c0*/  FMUL.FTZ R6, R34, c[0x0][0x320] ;  /* 0x0000c80022067a20 */ /* 0x002fe20000410000 */
[----:B------:R-:W1:Y:S06]  /*25d0*/  LDSM.16.M88.4 R44, [R4+0x19900] ;  /* 0x01990000042c783b */ /* 0x000e6c0000000200 */
[----:B------:R-:W-:Y:S01]  /*25e0*/  HMMA.16816.F32 R68, R212, R54, R96 ;  /* 0x00000036d444723c */ /* 0x000fe20000001860 */
[----:B------:R4:W-:Y:S07]  /*25f0*/  MUFU.TANH R99, R6 ;  /* 0x0000000600637308 */ /* 0x0009ee0000002400 */
[----:B------:R-:W-:Y:S01]  /*2600*/  HMMA.16816.F32 R16, R216, R38, R72 ;  /* 0x00000026d810723c */ /* 0x000fe20000001848 */
[----:B------:R5:W2:Y:S07]  /*2610*/  LDSM.16.M88.4 R36, [R4+0x1a100] ;  /* 0x01a100000424783b */ /* 0x000aae0000000200 */
[----:B------:R-:W-:Y:S01]  /*2620*/  HMMA.16816.F32 R76, R212, R52, R76 ;  /* 0x00000034d44c723c */ /* 0x000fe2000000184c */
[----:B----4-:R-:W-:Y:S01]  /*2630*/  FMUL.FTZ R6, R35, c[0x0][0x320] ;  /* 0x0000c80023067a20 */ /* 0x010fe20000410000 */
[----:B------:R-:W4:Y:S03]  /*2640*/  LDSM.16.M88.4 R52, [R3+0x19100] ;  /* 0x019100000334783b */ /* 0x000f260000000200 */
[----:B------:R1:W-:Y:S01]  /*2650*/  MUFU.TANH R98, R6 ;  /* 0x0000000600627308 */ /* 0x0003e20000002400 */
[----:B------:R-:W2:Y:S02]  /*2660*/  LDSM.16.M88.4 R32, [R5+0x19900] ;  /* 0x019900000520783b */ /* 0x000ea40000000200 */
[----:B------:R-:W-:Y:S02]  /*2670*/  HMMA.16816.F32 R8, R224, R56, R8 ;  /* 0x00000038e008723c */ /* 0x000fe40000001808 */
[----:B------:R-:W2:Y:S01]  /*2680*/  LDSM.16.M88.4 R56, [R3+0x19900] ;  /* 0x019900000338783b */ /* 0x000ea20000000200 */
[----:B-----5:R-:W-:-:S05]  /*2690*/  FMUL.FTZ R4, R28, c[0x0][0x320] ;  /* 0x0000c8001c047a20 */ /* 0x020fca0000410000 */
[----:B------:R-:W-:Y:S01]  /*26a0*/  HMMA.16816.F32 R60, R212, R64, R100 ;  /* 0x00000040d43c723c */ /* 0x000fe20000001864 */
[----:B------:R5:W-:Y:S01]  /*26b0*/  MUFU.TANH R75, R4 ;  /* 0x00000004004b7308 */ /* 0x000be20000002400 */
[----:B-1----:R-:W-:-:S05]  /*26c0*/  FMUL.FTZ R6, R20, c[0x0][0x320] ;  /* 0x0000c80014067a20 */ /* 0x002fca0000410000 */
[----:B------:R-:W-:Y:S01]  /*26d0*/  SHF.L.U32 R103, R2, 0x1, RZ ;  /* 0x0000000102677819 */ /* 0x000fe200000006ff */
[----:B------:R-:W-:Y:S01]  /*26e0*/  HMMA.16816.F32 R24, R216, R44, R80 ;  /* 0x0000002cd818723c */ /* 0x000fe20000001850 */
[----:B------:R1:W-:Y:S03]  /*26f0*/  MUFU.TANH R97, R6 ;  /* 0x0000000600617308 */ /* 0x0003e60000002400 */
[--C-:B------:R-:W-:Y:S02]  /*2700*/  IMAD.IADD R2, R235, 0x1, R103.reuse ;  /* 0x00000001eb027824 */ /* 0x100fe400078e0267 */
[----:B------:R-:W-:Y:S02]  /*2710*/  IMAD R233, R0, 0x2, R103 ;  /* 0x0000000200e97824 */ /* 0x000fe400078e0267 */
[----:B------:R-:W-:Y:S01]  /*2720*/  HMMA.16816.F32 R64, R212, R66, R92 ;  /* 0x00000042d440723c */ /* 0x000fe2000000185c */
[----:B-----5:R-:W-:-:S02]  /*2730*/  FMUL.FTZ R4, R29, c[0x0][0x320] ;  /* 0x0000c8001d047a20 */ /* 0x020fc40000410000 */
[----:B------:R-:W-:Y:S02]  /*2740*/  IADD3 R0, R235, R233, RZ ;  /* 0x000000e9eb007210 */ /* 0x000fe40007ffe0ff */
[----:B------:R5:W-:Y:S01]  /*2750*/  MUFU.TANH R74, R4 ;  /* 0x00000004004a7308 */ /* 0x000be20000002400 */
[----:B-1----:R-:W-:-:S07]  /*2760*/  FMUL.FTZ R6, R21, c[0x0][0x320] ;  /* 0x0000c80015067a20 */ /* 0x002fce0000410000 */
[----:B------:R1:W-:Y:S01]  /*2770*/  MUFU.TANH R96, R6 ;  /* 0x0000000600607308 */ /* 0x0003e20000002400 */
[----:B-----5:R-:W-:-:S07]  /*2780*/  FMUL.FTZ R4, R30, c[0x0][0x320] ;  /* 0x0000c8001e047a20 */ /* 0x020fce0000410000 */
[----:B------:R5:W-:Y:S01]  /*2790*/  MUFU.TANH R73, R4 ;  /* 0x0000000400497308 */ /* 0x000be20000002400 */
[----:B-1----:R-:W-:-:S07]  /*27a0*/  FMUL.FTZ R6, R22, c[0x0][0x320] ;  /* 0x0000c80016067a20 */ /* 0x002fce0000410000 */
[----:B------:R1:W1:Y:S01]  /*27b0*/  MUFU.TANH R87, R6 ;  /* 0x0000000600577308 */ /* 0x0002620000002400 */
[----:B-----5:R-:W-:Y:S02]  /*27c0*/  FMUL.FTZ R4, R31, c[0x0][0x320] ;  /* 0x0000c8001f047a20 */ /* 0x020fe40000410000 */
[----:B------:R-:W5:Y:S05]  /*27d0*/  LDSM.16.M88.4 R28, [R5+0x1a100] ;  /* 0x01a10000051c783b */ /* 0x000f6a0000000200 */
[----:B------:R-:W-:Y:S01]  /*27e0*/  MUFU.TANH R72, R4 ;  /* 0x0000000400487308 */ /* 0x000fe20000002400 */
[----:B-1----:R-:W-:Y:S02]  /*27f0*/  FMUL.FTZ R6, R23, c[0x0][0x320] ;  /* 0x0000c80017067a20 */ /* 0x002fe40000410000 */
[----:B------:R-:W-:Y:S05]  /*2800*/  HMMA.16816.F32 R20, R220, R42, R16 ;  /* 0x0000002adc14723c */ /* 0x000fea0000001810 */
[----:B------:R1:W-:Y:S03]  /*2810*/  MUFU.TANH R86, R6 ;  /* 0x0000000600567308 */ /* 0x0003e60000002400 */
[C---:B------:R-:W-:Y:S08]  /*2820*/  HMMA.16816.F32 R16, R216.reuse, R46, R88 ;  /* 0x0000002ed810723c */ /* 0x040ff00000001858 */
[----:B--2---:R-:W-:Y:S01]  /*2830*/  HMMA.16816.F32 R44, R216, R36, R76 ;  /* 0x00000024d82c723c */ /* 0x004fe2000000184c */
[----:B-1----:R-:W-:-:S04]  /*2840*/  FMUL.FTZ R6, R8, c[0x0][0x320] ;  /* 0x0000c80008067a20 */ /* 0x002fc80000410000 */
[----:B------:R1:W2:Y:S03]  /*2850*/  MUFU.TANH R85, R6 ;  /* 0x0000000600557308 */ /* 0x0002a60000002400 */
[----:B----4-:R-:W-:Y:S08]  /*2860*/  HMMA.16816.F32 R20, R224, R54, R20 ;  /* 0x00000036e014723c */ /* 0x010ff00000001814 */
[----:B------:R-:W-:Y:S01]  /*2870*/  HMMA.16816.F32 R40, R216, R48, R60 ;  /* 0x00000030d828723c */ /* 0x000fe2000000183c */
[----:B-1----:R-:W-:-:S07]  /*2880*/  FMUL.FTZ R6, R9, c[0x0][0x320] ;  /* 0x0000c80009067a20 */ /* 0x002fce0000410000 */
[----:B------:R-:W-:Y:S01]  /*2890*/  HMMA.16816.F32 R16, R220, R34, R16 ;  /* 0x00000022dc10723c */ /* 0x000fe20000001810 */
[----:B------:R1:W4:Y:S07]  /*28a0*/  MUFU.TANH R84, R6 ;  /* 0x0000000600547308 */ /* 0x00032e0000002400 */
[----:B------:R-:W-:Y:S02]  /*28b0*/  FMUL.FTZ R20, R20, c[0x0][0x320] ;  /* 0x0000c80014147a20 */ /* 0x000fe40000410000 */
[----:B------:R-:W-:-:S02]  /*28c0*/  FMUL.FTZ R21, R21, c[0x0][0x320] ;  /* 0x0000c80015157a20 */ /* 0x000fc40000410000 */
[----:B------:R-:W-:Y:S01]  /*28d0*/  FMUL.FTZ R22, R22, c[0x0][0x320] ;  /* 0x0000c80016167a20 */ /* 0x000fe20000410000 */
[----:B------:R-:W-:Y:S01]  /*28e0*/  MUFU.TANH R145, R20 ;  /* 0x0000001400917308 */ /* 0x000fe20000002400 */
[----:B------:R-:W-:Y:S02]  /*28f0*/  FMUL.FTZ R23, R23, c[0x0][0x320] ;  /* 0x0000c80017177a20 */ /* 0x000fe40000410000 */
[----:B-1----:R-:W-:-:S05]  /*2900*/  FMUL.FTZ R6, R10, c[0x0][0x320] ;  /* 0x0000c8000a067a20 */ /* 0x002fca0000410000 */
[----:B------:R-:W-:Y:S08]  /*2910*/  MUFU.TANH R101, R21 ;  /* 0x0000001500657308 */ /* 0x000ff00000002400 */
[----:B------:R1:W1:Y:S08]  /*2920*/  MUFU.TANH R81, R6 ;  /* 0x0000000600517308 */ /* 0x0002700000002400 */
[----:B------:R-:W-:Y:S01]  /*2930*/  MUFU.TANH R49, R23 ;  /* 0x0000001700317308 */ /* 0x000fe20000002400 */
[----:B-1----:R-:W-:-:S02]  /*2940*/  FMUL.FTZ R6, R11, c[0x0][0x320] ;  /* 0x0000c8000b067a20 */ /* 0x002fc40000410000 */
[----:B------:R-:W-:Y:S01]  /*2950*/  HMMA.16816.F32 R8, R224, R52, R12 ;  /* 0x00000034e008723c */ /* 0x000fe2000000180c */
[----:B------:R1:W-:Y:S04]  /*2960*/  LDSM.16.M88.4 R52, [R5+0x1a900] ;  /* 0x01a900000534783b */ /* 0x0003e80000000200 */
[----:B------:R-:W1:Y:S03]  /*2970*/  MUFU.TANH R80, R6 ;  /* 0x0000000600507308 */ /* 0x000e660000002400 */
[----:B------:R-:W-:Y:S08]  /*2980*/  HMMA.16816.F32 R12, R220, R32, R24 ;  /* 0x00000020dc0c723c */ /* 0x000ff00000001818 */
[----:B------:R-:W-:Y:S01]  /*2990*/  HMMA.16816.F32 R24, R216, R38, R68 ;  /* 0x00000026d818723c */ /* 0x000fe20000001844 */
[----:B------:R-:W1:Y:S07]  /*29a0*/  LDSM.16.M88.4 R36, [R3+0x1a100] ;  /* 0x01a100000324783b */ /* 0x000e6e0000000200 */
[----:B------:R-:W-:Y:S01]  /*29b0*/  FMUL.FTZ R9, R9, c[0x0][0x320] ;  /* 0x0000c80009097a20 */ /* 0x000fe20000410000 */
[----:B------:R-:W-:Y:S01]  /*29c0*/  HMMA.16816.F32 R32, R224, R58, R16 ;  /* 0x0000003ae020723c */ /* 0x000fe20000001810 */
[----:B------:R-:W-:-:S02]  /*29d0*/  FMUL.FTZ R10, R10, c[0x0][0x320] ;  /* 0x0000c8000a0a7a20 */ /* 0x000fc40000410000 */
[----:B------:R-:W-:Y:S01]  /*29e0*/  FMUL.FTZ R11, R11, c[0x0][0x320] ;  /* 0x0000c8000b0b7a20 */ /* 0x000fe20000410000 */
[----:B------:R-:W-:Y:S01]  /*29f0*/  MUFU.TANH R102, R9 ;  /* 0x0000000900667308 */ /* 0x000fe20000002400 */
[----:B------:R-:W-:-:S07]  /*2a00*/  FMUL.FTZ R4, R8, c[0x0][0x320] ;  /* 0x0000c80008047a20 */ /* 0x000fce0000410000 */
[----:B------:R-:W-:Y:S03]  /*2a10*/  MUFU.TANH R146, R10 ;  /* 0x0000000a00927308 */ /* 0x000fe60000002400 */
[----:B-----5:R-:W-:Y:S05]  /*2a20*/  HMMA.16816.F32 R24, R220, R30, R24 ;  /* 0x0000001edc18723c */ /* 0x020fea0000001818 */
[----:B------:R5:W-:Y:S04]  /*2a30*/  MUFU.TANH R168, R11 ;  /* 0x0000000b00a87308 */ /* 0x000be80000002400 */
[----:B------:R-:W-:-:S02]  /*2a40*/  FMUL.FTZ R32, R32, c[0x0][0x320] ;  /* 0x0000c80020207a20 */ /* 0x000fc40000410000 */
[----:B------:R-:W-:Y:S02]  /*2a50*/  FMUL.FTZ R33, R33, c[0x0][0x320] ;  /* 0x0000c80021217a20 */ /* 0x000fe40000410000 */
[----:B------:R1:W1:Y:S01]  /*2a60*/  MUFU.TANH R144, R4 ;  /* 0x0000000400907308 */ /* 0x0002620000002400 */
[----:B------:R-:W-:Y:S02]  /*2a70*/  FMUL.FTZ R34, R34, c[0x0][0x320] ;  /* 0x0000c80022227a20 */ /* 0x000fe40000410000 */
[----:B------:R-:W-:Y:S01]  /*2a80*/  FMUL.FTZ R35, R35, c[0x0][0x320] ;  /* 0x0000c80023237a20 */ /* 0x000fe20000410000 */
[----:B-----5:R-:W-:Y:S01]  /*2a90*/  HMMA.16816.F32 R8, R220, R28, R44 ;  /* 0x0000001cdc08723c */ /* 0x020fe2000000182c */
[----:B------:R5:W2:Y:S03]  /*2aa0*/  LDSM.16.M88.4 R44, [R3+0x1a900] ;  /* 0x01a90000032c783b */ /* 0x000aa60000000200 */
[----:B------:R-:W-:Y:S01]  /*2ab0*/  MUFU.TANH R32, R32 ;  /* 0x0000002000207308 */ /* 0x000fe20000002400 */
[----:B------:R-:W-:-:S04]  /*2ac0*/  DEPBAR.LE SB0, 0x2 ;  /* 0x000080800000791a */ /* 0x000fc80000000000 */
[----:B-1----:R-:W-:Y:S03]  /*2ad0*/  HMMA.16816.F32 R4, R224, R56, R12 ;  /* 0x00000038e004723c */ /* 0x002fe6000000180c */
[----:B------:R-:W-:Y:S05]  /*2ae0*/  MUFU.TANH R33, R33 ;  /* 0x0000002100217308 */ /* 0x000fea0000002400 */
[----:B------:R-:W-:Y:S03]  /*2af0*/  HMMA.16816.F32 R12, R216, R50, R64 ;  /* 0x00000032d80c723c */ /* 0x000fe60000001840 */
[----:B------:R1:W1:Y:S01]  /*2b00*/  MUFU.TANH R50, R22 ;  /* 0x0000001600327308 */ /* 0x0002620000002400 */
[----:B-----5:R-:W-:-:S04]  /*2b10*/  SHF.R.S32.HI R3, RZ, 0x1f, R124 ;  /* 0x0000001fff037819 */ /* 0x020fc8000001147c */
[----:B------:R-:W-:Y:S03]  /*2b20*/  HMMA.16816.F32 R16, R224, R36, R8 ;  /* 0x00000024e010723c */ /* 0x000fe60000001808 */
[----:B------:R-:W-:Y:S01]  /*2b30*/  MUFU.TANH R34, R34 ;  /* 0x0000002200227308 */ /* 0x000fe20000002400 */
[----:B------:R-:W-:-:S04]  /*2b40*/  LEA.HI R125, R3, R124, RZ, 0x2 ;  /* 0x0000007c037d7211 */ /* 0x000fc800078f10ff */
[----:B------:R-:W-:Y:S01]  /*2b50*/  FMUL.FTZ R4, R4, c[0x0][0x320] ;  /* 0x0000c80004047a20 */ /* 0x000fe20000410000 */
[----:B------:R-:W-:Y:S01]  /*2b60*/  LOP3.LUT R3, R125, 0x7ffffffc, RZ, 0xc0, !PT ;  /* 0x7ffffffc7d037812 */ /* 0x000fe200078ec0ff */
[----:B-1----:R-:W-:Y:S01]  /*2b70*/  HMMA.16816.F32 R20, R220, R52, R40 ;  /* 0x00000034dc14723c */ /* 0x002fe20000001828 */
[----:B------:R-:W-:Y:S01]  /*2b80*/  FMUL.FTZ R6, R6, c[0x0][0x320] ;  /* 0x0000c80006067a20 */ /* 0x000fe20000410000 */
[----:B------:R1:W5:Y:S01]  /*2b90*/  MUFU.TANH R48, R4 ;  /* 0x0000000400307308 */ /* 0x0003620000002400 */
[----:B------:R-:W-:Y:S01]  /*2ba0*/  FMUL.FTZ R7, R7, c[0x0][0x320] ;  /* 0x0000c80007077a20 */ /* 0x000fe20000410000 */
[----:B------:R-:W-:Y:S01]  /*2bb0*/  STL [R1+0x48], R125 ;  /* 0x0000487d01007387 */ /* 0x000fe20000100800 */
[----:B------:R-:W-:-:S03]  /*2bc0*/  FMUL.FTZ R5, R5, c[0x0][0x320] ;  /* 0x0000c80005057a20 */ /* 0x000fc60000410000 */
[----:B------:R-:W-:Y:S02]  /*2bd0*/  HMMA.16816.F32 R28, R220, R54, R12 ;  /* 0x00000036dc1c723c */ /* 0x000fe4000000180c */
[----:B------:R3:W-:Y:S04]  /*2be0*/  MUFU.TANH R40, R6 ;  /* 0x0000000600287308 */ /* 0x0007e80000002400 */
[----:B------:R-:W-:Y:S02]  /*2bf0*/  FMUL.FTZ R16, R16, c[0x0][0x320] ;  /* 0x0000c80010107a20 */ /* 0x000fe40000410000 */
[----:B------:R-:W-:Y:S01]  /*2c00*/  HMMA.16816.F32 R12, R224, R38, R24 ;  /* 0x00000026e00c723c */ /* 0x000fe20000001818 */
[----:B------:R-:W-:Y:S01]  /*2c10*/  FMUL.FTZ R17, R17, c[0x0][0x320] ;  /* 0x0000c80011117a20 */ /* 0x000fe20000410000 */
[----:B------:R3:W-:Y:S01]  /*2c20*/  MUFU.TANH R36, R7 ;  /* 0x0000000700247308 */ /* 0x0007e20000002400 */
[----:B-1----:R-:W-:-:S02]  /*2c30*/  IMAD.IADD R4, R124, 0x1, -R3 ;  /* 0x000000017c047824 */ /* 0x002fc400078e0a03 */
[----:B------:R-:W-:Y:S02]  /*2c40*/  IMAD.U32 R3, RZ, RZ, UR5 ;  /* 0x00000005ff037e24 */ /* 0x000fe4000f8e00ff */
[----:B------:R-:W-:Y:S01]  /*2c50*/  FMUL.FTZ R18, R18, c[0x0][0x320] ;  /* 0x0000c80012127a20 */ /* 0x000fe20000410000 */
[----:B--2---:R-:W-:Y:S01]  /*2c60*/  HMMA.16816.F32 R8, R224, R44, R20 ;  /* 0x0000002ce008723c */ /* 0x004fe20000001814 */
[----:B------:R-:W-:Y:S01]  /*2c70*/  IMAD R3, R4, -0x2, R3 ;  /* 0xfffffffe04037824 */ /* 0x000fe200078e0203 */
[----:B------:R1:W2:Y:S01]  /*2c80*/  MUFU.TANH R41, R5 ;  /* 0x0000000500297308 */ /* 0x0002a20000002400 */
[----:B------:R-:W-:-:S03]  /*2c90*/  FMUL.FTZ R19, R19, c[0x0][0x320] ;  /* 0x0000c80013137a20 */ /* 0x000fc60000410000 */
[C---:B------:R-:W-:Y:S02]  /*2ca0*/  ISETP.GT.AND P6, PT, R3.reuse, RZ, PT ;  /* 0x000000ff0300720c */ /* 0x040fe40003fc4270 */
[C---:B------:R-:W-:Y:S01]  /*2cb0*/  ISETP.GT.AND P5, PT, R3.reuse, 0x1, PT ;  /* 0x000000010300780c */ /* 0x040fe20003fa4270 */
[----:B------:R-:W-:Y:S01]  /*2cc0*/  HMMA.16816.F32 R28, R224, R46, R28 ;  /* 0x0000002ee01c723c */ /* 0x000fe2000000181c */
[----:B------:R-:W-:Y:S01]  /*2cd0*/  ISETP.GT.AND P1, PT, R3, 0x8, PT ;  /* 0x000000080300780c */ /* 0x000fe20003f24270 */
[----:B------:R-:W2:Y:S01]  /*2ce0*/  MUFU.TANH R16, R16 ;  /* 0x0000001000107308 */ /* 0x000ea20000002400 */
[----:B---3--:R-:W-:Y:S02]  /*2cf0*/  FSEL R6, R105, -INF , P6 ;  /* 0xff80000069067808 */ /* 0x008fe40003000000 */
[----:B------:R-:W-:Y:S02]  /*2d00*/  FSEL R7, R104, -INF , P5 ;  /* 0xff80000068077808 */ /* 0x000fe40002800000 */
[----:B------:R-:W-:-:S02]  /*2d10*/  FMUL.FTZ R20, R15, c[0x0][0x320] ;  /* 0x0000c8000f147a20 */ /* 0x000fc40000410000 */
[----:B------:R-:W-:Y:S01]  /*2d20*/  FMNMX.FTZ R4, R6, R7, !PT ;  /* 0x0000000706047209 */ /* 0x000fe20007810000 */
[----:B-1----:R-:W-:Y:S01]  /*2d30*/  FMUL.FTZ R5, R14, c[0x0][0x320] ;  /* 0x0000c8000e057a20 */ /* 0x002fe20000410000 */
[----:B------:R-:W-:Y:S01]  /*2d40*/  FSEL R14, R87, -INF , P1 ;  /* 0xff800000570e7808 */ /* 0x000fe20000800000 */
[----:B------:R-:W-:Y:S01]  /*2d50*/  FMUL.FTZ R13, R13, c[0x0][0x320] ;  /* 0x0000c8000d0d7a20 */ /* 0x000fe20000410000 */
[----:B------:R-:W1:Y:S01]  /*2d60*/  MUFU.TANH R35, R35 ;  /* 0x0000002300237308 */ /* 0x000e620000002400 */
[----:B------:R-:W-:Y:S02]  /*2d70*/  FMUL.FTZ R12, R12, c[0x0][0x320] ;  /* 0x0000c8000c0c7a20 */ /* 0x000fe40000410000 */
[----:B------:R-:W-:Y:S01]  /*2d80*/  FMUL.FTZ R25, R10, c[0x0][0x320] ;  /* 0x0000c8000a197a20 */ /* 0x000fe20000410000 */
[----:B------:R-:W-:Y:S01]  /*2d90*/  FSEL R10, R99, -INF , P6 ;  /* 0xff800000630a7808 */ /* 0x000fe20003000000 */
[----:B------:R-:W-:Y:S01]  /*2da0*/  FMUL.FTZ R22, R8, c[0x0][0x320] ;  /* 0x0000c80008167a20 */ /* 0x000fe20000410000 */
[----:B------:R-:W-:Y:S01]  /*2db0*/  ISETP.GT.AND P6, PT, R3, 0x9, PT ;  /* 0x000000090300780c */ /* 0x000fe20003fc4270 */
[----:B------:R-:W-:Y:S01]  /*2dc0*/  FMUL.FTZ R26, R11, c[0x0][0x320] ;  /* 0x0000c8000b1a7a20 */ /* 0x000fe20000410000 */
[----:B------:R-:W-:Y:S01]  /*2dd0*/  FSEL R8, R97, -INF , P1 ;  /* 0xff80000061087808 */ /* 0x000fe20000800000 */
[----:B------:R-:W-:Y:S01]  /*2de0*/  FMUL.FTZ R23, R9, c[0x0][0x320] ;  /* 0x0000c80009177a20 */ /* 0x000fe20000410000 */
[----:B------:R-:W-:Y:S01]  /*2df0*/  FSEL R11, R98, -INF , P5 ;  /* 0xff800000620b7808 */ /* 0x000fe20002800000 */
[----:B------:R-:W-:Y:S01]  /*2e00*/  MUFU.TANH R24, R13 ;  /* 0x0000000d00187308 */ /* 0x000fe20000002400 */
[----:B------:R-:W-:Y:S01]  /*2e10*/  ISETP.GT.AND P5, PT, R3, 0x10, PT ;  /* 0x000000100300780c */ /* 0x000fe20003fa4270 */
[----:B------:R-:W-:Y:S01]  /*2e20*/  FMUL.FTZ R28, R28, c[0x0][0x320] ;  /* 0x0000c8001c1c7a20 */ /* 0x000fe20000410000 */
[----:B------:R-:W-:Y:S01]  /*2e30*/  FSEL R9, R96, -INF , P6 ;  /* 0xff80000060097808 */ /* 0x000fe20003000000 */
[----:B------:R-:W-:Y:S01]  /*2e40*/  FMUL.FTZ R29, R29, c[0x0][0x320] ;  /* 0x0000c8001d1d7a20 */ /* 0x000fe20000410000 */
[----:B------:R-:W-:Y:S01]  /*2e50*/  FMNMX.FTZ R4, R8, R4, !PT ;  /* 0x0000000408047209 */ /* 0x000fe20007810000 */
[----:B------:R-:W-:Y:S01]  /*2e60*/  FMUL.FTZ R30, R30, c[0x0][0x320] ;  /* 0x0000c8001e1e7a20 */ /* 0x000fe20000410000 */
[----:B------:R-:W-:Y:S01]  /*2e70*/  ISETP.GT.AND P1, PT, R3, 0x11, PT ;  /* 0x000000110300780c */ /* 0x000fe20003f24270 */
[----:B------:R3:W-:Y:S01]  /*2e80*/  MUFU.TANH R13, R5 ;  /* 0x00000005000d7308 */ /* 0x0007e20000002400 */
[----:B------:R-:W-:-:S02]  /*2e90*/  FSEL R44, R85, -INF , P5 ;  /* 0xff800000552c7808 */ /* 0x000fc40002800000 */
[----:B------:R-:W-:Y:S02]  /*2ea0*/  FMNMX.FTZ R4, R9, R4, !PT ;  /* 0x0000000409047209 */ /* 0x000fe40007810000 */
[----:B------:R-:W-:Y:S02]  /*2eb0*/  FSEL R15, R86, -INF , P6 ;  /* 0xff800000560f7808 */ /* 0x000fe40003000000 */
[----:B------:R-:W-:Y:S01]  /*2ec0*/  ISETP.GT.AND P6, PT, R3, 0x18, PT ;  /* 0x000000180300780c */ /* 0x000fe20003fc4270 */
[----:B------:R-:W1:Y:S01]  /*2ed0*/  MUFU.TANH R17, R17 ;  /* 0x0000001100117308 */ /* 0x000e620000002400 */
[----:B----4-:R-:W-:Y:S02]  /*2ee0*/  FSEL R45, R84, -INF , P1 ;  /* 0xff800000542d7808 */ /* 0x010fe40000800000 */
[----:B------:R-:W-:Y:S02]  /*2ef0*/  FMNMX.FTZ R4, R44, R4, !PT ;  /* 0x000000042c047209 */ /* 0x000fe40007810000 */
[----:B------:R-:W-:-:S02]  /*2f00*/  FSEL R64, R81, -INF , P5 ;  /* 0xff80000051407808 */ /* 0x000fc40002800000 */
[----:B------:R-:W-:Y:S01]  /*2f10*/  ISETP.GT.AND P5, PT, R3, 0x19, PT ;  /* 0x000000190300780c */ /* 0x000fe20003fa4270 */
[----:B------:R-:W4:Y:S01]  /*2f20*/  MUFU.TANH R18, R18 ;  /* 0x0000001200127308 */ /* 0x000f220000002400 */
[----:B------:R-:W-:Y:S02]  /*2f30*/  FSEL R46, R75, -INF , P6 ;  /* 0xff8000004b2e7808 */ /* 0x000fe40003000000 */
[----:B------:R-:W-:Y:S02]  /*2f40*/  FMNMX.FTZ R4, R45, R4, !PT ;  /* 0x000000042d047209 */ /* 0x000fe40007810000 */
[----:B------:R-:W-:Y:S02]  /*2f50*/  FSEL R66, R80, -INF , P1 ;  /* 0xff80000050427808 */ /* 0x000fe40000800000 */
[----:B------:R-:W-:Y:S01]  /*2f60*/  ISETP.GT.AND P1, PT, R3, 0x20, PT ;  /* 0x000000200300780c */ /* 0x000fe20003f24270 */
[----:B------:R-:W1:Y:S01]  /*2f70*/  MUFU.TANH R21, R12 ;  /* 0x0000000c00157308 */ /* 0x000e620000002400 */
[----:B------:R-:W-:-:S02]  /*2f80*/  FSEL R47, R74, -INF , P5 ;  /* 0xff8000004a2f7808 */ /* 0x000fc40002800000 */
[----:B------:R-:W-:Y:S02]  /*2f90*/  FMNMX.FTZ R4, R46, R4, !PT ;  /* 0x000000042e047209 */ /* 0x000fe40007810000 */
[----:B------:R-:W-:Y:S02]  /*2fa0*/  FSEL R65, R73, -INF , P6 ;  /* 0xff80000049417808 */ /* 0x000fe40003000000 */
[----:B------:R-:W-:Y:S01]  /*2fb0*/  ISETP.GT.AND P6, PT, R3, 0x21, PT ;  /* 0x000000210300780c */ /* 0x000fe20003fc4270 */
[----:B------:R-:W1:Y:S01]  /*2fc0*/  MUFU.TANH R19, R19 ;  /* 0x0000001300137308 */ /* 0x000e620000002400 */
[----:B------:R-:W-:Y:S02]  /*2fd0*/  FSEL R144, R144, -INF , P1 ;  /* 0xff80000090907808 */ /* 0x000fe40000800000 */
[----:B------:R-:W-:Y:S02]  /*2fe0*/  FMNMX.FTZ R4, R47, R4, !PT ;  /* 0x000000042f047209 */ /* 0x000fe40007810000 */
[----:B---3--:R-:W-:-:S02]  /*2ff0*/  FMNMX.FTZ R5, R10, R11, !PT ;  /* 0x0000000b0a057209 */ /* 0x008fc40007810000 */
[----:B------:R-:W-:Y:S01]  /*3000*/  FSEL R67, R72, -INF , P5 ;  /* 0xff80000048437808 */ /* 0x000fe20002800000 */
[----:B------:R-:W3:Y:S01]  /*3010*/  MUFU.TANH R20, R20 ;  /* 0x0000001400147308 */ /* 0x000ee20000002400 */
[----:B------:R-:W-:Y:S02]  /*3020*/  ISETP.GT.AND P5, PT, R3, 0x28, PT ;  /* 0x000000280300780c */ /* 0x000fe40003fa4270 */
[----:B------:R-:W-:Y:S02]  /*3030*/  FSEL R102, R102, -INF , P6 ;  /* 0xff80000066667808 */ /* 0x000fe40003000000 */
[----:B------:R-:W-:Y:S02]  /*3040*/  FMNMX.FTZ R4, R144, R4, !PT ;  /* 0x0000000490047209 */ /* 0x000fe40007810000 */
[----:B------:R-:W-:Y:S01]  /*3050*/  FMNMX.FTZ R5, R14, R5, !PT ;  /* 0x000000050e057209 */ /* 0x000fe20007810000 */
[----:B------:R-:W-:Y:S01]  /*3060*/  MUFU.TANH R22, R22 ;  /* 0x0000001600167308 */ /* 0x000fe20000002400 */
[----:B------:R-:W-:-:S02]  /*3070*/  FSEL R146, R146, -INF , P1 ;  /* 0xff80000092927808 */ /* 0x000fc40000800000 */
[----:B------:R-:W-:Y:S02]  /*3080*/  ISETP.GT.AND P1, PT, R3, 0x29, PT ;  /* 0x000000290300780c */ /* 0x000fe40003f24270 */
[----:B------:R-:W-:Y:S02]  /*3090*/  FSEL R145, R145, -INF , P5 ;  /* 0xff80000091917808 */ /* 0x000fe40002800000 */
[----:B------:R-:W-:Y:S01]  /*30a0*/  FMNMX.FTZ R4, R102, R4, !PT ;  /* 0x0000000466047209 */ /* 0x000fe20007810000 */
[----:B------:R-:W1:Y:S01]  /*30b0*/  MUFU.TANH R12, R25 ;  /* 0x00000019000c7308 */ /* 0x000e620000002400 */
[----:B------:R-:W-:Y:S02]  /*30c0*/  FMNMX.FTZ R5, R15, R5, !PT ;  /* 0x000000050f057209 */ /* 0x000fe40007810000 */
[----:B------:R-:W-:Y:S02]  /*30d0*/  FSEL R168, R168, -INF , P6 ;  /* 0xff800000a8a87808 */ /* 0x000fe40003000000 */
[----:B------:R-:W-:-:S02]  /*30e0*/  ISETP.GT.AND P6, PT, R3, 0x30, PT ;  /* 0x000000300300780c */ /* 0x000fc40003fc4270 */
[----:B------:R-:W-:Y:S01]  /*30f0*/  FSEL R101, R101, -INF , P1 ;  /* 0xff80000065657808 */ /* 0x000fe20000800000 */
[----:B------:R-:W-:Y:S01]  /*3100*/  MUFU.TANH R28, R28 ;  /* 0x0000001c001c7308 */ /* 0x000fe20000002400 */
[----:B------:R-:W-:Y:S02]  /*3110*/  FMNMX.FTZ R4, R145, R4, !PT ;  /* 0x0000000491047209 */ /* 0x000fe40007810000 */
[----:B------:R-:W-:Y:S02]  /*3120*/  FMNMX.FTZ R5, R64, R5, !PT ;  /* 0x0000000540057209 */ /* 0x000fe40007810000 */
[----:B------:R-:W-:Y:S01]  /*3130*/  FSEL R147, R50, -INF , P5 ;  /* 0xff80000032937808 */ /* 0x000fe20002800000 */
[----:B------:R-:W-:Y:S01]  /*3140*/  BAR.SYNC.DEFER_BLOCKING 0x0 ;  /* 0x0000000000007b1d */ /* 0x000fe20000010000 */
[----:B------:R-:W-:Y:S02]  /*3150*/  ISETP.GT.AND P5, PT, R3, 0x31, PT ;  /* 0x000000310300780c */ /* 0x000fe40003fa4270 */
[----:B-----5:R-:W-:-:S02]  /*3160*/  FSEL R191, R48, -INF , P6 ;  /* 0xff80000030bf7808 */ /* 0x020fc40003000000 */
[----:B------:R-:W-:Y:S01]  /*3170*/  FMNMX.FTZ R4, R101, R4, !PT ;  /* 0x0000000465047209 */ /* 0x000fe20007810000 */
[----:B------:R-:W-:Y:S01]  /*3180*/  MUFU.TANH R30, R30 ;  /* 0x0000001e001e7308 */ /* 0x000fe20000002400 */
[----:B------:R-:W-:Y:S02]  /*3190*/  FMNMX.FTZ R5, R66, R5, !PT ;  /* 0x0000000542057209 */ /* 0x000fe40007810000 */
[----:B------:R-:W-:Y:S02]  /*31a0*/  FSEL R169, R49, -INF , P1 ;  /* 0xff80000031a97808 */ /* 0x000fe40000800000 */
[----:B------:R-:W-:Y:S02]  /*31b0*/  ISETP.GT.AND P1, PT, R3, 0x38, PT ;  /* 0x000000380300780c */ /* 0x000fe40003f24270 */
[----:B--2---:R-:W-:Y:S02]  /*31c0*/  FSEL R188, R41, -INF , P5 ;  /* 0xff80000029bc7808 */ /* 0x004fe40002800000 */
[----:B------:R-:W-:-:S02]  /*31d0*/  FMNMX.FTZ R4, R191, R4, !PT ;  /* 0x00000004bf047209 */ /* 0x000fc40007810000 */
[----:B------:R-:W-:Y:S02]  /*31e0*/  FMNMX.FTZ R5, R65, R5, !PT ;  /* 0x0000000541057209 */ /* 0x000fe40007810000 */
[----:B------:R-:W-:Y:S02]  /*31f0*/  FSEL R229, R40, -INF , P6 ;  /* 0xff80000028e57808 */ /* 0x000fe40003000000 */
[----:B------:R-:W-:Y:S02]  /*3200*/  ISETP.GT.AND P6, PT, R3, 0x39, PT ;  /* 0x000000390300780c */ /* 0x000fe40003fc4270 */
[----:B------:R-:W-:Y:S01]  /*3210*/  FSEL R190, R32, -INF , P1 ;  /* 0xff80000020be7808 */ /* 0x000fe20000800000 */
[----:B------:R-:W-:Y:S01]  /*3220*/  LDSM.16.MT88.4 R40, [R233+0x3100] ;  /* 0x00310000e928783b */ /* 0x000fe20000004200 */
        /* <DEDUP_REMOVED lines=11> */
[----:B------:R-:W-:Y:S01]  /*32e0*/  FMNMX.FTZ R100, R189, R4, !PT ;  /* 0x00000004bd647209 */ /* 0x000fe20007810000 */
[----:B------:R2:W5:Y:S01]  /*32f0*/  MUFU.TANH R16, R23 ;  /* 0x0000001700107308 */ /* 0x0005620000002400 */
[----:B------:R-:W-:Y:S02]  /*3300*/  FMNMX.FTZ R5, R168, R5, !PT ;  /* 0x00000005a8057209 */ /* 0x000fe40007810000 */
[----:B-1----:R-:W-:Y:S02]  /*3310*/  FSEL R230, R35, -INF , P6 ;  /* 0xff80000023e67808 */ /* 0x002fe40003000000 */
[----:B------:R-:W-:Y:S01]  /*3320*/  ISETP.GT.AND P6, PT, R3, 0x48, PT ;  /* 0x000000480300780c */ /* 0x000fe20003fc4270 */
[----:B------:R-:W-:Y:S01]  /*3330*/  LDSM.16.MT88.4 R32, [R103+0x3100] ;  /* 0x003100006720783b */ /* 0x000fe20000004200 */
[----:B------:R-:W-:-:S02]  /*3340*/  FSEL R244, R17, -INF , P1 ;  /* 0xff80000011f47808 */ /* 0x000fc40000800000 */
[----:B------:R-:W-:Y:S02]  /*3350*/  FMNMX.FTZ R100, R246, R100, !PT ;  /* 0x00000064f6647209 */ /* 0x000fe40007810000 */
[----:B------:R-:W-:Y:S02]  /*3360*/  FMNMX.FTZ R4, R147, R5, !PT ;  /* 0x0000000593047209 */ /* 0x000fe40007810000 */
[----:B----4-:R-:W-:Y:S01]  /*3370*/  FSEL R249, R18, -INF , P5 ;  /* 0xff80000012f97808 */ /* 0x010fe20002800000 */
[----:B------:R-:W1:Y:S01]  /*3380*/  MUFU.TANH R5, R29 ;  /* 0x0000001d00057308 */ /* 0x000e620000002400 */
        /* <DEDUP_REMOVED lines=10> */
[----:B---3--:R-:W-:Y:S02]  /*3430*/  FSEL R245, R20, -INF , P5 ;  /* 0xff80000014f57808 */ /* 0x008fe40002800000 */
[----:B------:R-:W-:Y:S02]  /*3440*/  FSEL R161, R12, -INF , P1 ;  /* 0xff8000000ca17808 */ /* 0x000fe40000800000 */
[----:B------:R-:W-:Y:S01]  /*3450*/  FSEL R240, R22, -INF , P1 ;  /* 0xff80000016f07808 */ /* 0x000fe20000800000 */
[----:B------:R3:W4:Y:S01]  /*3460*/  MUFU.TANH R12, R26 ;  /* 0x0000001a000c7308 */ /* 0x0007220000002400 */
[C---:B------:R-:W-:Y:S01]  /*3470*/  ISETP.GT.AND P6, PT, R3.reuse, 0x51, PT ;  /* 0x000000510300780c */ /* 0x040fe20003fc4270 */
[----:B--2---:R-:W-:Y:S01]  /*3480*/  LDSM.16.MT88.4 R20, [R2+0x100] ;  /* 0x000100000214783b */ /* 0x004fe20000004200 */
[----:B------:R-:W-:-:S02]  /*3490*/  ISETP.GT.AND P5, PT, R3, 0x58, PT ;  /* 0x000000580300780c */ /* 0x000fc40003fa4270 */
[----:B------:R-:W-:Y:S02]  /*34a0*/  ISETP.GT.AND P1, PT, R3, 0x59, PT ;  /* 0x000000590300780c */ /* 0x000fe40003f24270 */
[----:B------:R-:W-:Y:S02]  /*34b0*/  FMNMX.FTZ R100, R241, R100, !PT ;  /* 0x00000064f1647209 */ /* 0x000fe40007810000 */
[----:B------:R-:W-:Y:S02]  /*34c0*/  FMNMX.FTZ R3, R228, R4, !PT ;  /* 0x00000004e4037209 */ /* 0x000fe40007810000 */
[----:B-----5:R-:W-:Y:S02]  /*34d0*/  FSEL R162, R16, -INF , P6 ;  /* 0xff80000010a27808 */ /* 0x020fe40003000000 */
[----:B------:R-:W-:Y:S01]  /*34e0*/  FMNMX.FTZ R100, R240, R100, !PT ;  /* 0x00000064f0647209 */ /* 0x000fe20007810000 */
[----:B------:R-:W-:Y:S01]  /*34f0*/  LDSM.16.MT88.4 R16, [R2+0x3100] ;  /* 0x003100000210783b */ /* 0x000fe20000004200 */
[----:B------:R-:W-:-:S02]  /*3500*/  FMNMX.FTZ R3, R231, R3, !PT ;  /* 0x00000003e7037209 */ /* 0x000fc40007810000 */
[----:B------:R-:W-:Y:S01]  /*3510*/  FSEL R178, R28, -INF , P5 ;  /* 0xff8000001cb27808 */ /* 0x000fe20002800000 */
[----:B---3--:R-:W-:Y:S01]  /*3520*/  LDSM.16.MT88.4 R24, [R0+0x100] ;  /* 0x000100000018783b */ /* 0x008fe20000004200 */
[----:B------:R-:W-:Y:S02]  /*3530*/  FMNMX.FTZ R100, R162, R100, !PT ;  /* 0x00000064a2647209 */ /* 0x000fe40007810000 */
[----:B------:R-:W-:Y:S02]  /*3540*/  FMNMX.FTZ R3, R230, R3, !PT ;  /* 0x00000003e6037209 */ /* 0x000fe40007810000 */
[----:B-1----:R-:W-:Y:S01]  /*3550*/  FSEL R236, R5, -INF , P1 ;  /* 0xff80000005ec7808 */ /* 0x002fe20000800000 */
[----:B------:R-:W-:Y:S01]  /*3560*/  FMUL.FTZ R5, R31, c[0x0][0x320] ;  /* 0x0000c8001f057a20 */ /* 0x000fe20000410000 */
[----:B------:R-:W-:Y:S02]  /*3570*/  FMNMX.FTZ R100, R178, R100, !PT ;  /* 0x00000064b2647209 */ /* 0x000fe40007810000 */
[----:B------:R-:W-:-:S02]  /*3580*/  FMNMX.FTZ R3, R249, R3, !PT ;  /* 0x00000003f9037209 */ /* 0x000fc40007810000 */
[----:B------:R-:W-:Y:S01]  /*3590*/  FMNMX.FTZ R100, R236, R100, !PT ;  /* 0x00000064ec647209 */ /* 0x000fe20007810000 */
[----:B------:R-:W1:Y:S01]  /*35a0*/  MUFU.TANH R5, R5 ;  /* 0x0000000500057308 */ /* 0x000e620000002400 */
[----:B------:R-:W-:Y:S02]  /*35b0*/  FMNMX.FTZ R3, R248, R3, !PT ;  /* 0x00000003f8037209 */ /* 0x000fe40007810000 */
[----:B----4-:R-:W-:Y:S01]  /*35c0*/  FSEL R179, R12, -INF , P6 ;  /* 0xff8000000cb37808 */ /* 0x010fe20003000000 */
[----:B------:R-:W2:Y:S01]  /*35d0*/  SHFL.BFLY PT, R4, R100, 0x2, 0x1f ;  /* 0x0c401f0064047f89 */ /* 0x000ea200000e0000 */
[----:B------:R-:W-:Y:S02]  /*35e0*/  FMNMX.FTZ R3, R247, R3, !PT ;  /* 0x00000003f7037209 */ /* 0x000fe40007810000 */
[----:B------:R-:W-:Y:S02]  /*35f0*/  FSEL R170, R30, -INF , P5 ;  /* 0xff8000001eaa7808 */ /* 0x000fe40002800000 */
[----:B------:R-:W-:Y:S01]  /*3600*/  FMNMX.FTZ R3, R245, R3, !PT ;  /* 0x00000003f5037209 */ /* 0x000fe20007810000 */
[----:B------:R-:W-:Y:S03]  /*3610*/  LDSM.16.MT88.4 R28, [R233+0x100] ;  /* 0x00010000e91c783b */ /* 0x000fe60000004200 */
[----:B------:R-:W-:-:S02]  /*3620*/  FMNMX.FTZ R3, R161, R3, !PT ;  /* 0x00000003a1037209 */ /* 0x000fc40007810000 */
[----:B-1----:R-:W-:Y:S02]  /*3630*/  FSEL R252, R5, -INF , P1 ;  /* 0xff80000005fc7808 */ /* 0x002fe40000800000 */
[----:B------:R-:W-:-:S04]  /*3640*/  FMNMX.FTZ R3, R179, R3, !PT ;  /* 0x00000003b3037209 */ /* 0x000fc80007810000 */
[----:B------:R-:W-:-:S04]  /*3650*/  FMNMX.FTZ R3, R170, R3, !PT ;  /* 0x00000003aa037209 */ /* 0x000fc80007810000 */
[----:B------:R-:W-:Y:S02]  /*3660*/  FMNMX.FTZ R3, R252, R3, !PT ;  /* 0x00000003fc037209 */ /* 0x000fe40007810000 */
[----:B--2---:R-:W-:-:S03]  /*3670*/  FMNMX.FTZ R100, R100, R4, !PT ;  /* 0x0000000464647209 */ /* 0x004fc60007810000 */
        /* <DEDUP_REMOVED lines=16> */
[----:B------:R1:W-:Y:S02]  /*3780*/  MUFU.EX2 R171, R4 ;  /* 0x0000000400ab7308 */ /* 0x0003e40000000800 */
[----:B-1----:R-:W-:-:S06]  /*3790*/  FFMA.FTZ R4, R8, c[0x0][0x2d0], -R13 ;  /* 0x0000b40008047a23 */ /* 0x002fcc000001080d */
[----:B------:R1:W-:Y:S02]  /*37a0*/  MUFU.EX2 R176, R4 ;  /* 0x0000000400b07308 */ /* 0x0003e40000000800 */
[----:B-1----:R-:W-:-:S06]  /*37b0*/  FFMA.FTZ R4, R9, c[0x0][0x2d0], -R13 ;  /* 0x0000b40009047a23 */ /* 0x002fcc000001080d */
[----:B------:R1:W2:Y:S02]  /*37c0*/  MUFU.EX2 R239, R4 ;  /* 0x0000000400ef7308 */ /* 0x0002a40000000800 */
[----:B-1----:R-:W-:Y:S01]  /*37d0*/  FFMA.FTZ R4, R10, c[0x0][0x2d0], -R12 ;  /* 0x0000b4000a047a23 */ /* 0x002fe2000001080c */
[----:B--2---:R-:W-:-:S05]  /*37e0*/  F2FP.PACK_AB R6, R239, R176 ;  /* 0x000000b0ef06723e */ /* 0x004fca00000000ff */
[----:B------:R1:W-:Y:S02]  /*37f0*/  MUFU.EX2 R163, R4 ;  /* 0x0000000400a37308 */ /* 0x0003e40000000800 */
[--C-:B-1----:R-:W-:Y:S02]  /*3800*/  FFMA.FTZ R4, R11, c[0x0][0x2d0], -R12.reuse ;  /* 0x0000b4000b047a23 */ /* 0x102fe4000001080c */
[----:B------:R-:W1:Y:S04]  /*3810*/  LDSM.16.MT88.4 R8, [R2+0x6100] ;  /* 0x006100000208783b */ /* 0x000e680000004200 */
[----:B------:R2:W3:Y:S02]  /*3820*/  MUFU.EX2 R177, R4 ;  /* 0x0000000400b17308 */ /* 0x0004e40000000800 */
[----:B--2---:R-:W-:Y:S01]  /*3830*/  FFMA.FTZ R4, R14, c[0x0][0x2d0], -R12 ;  /* 0x0000b4000e047a23 */ /* 0x004fe2000001080c */
[----:B---3--:R-:W-:-:S05]  /*3840*/  F2FP.PACK_AB R5, R177, R163 ;  /* 0x000000a3b105723e */ /* 0x008fca00000000ff */
[----:B------:R2:W-:Y:S02]  /*3850*/  MUFU.EX2 R172, R4 ;  /* 0x0000000400ac7308 */ /* 0x0005e40000000800 */
[----:B--2---:R-:W-:-:S06]  /*3860*/  FFMA.FTZ R4, R15, c[0x0][0x2d0], -R12 ;  /* 0x0000b4000f047a23 */ /* 0x004fcc000001080c */
[----:B------:R2:W3:Y:S02]  /*3870*/  MUFU.EX2 R14, R4 ;  /* 0x00000004000e7308 */ /* 0x0004e40000000800 */
[----:B--2---:R-:W-:Y:S02]  /*3880*/  F2FP.PACK_AB R4, R171, R238 ;  /* 0x000000eeab04723e */ /* 0x004fe400000000ff */
[----:B---3--:R-:W-:-:S07]  /*3890*/  F2FP.PACK_AB R7, R14, R172 ;  /* 0x000000ac0e07723e */ /* 0x008fce00000000ff */
[C---:B------:R-:W-:Y:S08]  /*38a0*/  HMMA.16816.F32 R92, R4.reuse, R16, RZ ;  /* 0x00000010045c723c */ /* 0x040ff000000018ff */
[C---:B------:R-:W-:Y:S01]  /*38b0*/  HMMA.16816.F32 R76, R4.reuse, R18, RZ ;  /* 0x00000012044c723c */ /* 0x040fe200000018ff */
[----:B------:R-:W2:Y:S07]  /*38c0*/  LDSM.16.MT88.4 R16, [R0+0x3100] ;  /* 0x003100000010783b */ /* 0x000eae0000004200 */
[C---:B-1----:R-:W-:Y:S07]  /*38d0*/  HMMA.16816.F32 R56, R4.reuse, R8, RZ ;  /* 0x000000080438723c */ /* 0x042fee00000018ff */
[--C-:B------:R-:W-:Y:S01]  /*38e0*/  FFMA.FTZ R8, R44, c[0x0][0x2d0], -R13.reuse ;  /* 0x0000b4002c087a23 */ /* 0x100fe2000001080d */
[C---:B------:R-:W-:Y:S03]  /*38f0*/  HMMA.16816.F32 R104, R4.reuse, R28, RZ ;  /* 0x0000001c0468723c */ /* 0x040fe600000018ff */
[----:B------:R1:W-:Y:S05]  /*3900*/  MUFU.EX2 R15, R8 ;  /* 0x00000008000f7308 */ /* 0x0003ea0000000800 */
[C---:B------:R-:W-:Y:S01]  /*3910*/  HMMA.16816.F32 R80, R4.reuse, R30, RZ ;  /* 0x0000001e0450723c */ /* 0x040fe200000018ff */
[----:B------:R-:W3:Y:S07]  /*3920*/  LDSM.16.MT88.4 R28, [R233+0x6100] ;  /* 0x00610000e91c783b */ /* 0x000eee0000004200 */
[----:B------:R-:W-:Y:S01]  /*3930*/  HMMA.16816.F32 R96, R4, R32, RZ ;  /* 0x000000200460723c */ /* 0x000fe200000018ff */
[----:B-1----:R-:W-:-:S04]  /*3940*/  FFMA.FTZ R8, R45, c[0x0][0x2d0], -R13 ;  /* 0x0000b4002d087a23 */ /* 0x002fc8000001080d */
[----:B------:R1:W4:Y:S03]  /*3950*/  MUFU.EX2 R160, R8 ;  /* 0x0000000800a07308 */ /* 0x0003260000000800 */
[C---:B------:R-:W-:Y:S01]  /*3960*/  HMMA.16816.F32 R68, R4.reuse, R34, RZ ;  /* 0x000000220444723c */ /* 0x040fe200000018ff */
[----:B------:R-:W5:Y:S07]  /*3970*/  LDSM.16.MT88.4 R32, [R0+0x6100] ;  /* 0x006100000020783b */ /* 0x000f6e0000004200 */
[----:B------:R-:W-:Y:S01]  /*3980*/  HMMA.16816.F32 R108, R4, R20, RZ ;  /* 0x00000014046c723c */ /* 0x000fe200000018ff */
[----:B-1----:R-:W-:-:S07]  /*3990*/  FFMA.FTZ R8, R46, c[0x0][0x2d0], -R13 ;  /* 0x0000b4002e087a23 */ /* 0x002fce000001080d */
[C---:B------:R-:W-:Y:S01]  /*39a0*/  HMMA.16816.F32 R84, R4.reuse, R22, RZ ;  /* 0x000000160454723c */ /* 0x040fe200000018ff */
[----:B------:R-:W1:Y:S01]  /*39b0*/  LDSM.16.MT88.4 R20, [R103+0x6100] ;  /* 0x006100006714783b */ /* 0x000e620000004200 */
[----:B------:R2:W-:Y:S06]  /*39c0*/  MUFU.EX2 R174, R8 ;  /* 0x0000000800ae7308 */ /* 0x0005ec0000000800 */
[C---:B------:R-:W-:Y:S08]  /*39d0*/  HMMA.16816.F32 R112, R4.reuse, R36, RZ ;  /* 0x000000240470723c */ /* 0x040ff000000018ff */
[----:B------:R-:W-:Y:S01]  /*39e0*/  HMMA.16816.F32 R88, R4, R38, RZ ;  /* 0x000000260458723c */ /* 0x000fe200000018ff */
[----:B--2---:R-:W-:-:S04]  /*39f0*/  FFMA.FTZ R8, R47, c[0x0][0x2d0], -R13 ;  /* 0x0000b4002f087a23 */ /* 0x004fc8000001080d */
[----:B------:R2:W-:Y:S03]  /*3a00*/  MUFU.EX2 R180, R8 ;  /* 0x0000000800b47308 */ /* 0x0005e60000000800 */
[C---:B------:R-:W-:Y:S08]  /*3a10*/  HMMA.16816.F32 R36, R4.reuse, R16, RZ ;  /* 0x000000100424723c */ /* 0x040ff000000018ff */
[----:B------:R-:W-:Y:S01]  /*3a20*/  HMMA.16816.F32 R120, R4, R18, RZ ;  /* 0x000000120478723c */ /* 0x000fe200000018ff */
[----:B------:R-:W1:Y:S01]  /*3a30*/  LDSM.16.MT88.4 R16, [R2+0x3900] ;  /* 0x003900000210783b */ /* 0x000e620000004200 */
[----:B--2---:R-:W-:-:S06]  /*3a40*/  FFMA.FTZ R8, R64, c[0x0][0x2d0], -R12 ;  /* 0x0000b40040087a23 */ /* 0x004fcc000001080c */
[C---:B------:R-:W-:Y:S01]  /*3a50*/  HMMA.16816.F32 R72, R4.reuse, R24, RZ ;  /* 0x000000180448723c */ /* 0x040fe200000018ff */
[----:B------:R2:W-:Y:S07]  /*3a60*/  MUFU.EX2 R251, R8 ;  /* 0x0000000800fb7308 */ /* 0x0005ee0000000800 */
[C---:B------:R-:W-:Y:S01]  /*3a70*/  HMMA.16816.F32 R52, R4.reuse, R26, RZ ;  /* 0x0000001a0434723c */ /* 0x040fe200000018ff */
[----:B------:R-:W1:Y:S07]  /*3a80*/  LDSM.16.MT88.4 R24, [R2+0x900] ;  /* 0x000900000218783b */ /* 0x000e6e0000004200 */
[----:B------:R-:W-:Y:S01]  /*3a90*/  HMMA.16816.F32 R48, R4, R10, RZ ;  /* 0x0000000a0430723c */ /* 0x000fe200000018ff */
[----:B--2---:R-:W-:-:S04]  /*3aa0*/  FFMA.FTZ R8, R66, c[0x0][0x2d0], -R12 ;  /* 0x0000b40042087a23 */ /* 0x004fc8000001080c */
[----:B------:R2:W1:Y:S03]  /*3ab0*/  MUFU.EX2 R173, R8 ;  /* 0x0000000800ad7308 */ /* 0x0004660000000800 */
[C---:B------:R-:W-:Y:S08]  /*3ac0*/  HMMA.16816.F32 R60, R4.reuse, R40, RZ ;  /* 0x00000028043c723c */ /* 0x040ff000000018ff */
[----:B---3--:R-:W-:Y:S01]  /*3ad0*/  HMMA.16816.F32 R124, R4, R28, RZ ;  /* 0x0000001c047c723c */ /* 0x008fe200000018ff */
[----:B--2---:R-:W-:-:S07]  /*3ae0*/  FFMA.FTZ R8, R65, c[0x0][0x2d0], -R12 ;  /* 0x0000b40041087a23 */ /* 0x004fce000001080c */
[C---:B-----5:R-:W-:Y:S01]  /*3af0*/  HMMA.16816.F32 R128, R4.reuse, R32, RZ ;  /* 0x000000200480723c */ /* 0x060fe200000018ff */
[----:B------:R2:W-:Y:S07]  /*3b00*/  MUFU.EX2 R175, R8 ;  /* 0x0000000800af7308 */ /* 0x0005ee0000000800 */
[C---:B------:R-:W-:Y:S08]  /*3b10*/  HMMA.16816.F32 R40, R4.reuse, R42, RZ ;  /* 0x0000002a0428723c */ /* 0x040ff000000018ff */
[----:B-1----:R-:W-:Y:S01]  /*3b20*/  HMMA.16816.F32 R116, R4, R20, RZ ;  /* 0x000000140474723c */ /* 0x002fe200000018ff */
[----:B--2---:R-:W-:-:S04]  /*3b30*/  FFMA.FTZ R8, R67, c[0x0][0x2d0], -R12 ;  /* 0x0000b40043087a23 */ /* 0x004fc8000001080c */
[----:B------:R1:W2:Y:S03]  /*3b40*/  MUFU.EX2 R250, R8 ;  /* 0x0000000800fa7308 */ /* 0x0002a60000000800 */
[C---:B------:R-:W-:Y:S01]  /*3b50*/  HMMA.16816.F32 R44, R4.reuse, R22, RZ ;  /* 0x00000016042c723c */ /* 0x040fe200000018ff */
[----:B------:R-:W-:Y:S07]  /*3b60*/  LDSM.16.MT88.4 R20, [R103+0x900] ;  /* 0x000900006714783b */ /* 0x000fee0000004200 */
[C---:B------:R-:W-:Y:S01]  /*3b70*/  HMMA.16816.F32 R28, R4.reuse, R30, RZ ;  /* 0x0000001e041c723c */ /* 0x040fe200000018ff */
[----:B-1----:R-:W1:Y:S07]  /*3b80*/  LDSM.16.MT88.4 R8, [R2+0x6900] ;  /* 0x006900000208783b */ /* 0x002e6e0000004200 */
[----:B------:R-:W-:Y:S07]  /*3b90*/  HMMA.16816.F32 R32, R4, R34, RZ ;  /* 0x000000220420723c */ /* 0x000fee00000018ff */
[----:B----4-:R-:W-:-:S02]  /*3ba0*/  F2FP.PACK_AB R4, R160, R15 ;  /* 0x0000000fa004723e */ /* 0x010fc400000000ff */
[----:B------:R-:W-:Y:S02]  /*3bb0*/  F2FP.PACK_AB R5, R173, R251 ;  /* 0x000000fbad05723e */ /* 0x000fe400000000ff */
[----:B------:R-:W-:Y:S02]  /*3bc0*/  F2FP.PACK_AB R6, R180, R174 ;  /* 0x000000aeb406723e */ /* 0x000fe400000000ff */
[----:B--2---:R-:W-:-:S07]  /*3bd0*/  F2FP.PACK_AB R7, R250, R175 ;  /* 0x000000affa07723e */ /* 0x004fce00000000ff */
[C---:B------:R-:W-:Y:S08]  /*3be0*/  HMMA.16816.F32 R148, R4.reuse, R16, R92 ;  /* 0x000000100494723c */ /* 0x040ff0000000185c */
[C---:B------:R-:W-:Y:S01]  /*3bf0*/  HMMA.16816.F32 R136, R4.reuse, R18, R76 ;  /* 0x000000120488723c */ /* 0x040fe2000000184c */
[----:B------:R-:W2:Y:S07]  /*3c00*/  LDSM.16.MT88.4 R16, [R233+0x900] ;  /* 0x00090000e910783b */ /* 0x000eae0000004200 */
[C---:B------:R-:W-:Y:S08]  /*3c10*/  HMMA.16816.F32 R164, R4.reuse, R24, R108 ;  /* 0x0000001804a4723c */ /* 0x040ff0000000186c */
[C---:B-1----:R-:W-:Y:S07]  /*3c20*/  HMMA.16816.F32 R132, R4.reuse, R8, R56 ;  /* 0x000000080484723c */ /* 0x042fee0000001838 */
[----:B------:R-:W-:Y:S01]  /*3c30*/  IMAD.MOV.U32 R59, RZ, RZ, R179 ;  /* 0x000000ffff3b7224 */ /* 0x000fe200078e00b3 */
[----:B------:R-:W-:Y:S01]  /*3c40*/  HMMA.16816.F32 R108, R4, R10, R48 ;  /* 0x0000000a046c723c */ /* 0x000fe20000001830 */
[----:B------:R-:W1:Y:S01]  /*3c50*/  LDSM.16.MT88.4 R8, [R0+0x900] ;  /* 0x000900000008783b */ /* 0x000e620000004200 */
[----:B------:R-:W-:Y:S01]  /*3c60*/  IMAD.MOV.U32 R58, RZ, RZ, R178 ;  /* 0x000000ffff3a7224 */ /* 0x000fe200078e00b2 */
[----:B------:R-:W-:Y:S01]  /*3c70*/  MOV R56, R177 ;  /* 0x000000b100387202 */ /* 0x000fe20000000f00 */
[----:B------:R-:W-:-:S04]  /*3c80*/  IMAD.MOV.U32 R57, RZ, RZ, R176 ;  /* 0x000000ffff397224 */ /* 0x000fc800078e00b0 */
[C---:B------:R-:W-:Y:S07]  /*3c90*/  HMMA.16816.F32 R176, R4.reuse, R20, R112 ;  /* 0x0000001404b0723c */ /* 0x040fee0000001870 */
[----:B------:R-:W-:Y:S01]  /*3ca0*/  IMAD.MOV.U32 R115, RZ, RZ, R180 ;  /* 0x000000ffff737224 */ /* 0x000fe200078e00b4 */
[----:B------:R-:W-:Y:S01]  /*3cb0*/  MOV R114, R175 ;  /* 0x000000af00727202 */ /* 0x000fe20000000f00 */
[----:B------:R-:W-:Y:S01]  /*3cc0*/  HMMA.16816.F32 R180, R4, R22, R88 ;  /* 0x0000001604b4723c */ /* 0x000fe20000001858 */
[----:B------:R-:W3:Y:S01]  /*3cd0*/  LDSM.16.MT88.4 R20, [R233+0x3900] ;  /* 0x00390000e914783b */ /* 0x000ee20000004200 */
[----:B------:R-:W-:-:S02]  /*3ce0*/  IMAD.MOV.U32 R113, RZ, RZ, R174 ;  /* 0x000000ffff717224 */ /* 0x000fc400078e00ae */
[----:B------:R-:W-:-:S03]  /*3cf0*/  IMAD.MOV.U32 R112, RZ, RZ, R173 ;  /* 0x000000ffff707224 */ /* 0x000fc600078e00ad */
[----:B------:R-:W-:Y:S01]  /*3d00*/  MOV R91, R172 ;  /* 0x000000ac005b7202 */ /* 0x000fe20000000f00 */
[C---:B------:R-:W-:Y:S01]  /*3d10*/  HMMA.16816.F32 R140, R4.reuse, R26, R84 ;  /* 0x0000001a048c723c */ /* 0x040fe20000001854 */
[----:B------:R-:W-:Y:S01]  /*3d20*/  IMAD.MOV.U32 R90, RZ, RZ, R163 ;  /* 0x000000ffff5a7224 */ /* 0x000fe200078e00a3 */
[----:B------:R-:W-:Y:S01]  /*3d30*/  MOV R88, R161 ;  /* 0x000000a100587202 */ /* 0x000fe20000000f00 */
[----:B------:R-:W-:Y:S01]  /*3d40*/  IMAD.MOV.U32 R89, RZ, RZ, R162 ;  /* 0x000000ffff597224 */ /* 0x000fe200078e00a2 */
[----:B------:R-:W4:Y:S04]  /*3d50*/  LDSM.16.MT88.4 R24, [R103+0x3900] ;  /* 0x003900006718783b */ /* 0x000f280000004200 */
[C---:B--2---:R-:W-:Y:S08]  /*3d60*/  HMMA.16816.F32 R172, R4.reuse, R16, R104 ;  /* 0x0000001004ac723c */ /* 0x044ff00000001868 */
[C---:B------:R-:W-:Y:S01]  /*3d70*/  HMMA.16816.F32 R104, R4.reuse, R18, R80 ;  /* 0x000000120468723c */ /* 0x040fe20000001850 */
[----:B------:R-:W2:Y:S06]  /*3d80*/  LDSM.16.MT88.4 R16, [R0+0x3900] ;  /* 0x003900000010783b */ /* 0x000eac0000004200 */
[----:B------:R-:W-:Y:S01]  /*3d90*/  IMAD.MOV.U32 R83, RZ, RZ, R160 ;  /* 0x000000ffff537224 */ /* 0x000fe200078e00a0 */
[----:B-1----:R-:W-:Y:S01]  /*3da0*/  HMMA.16816.F32 R92, R4, R10, R52 ;  /* 0x0000000a045c723c */ /* 0x002fe20000001834 */
[----:B------:R-:W-:Y:S01]  /*3db0*/  MOV R82, R91 ;  /* 0x0000005b00527202 */ /* 0x000fe20000000f00 */
[----:B------:R-:W-:Y:S01]  /*3dc0*/  IMAD.MOV.U32 R91, RZ, RZ, R252 ;  /* 0x000000ffff5b7224 */ /* 0x000fe200078e00fc */
[----:B------:R-:W-:Y:S01]  /*3dd0*/  MOV R80, R89 ;  /* 0x0000005900507202 */ /* 0x000fe20000000f00 */
[----:B------:R-:W-:Y:S01]  /*3de0*/  IMAD.MOV.U32 R81, RZ, RZ, R90 ;  /* 0x000000ffff517224 */ /* 0x000fe200078e005a */
[----:B------:R-:W-:Y:S01]  /*3df0*/  MOV R90, R115 ;  /* 0x00000073005a7202 */ /* 0x000fe20000000f00 */
[----:B------:R-:W-:-:S02]  /*3e00*/  IMAD.MOV.U32 R89, RZ, RZ, R114 ;  /* 0x000000ffff597224 */ /* 0x000fc400078e0072 */
[C---:B------:R-:W-:Y:S01]  /*3e10*/  HMMA.16816.F32 R160, R4.reuse, R8, R72 ;  /* 0x0000000804a0723c */ /* 0x040fe20000001848 */
[----:B------:R-:W1:Y:S07]  /*3e20*/  LDSM.16.MT88.4 R8, [R103+0x6900] ;  /* 0x006900006708783b */ /* 0x000e6e0000004200 */
[C---:B---3--:R-:W-:Y:S08]  /*3e30*/  HMMA.16816.F32 R76, R4.reuse, R20, R60 ;  /* 0x00000014044c723c */ /* 0x048ff0000000183c */
[C---:B------:R-:W-:Y:S01]  /*3e40*/  HMMA.16816.F32 R64, R4.reuse, R22, R40 ;  /* 0x000000160440723c */ /* 0x040fe20000001828 */
[----:B------:R-:W3:Y:S07]  /*3e50*/  LDSM.16.MT88.4 R20, [R233+0x6900] ;  /* 0x00690000e914783b */ /* 0x000eee0000004200 */
[C---:B----4-:R-:W-:Y:S08]  /*3e60*/  HMMA.16816.F32 R84, R4.reuse, R26, R68 ;  /* 0x0000001a0454723c */ /* 0x050ff00000001844 */
[C---:B--2---:R-:W-:Y:S07]  /*3e70*/  HMMA.16816.F32 R60, R4.reuse, R18, R120 ;  /* 0x00000012043c723c */ /* 0x044fee0000001878 */
[----:B------:R-:W-:Y:S01]  /*3e80*/  MOV R120, R56 ;  /* 0x0000003800787202 */ /* 0x000fe20000000f00 */
[C---:B------:R-:W-:Y:S01]  /*3e90*/  HMMA.16816.F32 R52, R4.reuse, R16, R36 ;  /* 0x000000100434723c */ /* 0x040fe20000001824 */
[----:B------:R-:W2:Y:S07]  /*3ea0*/  LDSM.16.MT88.4 R16, [R0+0x6900] ;  /* 0x006900000010783b */ /* 0x000eae0000004200 */
[C---:B-1----:R-:W-:Y:S07]  /*3eb0*/  HMMA.16816.F32 R68, R4.reuse, R8, R116 ;  /* 0x000000080444723c */ /* 0x042fee0000001874 */
[----:B------:R-:W-:Y:S01]  /*3ec0*/  FFMA.FTZ R8, R144, c[0x0][0x2d0], -R13 ;  /* 0x0000b40090087a23 */ /* 0x000fe2000001080d */
[----:B------:R-:W-:Y:S01]  /*3ed0*/  MOV R116, R171 ;  /* 0x000000ab00747202 */ /* 0x000fe20000000f00 */
[----:B------:R-:W-:Y:S01]  /*3ee0*/  IMAD.MOV.U32 R119, RZ, RZ, R57 ;  /* 0x000000ffff777224 */ /* 0x000fe200078e0039 */
[----:B------:R-:W-:Y:S01]  /*3ef0*/  MOV R118, R58 ;  /* 0x0000003a00767202 */ /* 0x000fe20000000f00 */
[----:B------:R1:W4:Y:S01]  /*3f00*/  MUFU.EX2 R9, R8 ;  /* 0x0000000800097308 */ /* 0x0003220000000800 */
[----:B------:R-:W-:Y:S01]  /*3f10*/  IMAD.MOV.U32 R117, RZ, RZ, R59 ;  /* 0x000000ffff757224 */ /* 0x000fe200078e003b */
[C---:B---3--:R-:W-:Y:S08]  /*3f20*/  HMMA.16816.F32 R48, R4.reuse, R20, R124 ;  /* 0x000000140430723c */ /* 0x048ff0000000187c */
[----:B------:R-:W-:Y:S01]  /*3f30*/  HMMA.16816.F32 R56, R4, R10, R44 ;  /* 0x0000000a0438723c */ /* 0x000fe2000000182c */
[----:B-1----:R-:W-:-:S07]  /*3f40*/  FFMA.FTZ R8, R102, c[0x0][0x2d0], -R13 ;  /* 0x0000b40066087a23 */ /* 0x002fce000001080d */
[----:B------:R-:W-:Y:S01]  /*3f50*/  HMMA.16816.F32 R44, R4, R22, R28 ;  /* 0x00000016042c723c */ /* 0x000fe2000000181c */
[----:B------:R-:W1:Y:S01]  /*3f60*/  LDSM.16.MT88.4 R20, [R2+0x1100] ;  /* 0x001100000214783b */ /* 0x000e620000004200 */
[----:B------:R3:W5:Y:S01]  /*3f70*/  MUFU.EX2 R123, R8 ;  /* 0x00000008007b7308 */ /* 0x0007620000000800 */
[----:B------:R-:W-:-:S04]  /*3f80*/  IMAD.MOV.U32 R102, RZ, RZ, R91 ;  /* 0x000000ffff667224 */ /* 0x000fc800078e005b */
[----:B------:R-:W-:Y:S01]  /*3f90*/  MOV R31, R251 ;  /* 0x000000fb001f7202 */ /* 0x000fe20000000f00 */
[----:B------:R-:W-:Y:S01]  /*3fa0*/  IMAD.MOV.U32 R30, RZ, RZ, R250 ;  /* 0x000000ffff1e7224 */ /* 0x000fe200078e00fa */
[----:B--2---:R-:W-:Y:S01]  /*3fb0*/  HMMA.16816.F32 R40, R4, R16, R128 ;  /* 0x000000100428723c */ /* 0x004fe20000001880 */
[----:B----4-:R-:W-:-:S07]  /*3fc0*/  IMAD.MOV.U32 R29, RZ, RZ, R9 ;  /* 0x000000ffff1d7224 */ /* 0x010fce00078e0009 */
[C---:B------:R-:W-:Y:S01]  /*3fd0*/  HMMA.16816.F32 R36, R4.reuse, R18, R32 ;  /* 0x000000120424723c */ /* 0x040fe20000001820 */
[----:B---3--:R-:W-:Y:S01]  /*3fe0*/  FFMA.FTZ R8, R145, c[0x0][0x2d0], -R13 ;  /* 0x0000b40091087a23 */ /* 0x008fe2000001080d */
[----:B------:R-:W2:Y:S03]  /*3ff0*/  LDSM.16.MT88.4 R16, [R2+0x4100] ;  /* 0x004100000210783b */ /* 0x000ea60000004200 */
[----:B------:R3:W-:Y:S01]  /*4000*/  MUFU.EX2 R122, R8 ;  /* 0x00000008007a7308 */ /* 0x0007e20000000800 */
[----:B------:R-:W-:Y:S02]  /*4010*/  LDSM.16.MT88.4 R32, [R103+0x1100] ;  /* 0x001100006720783b */ /* 0x000fe40000004200 */
[----:B------:R-:W-:Y:S07]  /*4020*/  HMMA.16816.F32 R96, R4, R24, R96 ;  /* 0x000000180460723c */ /* 0x000fee0000001860 */
[----:B-----5:R-:W-:Y:S01]  /*4030*/  F2FP.PACK_AB R4, R123, R29 ;  /* 0x0000001d7b04723e */ /* 0x020fe200000000ff */
[----:B------:R-:W-:Y:S01]  /*4040*/  IMAD.MOV.U32 R25, RZ, RZ, R88 ;  /* 0x000000ffff197224 */ /* 0x000fe200078e0058 */
[----:B------:R-:W-:-:S02]  /*4050*/  MOV R88, R113 ;  /* 0x0000007100587202 */ /* 0x000fc40000000f00 */
[----:B------:R-:W-:Y:S01]  /*4060*/  MOV R24, R83 ;  /* 0x0000005300187202 */ /* 0x000fe20000000f00 */
[----:B------:R-:W-:Y:S02]  /*4070*/  IMAD.MOV.U32 R83, RZ, RZ, R112 ;  /* 0x000000ffff537224 */ /* 0x000fe400078e0070 */
[----:B---3--:R-:W-:Y:S01]  /*4080*/  FFMA.FTZ R8, R101, c[0x0][0x2d0], -R13 ;  /* 0x0000b40065087a23 */ /* 0x008fe2000001080d */
[----:B------:R-:W-:-:S03]  /*4090*/  MOV R101, R80 ;  /* 0x0000005000657202 */ /* 0x000fc60000000f00 */
[----:B------:R3:W4:Y:S02]  /*40a0*/  MUFU.EX2 R121, R8 ;  /* 0x0000000800797308 */ /* 0x0007240000000800 */
[----:B---3--:R-:W-:Y:S01]  /*40b0*/  FFMA.FTZ R8, R146, c[0x0][0x2d0], -R12 ;  /* 0x0000b40092087a23 */ /* 0x008fe2000001080c */
[----:B----4-:R-:W-:-:S05]  /*40c0*/  F2FP.PACK_AB R6, R121, R122 ;  /* 0x0000007a7906723e */ /* 0x010fca00000000ff */
[----:B------:R3:W-:Y:S02]  /*40d0*/  MUFU.EX2 R171, R8 ;  /* 0x0000000800ab7308 */ /* 0x0007e40000000800 */
[----:B---3--:R-:W-:-:S06]  /*40e0*/  FFMA.FTZ R8, R168, c[0x0][0x2d0], -R12 ;  /* 0x0000b400a8087a23 */ /* 0x008fcc000001080c */
[----:B------:R3:W4:Y:S02]  /*40f0*/  MUFU.EX2 R252, R8 ;  /* 0x0000000800fc7308 */ /* 0x0007240000000800 */
[----:B---3--:R-:W-:Y:S01]  /*4100*/  FFMA.FTZ R8, R147, c[0x0][0x2d0], -R12 ;  /* 0x0000b40093087a23 */ /* 0x008fe2000001080c */
[----:B----4-:R-:W-:-:S05]  /*4110*/  F2FP.PACK_AB R5, R252, R171 ;  /* 0x000000abfc05723e */ /* 0x010fca00000000ff */
[----:B------:R3:W-:Y:S02]  /*4120*/  MUFU.EX2 R251, R8 ;  /* 0x0000000800fb7308 */ /* 0x0007e40000000800 */
[----:B---3--:R-:W-:-:S06]  /*4130*/  FFMA.FTZ R8, R169, c[0x0][0x2d0], -R12 ;  /* 0x0000b400a9087a23 */ /* 0x008fcc000001080c */
[----:B------:R3:W4:Y:S02]  /*4140*/  MUFU.EX2 R250, R8 ;  /* 0x0000000800fa7308 */ /* 0x0007240000000800 */
[----:B---3--:R-:W3:Y:S01]  /*4150*/  LDSM.16.MT88.4 R8, [R2+0x7100] ;  /* 0x007100000208783b */ /* 0x008ee20000004200 */
[----:B----4-:R-:W-:-:S07]  /*4160*/  F2FP.PACK_AB R7, R250, R251 ;  /* 0x000000fbfa07723e */ /* 0x010fce00000000ff */
[C---:B-1----:R-:W-:Y:S07]  /*4170*/  HMMA.16816.F32 R112, R4.reuse, R20, R164 ;  /* 0x000000140470723c */ /* 0x042fee00000018a4 */
[----:B------:R-:W-:Y:S01]  /*4180*/  MOV R166, R88 ;  /* 0x0000005800a67202 */ /* 0x000fe20000000f00 */
[----:B------:R-:W-:Y:S01]  /*4190*/  IMAD.MOV.U32 R165, RZ, RZ, R89 ;  /* 0x000000ffffa57224 */ /* 0x000fe200078e0059 */
[----:B------:R-:W-:Y:S01]  /*41a0*/  MOV R164, R90 ;  /* 0x0000005a00a47202 */ /* 0x000fe20000000f00 */
[----:B--2---:R-:W-:Y:S01]  /*41b0*/  HMMA.16816.F32 R144, R4, R16, R148 ;  /* 0x000000100490723c */ /* 0x004fe20000001894 */
[----:B------:R-:W-:-:S06]  /*41c0*/  IMAD.MOV.U32 R167, RZ, RZ, R83 ;  /* 0x000000ffffa77224 */ /* 0x000fcc00078e0053 */
[----:B------:R-:W-:Y:S01]  /*41d0*/  IMAD.MOV.U32 R149, RZ, RZ, R81 ;  /* 0x000000ffff957224 */ /* 0x000fe200078e0051 */
[----:B------:R-:W-:Y:S01]  /*41e0*/  MOV R148, R82 ;  /* 0x0000005200947202 */ /* 0x000fe20000000f00 */
[C---:B------:R-:W-:Y:S01]  /*41f0*/  HMMA.16816.F32 R72, R4.reuse, R22, R140 ;  /* 0x000000160448723c */ /* 0x040fe2000000188c */
[----:B------:R-:W-:Y:S01]  /*4200*/  LDSM.16.MT88.4 R20, [R0+0x1100] ;  /* 0x001100000014783b */ /* 0x000fe20000004200 */
[----:B------:R-:W-:Y:S01]  /*4210*/  MOV R151, R24 ;  /* 0x0000001800977202 */ /* 0x000fe20000000f00 */
[----:B------:R-:W-:Y:S02]  /*4220*/  IMAD.MOV.U32 R150, RZ, RZ, R25 ;  /* 0x000000ffff967224 */ /* 0x000fe400078e0019 */
[----:B------:R-:W-:Y:S03]  /*4230*/  LDSM.16.MT88.4 R24, [R233+0x1100] ;  /* 0x00110000e918783b */ /* 0x000fe60000004200 */
[C---:B------:R-:W-:Y:S01]  /*4240*/  HMMA.16816.F32 R80, R4.reuse, R18, R136 ;  /* 0x000000120450723c */ /* 0x040fe20000001888 */
[----:B------:R-:W1:Y:S07]  /*4250*/  LDSM.16.MT88.4 R16, [R103+0x4100] ;  /* 0x004100006710783b */ /* 0x000e6e0000004200 */
[C---:B---3--:R-:W-:Y:S08]  /*4260*/  HMMA.16816.F32 R88, R4.reuse, R8, R132 ;  /* 0x000000080458723c */ /* 0x048ff00000001884 */
[C---:B------:R-:W-:Y:S01]  /*4270*/  HMMA.16816.F32 R108, R4.reuse, R10, R108 ;  /* 0x0000000a046c723c */ /* 0x040fe2000000186c */
[----:B------:R-:W2:Y:S07]  /*4280*/  LDSM.16.MT88.4 R8, [R233+0x4100] ;  /* 0x00410000e908783b */ /* 0x000eae0000004200 */
[C---:B------:R-:W-:Y:S07]  /*4290*/  HMMA.16816.F32 R124, R4.reuse, R32, R176 ;  /* 0x00000020047c723c */ /* 0x040fee00000018b0 */
[----:B------:R-:W-:Y:S01]  /*42a0*/  MOV R32, R29 ;  /* 0x0000001d00207202 */ /* 0x000fe20000000f00 */
[C---:B------:R-:W-:Y:S01]  /*42b0*/  HMMA.16816.F32 R128, R4.reuse, R34, R180 ;  /* 0x000000220480723c */ /* 0x040fe200000018b4 */
[----:B------:R-:W-:Y:S01]  /*42c0*/  IMAD.MOV.U32 R33, RZ, RZ, R30 ;  /* 0x000000ffff217224 */ /* 0x000fe200078e001e */
[----:B------:R-:W-:Y:S01]  /*42d0*/  MOV R178, R117 ;  /* 0x0000007500b27202 */ /* 0x000fe20000000f00 */
[----:B------:R-:W-:Y:S01]  /*42e0*/  IMAD.MOV.U32 R177, RZ, RZ, R116 ;  /* 0x000000ffffb17224 */ /* 0x000fe200078e0074 */
[----:B------:R-:W-:Y:S01]  /*42f0*/  MOV R176, R31 ;  /* 0x0000001f00b07202 */ /* 0x000fe20000000f00 */
[----:B------:R-:W-:Y:S01]  /*4300*/  IMAD.MOV.U32 R179, RZ, RZ, R118 ;  /* 0x000000ffffb37224 */ /* 0x000fe200078e0076 */
[----:B------:R-:W3:Y:S01]  /*4310*/  LDSM.16.MT88.4 R28, [R0+0x4100] ;  /* 0x00410000001c783b */ /* 0x000ee20000004200 */
[----:B------:R-:W-:Y:S01]  /*4320*/  MOV R34, R119 ;  /* 0x0000007700227202 */ /* 0x000fe20000000f00 */
[----:B------:R-:W-:Y:S01]  /*4330*/  IMAD.MOV.U32 R35, RZ, RZ, R171 ;  /* 0x000000ffff237224 */ /* 0x000fe200078e00ab */
[----:B------:R-:W-:Y:S01]  /*4340*/  MOV R182, R121 ;  /* 0x0000007900b67202 */ /* 0x000fe20000000f00 */
[----:B------:R-:W-:Y:S01]  /*4350*/  IMAD.MOV.U32 R183, RZ, RZ, R120 ;  /* 0x000000ffffb77224 */ /* 0x000fe200078e0078 */
[----:B------:R-:W-:Y:S01]  /*4360*/  MOV R180, R123 ;  /* 0x0000007b00b47202 */ /* 0x000fe20000000f00 */
[----:B------:R-:W-:Y:S01]  /*4370*/  IMAD.MOV.U32 R181, RZ, RZ, R122 ;  /* 0x000000ffffb57224 */ /* 0x000fe200078e007a */
[C---:B-1----:R-:W-:Y:S08]  /*4380*/  HMMA.16816.F32 R132, R4.reuse, R16, R96 ;  /* 0x000000100484723c */ /* 0x042ff00000001860 */
[C---:B------:R-:W-:Y:S01]  /*4390*/  HMMA.16816.F32 R120, R4.reuse, R18, R84 ;  /* 0x000000120478723c */ /* 0x040fe20000001854 */
[----:B------:R-:W-:Y:S07]  /*43a0*/  LDSM.16.MT88.4 R16, [R233+0x7100] ;  /* 0x00710000e910783b */ /* 0x000fee0000004200 */
[C---:B--2---:R-:W-:Y:S07]  /*43b0*/  HMMA.16816.F32 R116, R4.reuse, R8, R76 ;  /* 0x000000080474723c */ /* 0x044fee000000184c */
[----:B------:R-:W-:Y:S01]  /*43c0*/  IMAD.MOV.U32 R79, RZ, RZ, R34 ;  /* 0x000000ffff4f7224 */ /* 0x000fe200078e0022 */
[----:B------:R-:W-:Y:S01]  /*43d0*/  MOV R78, R35 ;  /* 0x00000023004e7202 */ /* 0x000fe20000000f00 */
[----:B------:R-:W-:Y:S01]  /*43e0*/  IMAD.MOV.U32 R77, RZ, RZ, R32 ;  /* 0x000000ffff4d7224 */ /* 0x000fe200078e0020 */
[----:B------:R-:W-:Y:S01]  /*43f0*/  MOV R76, R33 ;  /* 0x00000021004c7202 */ /* 0x000fe20000000f00 */
[C---:B------:R-:W-:Y:S08]  /*4400*/  HMMA.16816.F32 R160, R4.reuse, R20, R160 ;  /* 0x0000001404a0723c */ /* 0x040ff000000018a0 */
[C---:B------:R-:W-:Y:S01]  /*4410*/  HMMA.16816.F32 R32, R4.reuse, R10, R64 ;  /* 0x0000000a0420723c */ /* 0x040fe20000001840 */
[----:B------:R-:W1:Y:S06]  /*4420*/  LDSM.16.MT88.4 R8, [R103+0x7100] ;  /* 0x007100006708783b */ /* 0x000e6c0000004200 */
[----:B------:R-:W-:Y:S01]  /*4430*/  IMAD.MOV.U32 R67, RZ, RZ, R164 ;  /* 0x000000ffff437224 */ /* 0x000fe200078e00a4 */
[----:B------:R-:W-:Y:S01]  /*4440*/  HMMA.16816.F32 R140, R4, R22, R92 ;  /* 0x00000016048c723c */ /* 0x000fe2000000185c */
[----:B------:R-:W2:Y:S01]  /*4450*/  LDSM.16.MT88.4 R20, [R0+0x7100] ;  /* 0x007100000014783b */ /* 0x000ea20000004200 */
[----:B------:R-:W-:Y:S01]  /*4460*/  MOV R66, R165 ;  /* 0x000000a500427202 */ /* 0x000fe20000000f00 */
[----:B------:R-:W-:Y:S01]  /*4470*/  IMAD.MOV.U32 R65, RZ, RZ, R166 ;  /* 0x000000ffff417224 */ /* 0x000fe200078e00a6 */
[----:B------:R-:W-:-:S04]  /*4480*/  MOV R64, R167 ;  /* 0x000000a700407202 */ /* 0x000fc80000000f00 */
[C---:B------:R-:W-:Y:S07]  /*4490*/  HMMA.16816.F32 R136, R4.reuse, R24, R172 ;  /* 0x000000180488723c */ /* 0x040fee00000018ac */
[----:B------:R-:W-:Y:S01]  /*44a0*/  MOV R175, R170 ;  /* 0x000000aa00af7202 */ /* 0x000fe20000000f00 */
[----:B---3--:R-:W-:Y:S01]  /*44b0*/  HMMA.16816.F32 R164, R4, R28, R52 ;  /* 0x0000001c04a4723c */ /* 0x008fe20000001834 */
[----:B------:R-:W-:Y:S01]  /*44c0*/  IMAD.MOV.U32 R24, RZ, RZ, R149 ;  /* 0x000000ffff187224 */ /* 0x000fe200078e0095 */
[----:B------:R-:W-:-:S05]  /*44d0*/  MOV R25, R150 ;  /* 0x0000009600197202 */ /* 0x000fca0000000f00 */
[----:B------:R-:W-:Y:S01]  /*44e0*/  IMAD.MOV.U32 R55, RZ, RZ, R175 ;  /* 0x000000ffff377224 */ /* 0x000fe200078e00af */
[----:B------:R-:W-:Y:S01]  /*44f0*/  HMMA.16816.F32 R168, R4, R26, R104 ;  /* 0x0000001a04a8723c */ /* 0x000fe20000001868 */
[----:B------:R-:W-:Y:S01]  /*4500*/  MOV R54, R176 ;  /* 0x000000b000367202 */ /* 0x000fe20000000f00 */
[----:B------:R-:W-:Y:S01]  /*4510*/  IMAD.MOV.U32 R53, RZ, RZ, R177 ;  /* 0x000000ffff357224 */ /* 0x000fe200078e00b1 */
[----:B------:R-:W-:-:S04]  /*4520*/  MOV R52, R178 ;  /* 0x000000b200347202 */ /* 0x000fc80000000f00 */
[----:B------:R-:W-:Y:S01]  /*4530*/  MOV R27, R148 ;  /* 0x00000094001b7202 */ /* 0x000fe20000000f00 */
[----:B------:R-:W-:Y:S01]  /*4540*/  HMMA.16816.F32 R104, R4, R30, R60 ;  /* 0x0000001e0468723c */ /* 0x000fe2000000183c */
[----:B------:R-:W3:Y:S01]  /*4550*/  LDSM.16.MT88.4 R28, [R2+0x1900] ;  /* 0x00190000021c783b */ /* 0x000ee20000004200 */
[----:B------:R-:W-:-:S05]  /*4560*/  IMAD.MOV.U32 R26, RZ, RZ, R179 ;  /* 0x000000ffff1a7224 */ /* 0x000fca00078e00b3 */
[----:B------:R-:W-:Y:S01]  /*4570*/  MOV R61, R239 ;  /* 0x000000ef003d7202 */ /* 0x000fe20000000f00 */
[----:B-1----:R-:W-:Y:S01]  /*4580*/  HMMA.16816.F32 R96, R4, R8, R68 ;  /* 0x000000080460723c */ /* 0x002fe20000001844 */
[----:B------:R-:W-:Y:S01]  /*4590*/  MOV R63, R238 ;  /* 0x000000ee003f7202 */ /* 0x000fe20000000f00 */
[----:B------:R-:W-:-:S05]  /*45a0*/  IMAD.MOV.U32 R62, RZ, RZ, R151 ;  /* 0x000000ffff3e7224 */ /* 0x000fca00078e0097 */
[--C-:B------:R-:W-:Y:S01]  /*45b0*/  FFMA.FTZ R8, R191, c[0x0][0x2d0], -R13.reuse ;  /* 0x0000b400bf087a23 */ /* 0x100fe2000001080d */
[C---:B------:R-:W-:Y:S03]  /*45c0*/  HMMA.16816.F32 R172, R4.reuse, R16, R48 ;  /* 0x0000001004ac723c */ /* 0x040fe60000001830 */
[----:B------:R1:W-:Y:S05]  /*45d0*/  MUFU.EX2 R239, R8 ;  /* 0x0000000800ef7308 */ /* 0x0003ea0000000800 */
[C---:B------:R-:W-:Y:S01]  /*45e0*/  HMMA.16816.F32 R148, R4.reuse, R18, R44 ;  /* 0x000000120494723c */ /* 0x040fe2000000182c */
[----:B------:R-:W4:Y:S07]  /*45f0*/  LDSM.16.MT88.4 R16, [R2+0x4900] ;  /* 0x004900000210783b */ /* 0x000f2e0000004200 */
[----:B------:R-:W-:Y:S01]  /*4600*/  HMMA.16816.F32 R176, R4, R10, R56 ;  /* 0x0000000a04b0723c */ /* 0x000fe20000001838 */
[----:B-1----:R-:W-:-:S02]  /*4610*/  FFMA.FTZ R8, R188, c[0x0][0x2d0], -R13 ;  /* 0x0000b400bc087a23 */ /* 0x002fc4000001080d */
[----:B------:R-:W-:Y:S02]  /*4620*/  IMAD.MOV.U32 R188, RZ, RZ, R240 ;  /* 0x000000ffffbc7224 */ /* 0x000fe400078e00f0 */
[----:B------:R1:W-:Y:S03]  /*4630*/  MUFU.EX2 R240, R8 ;  /* 0x0000000800f07308 */ /* 0x0003e60000000800 */
[C---:B--2---:R-:W-:Y:S08]  /*4640*/  HMMA.16816.F32 R92, R4.reuse, R20, R40 ;  /* 0x00000014045c723c */ /* 0x044ff00000001828 */
[----:B------:R-:W-:Y:S01]  /*4650*/  HMMA.16816.F32 R84, R4, R22, R36 ;  /* 0x000000160454723c */ /* 0x000fe20000001824 */
[----:B------:R-:W-:Y:S01]  /*4660*/  LDSM.16.MT88.4 R20, [R233+0x1900] ;  /* 0x00190000e914783b */ /* 0x000fe20000004200 */
[----:B-1----:R-:W-:-:S05]  /*4670*/  FFMA.FTZ R8, R190, c[0x0][0x2d0], -R13 ;  /* 0x0000b400be087a23 */ /* 0x002fca000001080d */
[----:B------:R-:W-:Y:S01]  /*4680*/  MOV R38, R26 ;  /* 0x0000001a00267202 */ /* 0x000fe20000000f00 */
[----:B------:R-:W-:Y:S01]  /*4690*/  FFMA.FTZ R4, R231, c[0x0][0x2d0], -R12 ;  /* 0x0000b400e7047a23 */ /* 0x000fe2000001080c */
[----:B------:R-:W-:Y:S01]  /*46a0*/  MOV R37, R24 ;  /* 0x0000001800257202 */ /* 0x000fe20000000f00 */
[----:B------:R1:W-:Y:S01]  /*46b0*/  MUFU.EX2 R238, R8 ;  /* 0x0000000800ee7308 */ /* 0x0003e20000000800 */
[----:B------:R-:W-:Y:S01]  /*46c0*/  IMAD.MOV.U32 R36, RZ, RZ, R27 ;  /* 0x000000ffff247224 */ /* 0x000fe200078e001b */
[----:B------:R-:W-:Y:S01]  /*46d0*/  MOV R231, R61 ;  /* 0x0000003d00e77202 */ /* 0x000fe20000000f00 */
[----:B------:R-:W-:Y:S02]  /*46e0*/  IMAD.MOV.U32 R39, RZ, RZ, R25 ;  /* 0x000000ffff277224 */ /* 0x000fe400078e0019 */
[----:B------:R-:W2:Y:S03]  /*46f0*/  LDSM.16.MT88.4 R24, [R2+0x7900] ;  /* 0x007900000218783b */ /* 0x000ea60000004200 */
[----:B------:R5:W-:Y:S01]  /*4700*/  MUFU.EX2 R191, R4 ;  /* 0x0000000400bf7308 */ /* 0x000be20000000800 */
[----:B-1----:R-:W-:-:S02]  /*4710*/  FFMA.FTZ R8, R189, c[0x0][0x2d0], -R13 ;  /* 0x0000b400bd087a23 */ /* 0x002fc4000001080d */
[----:B------:R-:W-:-:S05]  /*4720*/  IMAD.MOV.U32 R189, RZ, RZ, R236 ;  /* 0x000000ffffbd7224 */ /* 0x000fca00078e00ec */
[----:B------:R1:W1:Y:S01]  /*4730*/  MUFU.EX2 R236, R8 ;  /* 0x0000000800ec7308 */ /* 0x0002620000000800 */
[----:B-----5:R-:W-:Y:S02]  /*4740*/  FFMA.FTZ R4, R230, c[0x0][0x2d0], -R12 ;  /* 0x0000b400e6047a23 */ /* 0x020fe4000001080c */
[----:B------:R-:W-:Y:S02]  /*4750*/  IMAD.MOV.U32 R230, RZ, RZ, R62 ;  /* 0x000000ffffe67224 */ /* 0x000fe400078e003e */
[----:B-1----:R-:W-:Y:S01]  /*4760*/  FFMA.FTZ R8, R229, c[0x0][0x2d0], -R12 ;  /* 0x0000b400e5087a23 */ /* 0x002fe2000001080c */
[----:B------:R-:W-:-:S03]  /*4770*/  F2FP.PACK_AB R6, R236, R238 ;  /* 0x000000eeec06723e */ /* 0x000fc600000000ff */
[----:B------:R1:W-:Y:S02]  /*4780*/  MUFU.EX2 R229, R8 ;  /* 0x0000000800e57308 */ /* 0x0003e40000000800 */
[----:B-1----:R-:W-:-:S06]  /*4790*/  FFMA.FTZ R8, R228, c[0x0][0x2d0], -R12 ;  /* 0x0000b400e4087a23 */ /* 0x002fcc000001080c */
[----:B------:R1:W5:Y:S08]  /*47a0*/  MUFU.EX2 R228, R4 ;  /* 0x0000000400e47308 */ /* 0x0003700000000800 */
[----:B------:R-:W2:Y:S01]  /*47b0*/  MUFU.EX2 R190, R8 ;  /* 0x0000000800be7308 */ /* 0x000ea20000000800 */
[----:B-1----:R-:W-:Y:S02]  /*47c0*/  F2FP.PACK_AB R4, R240, R239 ;  /* 0x000000eff004723e */ /* 0x002fe400000000ff */
[----:B-----5:R-:W-:-:S02]  /*47d0*/  F2FP.PACK_AB R7, R228, R191 ;  /* 0x000000bfe407723e */ /* 0x020fc400000000ff */
[----:B--2---:R-:W-:Y:S01]  /*47e0*/  F2FP.PACK_AB R5, R190, R229 ;  /* 0x000000e5be05723e */ /* 0x004fe200000000ff */
[----:B------:R-:W-:Y:S06]  /*47f0*/  LDSM.16.MT88.4 R8, [R103+0x4900] ;  /* 0x004900006708783b */ /* 0x000fec0000004200 */
[C---:B---3--:R-:W-:Y:S08]  /*4800*/  HMMA.16816.F32 R112, R4.reuse, R28, R112 ;  /* 0x0000001c0470723c */ /* 0x048ff00000001870 */
[C---:B------:R-:W-:Y:S01]  /*4810*/  HMMA.16816.F32 R40, R4.reuse, R30, R72 ;  /* 0x0000001e0428723c */ /* 0x040fe20000001848 */
[----:B------:R-:W1:Y:S06]  /*4820*/  LDSM.16.MT88.4 R28, [R103+0x1900] ;  /* 0x00190000671c783b */ /* 0x000e6c0000004200 */
[----:B------:R-:W-:Y:S01]  /*4830*/  MOV R75, R63 ;  /* 0x0000003f004b7202 */ /* 0x000fe20000000f00 */
[C---:B----4-:R-:W-:Y:S08]  /*4840*/  HMMA.16816.F32 R144, R4.reuse, R16, R144 ;  /* 0x000000100490723c */ /* 0x050ff00000001890 */
[C---:B------:R-:W-:Y:S01]  /*4850*/  HMMA.16816.F32 R44, R4.reuse, R18, R80 ;  /* 0x00000012042c723c */ /* 0x040fe20000001850 */
[----:B------:R-:W2:Y:S07]  /*4860*/  LDSM.16.MT88.4 R16, [R0+0x1900] ;  /* 0x001900000010783b */ /* 0x000eae0000004200 */
[C---:B------:R-:W-:Y:S07]  /*4870*/  HMMA.16816.F32 R48, R4.reuse, R24, R88 ;  /* 0x000000180430723c */ /* 0x040fee0000001858 */
[----:B------:R-:W-:Y:S01]  /*4880*/  IMAD.MOV.U32 R88, RZ, RZ, R55 ;  /* 0x000000ffff587224 */ /* 0x000fe200078e0037 */
[----:B------:R-:W-:Y:S01]  /*4890*/  HMMA.16816.F32 R56, R4, R26, R108 ;  /* 0x0000001a0438723c */ /* 0x000fe2000000186c */
[----:B------:R-:W3:Y:S01]  /*48a0*/  LDSM.16.MT88.4 R24, [R233+0x4900] ;  /* 0x00490000e918783b */ /* 0x000ee20000004200 */
[----:B------:R-:W-:Y:S01]  /*48b0*/  MOV R89, R64 ;  /* 0x0000004000597202 */ /* 0x000fe20000000f00 */
[----:B------:R-:W-:Y:S01]  /*48c0*/  IMAD.MOV.U32 R90, RZ, RZ, R65 ;  /* 0x000000ffff5a7224 */ /* 0x000fe200078e0041 */
[----:B------:R-:W-:-:S03]  /*48d0*/  MOV R91, R66 ;  /* 0x00000042005b7202 */ /* 0x000fc60000000f00 */
[----:B------:R-:W-:Y:S01]  /*48e0*/  IMAD.MOV.U32 R108, RZ, RZ, R37 ;  /* 0x000000ffff6c7224 */ /* 0x000fe200078e0025 */
[----:B------:R-:W-:Y:S01]  /*48f0*/  MOV R111, R52 ;  /* 0x00000034006f7202 */ /* 0x000fe20000000f00 */
[C---:B-1----:R-:W-:Y:S01]  /*4900*/  HMMA.16816.F32 R60, R4.reuse, R30, R128 ;  /* 0x0000001e043c723c */ /* 0x042fe20000001880 */
[----:B------:R-:W-:Y:S01]  /*4910*/  IMAD.MOV.U32 R110, RZ, RZ, R53 ;  /* 0x000000ffff6e7224 */ /* 0x000fe200078e0035 */
[----:B------:R-:W-:Y:S02]  /*4920*/  MOV R109, R54 ;  /* 0x00000036006d7202 */ /* 0x000fe40000000f00 */
[----:B------:R-:W-:Y:S01]  /*4930*/  MOV R37, R189 ;  /* 0x000000bd00257202 */ /* 0x000fe20000000f00 */
[----:B------:R-:W-:Y:S02]  /*4940*/  IMAD.MOV.U32 R189, RZ, RZ, R77 ;  /* 0x000000ffffbd7224 */ /* 0x000fe400078e004d */
[----:B------:R-:W-:Y:S01]  /*4950*/  MOV R128, R36 ;  /* 0x0000002400807202 */ /* 0x000fe20000000f00 */
[----:B------:R-:W-:Y:S01]  /*4960*/  IMAD.MOV.U32 R129, RZ, RZ, R231 ;  /* 0x000000ffff817224 */ /* 0x000fe200078e00e7 */
[----:B------:R-:W-:Y:S01]  /*4970*/  HMMA.16816.F32 R52, R4, R20, R136 ;  /* 0x000000140434723c */ /* 0x000fe20000001888 */
[----:B------:R-:W-:Y:S01]  /*4980*/  IMAD.MOV.U32 R36, RZ, RZ, R188 ;  /* 0x000000ffff247224 */ /* 0x000fe200078e00bc */
[----:B------:R-:W-:Y:S01]  /*4990*/  MOV R231, R76 ;  /* 0x0000004c00e77202 */ /* 0x000fe20000000f00 */
[----:B------:R-:W-:Y:S01]  /*49a0*/  IMAD.MOV.U32 R131, RZ, RZ, R75 ;  /* 0x000000ffff837224 */ /* 0x000fe200078e004b */
[----:B------:R-:W-:-:S02]  /*49b0*/  MOV R188, R78 ;  /* 0x0000004e00bc7202 */ /* 0x000fc40000000f00 */
[----:B------:R-:W-:Y:S01]  /*49c0*/  MOV R30, R91 ;  /* 0x0000005b001e7202 */ /* 0x000fe20000000f00 */
[----:B------:R-:W-:Y:S01]  /*49d0*/  IMAD.MOV.U32 R136, RZ, RZ, R79 ;  /* 0x000000ffff887224 */ /* 0x000fe200078e004f */
[----:B--2---:R-:W-:Y:S01]  /*49e0*/  HMMA.16816.F32 R72, R4, R18, R140 ;  /* 0x000000120448723c */ /* 0x004fe2000000188c */
[----:B------:R-:W-:Y:S01]  /*49f0*/  MOV R138, R89 ;  /* 0x00000059008a7202 */ /* 0x000fe20000000f00 */
[----:B------:R-:W-:Y:S01]  /*4a00*/  IMAD.MOV.U32 R139, RZ, RZ, R90 ;  /* 0x000000ffff8b7224 */ /* 0x000fe200078e005a */
[----:B------:R-:W-:Y:S01]  /*4a10*/  MOV R130, R230 ;  /* 0x000000e600827202 */ /* 0x000fe20000000f00 */
[----:B------:R-:W-:-:S04]  /*4a20*/  IMAD.MOV.U32 R230, RZ, RZ, R67 ;  /* 0x000000ffffe67224 */ /* 0x000fc800078e0043 */
[----:B------:R-:W-:Y:S01]  /*4a30*/  HMMA.16816.F32 R76, R4, R16, R160 ;  /* 0x00000010044c723c */ /* 0x000fe200000018a0 */
[----:B------:R-:W1:Y:S01]  /*4a40*/  LDSM.16.MT88.4 R16, [R0+0x4900] ;  /* 0x004900000010783b */ /* 0x000e620000004200 */
[----:B------:R-:W-:Y:S01]  /*4a50*/  IMAD.MOV.U32 R31, RZ, RZ, R230 ;  /* 0x000000ffff1f7224 */ /* 0x000fe200078e00e6 */
[----:B------:R-:W-:-:S05]  /*4a60*/  MOV R230, R181 ;  /* 0x000000b500e67202 */ /* 0x000fca0000000f00 */
[C---:B---3--:R-:W-:Y:S07]  /*4a70*/  HMMA.16816.F32 R80, R4.reuse, R24, R116 ;  /* 0x000000180450723c */ /* 0x048fee0000001874 */
[----:B------:R-:W-:Y:S01]  /*4a80*/  MOV R116, R108 ;  /* 0x0000006c00747202 */ /* 0x000fe20000000f00 */
[----:B------:R-:W-:Y:S01]  /*4a90*/  IMAD.MOV.U32 R108, RZ, RZ, R88 ;  /* 0x000000ffff6c7224 */ /* 0x000fe200078e0058 */
[----:B------:R-:W-:Y:S01]  /*4aa0*/  HMMA.16816.F32 R132, R4, R8, R132 ;  /* 0x000000080484723c */ /* 0x000fe20000001884 */
[----:B------:R-:W-:-:S02]  /*4ab0*/  IMAD.MOV.U32 R119, RZ, RZ, R111 ;  /* 0x000000ffff777224 */ /* 0x000fc400078e006f */
[----:B------:R-:W-:Y:S02]  /*4ac0*/  IMAD.MOV.U32 R117, RZ, RZ, R37 ;  /* 0x000000ffff757224 */ /* 0x000fe400078e0025 */
[----:B------:R-:W-:Y:S02]  /*4ad0*/  IMAD.MOV.U32 R118, RZ, RZ, R39 ;  /* 0x000000ffff767224 */ /* 0x000fe400078e0027 */
[----:B------:R-:W-:Y:S01]  /*4ae0*/  FFMA.FTZ R8, R246, c[0x0][0x2d0], -R13 ;  /* 0x0000b400f6087a23 */ /* 0x000fe2000001080d */
[C---:B------:R-:W-:Y:S01]  /*4af0*/  HMMA.16816.F32 R88, R4.reuse, R26, R32 ;  /* 0x0000001a0458723c */ /* 0x040fe20000001820 */
[----:B------:R-:W2:Y:S04]  /*4b00*/  LDSM.16.MT88.4 R32, [R103+0x7900] ;  /* 0x007900006720783b */ /* 0x000ea80000004200 */
[----:B------:R-:W-:Y:S03]  /*4b10*/  LDSM.16.MT88.4 R24, [R233+0x7900] ;  /* 0x00790000e918783b */ /* 0x000fe60000004200 */
[C---:B------:R-:W-:Y:S07]  /*4b20*/  HMMA.16816.F32 R68, R4.reuse, R28, R124 ;  /* 0x0000001c0444723c */ /* 0x040fee000000187c */
[----:B------:R-:W-:Y:S01]  /*4b30*/  MOV R28, R231 ;  /* 0x000000e7001c7202 */ /* 0x000fe20000000f00 */
[----:B------:R-:W-:Y:S01]  /*4b40*/  IMAD.MOV.U32 R231, RZ, RZ, R182 ;  /* 0x000000ffffe77224 */ /* 0x000fe200078e00b6 */
[----:B------:R-:W-:Y:S01]  /*4b50*/  MOV R127, R183 ;  /* 0x000000b7007f7202 */ /* 0x000fe20000000f00 */
[----:B------:R3:W-:Y:S01]  /*4b60*/  MUFU.EX2 R182, R8 ;  /* 0x0000000800b67308 */ /* 0x0007e20000000800 */
[----:B------:R-:W-:Y:S01]  /*4b70*/  MOV R124, R188 ;  /* 0x000000bc007c7202 */ /* 0x000fe20000000f00 */
[----:B------:R-:W-:Y:S01]  /*4b80*/  IMAD.MOV.U32 R29, RZ, RZ, R189 ;  /* 0x000000ffff1d7224 */ /* 0x000fe200078e00bd */
[----:B------:R-:W-:Y:S01]  /*4b90*/  HMMA.16816.F32 R64, R4, R22, R168 ;  /* 0x000000160440723c */ /* 0x000fe200000018a8 */
[----:B------:R-:W4:Y:S01]  /*4ba0*/  LDSM.16.MT88.4 R20, [R0+0x7900] ;  /* 0x007900000014783b */ /* 0x000f220000004200 */
[----:B------:R-:W-:-:S02]  /*4bb0*/  IMAD.MOV.U32 R125, RZ, RZ, R180 ;  /* 0x000000ffff7d7224 */ /* 0x000fc400078e00b4 */
[----:B------:R-:W-:Y:S02]  /*4bc0*/  IMAD.MOV.U32 R126, RZ, RZ, R102 ;  /* 0x000000ffff7e7224 */ /* 0x000fe400078e0066 */
[----:B------:R-:W-:Y:S02]  /*4bd0*/  IMAD.MOV.U32 R246, RZ, RZ, R125 ;  /* 0x000000fffff67224 */ /* 0x000fe400078e007d */
[----:B-1----:R-:W-:Y:S01]  /*4be0*/  HMMA.16816.F32 R168, R4, R16, R164 ;  /* 0x0000001004a8723c */ /* 0x002fe200000018a4 */
[----:B------:R-:W-:Y:S02]  /*4bf0*/  IMAD.MOV.U32 R137, RZ, RZ, R127 ;  /* 0x000000ffff897224 */ /* 0x000fe400078e007f */
[----:B---3--:R-:W-:Y:S01]  /*4c00*/  FFMA.FTZ R8, R244, c[0x0][0x2d0], -R13 ;  /* 0x0000b400f4087a23 */ /* 0x008fe2000001080d */
[----:B------:R-:W-:-:S04]  /*4c10*/  MOV R244, R124 ;  /* 0x0000007c00f47202 */ /* 0x000fc80000000f00 */
[C---:B------:R-:W-:Y:S01]  /*4c20*/  HMMA.16816.F32 R164, R4.reuse, R18, R104 ;  /* 0x0000001204a4723c */ /* 0x040fe20000001868 */
[----:B------:R1:W-:Y:S01]  /*4c30*/  MUFU.EX2 R183, R8 ;  /* 0x0000000800b77308 */ /* 0x0003e20000000800 */
[----:B------:R-:W3:Y:S06]  /*4c40*/  LDSM.16.MT88.4 R16, [R2+0x5100] ;  /* 0x005100000210783b */ /* 0x000eec0000004200 */
[C---:B--2---:R-:W-:Y:S07]  /*4c50*/  HMMA.16816.F32 R140, R4.reuse, R32, R96 ;  /* 0x00000020048c723c */ /* 0x044fee0000001860 */
[----:B------:R-:W-:Y:S01]  /*4c60*/  MOV R96, R101 ;  /* 0x0000006500607202 */ /* 0x000fe20000000f00 */
[----:B------:R-:W-:Y:S01]  /*4c70*/  HMMA.16816.F32 R120, R4, R10, R120 ;  /* 0x0000000a0478723c */ /* 0x000fe20000001878 */
[----:B-1----:R-:W-:Y:S01]  /*4c80*/  FFMA.FTZ R8, R242, c[0x0][0x2d0], -R13 ;  /* 0x0000b400f2087a23 */ /* 0x002fe2000001080d */
[----:B------:R-:W-:Y:S01]  /*4c90*/  MOV R99, R126 ;  /* 0x0000007e00637202 */ /* 0x000fe20000000f00 */
[----:B------:R-:W-:Y:S01]  /*4ca0*/  IMAD.MOV.U32 R242, RZ, RZ, R29 ;  /* 0x000000fffff27224 */ /* 0x000fe200078e001d */
[----:B------:R-:W-:Y:S01]  /*4cb0*/  MOV R98, R108 ;  /* 0x0000006c00627202 */ /* 0x000fe20000000f00 */
[----:B------:R1:W-:Y:S01]  /*4cc0*/  MUFU.EX2 R188, R8 ;  /* 0x0000000800bc7308 */ /* 0x0003e20000000800 */
[----:B------:R-:W-:-:S02]  /*4cd0*/  MOV R33, R36 ;  /* 0x0000002400217202 */ /* 0x000fc40000000f00 */
[C---:B------:R-:W-:Y:S01]  /*4ce0*/  HMMA.16816.F32 R176, R4.reuse, R34, R176 ;  /* 0x0000002204b0723c */ /* 0x040fe200000018b0 */
[----:B------:R-:W-:Y:S02]  /*4cf0*/  MOV R97, R38 ;  /* 0x0000002600617202 */ /* 0x000fe40000000f00 */
[----:B------:R-:W-:Y:S05]  /*4d00*/  LDSM.16.MT88.4 R36, [R2+0x8100] ;  /* 0x008100000224783b */ /* 0x000fea0000004200 */
[----:B----4-:R-:W-:Y:S01]  /*4d10*/  HMMA.16816.F32 R104, R4, R22, R84 ;  /* 0x000000160468723c */ /* 0x010fe20000001854 */
[----:B-1----:R-:W-:Y:S01]  /*4d20*/  FFMA.FTZ R8, R241, c[0x0][0x2d0], -R13 ;  /* 0x0000b400f1087a23 */ /* 0x002fe2000001080d */
[----:B------:R-:W-:-:S06]  /*4d30*/  MOV R241, R28 ;  /* 0x0000001c00f17202 */ /* 0x000fcc0000000f00 */
[C---:B------:R-:W-:Y:S01]  /*4d40*/  HMMA.16816.F32 R160, R4.reuse, R24, R172 ;  /* 0x0000001804a0723c */ /* 0x040fe200000018ac */
[----:B------:R1:W2:Y:S06]  /*4d50*/  MUFU.EX2 R189, R8 ;  /* 0x0000000800bd7308 */ /* 0x0002ac0000000800 */
[----:B------:R-:W-:Y:S01]  /*4d60*/  IMAD.MOV.U32 R173, RZ, RZ, R98 ;  /* 0x000000ffffad7224 */ /* 0x000fe200078e0062 */
[----:B------:R-:W-:Y:S01]  /*4d70*/  HMMA.16816.F32 R124, R4, R26, R148 ;  /* 0x0000001a047c723c */ /* 0x000fe20000001894 */
[----:B------:R-:W-:Y:S01]  /*4d80*/  MOV R174, R99 ;  /* 0x0000006300ae7202 */ /* 0x000fe20000000f00 */
[----:B------:R-:W-:Y:S01]  /*4d90*/  IMAD.MOV.U32 R175, RZ, RZ, R116 ;  /* 0x000000ffffaf7224 */ /* 0x000fe200078e0074 */
[----:B------:R-:W-:Y:S01]  /*4da0*/  MOV R98, R129 ;  /* 0x0000008100627202 */ /* 0x000fe20000000f00 */
[----:B------:R-:W-:Y:S01]  /*4db0*/  IMAD.MOV.U32 R172, RZ, RZ, R14 ;  /* 0x000000ffffac7224 */ /* 0x000fe200078e000e */
[----:B------:R-:W-:Y:S01]  /*4dc0*/  LDSM.16.MT88.4 R24, [R103+0x5100] ;  /* 0x005100006718783b */ /* 0x000fe20000004200 */
[----:B------:R-:W-:-:S02]  /*4dd0*/  IMAD.MOV.U32 R99, RZ, RZ, R130 ;  /* 0x000000ffff637224 */ /* 0x000fc400078e0082 */
[--C-:B-1----:R-:W-:Y:S01]  /*4de0*/  FFMA.FTZ R8, R249, c[0x0][0x2d0], -R12.reuse ;  /* 0x0000b400f9087a23 */ /* 0x102fe2000001080c */
[----:B--2---:R-:W-:Y:S01]  /*4df0*/  F2FP.PACK_AB R10, R189, R188 ;  /* 0x000000bcbd0a723e */ /* 0x004fe200000000ff */
[----:B------:R-:W-:Y:S01]  /*4e00*/  IMAD.MOV.U32 R249, RZ, RZ, R31 ;  /* 0x000000fffff97224 */ /* 0x000fe200078e001f */
[----:B------:R-:W-:Y:S01]  /*4e10*/  LDSM.16.MT88.4 R148, [R2+0x5900] ;  /* 0x005900000294783b */ /* 0x000fe20000004200 */
[----:B------:R1:W-:Y:S02]  /*4e20*/  MUFU.EX2 R181, R8 ;  /* 0x0000000800b57308 */ /* 0x0003e40000000800 */
[--C-:B-1----:R-:W-:Y:S01]  /*4e30*/  FFMA.FTZ R8, R248, c[0x0][0x2d0], -R12.reuse ;  /* 0x0000b400f8087a23 */ /* 0x102fe2000001080c */
[----:B------:R-:W-:Y:S02]  /*4e40*/  MOV R248, R30 ;  /* 0x0000001e00f87202 */ /* 0x000fe40000000f00 */
[----:B------:R-:W1:Y:S03]  /*4e50*/  LDSM.16.MT88.4 R28, [R2+0x2100] ;  /* 0x00210000021c783b */ /* 0x000e660000004200 */
[----:B------:R2:W4:Y:S02]  /*4e60*/  MUFU.EX2 R180, R8 ;  /* 0x0000000800b47308 */ /* 0x0005240000000800 */
[----:B--2---:R-:W-:Y:S01]  /*4e70*/  FFMA.FTZ R8, R247, c[0x0][0x2d0], -R12 ;  /* 0x0000b400f7087a23 */ /* 0x004fe2000001080c */
[----:B----4-:R-:W-:Y:S01]  /*4e80*/  F2FP.PACK_AB R9, R180, R181 ;  /* 0x000000b5b409723e */ /* 0x010fe200000000ff */
[----:B------:R-:W-:Y:S01]  /*4e90*/  IMAD.MOV.U32 R247, RZ, RZ, R139 ;  /* 0x000000fffff77224 */ /* 0x000fe200078e008b */
[----:B------:R-:W-:-:S03]  /*4ea0*/  MOV R139, R110 ;  /* 0x0000006e008b7202 */ /* 0x000fc60000000f00 */
[----:B------:R2:W-:Y:S02]  /*4eb0*/  MUFU.EX2 R102, R8 ;  /* 0x0000000800667308 */ /* 0x0005e40000000800 */
[----:B--2---:R-:W-:Y:S01]  /*4ec0*/  FFMA.FTZ R8, R245, c[0x0][0x2d0], -R12 ;  /* 0x0000b400f5087a23 */ /* 0x004fe2000001080c */
[----:B------:R-:W-:Y:S01]  /*4ed0*/  MOV R245, R138 ;  /* 0x0000008a00f57202 */ /* 0x000fe20000000f00 */
[----:B------:R-:W-:-:S04]  /*4ee0*/  IMAD.MOV.U32 R138, RZ, RZ, R109 ;  /* 0x000000ffff8a7224 */ /* 0x000fc800078e006d */
[----:B------:R2:W4:Y:S01]  /*4ef0*/  MUFU.EX2 R101, R8 ;  /* 0x0000000800657308 */ /* 0x0005220000000800 */
[----:B------:R-:W-:Y:S01]  /*4f00*/  HMMA.16816.F32 R108, R4, R20, R92 ;  /* 0x00000014046c723c */ /* 0x000fe2000000185c */
[----:B------:R-:W5:Y:S04]  /*4f10*/  LDSM.16.MT88.4 R4, [R103+0x2100] ;  /* 0x002100006704783b */ /* 0x000f680000004200 */
[----:B------:R-:W-:Y:S01]  /*4f20*/  LDSM.16.MT88.4 R20, [R0+0x2100] ;  /* 0x002100000014783b */ /* 0x000fe20000004200 */
[----:B--2---:R-:W-:Y:S02]  /*4f30*/  F2FP.PACK_AB R8, R183, R182 ;  /* 0x000000b6b708723e */ /* 0x004fe400000000ff */
[----:B----4-:R-:W-:-:S07]  /*4f40*/  F2FP.PACK_AB R11, R101, R102 ;  /* 0x00000066650b723e */ /* 0x010fce00000000ff */
[C---:B---3--:R-:W-:Y:S08]  /*4f50*/  HMMA.16816.F32 R144, R8.reuse, R16, R144 ;  /* 0x000000100890723c */ /* 0x048ff00000001890 */
[C---:B------:R-:W-:Y:S01]  /*4f60*/  HMMA.16816.F32 R84, R8.reuse, R18, R44 ;  /* 0x000000120854723c */ /* 0x040fe2000000182c */
[----:B------:R-:W2:Y:S07]  /*4f70*/  LDSM.16.MT88.4 R16, [R233+0x2100] ;  /* 0x00210000e910783b */ /* 0x000eae0000004200 */
[C---:B-1----:R-:W-:Y:S08]  /*4f80*/  HMMA.16816.F32 R112, R8.reuse, R28, R112 ;  /* 0x0000001c0870723c */ /* 0x042ff00000001870 */
[C---:B-----5:R-:W-:Y:S07]  /*4f90*/  HMMA.16816.F32 R68, R8.reuse, R4, R68 ;  /* 0x000000040844723c */ /* 0x060fee0000001844 */
[--C-:B------:R-:W-:Y:S01]  /*4fa0*/  FFMA.FTZ R4, R33, c[0x0][0x2d0], -R13.reuse ;  /* 0x0000b40021047a23 */ /* 0x100fe2000001080d */
[C---:B------:R-:W-:Y:S03]  /*4fb0*/  HMMA.16816.F32 R28, R8.reuse, R30, R40 ;  /* 0x0000001e081c723c */ /* 0x040fe60000001828 */
[----:B------:R1:W-:Y:S05]  /*4fc0*/  MUFU.EX2 R43, R4 ;  /* 0x00000004002b7308 */ /* 0x0003ea0000000800 */
[C---:B------:R-:W-:Y:S08]  /*4fd0*/  HMMA.16816.F32 R48, R8.reuse, R36, R48 ;  /* 0x000000240830723c */ /* 0x040ff00000001830 */
[----:B------:R-:W-:Y:S01]  /*4fe0*/  HMMA.16816.F32 R56, R8, R38, R56 ;  /* 0x000000260838723c */ /* 0x000fe20000001838 */
[----:B-1----:R-:W-:Y:S01]  /*4ff0*/  FFMA.FTZ R4, R96, c[0x0][0x2d0], -R13 ;  /* 0x0000b40060047a23 */ /* 0x002fe2000001080d */
[----:B------:R-:W-:-:S02]  /*5000*/  MOV R96, R136 ;  /* 0x0000008800607202 */ /* 0x000fc40000000f00 */
[----:B------:R-:W-:Y:S01]  /*5010*/  MOV R136, R131 ;  /* 0x0000008300887202 */ /* 0x000fe20000000f00 */
[----:B------:R1:W3:Y:S03]  /*5020*/  MUFU.EX2 R42, R4 ;  /* 0x00000004002a7308 */ /* 0x0002e60000000800 */
[C---:B--2---:R-:W-:Y:S08]  /*5030*/  HMMA.16816.F32 R52, R8.reuse, R16, R52 ;  /* 0x000000100834723c */ /* 0x044ff00000001834 */
[----:B------:R-:W-:Y:S01]  /*5040*/  HMMA.16816.F32 R64, R8, R18, R64 ;  /* 0x000000120840723c */ /* 0x000fe20000001840 */
[----:B------:R-:W2:Y:S01]  /*5050*/  LDSM.16.MT88.4 R16, [R233+0x5100] ;  /* 0x00510000e910783b */ /* 0x000ea20000004200 */
[----:B-1----:R-:W-:-:S06]  /*5060*/  FFMA.FTZ R4, R97, c[0x0][0x2d0], -R13 ;  /* 0x0000b40061047a23 */ /* 0x002fcc000001080d */
[C---:B------:R-:W-:Y:S01]  /*5070*/  HMMA.16816.F32 R60, R8.reuse, R6, R60 ;  /* 0x00000006083c723c */ /* 0x040fe2000000183c */
[----:B------:R-:W-:Y:S01]  /*5080*/  IMAD.MOV.U32 R97, RZ, RZ, R128 ;  /* 0x000000ffff617224 */ /* 0x000fe200078e0080 */
[----:B------:R1:W-:Y:S06]  /*5090*/  MUFU.EX2 R41, R4 ;  /* 0x0000000400297308 */ /* 0x0003ec0000000800 */
[C---:B------:R-:W-:Y:S07]  /*50a0*/  HMMA.16816.F32 R32, R8.reuse, R22, R72 ;  /* 0x000000160820723c */ /* 0x040fee0000001848 */
[----:B------:R-:W-:Y:S01]  /*50b0*/  IMAD.MOV.U32 R73, RZ, RZ, R175 ;  /* 0x000000ffff497224 */ /* 0x000fe200078e00af */
[C---:B------:R-:W-:Y:S01]  /*50c0*/  HMMA.16816.F32 R128, R8.reuse, R20, R76 ;  /* 0x000000140880723c */ /* 0x040fe2000000184c */
[----:B------:R-:W-:Y:S01]  /*50d0*/  MOV R74, R96 ;  /* 0x00000060004a7202 */ /* 0x000fe20000000f00 */
[----:B------:R-:W-:Y:S01]  /*50e0*/  IMAD.MOV.U32 R75, RZ, RZ, R97 ;  /* 0x000000ffff4b7224 */ /* 0x000fe200078e0061 */
[----:B---3--:R-:W-:Y:S01]  /*50f0*/  F2FP.PACK_AB R96, R42, R43 ;  /* 0x0000002b2a60723e */ /* 0x008fe200000000ff */
[----:B-1----:R-:W-:Y:S01]  /*5100*/  FFMA.FTZ R4, R117, c[0x0][0x2d0], -R13 ;  /* 0x0000b40075047a23 */ /* 0x002fe2000001080d */
[----:B------:R-:W-:Y:S01]  /*5110*/  LDSM.16.MT88.4 R20, [R0+0x8100] ;  /* 0x008100000014783b */ /* 0x000fe20000004200 */
[----:B------:R-:W-:Y:S01]  /*5120*/  IMAD.MOV.U32 R175, RZ, RZ, R99 ;  /* 0x000000ffffaf7224 */ /* 0x000fe200078e0063 */
[----:B------:R-:W-:Y:S01]  /*5130*/  MOV R76, R98 ;  /* 0x00000062004c7202 */ /* 0x000fe20000000f00 */
[----:B------:R1:W3:Y:S01]  /*5140*/  MUFU.EX2 R40, R4 ;  /* 0x0000000400287308 */ /* 0x0002e20000000800 */
[----:B------:R-:W-:Y:S01]  /*5150*/  IMAD.MOV.U32 R79, RZ, RZ, R139 ;  /* 0x000000ffff4f7224 */ /* 0x000fe200078e008b */
[----:B------:R-:W-:Y:S01]  /*5160*/  MOV R77, R136 ;  /* 0x00000088004d7202 */ /* 0x000fe20000000f00 */
[----:B------:R-:W-:Y:S01]  /*5170*/  IMAD.MOV.U32 R78, RZ, RZ, R137 ;  /* 0x000000ffff4e7224 */ /* 0x000fe200078e0089 */
[----:B--2---:R-:W-:Y:S01]  /*5180*/  HMMA.16816.F32 R44, R8, R16, R80 ;  /* 0x00000010082c723c */ /* 0x004fe20000001850 */
[----:B------:R-:W-:Y:S01]  /*5190*/  LDSM.16.MT88.4 R80, [R2+0x8900] ;  /* 0x008900000250783b */ /* 0x000fe20000004200 */
[----:B-1----:R-:W-:-:S06]  /*51a0*/  FFMA.FTZ R4, R118, c[0x0][0x2d0], -R12 ;  /* 0x0000b40076047a23 */ /* 0x002fcc000001080c */
[----:B------:R-:W-:Y:S01]  /*51b0*/  HMMA.16816.F32 R88, R8, R18, R88 ;  /* 0x000000120858723c */ /* 0x000fe20000001858 */
[----:B------:R-:W-:Y:S01]  /*51c0*/  LDSM.16.MT88.4 R16, [R0+0x5100] ;  /* 0x005100000010783b */ /* 0x000fe20000004200 */
[----:B---3--:R-:W-:Y:S01]  /*51d0*/  F2FP.PACK_AB R98, R40, R41 ;  /* 0x000000292862723e */ /* 0x008fe200000000ff */
[----:B------:R1:W-:Y:S02]  /*51e0*/  MUFU.EX2 R37, R4 ;  /* 0x0000000400257308 */ /* 0x0003e40000000800 */
[--C-:B-1----:R-:W-:Y:S02]  /*51f0*/  FFMA.FTZ R4, R119, c[0x0][0x2d0], -R12.reuse ;  /* 0x0000b40077047a23 */ /* 0x102fe4000001080c */
[----:B------:R-:W1:Y:S04]  /*5200*/  LDSM.16.MT88.4 R116, [R2+0x2900] ;  /* 0x002900000274783b */ /* 0x000e680000004200 */
[----:B------:R2:W3:Y:S02]  /*5210*/  MUFU.EX2 R38, R4 ;  /* 0x0000000400267308 */ /* 0x0004e40000000800 */
[----:B--2---:R-:W-:Y:S01]  /*5220*/  FFMA.FTZ R4, R173, c[0x0][0x2d0], -R12 ;  /* 0x0000b400ad047a23 */ /* 0x004fe2000001080c */
[----:B------:R-:W-:-:S02]  /*5230*/  MOV R173, R15 ;  /* 0x0000000f00ad7202 */ /* 0x000fc40000000f00 */
[----:B---3--:R-:W-:-:S03]  /*5240*/  F2FP.PACK_AB R97, R38, R37 ;  /* 0x000000252661723e */ /* 0x008fc600000000ff */
[----:B------:R2:W-:Y:S02]  /*5250*/  MUFU.EX2 R39, R4 ;  /* 0x0000000400277308 */ /* 0x0005e40000000800 */
[----:B--2---:R-:W-:Y:S01]  /*5260*/  FFMA.FTZ R4, R174, c[0x0][0x2d0], -R12 ;  /* 0x0000b400ae047a23 */ /* 0x004fe2000001080c */
[----:B------:R-:W-:Y:S01]  /*5270*/  MOV R174, R138 ;  /* 0x0000008a00ae7202 */ /* 0x000fe20000000f00 */
[----:B------:R-:W-:Y:S01]  /*5280*/  LDSM.16.MT88.4 R12, [R103+0x8100] ;  /* 0x00810000670c783b */ /* 0x000fe20000004200 */
[C---:B------:R-:W-:Y:S03]  /*5290*/  HMMA.16816.F32 R136, R8.reuse, R24, R132 ;  /* 0x000000180888723c */ /* 0x040fe60000001884 */
[----:B------:R2:W3:Y:S01]  /*52a0*/  MUFU.EX2 R36, R4 ;  /* 0x0000000400247308 */ /* 0x0004e20000000800 */
[----:B------:R-:W-:Y:S04]  /*52b0*/  LDSM.16.MT88.4 R132, [R0+0x2900] ;  /* 0x002900000084783b */ /* 0x000fe80000004200 */
[----:B------:R-:W-:Y:S01]  /*52c0*/  HMMA.16816.F32 R24, R8, R26, R120 ;  /* 0x0000001a0818723c */ /* 0x000fe20000001878 */
[----:B--2---:R-:W2:Y:S01]  /*52d0*/  LDSM.16.MT88.4 R4, [R233+0x8100] ;  /* 0x00810000e904783b */ /* 0x004ea20000004200 */
[----:B---3--:R-:W-:-:S07]  /*52e0*/  F2FP.PACK_AB R99, R36, R39 ;  /* 0x000000272463723e */ /* 0x008fce00000000ff */
[C---:B-1----:R-:W-:Y:S08]  /*52f0*/  HMMA.16816.F32 R112, R96.reuse, R116, R112 ;  /* 0x000000746070723c */ /* 0x042ff00000001870 */
[----:B------:R-:W-:Y:S08]  /*5300*/  HMMA.16816.F32 R116, R96, R118, R28 ;  /* 0x000000766074723c */ /* 0x000ff0000000181c */
[C---:B------:R-:W-:Y:S08]  /*5310*/  HMMA.16816.F32 R28, R8.reuse, R16, R168 ;  /* 0x00000010081c723c */ /* 0x040ff000000018a8 */
[C---:B------:R-:W-:Y:S08]  /*5320*/  HMMA.16816.F32 R16, R8.reuse, R18, R164 ;  /* 0x000000120810723c */ /* 0x040ff000000018a4 */
[C---:B--2---:R-:W-:Y:S01]  /*5330*/  HMMA.16816.F32 R164, R8.reuse, R6, R124 ;  /* 0x0000000608a4723c */ /* 0x044fe2000000187c */
[----:B------:R-:W1:Y:S06]  /*5340*/  LDSM.16.MT88.4 R124, [R233+0x2900] ;  /* 0x00290000e97c783b */ /* 0x000e6c0000004200 */
[----:B------:R-:W-:Y:S01]  /*5350*/  MOV R7, R79 ;  /* 0x0000004f00077202 */ /* 0x000fe20000000f00 */
[C---:B------:R-:W-:Y:S01]  /*5360*/  HMMA.16816.F32 R92, R8.reuse, R12, R140 ;  /* 0x0000000c085c723c */ /* 0x040fe2000000188c */
[----:B------:R-:W-:Y:S07]  /*5370*/  LDSM.16.MT88.4 R140, [R103+0x5900] ;  /* 0x00590000678c783b */ /* 0x000fee0000004200 */
[C---:B------:R-:W-:Y:S07]  /*5380*/  HMMA.16816.F32 R160, R8.reuse, R4, R160 ;  /* 0x0000000408a0723c */ /* 0x040fee00000018a0 */
[----:B------:R-:W-:Y:S01]  /*5390*/  MOV R4, R77 ;  /* 0x0000004d00047202 */ /* 0x000fe20000000f00 */
[----:B------:R-:W-:Y:S01]  /*53a0*/  HMMA.16816.F32 R12, R8, R14, R176 ;  /* 0x0000000e080c723c */ /* 0x000fe200000018b0 */
[----:B------:R-:W-:-:S03]  /*53b0*/  IMAD.MOV.U32 R5, RZ, RZ, R78 ;  /* 0x000000ffff057224 */ /* 0x000fc600078e004e */
[----:B------:R-:W-:-:S03]  /*53c0*/  FADD.FTZ R4, R4, R7 ;  /* 0x0000000704047221 */ /* 0x000fc60000010000 */
[----:B------:R-:W-:Y:S01]  /*53d0*/  MOV R176, R73 ;  /* 0x0000004900b07202 */ /* 0x000fe20000000f00 */
[----:B------:R-:W-:Y:S01]  /*53e0*/  IMAD.MOV.U32 R177, RZ, RZ, R74 ;  /* 0x000000ffffb17224 */ /* 0x000fe200078e004a */
[----:B------:R-:W-:Y:S01]  /*53f0*/  MOV R178, R75 ;  /* 0x0000004b00b27202 */ /* 0x000fe20000000f00 */
[----:B------:R-:W-:Y:S01]  /*5400*/  IMAD.MOV.U32 R179, RZ, RZ, R76 ;  /* 0x000000ffffb37224 */ /* 0x000fe200078e004c */
[----:B------:R-:W-:Y:S01]  /*5410*/  HMMA.16816.F32 R168, R8, R20, R108 ;  /* 0x0000001408a8723c */ /* 0x000fe2000000186c */
[----:B------:R-:W-:Y:S01]  /*5420*/  FADD.FTZ R2, R176, R5 ;  /* 0x00000005b0027221 */ /* 0x000fe20000010000 */
[----:B------:R-:W2:Y:S01]  /*5430*/  LDSM.16.MT88.4 R108, [R103+0x2900] ;  /* 0x00290000676c783b */ /* 0x000ea20000004200 */
[----:B------:R-:W-:Y:S02]  /*5440*/  FADD.FTZ R4, R177, R4 ;  /* 0x00000004b1047221 */ /* 0x000fe40000010000 */
[----:B------:R-:W-:Y:S01]  /*5450*/  FADD.FTZ R2, R178, R2 ;  /* 0x00000002b2027221 */ /* 0x000fe20000010000 */
[----:B------:R-:W-:Y:S01]  /*5460*/  LDSM.16.MT88.4 R72, [R103+0x8900] ;  /* 0x008900006748783b */ /* 0x000fe20000004200 */
[----:B------:R-:W-:Y:S01]  /*5470*/  FADD.FTZ R4, R179, R4 ;  /* 0x00000004b3047221 */ /* 0x000fe20000010000 */
[----:B-1----:R-:W-:Y:S01]  /*5480*/  HMMA.16816.F32 R120, R96, R124, R52 ;  /* 0x0000007c6078723c */ /* 0x002fe20000001834 */
[----:B------:R-:W-:-:S02]  /*5490*/  FADD.FTZ R2, R172, R2 ;  /* 0x00000002ac027221 */ /* 0x000fc40000010000 */
[----:B------:R-:W-:Y:S02]  /*54a0*/  FADD.FTZ R4, R173, R4 ;  /* 0x00000004ad047221 */ /* 0x000fe40000010000 */
[----:B------:R-:W-:Y:S02]  /*54b0*/  FADD.FTZ R2, R174, R2 ;  /* 0x00000002ae027221 */ /* 0x000fe40000010000 */
[----:B------:R-:W-:Y:S01]  /*54c0*/  FADD.FTZ R4, R175, R4 ;  /* 0x00000004af047221 */ /* 0x000fe20000010000 */
[----:B------:R-:W-:Y:S01]  /*54d0*/  HMMA.16816.F32 R20, R8, R22, R104 ;  /* 0x000000160814723c */ /* 0x000fe20000001868 */
[----:B------:R-:W-:Y:S01]  /*54e0*/  FADD.FTZ R2, R245, R2 ;  /* 0x00000002f5027221 */ /* 0x000fe20000010000 */
[----:B------:R-:W-:Y:S01]  /*54f0*/  LDSM.16.MT88.4 R8, [R0+0x8900] ;  /* 0x008900000008783b */ /* 0x000fe20000004200 */
[----:B------:R-:W-:Y:S02]  /*5500*/  FADD.FTZ R5, R247, R4 ;  /* 0x00000004f7057221 */ /* 0x000fe40000010000 */
[----:B------:R-:W-:-:S02]  /*5510*/  FADD.FTZ R4, R248, R2 ;  /* 0x00000002f8047221 */ /* 0x000fc40000010000 */
[----:B------:R-:W-:Y:S01]  /*5520*/  FADD.FTZ R2, R249, R5 ;  /* 0x00000005f9027221 */ /* 0x000fe20000010000 */
[----:B------:R-:W-:Y:S01]  /*5530*/  HMMA.16816.F32 R124, R96, R126, R64 ;  /* 0x0000007e607c723c */ /* 0x000fe20000001840 */
[----:B------:R1:W-:Y:S02]  /*5540*/  LDSM.16.MT88.4 R64, [R0+0x5900] ;  /* 0x005900000040783b */ /* 0x0003e40000004200 */
[----:B------:R-:W-:-:S04]  /*5550*/  FADD.FTZ R2, R242, R2 ;  /* 0x00000002f2027221 */ /* 0x000fc80000010000 */
[----:B------:R-:W-:Y:S01]  /*5560*/  FADD.FTZ R2, R246, R2 ;  /* 0x00000002f6027221 */ /* 0x000fe20000010000 */
[----:B------:R-:W-:Y:S03]  /*5570*/  HMMA.16816.F32 R76, R96, R80, R48 ;  /* 0x00000050604c723c */ /* 0x000fe60000001830 */
[----:B------:R-:W-:-:S04]  /*5580*/  FADD.FTZ R2, R230, R2 ;  /* 0x00000002e6027221 */ /* 0x000fc80000010000 */
[----:B------:R-:W-:Y:S01]  /*5590*/  FADD.FTZ R2, R231, R2 ;  /* 0x00000002e7027221 */ /* 0x000fe20000010000 */
[----:B------:R-:W-:Y:S01]  /*55a0*/  HMMA.16816.F32 R80, R96, R82, R56 ;  /* 0x000000526050723c */ /* 0x000fe20000001838 */
[----:B------:R-:W3:Y:S02]  /*55b0*/  LDSM.16.MT88.4 R56, [R233+0x5900] ;  /* 0x00590000e938783b */ /* 0x000ee40000004200 */
[----:B------:R-:W-:-:S04]  /*55c0*/  FADD.FTZ R2, R239, R2 ;  /* 0x00000002ef027221 */ /* 0x000fc80000010000 */
[----:B------:R-:W-:Y:S01]  /*55d0*/  FADD.FTZ R2, R240, R2 ;  /* 0x00000002f0027221 */ /* 0x000fe20000010000 */
[C---:B------:R-:W-:Y:S01]  /*55e0*/  HMMA.16816.F32 R144, R96.reuse, R148, R144 ;  /* 0x000000946090723c */ /* 0x040fe20000001890 */
[----:B-1----:R-:W-:Y:S02]  /*55f0*/  FADD.FTZ R0, R241, R4 ;  /* 0x00000004f1007221 */ /* 0x002fe40000010000 */
[----:B------:R-:W-:Y:S02]  /*5600*/  FADD.FTZ R2, R238, R2 ;  /* 0x00000002ee027221 */ /* 0x000fe40000010000 */
[----:B------:R-:W-:Y:S02]  /*5610*/  FADD.FTZ R0, R244, R0 ;  /* 0x00000000f4007221 */ /* 0x000fe40000010000 */
[----:B------:R-:W-:Y:S01]  /*5620*/  FADD.FTZ R2, R236, R2 ;  /* 0x00000002ec027221 */ /* 0x000fe20000010000 */
[----:B--2---:R-:W-:Y:S01]  /*5630*/  HMMA.16816.F32 R104, R96, R108, R68 ;  /* 0x0000006c6068723c */ /* 0x004fe20000001844 */
[----:B------:R-:W-:-:S02]  /*5640*/  FADD.FTZ R0, R252, R0 ;  /* 0x00000000fc007221 */ /* 0x000fc40000010000 */
[----:B------:R-:W-:Y:S02]  /*5650*/  FADD.FTZ R2, R182, R2 ;  /* 0x00000002b6027221 */ /* 0x000fe40000010000 */
[----:B------:R-:W-:Y:S02]  /*5660*/  FADD.FTZ R0, R251, R0 ;  /* 0x00000000fb007221 */ /* 0x000fe40000010000 */
[----:B------:R-:W-:Y:S01]  /*5670*/  FADD.FTZ R2, R183, R2 ;  /* 0x00000002b7027221 */ /* 0x000fe20000010000 */
[----:B------:R-:W-:Y:S01]  /*5680*/  HMMA.16816.F32 R148, R96, R150, R84 ;  /* 0x000000966094723c */ /* 0x000fe20000001854 */
[----:B------:R-:W-:Y:S02]  /*5690*/  FADD.FTZ R0, R250, R0 ;  /* 0x00000000fa007221 */ /* 0x000fe40000010000 */
[----:B------:R-:W-:Y:S02]  /*56a0*/  FADD.FTZ R4, R188, R2 ;  /* 0x00000002bc047221 */ /* 0x000fe40000010000 */
[----:B------:R-:W-:-:S03]  /*56b0*/  FADD.FTZ R0, R229, R0 ;  /* 0x00000000e5007221 */ /* 0x000fc60000010000 */
[----:B------:R-:W-:Y:S01]  /*56c0*/  HMMA.16816.F32 R108, R96, R110, R60 ;  /* 0x0000006e606c723c */ /* 0x000fe2000000183c */
[----:B------:R-:W-:-:S04]  /*56d0*/  FADD.FTZ R0, R190, R0 ;  /* 0x00000000be007221 */ /* 0x000fc80000010000 */
[----:B------:R-:W-:-:S03]  /*56e0*/  FADD.FTZ R0, R191, R0 ;  /* 0x00000000bf007221 */ /* 0x000fc60000010000 */
[----:B------:R-:W-:Y:S01]  /*56f0*/  HMMA.16816.F32 R128, R96, R132, R128 ;  /* 0x000000846080723c */ /* 0x000fe20000001880 */
[----:B------:R-:W-:-:S04]  /*5700*/  FADD.FTZ R0, R228, R0 ;  /* 0x00000000e4007221 */ /* 0x000fc80000010000 */
[----:B------:R-:W-:-:S03]  /*5710*/  FADD.FTZ R0, R181, R0 ;  /* 0x00000000b5007221 */ /* 0x000fc60000010000 */
[----:B---3--:R-:W-:Y:S01]  /*5720*/  HMMA.16816.F32 R52, R96, R56, R44 ;  /* 0x000000386034723c */ /* 0x008fe2000000182c */
[----:B------:R-:W-:-:S04]  /*5730*/  FADD.FTZ R0, R180, R0 ;  /* 0x00000000b4007221 */ /* 0x000fc80000010000 */
[----:B------:R-:W-:Y:S02]  /*5740*/  FADD.FTZ R2, R102, R0 ;  /* 0x0000000066027221 */ /* 0x000fe40000010000 */
[----:B------:R-:W-:Y:S01]  /*5750*/  FADD.FTZ R0, R189, R4 ;  /* 0x00000004bd007221 */ /* 0x000fe20000010000 */
[C---:B------:R-:W-:Y:S01]  /*5760*/  HMMA.16816.F32 R56, R96.reuse, R58, R88 ;  /* 0x0000003a6038723c */ /* 0x040fe20000001858 */
[----:B------:R-:W1:Y:S01]  /*5770*/  LDSM.16.MT88.4 R88, [R233+0x8900] ;  /* 0x00890000e958783b */ /* 0x000e620000004200 */
        /* <DEDUP_REMOVED lines=9> */
[----:B------:R-:W-:Y:S01]  /*5810*/  HMMA.16816.F32 R60, R96, R64, R28 ;  /* 0x00000040603c723c */ /* 0x000fe2000000181c */
[----:B------:R-:W-:-:S05]  /*5820*/  FADD.FTZ R0, R36, R2 ;  /* 0x0000000224007221 */ /* 0x000fca0000010000 */
[----:B------:R2:W-:Y:S02]  /*5830*/  STL [R1+0x4], R0 ;  /* 0x0000040001007387 */ /* 0x0005e40000100800 */
[C---:B------:R-:W-:Y:S02]  /*5840*/  HMMA.16816.F32 R68, R96.reuse, R72, R92 ;  /* 0x000000486044723c */ /* 0x040fe4000000185c */
[----:B------:R2:W-:Y:S06]  /*5850*/  STL [R1], R4 ;  /* 0x0000000401007387 */ /* 0x0005ec0000100800 */
[C---:B------:R-:W-:Y:S08]  /*5860*/  HMMA.16816.F32 R132, R96.reuse, R134, R32 ;  /* 0x000000866084723c */ /* 0x040ff00000001820 */
[C---:B-1----:R-:W-:Y:S08]  /*5870*/  HMMA.16816.F32 R84, R96.reuse, R88, R160 ;  /* 0x000000586054723c */ /* 0x042ff000000018a0 */
[C---:B------:R-:W-:Y:S08]  /*5880*/  HMMA.16816.F32 R140, R96.reuse, R142, R24 ;  /* 0x0000008e608c723c */ /* 0x040ff00000001818 */
[C---:B------:R-:W-:Y:S08]  /*5890*/  HMMA.16816.F32 R64, R96.reuse, R66, R16 ;  /* 0x000000426040723c */ /* 0x040ff00000001810 */
[C---:B------:R-:W-:Y:S08]  /*58a0*/  HMMA.16816.F32 R72, R96.reuse, R74, R12 ;  /* 0x0000004a6048723c */ /* 0x040ff0000000180c */
[C---:B------:R-:W-:Y:S08]  /*58b0*/  HMMA.16816.F32 R88, R96.reuse, R90, R164 ;  /* 0x0000005a6058723c */ /* 0x040ff000000018a4 */
[C---:B------:R-:W-:Y:S08]  /*58c0*/  HMMA.16816.F32 R92, R96.reuse, R8, R168 ;  /* 0x00000008605c723c */ /* 0x040ff000000018a8 */
[----:B------:R-:W-:Y:S01]  /*58d0*/  HMMA.16816.F32 R96, R96, R10, R20 ;  /* 0x0000000a6060723c */ /* 0x000fe20000001814 */
[----:B------:R-:W-:Y:S07]  /*58e0*/  @!P1 BRA `(.L_x_638) ;  /* 0x0000024000009947 */ /* 0x000fee0003800000 */
[----:B--2---:R-:W2:Y:S01]  /*58f0*/  LDL.64 R248, [R1+0x18] ;  /* 0x0000180001f87983 */ /* 0x004ea20000100a00 */
[----:B------:R-:W-:Y:S01]  /*5900*/  IMAD.MOV.U32 R230, RZ, RZ, c[0x0][0x1e4] ;  /* 0x00007900ffe67624 */ /* 0x000fe200078e00ff */
[----:B------:R-:W-:Y:S01]  /*5910*/  UIADD3 UR5, UR16, -0x3, URZ ;  /* 0xfffffffd10057890 */ /* 0x000fe2000fffe03f */
[----:B------:R-:W-:-:S02]  /*5920*/  IMAD.MOV.U32 R231, RZ, RZ, c[0x0][0x1e0] ;  /* 0x00007800ffe77624 */ /* 0x000fc400078e00ff */
[----:B------:R-:W-:Y:S01]  /*5930*/  IMAD R0, R230, 0x60, RZ ;  /* 0x00000060e6007824 */ /* 0x000fe200078e02ff */
[----:B------:R-:W-:Y:S01]  /*5940*/  USHF.R.S32.HI UR4, URZ, 0x1f, UR5 ;  /* 0x0000001f3f047899 */ /* 0x000fe20008011405 */
[C---:B------:R-:W-:Y:S01]  /*5950*/  IMAD.WIDE.U32 R4, R231.reuse, 0x60, RZ ;  /* 0x00000060e7047825 */ /* 0x040fe200078e00ff */
[----:B------:R-:W-:-:S03]  /*5960*/  SHF.L.U64.HI R2, R231, 0x6, R230 ;  /* 0x00000006e7027819 */ /* 0x000fc600000102e6 */
[----:B------:R-:W-:Y:S01]  /*5970*/  IMAD.SHL.U32 R8, R231, 0x40, RZ ;  /* 0x00000040e7087824 */ /* 0x000fe200078e00ff */
[----:B------:R-:W-:-:S05]  /*5980*/  IADD3 R0, R5, R0, RZ ;  /* 0x0000000005007210 */ /* 0x000fca0007ffe0ff */
[----:B------:R-:W-:-:S04]  /*5990*/  IMAD R0, R0, UR5, RZ ;  /* 0x0000000500007c24 */ /* 0x000fc8000f8e02ff */
[C---:B------:R-:W-:Y:S02]  /*59a0*/  IMAD R0, R4.reuse, UR4, R0 ;  /* 0x0000000404007c24 */ /* 0x040fe4000f8e0200 */
[----:B--2---:R-:W-:-:S05]  /*59b0*/  IMAD.WIDE.U32 R6, R4, UR5, R248 ;  /* 0x0000000504067c25 */ /* 0x004fca000f8e00f8 */
[----:B------:R-:W-:Y:S02]  /*59c0*/  LEA R4, P1, R6, c[0x0][0x1c8], 0x1 ;  /* 0x0000720006047a11 */ /* 0x000fe400078208ff */
[----:B------:R-:W-:Y:S02]  /*59d0*/  IADD3 R0, R7, R0, RZ ;  /* 0x0000000007007210 */ /* 0x000fe40007ffe0ff */
[----:B------:R-:W-:Y:S02]  /*59e0*/  IADD3 R12, P6, P5, R8, 0x80, R4 ;  /* 0x00000080080c7810 */ /* 0x000fe40007dde004 */
[----:B------:R-:W-:Y:S02]  /*59f0*/  LEA.HI.X R5, R6, c[0x0][0x1cc], R0, 0x1, P1 ;  /* 0x0000730006057a11 */ /* 0x000fe400008f0c00 */
[-C--:B------:R-:W-:Y:S02]  /*5a00*/  IADD3 R6, P1, R4, R8.reuse, RZ ;  /* 0x0000000804067210 */ /* 0x080fe40007f3e0ff */
[--C-:B------:R-:W-:Y:S01]  /*5a10*/  IADD3.X R13, R2, RZ, R5.reuse, P6, P5 ;  /* 0x000000ff020d7210 */ /* 0x100fe200037ea405 */
[----:B------:R-:W-:Y:S01]  /*5a20*/  @!PT LDS RZ, [RZ] ;  /* 0x00000000fffff984 */ /* 0x000fe20000000800 */
[----:B------:R-:W-:Y:S01]  /*5a30*/  @!PT LDS RZ, [RZ] ;  /* 0x00000000fffff984 */ /* 0x000fe20000000800 */
[----:B------:R-:W-:Y:S01]  /*5a40*/  @!PT LDS RZ, [RZ] ;  /* 0x00000000fffff984 */ /* 0x000fe20000000800 */
[----:B------:R1:W-:Y:S01]  /*5a50*/  LDGSTS.E.BYPASS.LTC128B.128 [R243+0x12100], [R4.64], !P4 ;  /* 0x1210000004f37fae */ /* 0x0003e2000e101d54 */
[----:B------:R-:W-:Y:S01]  /*5a60*/  IADD3 R10, P6, P5, R8, 0x100, R4 ;  /* 0x00000100080a7810 */ /* 0x000fe20007dde004 */
[----:B------:R-:W-:Y:S01]  /*5a70*/  IMAD.X R7, R5, 0x1, R2, P1 ;  /* 0x0000000105077824 */ /* 0x000fe200008e0602 */
[----:B------:R-:W-:Y:S01]  /*5a80*/  IADD3 R8, P1, R6, R8, RZ ;  /* 0x0000000806087210 */ /* 0x000fe20007f3e0ff */
[----:B------:R1:W-:Y:S01]  /*5a90*/  LDGSTS.E.BYPASS.LTC128B.128 [R243+0x15100], [R4.64+0x80], !P3 ;  /* 0x1510008004f37fae */ /* 0x0003e2000d901d54 */
[----:B------:R-:W-:-:S02]  /*5aa0*/  IADD3.X R11, R2, RZ, R5, P6, P5 ;  /* 0x000000ff020b7210 */ /* 0x000fc400037ea405 */
[----:B------:R-:W-:Y:S01]  /*5ab0*/  IADD3.X R9, R7, R2, RZ, P1, !PT ;  /* 0x0000000207097210 */ /* 0x000fe20000ffe4ff */
[----:B------:R1:W-:Y:S04]  /*5ac0*/  LDGSTS.E.BYPASS.LTC128B.128 [R243+0x18100], [R4.64+0x100], !P2 ;  /* 0x1810010004f37fae */ /* 0x0003e8000d101d54 */
[----:B------:R1:W-:Y:S04]  /*5ad0*/  LDGSTS.E.BYPASS.LTC128B.128 [R243+0x13100], [R6.64], !P4 ;  /* 0x1310000006f37fae */ /* 0x0003e8000e101d54 */
[----:B------:R1:W-:Y:S04]  /*5ae0*/  LDGSTS.E.BYPASS.LTC128B.128 [R243+0x16100], [R12.64], !P3 ;  /* 0x161000000cf37fae */ /* 0x0003e8000d901d54 */
[----:B------:R1:W-:Y:S04]  /*5af0*/  LDGSTS.E.BYPASS.LTC128B.128 [R243+0x19100], [R10.64], !P2 ;  /* 0x191000000af37fae */ /* 0x0003e8000d101d54 */
[----:B------:R1:W-:Y:S04]  /*5b00*/  LDGSTS.E.BYPASS.LTC128B.128 [R243+0x14100], [R8.64], !P4 ;  /* 0x1410000008f37fae */ /* 0x0003e8000e101d54 */
[----:B------:R1:W-:Y:S04]  /*5b10*/  LDGSTS.E.BYPASS.LTC128B.128 [R243+0x17100], [R8.64+0x80], !P3 ;  /* 0x1710008008f37fae */ /* 0x0003e8000d901d54 */
[----:B------:R1:W-:Y:S02]  /*5b20*/  LDGSTS.E.BYPASS.LTC128B.128 [R243+0x1a100], [R8.64+0x100], !P2 ;  /* 0x1a10010008f37fae */ /* 0x0003e4000d101d54 */
.L_x_638:
[----:B--2---:R-:W-:Y:S01]  /*5b30*/  PLOP3.LUT P1, PT, PT, PT, UP1, 0x40, 0x0 ;  /* 0x000000000000781c */ /* 0x004fe20003f2e818 */
[----:B------:R-:W0:-:S12]  /*5b40*/  LDGDEPBAR ;  /* 0x00000000000079af */ /* 0x000e180000000000 */
[----:B------:R-:W-:Y:S05]  /*5b50*/  @P1 BRA `(.L_x_639) ;  /* 0x0000407000001947 */ /* 0x000fea0003800000 */
[----:B------:R-:W-:Y:S01]  /*5b60*/  IMAD.MOV.U32 R101, RZ, RZ, R3 ;  /* 0x000000ffff657224 */ /* 0x000fe200078e0003 */
[----:B------:R-:W-:Y:S01]  /*5b70*/  MOV R0, R100 ;  /* 0x0000006400007202 */ /* 0x000fe20000000f00 */
[----:B------:R-:W-:Y:S01]  /*5b80*/  UIADD3 UR16, UR16, -0x2, URZ ;  /* 0xfffffffe10107890 */ /* 0x000fe2000fffe03f */
[----:B------:R-:W-:Y:S01]  /*5b90*/  SEL R236, R237, 0xffffffe0, !P0 ;  /* 0xffffffe0edec7807 */ /* 0x000fe20004000000 */
[----:B------:R-:W-:Y:S02]  /*5ba0*/  UMOV UR15, URZ ;  /* 0x0000003f000f7c82 */ /* 0x000fe40008000000 */
[----:B------:R-:W-:Y:S02]  /*5bb0*/  UMOV UR5, 0x1 ;  /* 0x0000000100057882 */ /* 0x000fe40000000000 */
[----:B------:R-:W-:Y:S02]  /*5bc0*/  ULDC.64 UR8, c[0x0][0x208] ;  /* 0x0000820000087ab9 */ /* 0x000fe40000000a00 */
[----:B------:R-:W-:-:S02]  /*5bd0*/  ULDC.64 UR6, c[0x0][0x1e0] ;  /* 0x0000780000067ab9 */ /* 0x000fc40000000a00 */
.L_x_640:
[----:B------:R-:W2:Y:S01]  /*5be0*/  LDL.64 R30, [R1+0x28] ;  /* 0x00002800011e7983 */ /* 0x000ea20000100a00 */
[----:B------:R-:W-:Y:S04]  /*5bf0*/  DEPBAR.LE SB0, 0x2 ;  /* 0x000080800000791a */ /* 0x000fe80000000000 */
[----:B------:R-:W-:Y:S01]  /*5c00*/  UIMAD UR4, UR5, 0x9000, URZ ;  /* 0x00009000050478a4 */ /* 0x000fe2000f8e023f */
[----:B------:R-:W3:Y:S01]  /*5c10*/  LDL.64 R28, [R1+0x30] ;  /* 0x00003000011c7983 */ /* 0x000ee20000100a00 */
[----:B------:R-:W-:Y:S01]  /*5c20*/  UISETP.NE.AND UP0, UPT, UR16, URZ, UPT ;  /* 0x0000003f1000728c */ /* 0x000fe2000bf05270 */
[----:B------:R-:W-:Y:S01]  /*5c30*/  MOV R102, UR15 ;  /* 0x0000000f00667c02 */ /* 0x000fe20008000f00 */
[----:B------:R-:W-:Y:S02]  /*5c40*/  UIADD3 UR14, UR16, -0x1, URZ ;  /* 0xffffffff100e7890 */ /* 0x000fe4000fffe03f */
[----:B------:R-:W-:Y:S01]  /*5c50*/  IADD3 R100, R232, UR4, RZ ;  /* 0x00000004e8647c10 */ /* 0x000fe2000fffe0ff */
[----:B------:R-:W-:Y:S01]  /*5c60*/  BAR.SYNC.DEFER_BLOCKING 0x0 ;  /* 0x0000000000007b1d */ /* 0x000fe20000010000 */
[----:B------:R-:W-:Y:S01]  /*5c70*/  PLOP3.LUT P0, PT, PT, PT, UP0, 0x80, 0x0 ;  /* 0x000000000000781c */ /* 0x000fe20003f0f008 */
[----:B------:R-:W-:Y:S04]  /*5c80*/  UISETP.GE.AND UP1, UPT, UR15, 0x1, UPT ;  /* 0x000000010f00788c */ /* 0x000fe8000bf26270 */
[----:B------:R-:W-:Y:S02]  /*5c90*/  @UP0 USHF.R.S32.HI UR10, URZ, 0x1f, UR14 ;  /* 0x0000001f3f0a0899 */ /* 0x000fe4000801140e */
[----:B------:R-:W-:Y:S02]  /*5ca0*/  @UP0 UIMAD.WIDE.U32 UR18, UR14, UR8, URZ ;  /* 0x000000080e1202a5 */ /* 0x000fe4000f8e003f */
[----:B------:R-:W-:Y:S04]  /*5cb0*/  @UP0 UIMAD UR10, UR10, UR8, URZ ;  /* 0x000000080a0a02a4 */ /* 0x000fe8000f8e023f */
[----:B------:R-:W-:Y:S01]  /*5cc0*/  @UP0 UIMAD UR10, UR14, UR9, UR10 ;  /* 0x000000090e0a02a4 */ /* 0x000fe2000f8e020a */
[----:B-1----:R-:W-:Y:S01]  /*5cd0*/  MOV R2, UR18 ;  /* 0x0000001200027c02 */ /* 0x002fe20008000f00 */
[----:B------:R-:W-:Y:S02]  /*5ce0*/  @P0 IMAD R102, R102, 0x9000, R243 ;  /* 0x0000900066660824 */ /* 0x000fe400078e02f3 */
[----:B------:R-:W-:Y:S04]  /*5cf0*/  @UP0 UIADD3 UR10, UR19, UR10, URZ ;  /* 0x0000000a130a0290 */ /* 0x000fe8000fffe03f */
[----:B------:R-:W-:Y:S01]  /*5d00*/  @UP0 UIMAD UR10, UR10, 0x60, URZ ;  /* 0x000000600a0a08a4 */ /* 0x000fe2000f8e023f */
[----:B-1----:R-:W1:Y:S01]  /*5d10*/  LDSM.16.M88.4 R8, [R232+UR4+0x12100] ;  /* 0x01210004e808783b */ /* 0x002e620008000200 */
[----:B------:R-:W-:Y:S07]  /*5d20*/  UISETP.GE.AND UP0, UPT, UR16, 0x2, UPT ;  /* 0x000000021000788c */ /* 0x000fee000bf06270 */
[----:B------:R-:W4:Y:S04]  /*5d30*/  LDSM.16.M88.4 R16, [R232+UR4+0x12900] ;  /* 0x01290004e810783b */ /* 0x000f280008000200 */
[----:B------:R-:W-:Y:S04]  /*5d40*/  @UP0 UIADD3 UR13, UR16, -0x2, URZ ;  /* 0xfffffffe100d0890 */ /* 0x000fe8000fffe03f */
[----:B------:R-:W5:Y:S01]  /*5d50*/  LDSM.16.M88.4 R24, [R232+UR4+0x13100] ;  /* 0x01310004e818783b */ /* 0x000f620008000200 */
[----:B------:R-:W-:Y:S07]  /*5d60*/  @UP0 UIMAD.WIDE.U32 UR18, UR13, UR6, URZ ;  /* 0x000000060d1202a5 */ /* 0x000fee000f8e003f */
[----:B------:R-:W2:Y:S08]  /*5d70*/  LDSM.16.M88.4 R32, [R232+UR4+0x13900] ;  /* 0x01390004e820783b */ /* 0x000eb00008000200 */
[----:B------:R-:W2:Y:S01]  /*5d80*/  LDSM.16.M88.4 R40, [R232+UR4+0x14100] ;  /* 0x01410004e828783b */ /* 0x000ea20008000200 */
[C---:B-1----:R-:W-:Y:S07]  /*5d90*/  HMMA.16816.F32 R4, R152.reuse, R8, RZ ;  /* 0x000000089804723c */ /* 0x042fee00000018ff */
[----:B------:R-:W1:Y:S01]  /*5da0*/  LDSM.16.M88.4 R48, [R232+UR4+0x14900] ;  /* 0x01490004e830783b */ /* 0x000e620008000200 */
[C---:B------:R-:W-:Y:S08]  /*5db0*/  HMMA.16816.F32 R8, R152.reuse, R10, RZ ;  /* 0x0000000a9808723c */ /* 0x040ff000000018ff */
[C---:B----4-:R-:W-:Y:S08]  /*5dc0*/  HMMA.16816.F32 R12, R152.reuse, R16, RZ ;  /* 0x00000010980c723c */ /* 0x050ff000000018ff */
[C---:B------:R-:W-:Y:S08]  /*5dd0*/  HMMA.16816.F32 R16, R152.reuse, R18, RZ ;  /* 0x000000129810723c */ /* 0x040ff000000018ff */
[C---:B-----5:R-:W-:Y:S08]  /*5de0*/  HMMA.16816.F32 R20, R152.reuse, R24, RZ ;  /* 0x000000189814723c */ /* 0x060ff000000018ff */
[C---:B------:R-:W-:Y:S01]  /*5df0*/  HMMA.16816.F32 R24, R152.reuse, R26, RZ ;  /* 0x0000001a9818723c */ /* 0x040fe200000018ff */
[----:B--2---:R-:W-:Y:S03]  /*5e00*/  @P0 MOV R37, R31 ;  /* 0x0000001f00250202 */ /* 0x004fe60000000f00 */
[----:B---3--:R-:W-:Y:S04]  /*5e10*/  @P0 MOV R36, R28 ;  /* 0x0000001c00240202 */ /* 0x008fe80000000f00 */
[C---:B------:R-:W-:Y:S01]  /*5e20*/  HMMA.16816.F32 R28, R152.reuse, R32, RZ ;  /* 0x00000020981c723c */ /* 0x040fe200000018ff */
[----:B------:R-:W-:Y:S03]  /*5e30*/  @P0 IMAD.WIDE.U32 R36, R2, 0x60, R36 ;  /* 0x0000006002240825 */ /* 0x000fe600078e0024 */
[-C--:B------:R-:W-:Y:S04]  /*5e40*/  IADD3 R2, R236, R100.reuse, RZ ;  /* 0x00000064ec027210 */ /* 0x080fe80007ffe0ff */
[C---:B------:R-:W-:Y:S01]  /*5e50*/  HMMA.16816.F32 R32, R152.reuse, R34, RZ ;  /* 0x000000229820723c */ /* 0x040fe200000018ff */
[----:B------:R-:W-:Y:S01]  /*5e60*/  @P0 IADD3 R46, R37, UR10, RZ ;  /* 0x0000000a252e0c10 */ /* 0x000fe2000fffe0ff */
[----:B------:R-:W2:Y:S01]  /*5e70*/  LDSM.16.M88.4 R160, [R2+0x12100] ;  /* 0x0121000002a0783b */ /* 0x000ea20000000200 */
[----:B------:R-:W-:Y:S01]  /*5e80*/  @UP0 USHF.R.S32.HI UR10, URZ, 0x1f, UR13 ;  /* 0x0000001f3f0a0899 */ /* 0x000fe2000801140d */
[C---:B------:R-:W-:Y:S02]  /*5e90*/  @P0 SHF.L.U32 R3, R36.reuse, 0x1, RZ ;  /* 0x0000000124030819 */ /* 0x040fe400000006ff */
[----:B------:R-:W-:Y:S01]  /*5ea0*/  @P0 SHF.L.U64.HI R46, R36, 0x1, R46 ;  /* 0x00000001242e0819 */ /* 0x000fe2000001022e */
[----:B------:R-:W-:Y:S01]  /*5eb0*/  @UP0 UIMAD UR10, UR10, UR6, URZ ;  /* 0x000000060a0a02a4 */ /* 0x000fe2000f8e023f */
[C---:B------:R-:W-:Y:S01]  /*5ec0*/  HMMA.16816.F32 R36, R152.reuse, R40, RZ ;  /* 0x000000289824723c */ /* 0x040fe200000018ff */
[C---:B------:R-:W-:Y:S01]  /*5ed0*/  @P0 IADD3 R44, P1, R3.reuse, c[0x0][0x1f8], RZ ;  /* 0x00007e00032c0a10 */ /* 0x040fe20007f3e0ff */
[----:B------:R-:W3:Y:S01]  /*5ee0*/  LDSM.16.M88.4 R164, [R2+0x12900] ;  /* 0x0129000002a4783b */ /* 0x000ee20000000200 */
[----:B------:R-:W-:Y:S01]  /*5ef0*/  @UP0 UIMAD UR10, UR13, UR7, UR10 ;  /* 0x000000070d0a02a4 */ /* 0x000fe2000f8e020a */
[C---:B------:R-:W-:Y:S01]  /*5f00*/  @P0 IADD3 R190, P5, R3.reuse, 0x80, RZ ;  /* 0x0000008003be0810 */ /* 0x040fe20007fbe0ff */
[----:B------:R-:W-:Y:S01]  /*5f10*/  UIADD3 UR13, UR15, 0x1, URZ ;  /* 0x000000010f0d7890 */ /* 0x000fe2000fffe03f */
[----:B------:R-:W-:Y:S01]  /*5f20*/  @P0 IADD3.X R45, R46, c[0x0][0x1fc], RZ, P1, !PT ;  /* 0x00007f002e2d0a10 */ /* 0x000fe20000ffe4ff */
[----:B------:R-:W-:Y:S01]  /*5f30*/  @UP0 UIADD3 UR10, UR19, UR10, URZ ;  /* 0x0000000a130a0290 */ /* 0x000fe2000fffe03f */
[C---:B------:R-:W-:Y:S01]  /*5f40*/  HMMA.16816.F32 R40, R152.reuse, R42, RZ ;  /* 0x0000002a9828723c */ /* 0x040fe200000018ff */
[----:B------:R-:W-:Y:S01]  /*5f50*/  @P0 IADD3 R190, P1, R190, c[0x0][0x1f8], RZ ;  /* 0x00007e00bebe0a10 */ /* 0x000fe20007f3e0ff */
[----:B------:R-:W4:Y:S01]  /*5f60*/  LDSM.16.M88.4 R168, [R2+0x13100] ;  /* 0x0131000002a8783b */ /* 0x000f220000000200 */
[----:B------:R-:W-:Y:S01]  /*5f70*/  @UP0 UIMAD UR10, UR10, 0x60, URZ ;  /* 0x000000600a0a08a4 */ /* 0x000fe2000f8e023f */
[----:B------:R-:W-:Y:S01]  /*5f80*/  @P0 IADD3 R3, P6, R3, 0x100, RZ ;  /* 0x0000010003030810 */ /* 0x000fe20007fde0ff */
[----:B------:R-:W-:Y:S01]  /*5f90*/  USEL UR15, UR13, URZ, !UP1 ;  /* 0x0000003f0d0f7287 */ /* 0x000fe2000c800000 */
[--C-:B------:R-:W-:Y:S02]  /*5fa0*/  @P0 IADD3.X R191, RZ, c[0x0][0x1fc], R46.reuse, P1, P5 ;  /* 0x00007f00ffbf0a10 */ /* 0x100fe40000fea42e */
[----:B------:R-:W-:Y:S01]  /*5fb0*/  @P0 IADD3 R228, P5, R3, c[0x0][0x1f8], RZ ;  /* 0x00007e0003e40a10 */ /* 0x000fe20007fbe0ff */
[----:B------:R-:W-:Y:S01]  /*5fc0*/  @UP0 UMOV UR13, 0x6 ;  /* 0x00000006000d0882 */ /* 0x000fe20000000000 */
[----:B------:R-:W5:Y:S01]  /*5fd0*/  LDSM.16.M88.4 R172, [R2+0x13900] ;  /* 0x0139000002ac783b */ /* 0x000f620000000200 */
[----:B------:R-:W-:Y:S01]  /*5fe0*/  @UP0 USHF.L.U64.HI UR13, UR6, UR13, UR7 ;  /* 0x0000000d060d0299 */ /* 0x000fe20008010207 */
[----:B------:R-:W-:Y:S02]  /*5ff0*/  @P0 IADD3.X R229, RZ, c[0x0][0x1fc], R46, P5, P6 ;  /* 0x00007f00ffe50a10 */ /* 0x000fe40002fec42e */
[----:B------:R-:W-:Y:S02]  /*6000*/  @P0 IADD3 R188, P1, R44, UR12, RZ ;  /* 0x0000000c2cbc0c10 */ /* 0x000fe4000ff3e0ff */
[-C--:B------:R-:W-:Y:S02]  /*6010*/  IADD3 R3, R234, R100.reuse, RZ ;  /* 0x00000064ea037210 */ /* 0x080fe40007ffe0ff */
[----:B------:R-:W1:Y:S01]  /*6020*/  LDSM.16.M88.4 R176, [R2+0x14100] ;  /* 0x0141000002b0783b */ /* 0x000e620000000200 */
[----:B------:R-:W-:Y:S02]  /*6030*/  @P0 IADD3.X R189, R45, UR11, RZ, P1, !PT ;  /* 0x0000000b2dbd0c10 */ /* 0x000fe40008ffe4ff */
[----:B------:R-:W-:Y:S05]  /*6040*/  IADD3 R100, R236, R100, R234 ;  /* 0x00000064ec647210 */ /* 0x000fea0007ffe0ea */
[----:B------:R-:W2:Y:S08]  /*6050*/  LDSM.16.M88.4 R180, [R2+0x14900] ;  /* 0x0149000002b4783b */ /* 0x000eb00000000200 */
[----:B------:R-:W-:Y:S01]  /*6060*/  @!PT LDS RZ, [RZ] ;  /* 0x00000000fffff984 */ /* 0x000fe20000000800 */
[----:B------:R-:W-:Y:S01]  /*6070*/  @!PT LDS RZ, [RZ] ;  /* 0x00000000fffff984 */ /* 0x000fe20000000800 */
[----:B------:R-:W-:Y:S01]  /*6080*/  @!PT LDS RZ, [RZ] ;  /* 0x00000000fffff984 */ /* 0x000fe20000000800 */
[----:B------:R1:W-:Y:S08]  /*6090*/  @P0 LDGSTS.E.BYPASS.LTC128B.128 [R102+0x100], [R44.64], !P4 ;  /* 0x001000002c660fae */ /* 0x0003f0000e101d54 */
[----:B------:R2:W-:Y:S08]  /*60a0*/  @P0 LDGSTS.E.BYPASS.LTC128B.128 [R102+0x3100], [R190.64], !P3 ;  /* 0x03100000be660fae */ /* 0x0005f0000d901d54 */
[----:B------:R3:W-:Y:S08]  /*60b0*/  @P0 LDGSTS.E.BYPASS.LTC128B.128 [R102+0x6100], [R228.64], !P2 ;  /* 0x06100000e4660fae */ /* 0x0007f0000d101d54 */
[----:B------:R4:W-:Y:S01]  /*60c0*/  @P0 LDGSTS.E.BYPASS.LTC128B.128 [R102+0x1100], [R188.64], !P4 ;  /* 0x01100000bc660fae */ /* 0x0009e2000e101d54 */
[C---:B-1----:R-:W-:Y:S07]  /*60d0*/  HMMA.16816.F32 R44, R152.reuse, R48, RZ ;  /* 0x00000030982c723c */ /* 0x042fee00000018ff */
[----:B------:R1:W-:Y:S01]  /*60e0*/  @P0 LDGSTS.E.BYPASS.LTC128B.128 [R102+0x4100], [R188.64+0x80], !P3 ;  /* 0x04100080bc660fae */ /* 0x0003e2000d901d54 */
[----:B------:R-:W-:Y:S01]  /*60f0*/  HMMA.16816.F32 R48, R152, R50, RZ ;  /* 0x000000329830723c */ /* 0x000fe200000018ff */
[----:B--2---:R-:W-:Y:S06]  /*6100*/  @P0 IADD3 R190, P1, R188, UR12, RZ ;  /* 0x0000000cbcbe0c10 */ /* 0x004fec000ff3e0ff */
[----:B------:R1:W-:Y:S01]  /*6110*/  @P0 LDGSTS.E.BYPASS.LTC128B.128 [R102+0x7100], [R188.64+0x100], !P2 ;  /* 0x07100100bc660fae */ /* 0x0003e2000d101d54 */
[----:B------:R-:W-:Y:S01]  /*6120*/  @P0 IADD3.X R191, R189, UR11, RZ, P1, !PT ;  /* 0x0000000bbdbf0c10 */ /* 0x000fe20008ffe4ff */
[C---:B------:R-:W-:Y:S06]  /*6130*/  HMMA.16816.F32 R4, R156.reuse, R160, R4 ;  /* 0x000000a09c04723c */ /* 0x040fec0000001804 */
[----:B------:R1:W-:Y:S01]  /*6140*/  @P0 LDGSTS.E.BYPASS.LTC128B.128 [R102+0x2100], [R190.64], !P4 ;  /* 0x02100000be660fae */ /* 0x0003e2000e101d54 */
[----:B---3--:R-:W-:Y:S01]  /*6150*/  IADD3 R228, R234, R2, RZ ;  /* 0x00000002eae47210 */ /* 0x008fe20007ffe0ff */
[C---:B------:R-:W-:Y:S06]  /*6160*/  HMMA.16816.F32 R8, R156.reuse, R162, R8 ;  /* 0x000000a29c08723c */ /* 0x040fec0000001808 */
[----:B------:R1:W-:Y:S02]  /*6170*/  @P0 LDGSTS.E.BYPASS.LTC128B.128 [R102+0x5100], [R190.64+0x80], !P3 ;  /* 0x05100080be660fae */ /* 0x0003e4000d901d54 */
[C---:B------:R-:W-:Y:S06]  /*6180*/  HMMA.16816.F32 R12, R156.reuse, R164, R12 ;  /* 0x000000a49c0c723c */ /* 0x040fec000000180c */
[----:B------:R1:W-:Y:S01]  /*6190*/  @P0 LDGSTS.E.BYPASS.LTC128B.128 [R102+0x8100], [R190.64+0x100], !P2 ;  /* 0x08100100be660fae */ /* 0x0003e2000d101d54 */
[----:B------:R-:W-:Y:S01]  /*61a0*/  PLOP3.LUT P0, PT, PT, PT, UP0, 0x80, 0x0 ;  /* 0x000000000000781c */ /* 0x000fe20003f0f008 */
[C---:B------:R-:W-:Y:S06]  /*61b0*/  HMMA.16816.F32 R16, R156.reuse, R166, R16 ;  /* 0x000000a69c10723c */ /* 0x040fec0000001810 */
[----:B------:R-:W-:Y:S02]  /*61c0*/  LDSM.16.M88.4 R160, [R3+0x12900] ;  /* 0x0129000003a0783b */ /* 0x000fe40000000200 */
[C---:B----4-:R-:W-:Y:S06]  /*61d0*/  HMMA.16816.F32 R20, R156.reuse, R168, R20 ;  /* 0x000000a89c14723c */ /* 0x050fec0000001814 */
[----:B------:R-:W0:Y:S02]  /*61e0*/  LDGDEPBAR ;  /* 0x00000000000079af */ /* 0x000e240000000000 */
[C---:B------:R-:W-:Y:S06]  /*61f0*/  HMMA.16816.F32 R24, R156.reuse, R170, R24 ;  /* 0x000000aa9c18723c */ /* 0x040fec0000001818 */
[----:B------:R-:W-:Y:S02]  /*6200*/  LDSM.16.M88.4 R164, [R3+0x13100] ;  /* 0x0131000003a4783b */ /* 0x000fe40000000200 */
[C---:B-----5:R-:W-:Y:S06]  /*6210*/  HMMA.16816.F32 R28, R156.reuse, R172, R28 ;  /* 0x000000ac9c1c723c */ /* 0x060fec000000181c */
[----:B-1----:R-:W1:Y:S02]  /*6220*/  LDSM.16.M88.4 R188, [R3+0x12100] ;  /* 0x0121000003bc783b */ /* 0x002e640000000200 */
[C---:B------:R-:W-:Y:S06]  /*6230*/  HMMA.16816.F32 R32, R156.reuse, R174, R32 ;  /* 0x000000ae9c20723c */ /* 0x040fec0000001820 */
[----:B------:R-:W2:Y:S02]  /*6240*/  LDSM.16.M88.4 R168, [R3+0x13900] ;  /* 0x0139000003a8783b */ /* 0x000ea40000000200 */
[C---:B------:R-:W-:Y:S06]  /*6250*/  HMMA.16816.F32 R36, R156.reuse, R176, R36 ;  /* 0x000000b09c24723c */ /* 0x040fec0000001824 */
[----:B------:R-:W3:Y:S02]  /*6260*/  LDSM.16.M88.4 R172, [R3+0x14100] ;  /* 0x0141000003ac783b */ /* 0x000ee40000000200 */
[C---:B------:R-:W-:Y:S06]  /*6270*/  HMMA.16816.F32 R40, R156.reuse, R178, R40 ;  /* 0x000000b29c28723c */ /* 0x040fec0000001828 */
[----:B------:R-:W4:Y:S02]  /*6280*/  LDSM.16.M88.4 R176, [R3+0x14900] ;  /* 0x0149000003b0783b */ /* 0x000f240000000200 */
[C---:B------:R-:W-:Y:S08]  /*6290*/  HMMA.16816.F32 R44, R156.reuse, R180, R44 ;  /* 0x000000b49c2c723c */ /* 0x040ff0000000182c */
[----:B------:R-:W-:Y:S01]  /*62a0*/  HMMA.16816.F32 R48, R156, R182, R48 ;  /* 0x000000b69c30723c */ /* 0x000fe20000001830 */
[----:B------:R-:W5:Y:S07]  /*62b0*/  LDSM.16.M88.4 R180, [R228+0x12100] ;  /* 0x01210000e4b4783b */ /* 0x000f6e0000000200 */
        /* <DEDUP_REMOVED lines=17> */
[----:B------:R-:W4:Y:S07]  /*63d0*/  LDSM.16.M88.4 R176, [R232+UR4+0x15100] ;  /* 0x01510004e8b0783b */ /* 0x000f2e0008000200 */
[C---:B-----5:R-:W-:Y:S08]  /*63e0*/  HMMA.16816.F32 R4, R192.reuse, R180, R4 ;  /* 0x000000b4c004723c */ /* 0x060ff00000001804 */
[C---:B------:R-:W-:Y:S01]  /*63f0*/  HMMA.16816.F32 R8, R192.reuse, R182, R8 ;  /* 0x000000b6c008723c */ /* 0x040fe20000001808 */
[----:B------:R-:W5:Y:S07]  /*6400*/  LDSM.16.M88.4 R180, [R232+UR4+0x15900] ;  /* 0x01590004e8b4783b */ /* 0x000f6e0008000200 */
[C---:B-1----:R-:W-:Y:S08]  /*6410*/  HMMA.16816.F32 R12, R192.reuse, R188, R12 ;  /* 0x000000bcc00c723c */ /* 0x042ff0000000180c */
[C---:B------:R-:W-:Y:S01]  /*6420*/  HMMA.16816.F32 R16, R192.reuse, R190, R16 ;  /* 0x000000bec010723c */ /* 0x040fe20000001810 */
[----:B------:R-:W1:Y:S07]  /*6430*/  LDSM.16.M88.4 R188, [R232+UR4+0x16100] ;  /* 0x01610004e8bc783b */ /* 0x000e6e0008000200 */
[C---:B------:R-:W-:Y:S08]  /*6440*/  HMMA.16816.F32 R20, R192.reuse, R160, R20 ;  /* 0x000000a0c014723c */ /* 0x040ff00000001814 */
[C---:B------:R-:W-:Y:S01]  /*6450*/  HMMA.16816.F32 R24, R192.reuse, R162, R24 ;  /* 0x000000a2c018723c */ /* 0x040fe20000001818 */
[----:B------:R-:W1:Y:S07]  /*6460*/  LDSM.16.M88.4 R160, [R232+UR4+0x16900] ;  /* 0x01690004e8a0783b */ /* 0x000e6e0008000200 */
[C---:B------:R-:W-:Y:S08]  /*6470*/  HMMA.16816.F32 R28, R192.reuse, R164, R28 ;  /* 0x000000a4c01c723c */ /* 0x040ff0000000181c */
[C---:B------:R-:W-:Y:S01]  /*6480*/  HMMA.16816.F32 R32, R192.reuse, R166, R32 ;  /* 0x000000a6c020723c */ /* 0x040fe20000001820 */
[----:B------:R-:W1:Y:S07]  /*6490*/  LDSM.16.M88.4 R164, [R232+UR4+0x17100] ;  /* 0x01710004e8a4783b */ /* 0x000e6e0008000200 */
[C---:B--2---:R-:W-:Y:S08]  /*64a0*/  HMMA.16816.F32 R36, R192.reuse, R168, R36 ;  /* 0x000000a8c024723c */ /* 0x044ff00000001824 */
[C---:B------:R-:W-:Y:S01]  /*64b0*/  HMMA.16816.F32 R40, R192.reuse, R170, R40 ;  /* 0x000000aac028723c */ /* 0x040fe20000001828 */
[----:B------:R-:W2:Y:S07]  /*64c0*/  LDSM.16.M88.4 R168, [R232+UR4+0x17900] ;  /* 0x01790004e8a8783b */ /* 0x000eae0008000200 */
[C---:B---3--:R-:W-:Y:S08]  /*64d0*/  HMMA.16816.F32 R44, R192.reuse, R172, R44 ;  /* 0x000000acc02c723c */ /* 0x048ff0000000182c */
[----:B------:R-:W-:Y:S01]  /*64e0*/  HMMA.16816.F32 R48, R192, R174, R48 ;  /* 0x000000aec030723c */ /* 0x000fe20000001830 */
[----:B------:R-:W3:Y:S07]  /*64f0*/  LDSM.16.M88.4 R172, [R2+0x15100] ;  /* 0x0151000002ac783b */ /* 0x000eee0000000200 */
[C---:B----4-:R-:W-:Y:S08]  /*6500*/  HMMA.16816.F32 R4, R196.reuse, R176, R4 ;  /* 0x000000b0c404723c */ /* 0x050ff00000001804 */
[C---:B------:R-:W-:Y:S01]  /*6510*/  HMMA.16816.F32 R8, R196.reuse, R178, R8 ;  /* 0x000000b2c408723c */ /* 0x040fe20000001808 */
[----:B------:R-:W4:Y:S07]  /*6520*/  LDSM.16.M88.4 R176, [R2+0x15900] ;  /* 0x0159000002b0783b */ /* 0x000f2e0000000200 */
[C---:B-----5:R-:W-:Y:S08]  /*6530*/  HMMA.16816.F32 R12, R196.reuse, R180, R12 ;  /* 0x000000b4c40c723c */ /* 0x060ff0000000180c */
[C---:B------:R-:W-:Y:S01]  /*6540*/  HMMA.16816.F32 R16, R196.reuse, R182, R16 ;  /* 0x000000b6c410723c */ /* 0x040fe20000001810 */
        /* <DEDUP_REMOVED lines=24> */
[----:B------:R-:W-:Y:S07]  /*66d0*/  LDSM.16.M88.4 R188, [R228+0x15100] ;  /* 0x01510000e4bc783b */ /* 0x000fee0000000200 */
[C---:B------:R-:W-:Y:S01]  /*66e0*/  HMMA.16816.F32 R36, R200.reuse, R160, R36 ;  /* 0x000000a0c824723c */ /* 0x040fe20000001824 */
[----:B------:R-:W-:Y:S07]  /*66f0*/  LDSM.16.M88.4 R228, [R228+0x18100] ;  /* 0x01810000e4e4783b */ /* 0x000fee0000000200 */
[C---:B------:R-:W-:Y:S01]  /*6700*/  HMMA.16816.F32 R40, R200.reuse, R162, R40 ;  /* 0x000000a2c828723c */ /* 0x040fe20000001828 */
[----:B------:R-:W1:Y:S07]  /*6710*/  LDSM.16.M88.4 R160, [R3+0x17100] ;  /* 0x0171000003a0783b */ /* 0x000e6e0000000200 */
[C---:B------:R-:W-:Y:S08]  /*6720*/  HMMA.16816.F32 R44, R200.reuse, R164, R44 ;  /* 0x000000a4c82c723c */ /* 0x040ff0000000182c */
[----:B------:R-:W-:Y:S01]  /*6730*/  HMMA.16816.F32 R48, R200, R166, R48 ;  /* 0x000000a6c830723c */ /* 0x000fe20000001830 */
        /* <DEDUP_REMOVED lines=9> */
[----:B------:R-:W-:Y:S07]  /*67d0*/  LDSM.16.M88.4 R176, [R100+0x17900] ;  /* 0x0179000064b0783b */ /* 0x000fee0000000200 */
[C---:B-----5:R-:W-:Y:S08]  /*67e0*/  HMMA.16816.F32 R28, R204.reuse, R180, R28 ;  /* 0x000000b4cc1c723c */ /* 0x060ff0000000181c */
[C---:B------:R-:W-:Y:S01]  /*67f0*/  HMMA.16816.F32 R32, R204.reuse, R182, R32 ;  /* 0x000000b6cc20723c */ /* 0x040fe20000001820 */
[----:B------:R-:W-:Y:S07]  /*6800*/  LDSM.16.M88.4 R180, [R232+UR4+0x18100] ;  /* 0x01810004e8b4783b */ /* 0x000fee0008000200 */
[C---:B-1----:R-:W-:Y:S08]  /*6810*/  HMMA.16816.F32 R36, R204.reuse, R160, R36 ;  /* 0x000000a0cc24723c */ /* 0x042ff00000001824 */
[C---:B------:R-:W-:Y:S01]  /*6820*/  HMMA.16816.F32 R40, R204.reuse, R162, R40 ;  /* 0x000000a2cc28723c */ /* 0x040fe20000001828 */
[----:B------:R-:W1:Y:S07]  /*6830*/  LDSM.16.M88.4 R160, [R100+0x16900] ;  /* 0x0169000064a0783b */ /* 0x000e6e0000000200 */
[C---:B------:R-:W-:Y:S08]  /*6840*/  HMMA.16816.F32 R44, R204.reuse, R164, R44 ;  /* 0x000000a4cc2c723c */ /* 0x040ff0000000182c */
[----:B------:R-:W-:Y:S01]  /*6850*/  HMMA.16816.F32 R48, R204, R166, R48 ;  /* 0x000000a6cc30723c */ /* 0x000fe20000001830 */
[----:B------:R-:W4:Y:S07]  /*6860*/  LDSM.16.M88.4 R164, [R100+0x17100] ;  /* 0x0171000064a4783b */ /* 0x000f2e0000000200 */
[C---:B------:R-:W-:Y:S08]  /*6870*/  HMMA.16816.F32 R4, R208.reuse, R188, R4 ;  /* 0x000000bcd004723c */ /* 0x040ff00000001804 */
[C---:B------:R-:W-:Y:S01]  /*6880*/  HMMA.16816.F32 R8, R208.reuse, R190, R8 ;  /* 0x000000bed008723c */ /* 0x040fe20000001808 */
[----:B------:R-:W5:Y:S07]  /*6890*/  LDSM.16.M88.4 R188, [R232+UR4+0x18900] ;  /* 0x01890004e8bc783b */ /* 0x000f6e0008000200 */
[C---:B--2---:R-:W-:Y:S08]  /*68a0*/  HMMA.16816.F32 R12, R208.reuse, R168, R12 ;  /* 0x000000a8d00c723c */ /* 0x044ff0000000180c */
[C---:B------:R-:W-:Y:S01]  /*68b0*/  HMMA.16816.F32 R16, R208.reuse, R170, R16 ;  /* 0x000000aad010723c */ /* 0x040fe20000001810 */
[----:B------:R-:W2:Y:S07]  /*68c0*/  LDSM.16.M88.4 R168, [R232+UR4+0x19100] ;  /* 0x01910004e8a8783b */ /* 0x000eae0008000200 */
[C---:B---3--:R-:W-:Y:S08]  /*68d0*/  HMMA.16816.F32 R20, R208.reuse, R172, R20 ;  /* 0x000000acd014723c */ /* 0x048ff00000001814 */
[C---:B------:R-:W-:Y:S01]  /*68e0*/  HMMA.16816.F32 R24, R208.reuse, R174, R24 ;  /* 0x000000aed018723c */ /* 0x040fe20000001818 */
[----:B------:R-:W3:Y:S07]  /*68f0*/  LDSM.16.M88.4 R172, [R232+UR4+0x19900] ;  /* 0x01990004e8ac783b */ /* 0x000eee0008000200 */
[C---:B-1----:R-:W-:Y:S08]  /*6900*/  HMMA.16816.F32 R28, R208.reuse, R160, R28 ;  /* 0x000000a0d01c723c */ /* 0x042ff0000000181c */
[C---:B------:R-:W-:Y:S01]  /*6910*/  HMMA.16816.F32 R32, R208.reuse, R162, R32 ;  /* 0x000000a2d020723c */ /* 0x040fe20000001820 */
[----:B------:R-:W1:Y:S07]  /*6920*/  LDSM.16.M88.4 R160, [R232+UR4+0x1a100] ;  /* 0x01a10004e8a0783b */ /* 0x000e6e0008000200 */
[C---:B----4-:R-:W-:Y:S08]  /*6930*/  HMMA.16816.F32 R36, R208.reuse, R164, R36 ;  /* 0x000000a4d024723c */ /* 0x050ff00000001824 */
[C---:B------:R-:W-:Y:S01]  /*6940*/  HMMA.16816.F32 R40, R208.reuse, R166, R40 ;  /* 0x000000a6d028723c */ /* 0x040fe20000001828 */
[----:B------:R-:W4:Y:S07]  /*6950*/  LDSM.16.M88.4 R164, [R232+UR4+0x1a900] ;  /* 0x01a90004e8a4783b */ /* 0x000f2e0008000200 */
[C---:B------:R-:W-:Y:S08]  /*6960*/  HMMA.16816.F32 R44, R208.reuse, R176, R44 ;  /* 0x000000b0d02c723c */ /* 0x040ff0000000182c */
[----:B------:R-:W-:Y:S01]  /*6970*/  HMMA.16816.F32 R48, R208, R178, R48 ;  /* 0x000000b2d030723c */ /* 0x000fe20000001830 */
[----:B------:R-:W1:Y:S07]  /*6980*/  LDSM.16.M88.4 R176, [R2+0x18100] ;  /* 0x0181000002b0783b */ /* 0x000e6e0000000200 */
[C---:B------:R-:W-:Y:S08]  /*6990*/  HMMA.16816.F32 R4, R212.reuse, R180, R4 ;  /* 0x000000b4d404723c */ /* 0x040ff00000001804 */
[C---:B------:R-:W-:Y:S01]  /*69a0*/  HMMA.16816.F32 R8, R212.reuse, R182, R8 ;  /* 0x000000b6d408723c */ /* 0x040fe20000001808 */
[----:B------:R-:W1:Y:S07]  /*69b0*/  LDSM.16.M88.4 R180, [R2+0x18900] ;  /* 0x0189000002b4783b */ /* 0x000e6e0000000200 */
[C---:B-----5:R-:W-:Y:S08]  /*69c0*/  HMMA.16816.F32 R12, R212.reuse, R188, R12 ;  /* 0x000000bcd40c723c */ /* 0x060ff0000000180c */
[C---:B------:R-:W-:Y:S01]  /*69d0*/  HMMA.16816.F32 R16, R212.reuse, R190, R16 ;  /* 0x000000bed410723c */ /* 0x040fe20000001810 */
[----:B------:R-:W-:Y:S07]  /*69e0*/  LDSM.16.M88.4 R188, [R2+0x19900] ;  /* 0x0199000002bc783b */ /* 0x000fee0000000200 */
[C---:B--2---:R-:W-:Y:S08]  /*69f0*/  HMMA.16816.F32 R20, R212.reuse, R168, R20 ;  /* 0x000000a8d414723c */ /* 0x044ff00000001814 */
[C---:B------:R-:W-:Y:S01]  /*6a00*/  HMMA.16816.F32 R24, R212.reuse, R170, R24 ;  /* 0x000000aad418723c */ /* 0x040fe20000001818 */
[----:B------:R-:W2:Y:S07]  /*6a10*/  LDSM.16.M88.4 R168, [R2+0x19100] ;  /* 0x0191000002a8783b */ /* 0x000eae0000000200 */
[C---:B---3--:R-:W-:Y:S08]  /*6a20*/  HMMA.16816.F32 R28, R212.reuse, R172, R28 ;  /* 0x000000acd41c723c */ /* 0x048ff0000000181c */
[C---:B------:R-:W-:Y:S01]  /*6a30*/  HMMA.16816.F32 R32, R212.reuse, R174, R32 ;  /* 0x000000aed420723c */ /* 0x040fe20000001820 */
[----:B------:R-:W3:Y:S07]  /*6a40*/  LDSM.16.M88.4 R172, [R2+0x1a100] ;  /* 0x01a1000002ac783b */ /* 0x000eee0000000200 */
[C---:B-1----:R-:W-:Y:S08]  /*6a50*/  HMMA.16816.F32 R36, R212.reuse, R160, R36 ;  /* 0x000000a0d424723c */ /* 0x042ff00000001824 */
[C---:B------:R-:W-:Y:S01]  /*6a60*/  HMMA.16816.F32 R40, R212.reuse, R162, R40 ;  /* 0x000000a2d428723c */ /* 0x040fe20000001828 */
[----:B------:R-:W1:Y:S07]  /*6a70*/  LDSM.16.M88.4 R160, [R2+0x1a900] ;  /* 0x01a9000002a0783b */ /* 0x000e6e0000000200 */
[C---:B----4-:R-:W-:Y:S08]  /*6a80*/  HMMA.16816.F32 R44, R212.reuse, R164, R44 ;  /* 0x000000a4d42c723c */ /* 0x050ff0000000182c */
[----:B------:R-:W-:Y:S01]  /*6a90*/  HMMA.16816.F32 R48, R212, R166, R48 ;  /* 0x000000a6d430723c */ /* 0x000fe20000001830 */
[----:B------:R-:W4:Y:S07]  /*6aa0*/  LDSM.16.M88.4 R164, [R3+0x18100] ;  /* 0x0181000003a4783b */ /* 0x000f2e0000000200 */
[C---:B------:R-:W-:Y:S08]  /*6ab0*/  HMMA.16816.F32 R4, R216.reuse, R176, R4 ;  /* 0x000000b0d804723c */ /* 0x040ff00000001804 */
[C---:B------:R-:W-:Y:S01]  /*6ac0*/  HMMA.16816.F32 R8, R216.reuse, R178, R8 ;  /* 0x000000b2d808723c */ /* 0x040fe20000001808 */
[----:B------:R-:W-:Y:S07]  /*6ad0*/  LDSM.16.M88.4 R176, [R3+0x19900] ;  /* 0x0199000003b0783b */ /* 0x000fee0000000200 */
        /* <DEDUP_REMOVED lines=9> */
[C---:B---3--:R-:W-:Y:S08]  /*6b70*/  HMMA.16816.F32 R36, R216.reuse, R172, R36 ;  /* 0x000000acd824723c */ /* 0x048ff00000001824 */
[C---:B------:R-:W-:Y:S01]  /*6b80*/  HMMA.16816.F32 R40, R216.reuse, R174, R40 ;  /* 0x000000aed828723c */ /* 0x040fe20000001828 */
[----:B------:R-:W3:Y:S07]  /*6b90*/  LDSM.16.M88.4 R172, [R3+0x19100] ;  /* 0x0191000003ac783b */ /* 0x000eee0000000200 */
[C---:B-1----:R-:W-:Y:S08]  /*6ba0*/  HMMA.16816.F32 R44, R216.reuse, R160, R44 ;  /* 0x000000a0d82c723c */ /* 0x042ff0000000182c */
[----:B------:R-:W-:Y:S01]  /*6bb0*/  HMMA.16816.F32 R48, R216, R162, R48 ;  /* 0x000000a2d830723c */ /* 0x000fe20000001830 */
[----:B------:R-:W1:Y:S07]  /*6bc0*/  LDSM.16.M88.4 R160, [R100+0x18900] ;  /* 0x0189000064a0783b */ /* 0x000e6e0000000200 */
[C---:B----4-:R-:W-:Y:S08]  /*6bd0*/  HMMA.16816.F32 R4, R220.reuse, R164, R4 ;  /* 0x000000a4dc04723c */ /* 0x050ff00000001804 */
[C---:B------:R-:W-:Y:S08]  /*6be0*/  HMMA.16816.F32 R8, R220.reuse, R166, R8 ;  /* 0x000000a6dc08723c */ /* 0x040ff00000001808 */
[C---:B--2---:R-:W-:Y:S08]  /*6bf0*/  HMMA.16816.F32 R12, R220.reuse, R168, R12 ;  /* 0x000000a8dc0c723c */ /* 0x044ff0000000180c */
[C---:B------:R-:W-:Y:S08]  /*6c00*/  HMMA.16816.F32 R16, R220.reuse, R170, R16 ;  /* 0x000000aadc10723c */ /* 0x040ff00000001810 */
[C---:B---3--:R-:W-:Y:S08]  /*6c10*/  HMMA.16816.F32 R20, R220.reuse, R172, R20 ;  /* 0x000000acdc14723c */ /* 0x048ff00000001814 */
[C---:B------:R-:W-:Y:S08]  /*6c20*/  HMMA.16816.F32 R24, R220.reuse, R174, R24 ;  /* 0x000000aedc18723c */ /* 0x040ff00000001818 */
[C---:B------:R-:W-:Y:S08]  /*6c30*/  HMMA.16816.F32 R28, R220.reuse, R176, R28 ;  /* 0x000000b0dc1c723c */ /* 0x040ff0000000181c */
[C---:B------:R-:W-:Y:S08]  /*6c40*/  HMMA.16816.F32 R32, R220.reuse, R178, R32 ;  /* 0x000000b2dc20723c */ /* 0x040ff00000001820 */
[C---:B------:R-:W-:Y:S08]  /*6c50*/  HMMA.16816.F32 R36, R220.reuse, R180, R36 ;  /* 0x000000b4dc24723c */ /* 0x040ff00000001824 */
        /* <DEDUP_REMOVED lines=34> */
[----:B------:R-:W-:Y:S01]  /*6e80*/  MUFU.TANH R164, R10 ;  /* 0x0000000a00a47308 */ /* 0x000fe20000002400 */
[----:B--2---:R-:W-:Y:S09]  /*6e90*/  FMNMX.FTZ R2, R166, R2, !PT ;  /* 0x00000002a6027209 */ /* 0x004ff20007810000 */
[----:B------:R2:W-:Y:S10]  /*6ea0*/  MUFU.TANH R165, R11 ;  /* 0x0000000b00a57308 */ /* 0x0005f40000002400 */
[----:B------:R-:W4:Y:S10]  /*6eb0*/  MUFU.TANH R162, R12 ;  /* 0x0000000c00a27308 */ /* 0x000f340000002400 */
[----:B------:R-:W5:Y:S01]  /*6ec0*/  MUFU.TANH R163, R13 ;  /* 0x0000000d00a37308 */ /* 0x000f620000002400 */
[C---:B-1----:R-:W-:Y:S01]  /*6ed0*/  HMMA.16816.F32 R20, R224.reuse, R4, R20 ;  /* 0x00000004e014723c */ /* 0x042fe20000001814 */
[----:B--2---:R-:W1:Y:S08]  /*6ee0*/  LDSM.16.M88.4 R8, [R100+0x19900] ;  /* 0x019900006408783b */ /* 0x004e700000000200 */
[----:B------:R-:W2:Y:S01]  /*6ef0*/  MUFU.TANH R171, R16 ;  /* 0x0000001000ab7308 */ /* 0x000ea20000002400 */
[C---:B------:R-:W-:Y:S01]  /*6f00*/  HMMA.16816.F32 R24, R224.reuse, R6, R24 ;  /* 0x00000006e018723c */ /* 0x040fe20000001818 */
[----:B------:R-:W2:Y:S08]  /*6f10*/  LDSM.16.M88.4 R4, [R100+0x1a100] ;  /* 0x01a100006404783b */ /* 0x000eb00000000200 */
[----:B------:R-:W1:Y:S05]  /*6f20*/  MUFU.TANH R172, R17 ;  /* 0x0000001100ac7308 */ /* 0x000e6a0000002400 */
[----:B------:R-:W-:Y:S02]  /*6f30*/  FMUL.FTZ R20, R20, c[0x0][0x320] ;  /* 0x0000c80014147a20 */ /* 0x000fe40000410000 */
[----:B------:R-:W-:Y:S03]  /*6f40*/  FMUL.FTZ R21, R21, c[0x0][0x320] ;  /* 0x0000c80015157a20 */ /* 0x000fe60000410000 */
[----:B------:R-:W-:Y:S01]  /*6f50*/  MUFU.TANH R175, R15 ;  /* 0x0000000f00af7308 */ /* 0x000fe20000002400 */
        /* <DEDUP_REMOVED lines=10> */
[----:B------:R3:W1:Y:S01]  /*7000*/  LDSM.16.M88.4 R8, [R100+0x1a900] ;  /* 0x01a900006408783b */ /* 0x0006620000000200 */
[----:B------:R-:W-:Y:S06]  /*7010*/  DEPBAR.LE SB0, 0x2 ;  /* 0x000080800000791a */ /* 0x000fec0000000000 */
[C---:B--2---:R-:W-:Y:S01]  /*7020*/  HMMA.16816.F32 R36, R224.reuse, R4, R36 ;  /* 0x00000004e024723c */ /* 0x044fe20000001824 */
[----:B------:R-:W2:Y:S01]  /*7030*/  MUFU.TANH R179, R24 ;  /* 0x0000001800b37308 */ /* 0x000ea20000002400 */
[----:B------:R-:W-:Y:S06]  /*7040*/  BAR.SYNC.DEFER_BLOCKING 0x0 ;  /* 0x0000000000007b1d */ /* 0x000fec0000010000 */
[C---:B------:R-:W-:Y:S04]  /*7050*/  HMMA.16816.F32 R40, R224.reuse, R6, R40 ;  /* 0x00000006e028723c */ /* 0x040fe80000001828 */
[----:B------:R-:W-:Y:S02]  /*7060*/  FMUL.FTZ R28, R28, c[0x0][0x320] ;  /* 0x0000c8001c1c7a20 */ /* 0x000fe40000410000 */
[----:B------:R-:W-:Y:S01]  /*7070*/  FMUL.FTZ R29, R29, c[0x0][0x320] ;  /* 0x0000c8001d1d7a20 */ /* 0x000fe20000410000 */
[----:B---3--:R-:W-:Y:S01]  /*7080*/  FMNMX.FTZ R100, R102, R2, !PT ;  /* 0x0000000266647209 */ /* 0x008fe20007810000 */
[----:B------:R-:W-:Y:S04]  /*7090*/  FMUL.FTZ R30, R30, c[0x0][0x320] ;  /* 0x0000c8001e1e7a20 */ /* 0x000fe80000410000 */
[----:B----4-:R-:W-:Y:S01]  /*70a0*/  FMNMX.FTZ R100, R162, R100, !PT ;  /* 0x00000064a2647209 */ /* 0x010fe20007810000 */
[----:B------:R-:W-:Y:S01]  /*70b0*/  FMUL.FTZ R31, R31, c[0x0][0x320] ;  /* 0x0000c8001f1f7a20 */ /* 0x000fe20000410000 */
[----:B------:R-:W-:Y:S01]  /*70c0*/  FMNMX.FTZ R2, R164, R3, !PT ;  /* 0x00000003a4027209 */ /* 0x000fe20007810000 */
[----:B------:R-:W-:Y:S01]  /*70d0*/  FMUL.FTZ R32, R32, c[0x0][0x320] ;  /* 0x0000c80020207a20 */ /* 0x000fe20000410000 */
[----:B-----5:R-:W-:Y:S01]  /*70e0*/  FMNMX.FTZ R100, R163, R100, !PT ;  /* 0x00000064a3647209 */ /* 0x020fe20007810000 */
[----:B------:R-:W-:Y:S01]  /*70f0*/  FMUL.FTZ R36, R36, c[0x0][0x320] ;  /* 0x0000c80024247a20 */ /* 0x000fe20000410000 */
[----:B------:R-:W3:Y:S01]  /*7100*/  MUFU.TANH R178, R25 ;  /* 0x0000001900b27308 */ /* 0x000ee20000002400 */
[----:B------:R-:W-:Y:S01]  /*7110*/  FMUL.FTZ R37, R37, c[0x0][0x320] ;  /* 0x0000c80025257a20 */ /* 0x000fe20000410000 */
[----:B------:R-:W-:Y:S01]  /*7120*/  FMNMX.FTZ R100, R171, R100, !PT ;  /* 0x00000064ab647209 */ /* 0x000fe20007810000 */
[----:B------:R-:W-:Y:S01]  /*7130*/  FMUL.FTZ R38, R38, c[0x0][0x320] ;  /* 0x0000c80026267a20 */ /* 0x000fe20000410000 */
[----:B------:R-:W-:Y:S01]  /*7140*/  FMNMX.FTZ R2, R165, R2, !PT ;  /* 0x00000002a5027209 */ /* 0x000fe20007810000 */
[----:B------:R-:W-:Y:S01]  /*7150*/  FMUL.FTZ R39, R39, c[0x0][0x320] ;  /* 0x0000c80027277a20 */ /* 0x000fe20000410000 */
[----:B------:R-:W-:Y:S01]  /*7160*/  FMNMX.FTZ R100, R172, R100, !PT ;  /* 0x00000064ac647209 */ /* 0x000fe20007810000 */
[C---:B-1----:R-:W-:Y:S03]  /*7170*/  HMMA.16816.F32 R44, R224.reuse, R8, R44 ;  /* 0x00000008e02c723c */ /* 0x042fe6000000182c */
[----:B------:R-:W1:Y:S01]  /*7180*/  MUFU.TANH R189, R28 ;  /* 0x0000001c00bd7308 */ /* 0x000e620000002400 */
[----:B------:R-:W-:Y:S01]  /*7190*/  FMNMX.FTZ R100, R177, R100, !PT ;  /* 0x00000064b1647209 */ /* 0x000fe20007810000 */
[----:B------:R-:W-:Y:S02]  /*71a0*/  FMUL.FTZ R33, R33, c[0x0][0x320] ;  /* 0x0000c80021217a20 */ /* 0x000fe40000410000 */
[----:B------:R-:W-:Y:S01]  /*71b0*/  FMUL.FTZ R40, R40, c[0x0][0x320] ;  /* 0x0000c80028287a20 */ /* 0x000fe20000410000 */
[----:B------:R-:W-:Y:S04]  /*71c0*/  HMMA.16816.F32 R48, R224, R10, R48 ;  /* 0x0000000ae030723c */ /* 0x000fe80000001830 */
[----:B------:R-:W-:Y:S01]  /*71d0*/  FMNMX.FTZ R100, R180, R100, !PT ;  /* 0x00000064b4647209 */ /* 0x000fe20007810000 */
[----:B------:R-:W4:Y:S01]  /*71e0*/  MUFU.TANH R191, R29 ;  /* 0x0000001d00bf7308 */ /* 0x000f220000002400 */
[----:B------:R-:W-:Y:S02]  /*71f0*/  FMUL.FTZ R41, R41, c[0x0][0x320] ;  /* 0x0000c80029297a20 */ /* 0x000fe40000410000 */
[----:B--2---:R-:W-:Y:S01]  /*7200*/  FMNMX.FTZ R100, R179, R100, !PT ;  /* 0x00000064b3647209 */ /* 0x004fe20007810000 */
[----:B------:R-:W-:Y:S03]  /*7210*/  FMUL.FTZ R34, R34, c[0x0][0x320] ;  /* 0x0000c80022227a20 */ /* 0x000fe60000410000 */
[----:B---3--:R-:W-:Y:S01]  /*7220*/  FMNMX.FTZ R100, R178, R100, !PT ;  /* 0x00000064b2647209 */ /* 0x008fe20007810000 */
[----:B------:R-:W-:Y:S02]  /*7230*/  FMUL.FTZ R35, R35, c[0x0][0x320] ;  /* 0x0000c80023237a20 */ /* 0x000fe40000410000 */
[----:B------:R-:W2:Y:S01]  /*7240*/  MUFU.TANH R190, R32 ;  /* 0x0000002000be7308 */ /* 0x000ea20000002400 */
[----:B------:R-:W-:Y:S02]  /*7250*/  FMUL.FTZ R44, R44, c[0x0][0x320] ;  /* 0x0000c8002c2c7a20 */ /* 0x000fe40000410000 */
[----:B------:R-:W-:Y:S01]  /*7260*/  FMUL.FTZ R45, R45, c[0x0][0x320] ;  /* 0x0000c8002d2d7a20 */ /* 0x000fe20000410000 */
[----:B-1----:R-:W-:Y:S01]  /*7270*/  FMNMX.FTZ R100, R189, R100, !PT ;  /* 0x00000064bd647209 */ /* 0x002fe20007810000 */
[----:B------:R-:W-:Y:S02]  /*7280*/  FMUL.FTZ R42, R42, c[0x0][0x320] ;  /* 0x0000c8002a2a7a20 */ /* 0x000fe40000410000 */
[----:B------:R-:W-:Y:S02]  /*7290*/  FMUL.FTZ R43, R43, c[0x0][0x320] ;  /* 0x0000c8002b2b7a20 */ /* 0x000fe40000410000 */
[----:B------:R-:W-:Y:S01]  /*72a0*/  FMUL.FTZ R48, R48, c[0x0][0x320] ;  /* 0x0000c80030307a20 */ /* 0x000fe20000410000 */
[----:B------:R-:W1:Y:S01]  /*72b0*/  MUFU.TANH R238, R33 ;  /* 0x0000002100ee7308 */ /* 0x000e620000002400 */
[----:B------:R-:W-:Y:S02]  /*72c0*/  FMUL.FTZ R49, R49, c[0x0][0x320] ;  /* 0x0000c80031317a20 */ /* 0x000fe40000410000 */
[----:B------:R-:W-:Y:S01]  /*72d0*/  FMUL.FTZ R46, R46, c[0x0][0x320] ;  /* 0x0000c8002e2e7a20 */ /* 0x000fe20000410000 */
[----:B----4-:R-:W-:Y:S01]  /*72e0*/  FMNMX.FTZ R100, R191, R100, !PT ;  /* 0x00000064bf647209 */ /* 0x010fe20007810000 */
[----:B------:R-:W-:Y:S02]  /*72f0*/  FMUL.FTZ R47, R47, c[0x0][0x320] ;  /* 0x0000c8002f2f7a20 */ /* 0x000fe40000410000 */
[----:B------:R-:W-:Y:S02]  /*7300*/  FMUL.FTZ R50, R50, c[0x0][0x320] ;  /* 0x0000c80032327a20 */ /* 0x000fe40000410000 */
[----:B------:R-:W-:Y:S01]  /*7310*/  FMUL.FTZ R51, R51, c[0x0][0x320] ;  /* 0x0000c80033337a20 */ /* 0x000fe20000410000 */
        /* <DEDUP_REMOVED lines=9> */
[----:B-1----:R-:W-:Y:S04]  /*73b0*/  FMNMX.FTZ R2, R173, R2, !PT ;  /* 0x00000002ad027209 */ /* 0x002fe80007810000 */
[----:B------:R-:W-:Y:S05]  /*73c0*/  FMNMX.FTZ R2, R175, R2, !PT ;  /* 0x00000002af027209 */ /* 0x000fea0007810000 */
        /* <DEDUP_REMOVED lines=11> */
[----:B-1----:R-:W-:Y:S05]  /*7480*/  FMNMX.FTZ R100, R248, R100, !PT ;  /* 0x00000064f8647209 */ /* 0x002fea0007810000 */
[----:B------:R-:W1:Y:S04]  /*7490*/  SHFL.BFLY PT, R4, R100, 0x2, 0x1f ;  /* 0x0c401f0064047f89 */ /* 0x000e6800000e0000 */
[----:B------:R-:W4:Y:S01]  /*74a0*/  MUFU.TANH R182, R22 ;  /* 0x0000001600b67308 */ /* 0x000f220000002400 */
[----:B---3--:R-:W-:Y:S09]  /*74b0*/  FMNMX.FTZ R2, R174, R2, !PT ;  /* 0x00000002ae027209 */ /* 0x008ff20007810000 */
[----:B------:R-:W3:Y:S01]  /*74c0*/  MUFU.TANH R183, R23 ;  /* 0x0000001700b77308 */ /* 0x000ee20000002400 */
[----:B--2---:R-:W-:Y:S09]  /*74d0*/  FMNMX.FTZ R2, R176, R2, !PT ;  /* 0x00000002b0027209 */ /* 0x004ff20007810000 */
[----:B------:R-:W2:Y:S01]  /*74e0*/  MUFU.TANH R181, R26 ;  /* 0x0000001a00b57308 */ /* 0x000ea20000002400 */
[----:B-1----:R-:W-:Y:S02]  /*74f0*/  FMNMX.FTZ R100, R100, R4, !PT ;  /* 0x0000000464647209 */ /* 0x002fe40007810000 */
[----:B----4-:R-:W-:Y:S03]  /*7500*/  FMNMX.FTZ R2, R182, R2, !PT ;  /* 0x00000002b6027209 */ /* 0x010fe60007810000 */
        /* <DEDUP_REMOVED lines=8> */
[C---:B------:R-:W-:Y:S02]  /*7590*/  FMUL.FTZ R160, R100.reuse, c[0x0][0x2d0] ;  /* 0x0000b40064a07a20 */ /* 0x040fe40000410000 */
[----:B------:R-:W-:Y:S02]  /*75a0*/  FADD.FTZ R0, -R100, R0 ;  /* 0x0000000064007221 */ /* 0x000fe40000010100 */
[----:B------:R-:W1:Y:S01]  /*75b0*/  MUFU.TANH R249, R34 ;  /* 0x0000002200f97308 */ /* 0x000e620000002400 */
[--C-:B------:R-:W-:Y:S01]  /*75c0*/  FFMA.FTZ R4, R169, c[0x0][0x2d0], -R160.reuse ;  /* 0x0000b400a9047a23 */ /* 0x100fe200000108a0 */
[----:B------:R-:W-:Y:S01]  /*75d0*/  MOV R169, R14 ;  /* 0x0000000e00a97202 */ /* 0x000fe20000000f00 */
[----:B------:R-:W-:Y:S01]  /*75e0*/  FMUL.FTZ R0, R0, c[0x0][0x2d0] ;  /* 0x0000b40000007a20 */ /* 0x000fe20000410000 */
[----:B---3--:R-:W-:Y:S06]  /*75f0*/  FMNMX.FTZ R2, R25, R2, !PT ;  /* 0x0000000219027209 */ /* 0x008fec0007810000 */
[----:B------:R-:W3:Y:S01]  /*7600*/  MUFU.TANH R241, R35 ;  /* 0x0000002300f17308 */ /* 0x000ee20000002400 */
[----:B--2---:R-:W-:Y:S01]  /*7610*/  FMNMX.FTZ R2, R24, R2, !PT ;  /* 0x0000000218027209 */ /* 0x004fe20007810000 */
[----:B------:R-:W-:Y:S08]  /*7620*/  LDSM.16.MT88.4 R28, [R233+UR4+0x100] ;  /* 0x00010004e91c783b */ /* 0x000ff00008004200 */
[----:B------:R-:W2:Y:S01]  /*7630*/  MUFU.TANH R251, R38 ;  /* 0x0000002600fb7308 */ /* 0x000ea20000002400 */
[----:B-1----:R-:W-:Y:S04]  /*7640*/  MOV R49, R249 ;  /* 0x000000f900317202 */ /* 0x002fe80000000f00 */
[----:B------:R-:W-:Y:S05]  /*7650*/  FMNMX.FTZ R2, R49, R2, !PT ;  /* 0x0000000231027209 */ /* 0x000fea0007810000 */
[----:B------:R-:W1:Y:S01]  /*7660*/  MUFU.TANH R242, R39 ;  /* 0x0000002700f27308 */ /* 0x000e620000002400 */
[----:B---3--:R-:W-:Y:S09]  /*7670*/  FMNMX.FTZ R2, R241, R2, !PT ;  /* 0x00000002f1027209 */ /* 0x008ff20007810000 */
[----:B------:R-:W3:Y:S01]  /*7680*/  MUFU.TANH R240, R42 ;  /* 0x0000002a00f07308 */ /* 0x000ee20000002400 */
[----:B--2---:R-:W-:Y:S09]  /*7690*/  FMNMX.FTZ R2, R251, R2, !PT ;  /* 0x00000002fb027209 */ /* 0x004ff20007810000 */
[----:B------:R2:W-:Y:S01]  /*76a0*/  MUFU.EX2 R5, R4 ;  /* 0x0000000400057308 */ /* 0x0005e20000000800 */
[----:B-1----:R-:W-:Y:S09]  /*76b0*/  FMNMX.FTZ R2, R242, R2, !PT ;  /* 0x00000002f2027209 */ /* 0x002ff20007810000 */
[----:B------:R-:W1:Y:S01]  /*76c0*/  MUFU.TANH R230, R43 ;  /* 0x0000002b00e67308 */ /* 0x000e620000002400 */
[----:B---3--:R-:W-:Y:S09]  /*76d0*/  FMNMX.FTZ R2, R240, R2, !PT ;  /* 0x00000002f0027209 */ /* 0x008ff20007810000 */
[----:B------:R-:W3:Y:S01]  /*76e0*/  MUFU.TANH R245, R46 ;  /* 0x0000002e00f57308 */ /* 0x000ee20000002400 */
[--C-:B--2---:R-:W-:Y:S01]  /*76f0*/  FFMA.FTZ R4, R167, c[0x0][0x2d0], -R160.reuse ;  /* 0x0000b400a7047a23 */ /* 0x104fe200000108a0 */
[----:B------:R-:W-:Y:S08]  /*7700*/  MOV R167, R13 ;  /* 0x0000000d00a77202 */ /* 0x000ff00000000f00 */
[----:B------:R-:W2:Y:S01]  /*7710*/  MUFU.TANH R246, R47 ;  /* 0x0000002f00f67308 */ /* 0x000ea20000002400 */
[----:B-1----:R-:W-:Y:S09]  /*7720*/  FMNMX.FTZ R2, R230, R2, !PT ;  /* 0x00000002e6027209 */ /* 0x002ff20007810000 */
[----:B------:R-:W1:Y:S01]  /*7730*/  MUFU.TANH R229, R50 ;  /* 0x0000003200e57308 */ /* 0x000e620000002400 */
[----:B---3--:R-:W-:Y:S09]  /*7740*/  FMNMX.FTZ R2, R245, R2, !PT ;  /* 0x00000002f5027209 */ /* 0x008ff20007810000 */
[----:B------:R-:W3:Y:S01]  /*7750*/  MUFU.TANH R228, R51 ;  /* 0x0000003300e47308 */ /* 0x000ee20000002400 */
[----:B--2---:R-:W-:Y:S01]  /*7760*/  FMNMX.FTZ R2, R246, R2, !PT ;  /* 0x00000002f6027209 */ /* 0x004fe20007810000 */
[----:B------:R-:W-:Y:S08]  /*7770*/  LDSM.16.MT88.4 R44, [R103+UR4+0x3100] ;  /* 0x00310004672c783b */ /* 0x000ff00008004200 */
[----:B------:R2:W-:Y:S01]  /*7780*/  MUFU.EX2 R250, R4 ;  /* 0x0000000400fa7308 */ /* 0x0005e20000000800 */
[----:B-1----:R-:W-:Y:S02]  /*7790*/  FMNMX.FTZ R2, R229, R2, !PT ;  /* 0x00000002e5027209 */ /* 0x002fe40007810000 */
[----:B------:R-:W-:Y:S02]  /*77a0*/  MOV R50, R24 ;  /* 0x0000001800327202 */ /* 0x000fe40000000f00 */
[----:B---3--:R-:W-:Y:S02]  /*77b0*/  FMNMX.FTZ R2, R228, R2, !PT ;  /* 0x00000002e4027209 */ /* 0x008fe40007810000 */
[----:B------:R-:W-:Y:S03]  /*77c0*/  MOV R51, R15 ;  /* 0x0000000f00337202 */ /* 0x000fe60000000f00 */
[----:B------:R-:W1:Y:S01]  /*77d0*/  SHFL.BFLY PT, R3, R2, 0x2, 0x1f ;  /* 0x0c401f0002037f89 */ /* 0x000e6200000e0000 */
[--C-:B--2---:R-:W-:Y:S04]  /*77e0*/  FFMA.FTZ R4, R166, c[0x0][0x2d0], -R160.reuse ;  /* 0x0000b400a6047a23 */ /* 0x104fe800000108a0 */
[----:B------:R2:W-:Y:S01]  /*77f0*/  MUFU.EX2 R166, R4 ;  /* 0x0000000400a67308 */ /* 0x0005e20000000800 */
[----:B-1----:R-:W-:Y:S05]  /*7800*/  FMNMX.FTZ R2, R2, R3, !PT ;  /* 0x0000000302027209 */ /* 0x002fea0007810000 */
[----:B------:R-:W1:Y:S01]  /*7810*/  SHFL.BFLY PT, R3, R2, 0x1, 0x1f ;  /* 0x0c201f0002037f89 */ /* 0x000e6200000e0000 */
[--C-:B--2---:R-:W-:Y:S01]  /*7820*/  FFMA.FTZ R4, R102, c[0x0][0x2d0], -R160.reuse ;  /* 0x0000b40066047a23 */ /* 0x104fe200000108a0 */
[----:B------:R-:W-:Y:S03]  /*7830*/  IADD3 R102, R103, UR4, RZ ;  /* 0x0000000467667c10 */ /* 0x000fe6000fffe0ff */
[----:B------:R2:W-:Y:S01]  /*7840*/  MUFU.EX2 R249, R4 ;  /* 0x0000000400f97308 */ /* 0x0005e20000000800 */
[----:B------:R-:W-:Y:S05]  /*7850*/  IADD3 R102, R235, R102, RZ ;  /* 0x00000066eb667210 */ /* 0x000fea0007ffe0ff */
[----:B------:R-:W-:Y:S01]  /*7860*/  LDSM.16.MT88.4 R20, [R102+0x100] ;  /* 0x000100006614783b */ /* 0x000fe20000004200 */
[----:B-1----:R-:W-:Y:S03]  /*7870*/  FMNMX.FTZ R3, R2, R3, !PT ;  /* 0x0000000302037209 */ /* 0x002fe60007810000 */
[----:B------:R1:W3:Y:S02]  /*7880*/  MUFU.EX2 R2, R0 ;  /* 0x0000000000027308 */ /* 0x0002e40000000800 */
[C---:B------:R-:W-:Y:S04]  /*7890*/  FMUL.FTZ R161, R3.reuse, c[0x0][0x2d0] ;  /* 0x0000b40003a17a20 */ /* 0x040fe80000410000 */
[----:B--2---:R-:W-:Y:S01]  /*78a0*/  FFMA.FTZ R4, R170, c[0x0][0x2d0], -R161 ;  /* 0x0000b400aa047a23 */ /* 0x004fe200000108a1 */
[----:B------:R-:W-:Y:S02]  /*78b0*/  MOV R170, R12 ;  /* 0x0000000c00aa7202 */ /* 0x000fe40000000f00 */
[----:B------:R-:W2:Y:S01]  /*78c0*/  LDSM.16.MT88.4 R12, [R103+UR4+0x100] ;  /* 0x00010004670c783b */ /* 0x000ea20008004200 */
[----:B------:R4:W5:Y:S01]  /*78d0*/  MUFU.EX2 R231, R4 ;  /* 0x0000000400e77308 */ /* 0x0009620000000800 */
[----:B-1----:R-:W-:Y:S01]  /*78e0*/  FADD.FTZ R0, -R3, R101 ;  /* 0x0000006503007221 */ /* 0x002fe20000010100 */
[----:B------:R-:W-:Y:S01]  /*78f0*/  IADD3 R101, R233, UR4, RZ ;  /* 0x00000004e9657c10 */ /* 0x000fe2000fffe0ff */
[----:B---3--:R-:W-:Y:S02]  /*7900*/  FMUL.FTZ R8, R2, R108 ;  /* 0x0000006c02087220 */ /* 0x008fe40000410000 */
[----:B------:R-:W-:Y:S01]  /*7910*/  FMUL.FTZ R0, R0, c[0x0][0x2d0] ;  /* 0x0000b40000007a20 */ /* 0x000fe20000410000 */
[----:B------:R-:W-:Y:S01]  /*7920*/  IADD3 R101, R235, R101, RZ ;  /* 0x00000065eb657210 */ /* 0x000fe20007ffe0ff */
[C---:B------:R-:W-:Y:S02]  /*7930*/  FMUL.FTZ R9, R2.reuse, R109 ;  /* 0x0000006d02097220 */ /* 0x040fe40000410000 */
[----:B------:R-:W-:Y:S02]  /*7940*/  FMUL.FTZ R16, R2, R116 ;  /* 0x0000007402107220 */ /* 0x000fe40000410000 */
[----:B------:R-:W1:Y:S01]  /*7950*/  MUFU.EX2 R0, R0 ;  /* 0x0000000000007308 */ /* 0x000e620000000800 */
[--C-:B----4-:R-:W-:Y:S01]  /*7960*/  FFMA.FTZ R4, R168, c[0x0][0x2d0], -R161.reuse ;  /* 0x0000b400a8047a23 */ /* 0x110fe200000108a1 */
[----:B------:R-:W-:Y:S01]  /*7970*/  MOV R168, R251 ;  /* 0x000000fb00a87202 */ /* 0x000fe20000000f00 */
[C---:B------:R-:W-:Y:S01]  /*7980*/  FMUL.FTZ R17, R2.reuse, R117 ;  /* 0x0000007502117220 */ /* 0x040fe20000410000 */
[----:B------:R-:W3:Y:S01]  /*7990*/  LDSM.16.MT88.4 R36, [R101+0x100] ;  /* 0x000100006524783b */ /* 0x000ee20000004200 */
[C---:B------:R-:W-:Y:S02]  /*79a0*/  FMUL.FTZ R24, R2.reuse, R124 ;  /* 0x0000007c02187220 */ /* 0x040fe40000410000 */
[C---:B------:R-:W-:Y:S01]  /*79b0*/  FMUL.FTZ R32, R2.reuse, R132 ;  /* 0x0000008402207220 */ /* 0x040fe20000410000 */
[----:B-----5:R-:W-:Y:S01]  /*79c0*/  MOV R132, R231 ;  /* 0x000000e700847202 */ /* 0x020fe20000000f00 */
[C---:B------:R-:W-:Y:S01]  /*79d0*/  FMUL.FTZ R33, R2.reuse, R133 ;  /* 0x0000008502217220 */ /* 0x040fe20000410000 */
[----:B------:R4:W5:Y:S01]  /*79e0*/  MUFU.EX2 R252, R4 ;  /* 0x0000000400fc7308 */ /* 0x0009620000000800 */
        /* <DEDUP_REMOVED lines=12> */
[----:B------:R-:W-:Y:S02]  /*7ab0*/  FMUL.FTZ R56, R2, R56 ;  /* 0x0000003802387220 */ /* 0x000fe40000410000 */
[C---:B-1----:R-:W-:Y:S01]  /*7ac0*/  FMUL.FTZ R6, R0.reuse, R106 ;  /* 0x0000006a00067220 */ /* 0x042fe20000410000 */
[----:B------:R-:W-:Y:S01]  /*7ad0*/  F2FP.PACK_AB R106, R249, R166 ;  /* 0x000000a6f96a723e */ /* 0x000fe200000000ff */
[C---:B------:R-:W-:Y:S02]  /*7ae0*/  FMUL.FTZ R7, R0.reuse, R107 ;  /* 0x0000006b00077220 */ /* 0x040fe40000410000 */
[C---:B------:R-:W-:Y:S02]  /*7af0*/  FMUL.FTZ R10, R0.reuse, R110 ;  /* 0x0000006e000a7220 */ /* 0x040fe40000410000 */
[C---:B------:R-:W-:Y:S02]  /*7b00*/  FMUL.FTZ R11, R0.reuse, R111 ;  /* 0x0000006f000b7220 */ /* 0x040fe40000410000 */
[----:B------:R-:W-:Y:S01]  /*7b10*/  FMUL.FTZ R18, R0, R118 ;  /* 0x0000007600127220 */ /* 0x000fe20000410000 */
[----:B------:R-:W1:Y:S01]  /*7b20*/  LDSM.16.MT88.4 R108, [R102+0x3100] ;  /* 0x00310000666c783b */ /* 0x000e620000004200 */
[--C-:B----4-:R-:W-:Y:S01]  /*7b30*/  FFMA.FTZ R4, R164, c[0x0][0x2d0], -R161.reuse ;  /* 0x0000b400a4047a23 */ /* 0x110fe200000108a1 */
[----:B------:R-:W-:Y:S01]  /*7b40*/  MOV R164, R5 ;  /* 0x0000000500a47202 */ /* 0x000fe20000000f00 */
[----:B------:R-:W-:Y:S01]  /*7b50*/  FMUL.FTZ R5, R2, R105 ;  /* 0x0000006902057220 */ /* 0x000fe20000410000 */
[----:B-----5:R-:W-:Y:S01]  /*7b60*/  F2FP.PACK_AB R105, R252, R231 ;  /* 0x000000e7fc69723e */ /* 0x020fe200000000ff */
[----:B------:R4:W-:Y:S01]  /*7b70*/  MUFU.EX2 R251, R4 ;  /* 0x0000000400fb7308 */ /* 0x0009e20000000800 */
[C---:B------:R-:W-:Y:S02]  /*7b80*/  FMUL.FTZ R19, R0.reuse, R119 ;  /* 0x0000007700137220 */ /* 0x040fe40000410000 */
[C---:B------:R-:W-:Y:S01]  /*7b90*/  FMUL.FTZ R26, R0.reuse, R126 ;  /* 0x0000007e001a7220 */ /* 0x040fe20000410000 */
[----:B------:R-:W-:Y:S01]  /*7ba0*/  LDSM.16.MT88.4 R116, [R101+0x3100] ;  /* 0x003100006574783b */ /* 0x000fe20000004200 */
[C---:B------:R-:W-:Y:S02]  /*7bb0*/  FMUL.FTZ R27, R0.reuse, R127 ;  /* 0x0000007f001b7220 */ /* 0x040fe40000410000 */
        /* <DEDUP_REMOVED lines=11> */
[----:B------:R-:W-:Y:S02]  /*7c70*/  FMUL.FTZ R55, R0, R55 ;  /* 0x0000003700377220 */ /* 0x000fe40000410000 */
[----:B------:R-:W-:Y:S02]  /*7c80*/  FMUL.FTZ R57, R2, R57 ;  /* 0x0000003902397220 */ /* 0x000fe40000410000 */
[C---:B------:R-:W-:Y:S02]  /*7c90*/  FMUL.FTZ R58, R0.reuse, R58 ;  /* 0x0000003a003a7220 */ /* 0x040fe40000410000 */
[--C-:B----4-:R-:W-:Y:S02]  /*7ca0*/  FFMA.FTZ R4, R165, c[0x0][0x2d0], -R161.reuse ;  /* 0x0000b400a5047a23 */ /* 0x110fe400000108a1 */
[----:B------:R-:W-:Y:S02]  /*7cb0*/  FMUL.FTZ R59, R0, R59 ;  /* 0x0000003b003b7220 */ /* 0x000fe40000410000 */
[----:B------:R-:W4:Y:S01]  /*7cc0*/  MUFU.EX2 R165, R4 ;  /* 0x0000000400a57308 */ /* 0x000f220000000800 */
[C---:B------:R-:W-:Y:S02]  /*7cd0*/  FMUL.FTZ R60, R2.reuse, R60 ;  /* 0x0000003c023c7220 */ /* 0x040fe40000410000 */
[----:B------:R-:W-:Y:S02]  /*7ce0*/  FMUL.FTZ R61, R2, R61 ;  /* 0x0000003d023d7220 */ /* 0x000fe40000410000 */
        /* <DEDUP_REMOVED lines=9> */
[----:B------:R-:W-:Y:S01]  /*7d80*/  FMUL.FTZ R71, R0, R71 ;  /* 0x0000004700477220 */ /* 0x000fe20000410000 */
[----:B----4-:R-:W-:Y:S01]  /*7d90*/  F2FP.PACK_AB R107, R165, R251 ;  /* 0x000000fba56b723e */ /* 0x010fe200000000ff */
[----:B------:R-:W-:Y:S01]  /*7da0*/  FMUL.FTZ R4, R2, R104 ;  /* 0x0000006802047220 */ /* 0x000fe20000410000 */
[----:B------:R-:W-:Y:S01]  /*7db0*/  F2FP.PACK_AB R104, R250, R164 ;  /* 0x000000a4fa68723e */ /* 0x000fe200000000ff */
[C---:B------:R-:W-:Y:S02]  /*7dc0*/  FMUL.FTZ R72, R2.reuse, R72 ;  /* 0x0000004802487220 */ /* 0x040fe40000410000 */
[----:B------:R-:W-:Y:S02]  /*7dd0*/  FMUL.FTZ R73, R2, R73 ;  /* 0x0000004902497220 */ /* 0x000fe40000410000 */
[C---:B------:R-:W-:Y:S02]  /*7de0*/  FMUL.FTZ R74, R0.reuse, R74 ;  /* 0x0000004a004a7220 */ /* 0x040fe40000410000 */
[C---:B--2---:R-:W-:Y:S05]  /*7df0*/  HMMA.16816.F32 R4, R104.reuse, R12, R4 ;  /* 0x0000000c6804723c */ /* 0x044fea0000001804 */
[----:B------:R-:W-:Y:S02]  /*7e00*/  FMUL.FTZ R75, R0, R75 ;  /* 0x0000004b004b7220 */ /* 0x000fe40000410000 */
[C---:B------:R-:W-:Y:S01]  /*7e10*/  FMUL.FTZ R12, R2.reuse, R112 ;  /* 0x00000070020c7220 */ /* 0x040fe20000410000 */
[C---:B------:R-:W-:Y:S04]  /*7e20*/  HMMA.16816.F32 R8, R104.reuse, R14, R8 ;  /* 0x0000000e6808723c */ /* 0x040fe80000001808 */
[C---:B------:R-:W-:Y:S02]  /*7e30*/  FMUL.FTZ R13, R2.reuse, R113 ;  /* 0x00000071020d7220 */ /* 0x040fe40000410000 */
[----:B------:R-:W-:Y:S02]  /*7e40*/  FMUL.FTZ R76, R2, R76 ;  /* 0x0000004c024c7220 */ /* 0x000fe40000410000 */
[C---:B------:R-:W-:Y:S04]  /*7e50*/  FMUL.FTZ R14, R0.reuse, R114 ;  /* 0x00000072000e7220 */ /* 0x040fe80000410000 */
[----:B------:R-:W-:Y:S02]  /*7e60*/  FMUL.FTZ R15, R0, R115 ;  /* 0x00000073000f7220 */ /* 0x000fe40000410000 */
[----:B------:R-:W2:Y:S01]  /*7e70*/  LDSM.16.MT88.4 R112, [R233+UR4+0x3100] ;  /* 0x00310004e970783b */ /* 0x000ea20008004200 */
[----:B------:R-:W-:Y:S02]  /*7e80*/  FMUL.FTZ R77, R2, R77 ;  /* 0x0000004d024d7220 */ /* 0x000fe40000410000 */
[C---:B------:R-:W-:Y:S02]  /*7e90*/  FMUL.FTZ R78, R0.reuse, R78 ;  /* 0x0000004e004e7220 */ /* 0x040fe40000410000 */
[C---:B------:R-:W-:Y:S03]  /*7ea0*/  HMMA.16816.F32 R12, R104.reuse, R20, R12 ;  /* 0x00000014680c723c */ /* 0x040fe6000000180c */
[----:B------:R-:W-:Y:S02]  /*7eb0*/  FMUL.FTZ R79, R0, R79 ;  /* 0x0000004f004f7220 */ /* 0x000fe40000410000 */
[C---:B------:R-:W-:Y:S02]  /*7ec0*/  FMUL.FTZ R80, R2.reuse, R80 ;  /* 0x0000005002507220 */ /* 0x040fe40000410000 */
[C---:B------:R-:W-:Y:S01]  /*7ed0*/  FMUL.FTZ R21, R2.reuse, R121 ;  /* 0x0000007902157220 */ /* 0x040fe20000410000 */
[C---:B------:R-:W-:Y:S04]  /*7ee0*/  HMMA.16816.F32 R16, R104.reuse, R22, R16 ;  /* 0x000000166810723c */ /* 0x040fe80000001810 */
[C---:B------:R-:W-:Y:S01]  /*7ef0*/  FMUL.FTZ R20, R2.reuse, R120 ;  /* 0x0000007802147220 */ /* 0x040fe20000410000 */
[----:B------:R-:W-:Y:S01]  /*7f00*/  MOV R120, R25 ;  /* 0x0000001900787202 */ /* 0x000fe20000000f00 */
[----:B------:R-:W-:Y:S02]  /*7f10*/  FMUL.FTZ R25, R2, R125 ;  /* 0x0000007d02197220 */ /* 0x000fe40000410000 */
[C---:B------:R-:W-:Y:S01]  /*7f20*/  FMUL.FTZ R22, R0.reuse, R122 ;  /* 0x0000007a00167220 */ /* 0x040fe20000410000 */
[----:B------:R-:W-:Y:S01]  /*7f30*/  MOV R150, R120 ;  /* 0x0000007800967202 */ /* 0x000fe20000000f00 */
[----:B------:R-:W-:Y:S02]  /*7f40*/  LDSM.16.MT88.4 R124, [R101+0x900] ;  /* 0x00090000657c783b */ /* 0x000fe40000004200 */
[----:B------:R-:W-:Y:S02]  /*7f50*/  FMUL.FTZ R23, R0, R123 ;  /* 0x0000007b00177220 */ /* 0x000fe40000410000 */
[----:B------:R-:W-:Y:S02]  /*7f60*/  FMUL.FTZ R81, R2, R81 ;  /* 0x0000005102517220 */ /* 0x000fe40000410000 */
[C---:B------:R-:W-:Y:S02]  /*7f70*/  FMUL.FTZ R82, R0.reuse, R82 ;  /* 0x0000005200527220 */ /* 0x040fe40000410000 */
[----:B------:R-:W-:Y:S01]  /*7f80*/  LDSM.16.MT88.4 R120, [R102+0x900] ;  /* 0x000900006678783b */ /* 0x000fe20000004200 */
[C---:B------:R-:W-:Y:S03]  /*7f90*/  HMMA.16816.F32 R20, R104.reuse, R28, R20 ;  /* 0x0000001c6814723c */ /* 0x040fe60000001814 */
[----:B------:R-:W-:Y:S02]  /*7fa0*/  FMUL.FTZ R83, R0, R83 ;  /* 0x0000005300537220 */ /* 0x000fe40000410000 */
[C---:B------:R-:W-:Y:S02]  /*7fb0*/  FMUL.FTZ R84, R2.reuse, R84 ;  /* 0x0000005402547220 */ /* 0x040fe40000410000 */
[C---:B------:R-:W-:Y:S01]  /*7fc0*/  FMUL.FTZ R28, R2.reuse, R128 ;  /* 0x00000080021c7220 */ /* 0x040fe20000410000 */
[C---:B------:R-:W-:Y:S04]  /*7fd0*/  HMMA.16816.F32 R24, R104.reuse, R30, R24 ;  /* 0x0000001e6818723c */ /* 0x040fe80000001818 */
[C---:B------:R-:W-:Y:S02]  /*7fe0*/  FMUL.FTZ R29, R2.reuse, R129 ;  /* 0x00000081021d7220 */ /* 0x040fe40000410000 */
[----:B------:R-:W-:Y:S02]  /*7ff0*/  FMUL.FTZ R85, R2, R85 ;  /* 0x0000005502557220 */ /* 0x000fe40000410000 */
[C---:B------:R-:W-:Y:S04]  /*8000*/  FMUL.FTZ R30, R0.reuse, R130 ;  /* 0x00000082001e7220 */ /* 0x040fe80000410000 */
[C---:B------:R-:W-:Y:S02]  /*8010*/  FMUL.FTZ R31, R0.reuse, R131 ;  /* 0x00000083001f7220 */ /* 0x040fe40000410000 */
[----:B------:R-:W-:Y:S01]  /*8020*/  LDSM.16.MT88.4 R128, [R103+UR4+0x3900] ;  /* 0x003900046780783b */ /* 0x000fe20008004200 */
[C---:B------:R-:W-:Y:S02]  /*8030*/  FMUL.FTZ R86, R0.reuse, R86 ;  /* 0x0000005600567220 */ /* 0x040fe40000410000 */
[----:B------:R-:W-:Y:S02]  /*8040*/  FMUL.FTZ R87, R0, R87 ;  /* 0x0000005700577220 */ /* 0x000fe40000410000 */
[C---:B---3--:R-:W-:Y:S03]  /*8050*/  HMMA.16816.F32 R28, R104.reuse, R36, R28 ;  /* 0x00000024681c723c */ /* 0x048fe6000000181c */
[C---:B------:R-:W-:Y:S02]  /*8060*/  FMUL.FTZ R88, R2.reuse, R88 ;  /* 0x0000005802587220 */ /* 0x040fe40000410000 */
[----:B------:R-:W-:Y:S02]  /*8070*/  FMUL.FTZ R89, R2, R89 ;  /* 0x0000005902597220 */ /* 0x000fe40000410000 */
[----:B------:R-:W-:Y:S01]  /*8080*/  FMUL.FTZ R90, R0, R90 ;  /* 0x0000005a005a7220 */ /* 0x000fe20000410000 */
[C---:B------:R-:W-:Y:S04]  /*8090*/  HMMA.16816.F32 R32, R104.reuse, R38, R32 ;  /* 0x000000266820723c */ /* 0x040fe80000001820 */
[C---:B------:R-:W-:Y:S01]  /*80a0*/  FMUL.FTZ R36, R2.reuse, R136 ;  /* 0x0000008802247220 */ /* 0x040fe20000410000 */
[----:B------:R-:W-:Y:S01]  /*80b0*/  MOV R136, R249 ;  /* 0x000000f900887202 */ /* 0x000fe20000000f00 */
[----:B------:R-:W-:Y:S01]  /*80c0*/  FMUL.FTZ R37, R2, R137 ;  /* 0x0000008902257220 */ /* 0x000fe20000410000 */
[----:B------:R-:W-:Y:S01]  /*80d0*/  MOV R137, R248 ;  /* 0x000000f800897202 */ /* 0x000fe20000000f00 */
[C---:B------:R-:W-:Y:S01]  /*80e0*/  FMUL.FTZ R38, R0.reuse, R138 ;  /* 0x0000008a00267220 */ /* 0x040fe20000410000 */
[----:B------:R-:W-:Y:S03]  /*80f0*/  MOV R138, R170 ;  /* 0x000000aa008a7202 */ /* 0x000fe60000000f00 */
[C---:B------:R-:W-:Y:S01]  /*8100*/  FMUL.FTZ R39, R0.reuse, R139 ;  /* 0x0000008b00277220 */ /* 0x040fe20000410000 */
[----:B------:R-:W-:Y:S01]  /*8110*/  MOV R170, R244 ;  /* 0x000000f400aa7202 */ /* 0x000fe20000000f00 */
[----:B------:R-:W-:Y:S01]  /*8120*/  FMUL.FTZ R91, R0, R91 ;  /* 0x0000005b005b7220 */ /* 0x000fe20000410000 */
[----:B------:R-:W-:Y:S01]  /*8130*/  MOV R139, R230 ;  /* 0x000000e6008b7202 */ /* 0x000fe20000000f00 */
[C---:B------:R-:W-:Y:S02]  /*8140*/  FMUL.FTZ R92, R2.reuse, R92 ;  /* 0x0000005c025c7220 */ /* 0x040fe40000410000 */
[----:B------:R-:W-:Y:S01]  /*8150*/  FMUL.FTZ R93, R2, R93 ;  /* 0x0000005d025d7220 */ /* 0x000fe20000410000 */
[C---:B------:R-:W-:Y:S03]  /*8160*/  HMMA.16816.F32 R36, R104.reuse, R44, R36 ;  /* 0x0000002c6824723c */ /* 0x040fe60000001824 */
[C---:B------:R-:W-:Y:S02]  /*8170*/  FMUL.FTZ R94, R0.reuse, R94 ;  /* 0x0000005e005e7220 */ /* 0x040fe40000410000 */
[----:B------:R-:W-:Y:S02]  /*8180*/  FMUL.FTZ R95, R0, R95 ;  /* 0x0000005f005f7220 */ /* 0x000fe40000410000 */
        /* <DEDUP_REMOVED lines=12> */
[----:B------:R-:W-:Y:S01]  /*8250*/  FMUL.FTZ R97, R2, R97 ;  /* 0x0000006102617220 */ /* 0x000fe20000410000 */
[----:B------:R-:W-:Y:S01]  /*8260*/  MOV R145, R239 ;  /* 0x000000ef00917202 */ /* 0x000fe20000000f00 */
[C---:B------:R-:W-:Y:S01]  /*8270*/  FMUL.FTZ R98, R0.reuse, R98 ;  /* 0x0000006200627220 */ /* 0x040fe20000410000 */
[C---:B-1----:R-:W-:Y:S03]  /*8280*/  HMMA.16816.F32 R44, R104.reuse, R108, R44 ;  /* 0x0000006c682c723c */ /* 0x042fe6000000182c */
[----:B------:R-:W-:Y:S05]  /*8290*/  FMUL.FTZ R99, R0, R99 ;  /* 0x0000006300637220 */ /* 0x000fea0000410000 */
[C---:B------:R-:W-:Y:S01]  /*82a0*/  HMMA.16816.F32 R48, R104.reuse, R110, R48 ;  /* 0x0000006e6830723c */ /* 0x040fe20000001830 */
[----:B------:R-:W1:Y:S07]  /*82b0*/  LDSM.16.MT88.4 R108, [R103+UR4+0x6100] ;  /* 0x00610004676c783b */ /* 0x000e6e0008004200 */
[C---:B--2---:R-:W-:Y:S07]  /*82c0*/  HMMA.16816.F32 R52, R104.reuse, R112, R52 ;  /* 0x000000706834723c */ /* 0x044fee0000001834 */
[--C-:B------:R-:W-:Y:S01]  /*82d0*/  FFMA.FTZ R112, R162, c[0x0][0x2d0], -R160.reuse ;  /* 0x0000b400a2707a23 */ /* 0x100fe200000108a0 */
[C---:B------:R-:W-:Y:S03]  /*82e0*/  HMMA.16816.F32 R56, R104.reuse, R114, R56 ;  /* 0x000000726838723c */ /* 0x040fe60000001838 */
[----:B------:R2:W-:Y:S05]  /*82f0*/  MUFU.EX2 R250, R112 ;  /* 0x0000007000fa7308 */ /* 0x0005ea0000000800 */
[C---:B------:R-:W-:Y:S07]  /*8300*/  HMMA.16816.F32 R60, R104.reuse, R116, R60 ;  /* 0x00000074683c723c */ /* 0x040fee000000183c */
[--C-:B------:R-:W-:Y:S01]  /*8310*/  FFMA.FTZ R116, R163, c[0x0][0x2d0], -R160.reuse ;  /* 0x0000b400a3747a23 */ /* 0x100fe200000108a0 */
[C---:B------:R-:W-:Y:S03]  /*8320*/  HMMA.16816.F32 R64, R104.reuse, R118, R64 ;  /* 0x000000766840723c */ /* 0x040fe60000001840 */
[----:B------:R3:W4:Y:S05]  /*8330*/  MUFU.EX2 R249, R116 ;  /* 0x0000007400f97308 */ /* 0x00072a0000000800 */
[C---:B-1----:R-:W-:Y:S01]  /*8340*/  HMMA.16816.F32 R68, R104.reuse, R108, R68 ;  /* 0x0000006c6844723c */ /* 0x042fe20000001844 */
[----:B--2---:R-:W1:Y:S06]  /*8350*/  LDSM.16.MT88.4 R112, [R102+0x6100] ;  /* 0x006100006670783b */ /* 0x004e6c0000004200 */
[--C-:B------:R-:W-:Y:S01]  /*8360*/  FFMA.FTZ R108, R172, c[0x0][0x2d0], -R160.reuse ;  /* 0x0000b400ac6c7a23 */ /* 0x100fe200000108a0 */
[C---:B------:R-:W-:Y:S03]  /*8370*/  HMMA.16816.F32 R72, R104.reuse, R110, R72 ;  /* 0x0000006e6848723c */ /* 0x040fe60000001848 */
[----:B------:R2:W-:Y:S01]  /*8380*/  MUFU.EX2 R247, R108 ;  /* 0x0000006c00f77308 */ /* 0x0005e20000000800 */
[--C-:B---3--:R-:W-:Y:S09]  /*8390*/  FFMA.FTZ R116, R171, c[0x0][0x2d0], -R160.reuse ;  /* 0x0000b400ab747a23 */ /* 0x108ff200000108a0 */
[----:B------:R3:W5:Y:S01]  /*83a0*/  MUFU.EX2 R248, R116 ;  /* 0x0000007400f87308 */ /* 0x0007620000000800 */
[--C-:B--2---:R-:W-:Y:S09]  /*83b0*/  FFMA.FTZ R108, R173, c[0x0][0x2d0], -R161.reuse ;  /* 0x0000b400ad6c7a23 */ /* 0x104ff200000108a1 */
[----:B------:R2:W-:Y:S01]  /*83c0*/  MUFU.EX2 R246, R108 ;  /* 0x0000006c00f67308 */ /* 0x0005e20000000800 */
[C---:B-1----:R-:W-:Y:S01]  /*83d0*/  HMMA.16816.F32 R76, R104.reuse, R112, R76 ;  /* 0x00000070684c723c */ /* 0x042fe2000000184c */
[----:B---3--:R-:W1:Y:S06]  /*83e0*/  LDSM.16.MT88.4 R116, [R233+UR4+0x6100] ;  /* 0x00610004e974783b */ /* 0x008e6c0008004200 */
[--C-:B------:R-:W-:Y:S01]  /*83f0*/  FFMA.FTZ R112, R175, c[0x0][0x2d0], -R161.reuse ;  /* 0x0000b400af707a23 */ /* 0x100fe200000108a1 */
[C---:B------:R-:W-:Y:S03]  /*8400*/  HMMA.16816.F32 R80, R104.reuse, R114, R80 ;  /* 0x000000726850723c */ /* 0x040fe60000001850 */
[----:B------:R3:W1:Y:S01]  /*8410*/  MUFU.EX2 R245, R112 ;  /* 0x0000007000f57308 */ /* 0x0006620000000800 */
[----:B--2---:R-:W2:Y:S01]  /*8420*/  LDSM.16.MT88.4 R108, [R101+0x6100] ;  /* 0x00610000656c783b */ /* 0x004ea20000004200 */
[--C-:B---3--:R-:W-:Y:S08]  /*8430*/  FFMA.FTZ R112, R174, c[0x0][0x2d0], -R161.reuse ;  /* 0x0000b400ae707a23 */ /* 0x108ff000000108a1 */
[----:B------:R3:W-:Y:S01]  /*8440*/  MUFU.EX2 R244, R112 ;  /* 0x0000007000f47308 */ /* 0x0007e20000000800 */
[C---:B-1----:R-:W-:Y:S07]  /*8450*/  HMMA.16816.F32 R84, R104.reuse, R116, R84 ;  /* 0x000000746854723c */ /* 0x042fee0000001854 */
[--C-:B------:R-:W-:Y:S01]  /*8460*/  FFMA.FTZ R116, R176, c[0x0][0x2d0], -R161.reuse ;  /* 0x0000b400b0747a23 */ /* 0x100fe200000108a1 */
[C---:B------:R-:W-:Y:S03]  /*8470*/  HMMA.16816.F32 R88, R104.reuse, R118, R88 ;  /* 0x000000766858723c */ /* 0x040fe60000001858 */
[----:B------:R1:W1:Y:S05]  /*8480*/  MUFU.EX2 R242, R116 ;  /* 0x0000007400f27308 */ /* 0x00026a0000000800 */
[C---:B--2---:R-:W-:Y:S01]  /*8490*/  HMMA.16816.F32 R92, R104.reuse, R108, R92 ;  /* 0x0000006c685c723c */ /* 0x044fe2000000185c */
[----:B---3--:R-:W2:Y:S07]  /*84a0*/  LDSM.16.MT88.4 R112, [R103+UR4+0x900] ;  /* 0x000900046770783b */ /* 0x008eae0008004200 */
[----:B------:R-:W-:Y:S01]  /*84b0*/  HMMA.16816.F32 R96, R104, R110, R96 ;  /* 0x0000006e6860723c */ /* 0x000fe20000001860 */
[----:B------:R-:W-:Y:S06]  /*84c0*/  LDSM.16.MT88.4 R108, [R102+0x3900] ;  /* 0x00390000666c783b */ /* 0x000fec0000004200 */
[----:B----4-:R-:W-:Y:S02]  /*84d0*/  F2FP.PACK_AB R104, R249, R250 ;  /* 0x000000faf968723e */ /* 0x010fe400000000ff */
[----:B-----5:R-:W-:Y:S01]  /*84e0*/  F2FP.PACK_AB R106, R247, R248 ;  /* 0x000000f8f76a723e */ /* 0x020fe200000000ff */
[----:B-1----:R-:W1:Y:S02]  /*84f0*/  LDSM.16.MT88.4 R116, [R233+UR4+0x900] ;  /* 0x00090004e974783b */ /* 0x002e640008004200 */
[----:B------:R-:W-:Y:S02]  /*8500*/  F2FP.PACK_AB R105, R245, R246 ;  /* 0x000000f6f569723e */ /* 0x000fe400000000ff */
[----:B------:R-:W-:Y:S07]  /*8510*/  F2FP.PACK_AB R107, R242, R244 ;  /* 0x000000f4f26b723e */ /* 0x000fee00000000ff */
[C---:B--2---:R-:W-:Y:S08]  /*8520*/  HMMA.16816.F32 R4, R104.reuse, R112, R4 ;  /* 0x000000706804723c */ /* 0x044ff00000001804 */
[C---:B------:R-:W-:Y:S01]  /*8530*/  HMMA.16816.F32 R8, R104.reuse, R114, R8 ;  /* 0x000000726808723c */ /* 0x040fe20000001808 */
[----:B------:R-:W2:Y:S07]  /*8540*/  LDSM.16.MT88.4 R112, [R233+UR4+0x3900] ;  /* 0x00390004e970783b */ /* 0x000eae0008004200 */
[C---:B------:R-:W-:Y:S08]  /*8550*/  HMMA.16816.F32 R12, R104.reuse, R120, R12 ;  /* 0x00000078680c723c */ /* 0x040ff0000000180c */
[C---:B------:R-:W-:Y:S01]  /*8560*/  HMMA.16816.F32 R16, R104.reuse, R122, R16 ;  /* 0x0000007a6810723c */ /* 0x040fe20000001810 */
[----:B------:R-:W3:Y:S07]  /*8570*/  LDSM.16.MT88.4 R120, [R101+0x3900] ;  /* 0x003900006578783b */ /* 0x000eee0000004200 */
[C---:B-1----:R-:W-:Y:S08]  /*8580*/  HMMA.16816.F32 R20, R104.reuse, R116, R20 ;  /* 0x000000746814723c */ /* 0x042ff00000001814 */
[C---:B------:R-:W-:Y:S01]  /*8590*/  HMMA.16816.F32 R24, R104.reuse, R118, R24 ;  /* 0x000000766818723c */ /* 0x040fe20000001818 */
[----:B------:R-:W1:Y:S07]  /*85a0*/  LDSM.16.MT88.4 R116, [R103+UR4+0x6900] ;  /* 0x006900046774783b */ /* 0x000e6e0008004200 */
[C---:B------:R-:W-:Y:S08]  /*85b0*/  HMMA.16816.F32 R28, R104.reuse, R124, R28 ;  /* 0x0000007c681c723c */ /* 0x040ff0000000181c */
[C---:B------:R-:W-:Y:S01]  /*85c0*/  HMMA.16816.F32 R32, R104.reuse, R126, R32 ;  /* 0x0000007e6820723c */ /* 0x040fe20000001820 */
[----:B------:R-:W-:Y:S07]  /*85d0*/  LDSM.16.MT88.4 R124, [R101+0x6900] ;  /* 0x00690000657c783b */ /* 0x000fee0000004200 */
[C---:B------:R-:W-:Y:S08]  /*85e0*/  HMMA.16816.F32 R36, R104.reuse, R128, R36 ;  /* 0x000000806824723c */ /* 0x040ff00000001824 */
[C---:B------:R-:W-:Y:S01]  /*85f0*/  HMMA.16816.F32 R40, R104.reuse, R130, R40 ;  /* 0x000000826828723c */ /* 0x040fe20000001828 */
[----:B------:R-:W-:Y:S07]  /*8600*/  LDSM.16.MT88.4 R128, [R233+UR4+0x4100] ;  /* 0x00410004e980783b */ /* 0x000fee0008004200 */
[C---:B------:R-:W-:Y:S07]  /*8610*/  HMMA.16816.F32 R44, R104.reuse, R108, R44 ;  /* 0x0000006c682c723c */ /* 0x040fee000000182c */
[--C-:B------:R-:W-:Y:S01]  /*8620*/  FFMA.FTZ R108, R177, c[0x0][0x2d0], -R160.reuse ;  /* 0x0000b400b16c7a23 */ /* 0x100fe200000108a0 */
[C---:B------:R-:W-:Y:S03]  /*8630*/  HMMA.16816.F32 R48, R104.reuse, R110, R48 ;  /* 0x0000006e6830723c */ /* 0x040fe60000001830 */
[----:B------:R4:W-:Y:S05]  /*8640*/  MUFU.EX2 R241, R108 ;  /* 0x0000006c00f17308 */ /* 0x0009ea0000000800 */
[C---:B--2---:R-:W-:Y:S07]  /*8650*/  HMMA.16816.F32 R52, R104.reuse, R112, R52 ;  /* 0x000000706834723c */ /* 0x044fee0000001834 */
[--C-:B------:R-:W-:Y:S01]  /*8660*/  FFMA.FTZ R112, R180, c[0x0][0x2d0], -R160.reuse ;  /* 0x0000b400b4707a23 */ /* 0x100fe200000108a0 */
[C---:B------:R-:W-:Y:S03]  /*8670*/  HMMA.16816.F32 R56, R104.reuse, R114, R56 ;  /* 0x000000726838723c */ /* 0x040fe60000001838 */
[----:B------:R2:W5:Y:S05]  /*8680*/  MUFU.EX2 R240, R112 ;  /* 0x0000007000f07308 */ /* 0x00056a0000000800 */
[C---:B---3--:R-:W-:Y:S01]  /*8690*/  HMMA.16816.F32 R60, R104.reuse, R120, R60 ;  /* 0x00000078683c723c */ /* 0x048fe2000000183c */
[----:B----4-:R-:W3:Y:S06]  /*86a0*/  LDSM.16.MT88.4 R108, [R102+0x6900] ;  /* 0x00690000666c783b */ /* 0x010eec0000004200 */
[--C-:B------:R-:W-:Y:S01]  /*86b0*/  FFMA.FTZ R120, R178, c[0x0][0x2d0], -R160.reuse ;  /* 0x0000b400b2787a23 */ /* 0x100fe200000108a0 */
[C---:B------:R-:W-:Y:S03]  /*86c0*/  HMMA.16816.F32 R64, R104.reuse, R122, R64 ;  /* 0x0000007a6840723c */ /* 0x040fe60000001840 */
[----:B------:R4:W-:Y:S05]  /*86d0*/  MUFU.EX2 R238, R120 ;  /* 0x0000007800ee7308 */ /* 0x0009ea0000000800 */
[C---:B-1----:R-:W-:Y:S04]  /*86e0*/  HMMA.16816.F32 R68, R104.reuse, R116, R68 ;  /* 0x000000746844723c */ /* 0x042fe80000001844 */
[--C-:B--2---:R-:W-:Y:S03]  /*86f0*/  FFMA.FTZ R112, R179, c[0x0][0x2d0], -R160.reuse ;  /* 0x0000b400b3707a23 */ /* 0x104fe600000108a0 */
[--C-:B------:R-:W-:Y:S01]  /*8700*/  FFMA.FTZ R116, R183, c[0x0][0x2d0], -R161.reuse ;  /* 0x0000b400b7747a23 */ /* 0x100fe200000108a1 */
[C---:B------:R-:W-:Y:S01]  /*8710*/  HMMA.16816.F32 R72, R104.reuse, R118, R72 ;  /* 0x000000766848723c */ /* 0x040fe20000001848 */
[----:B------:R1:W2:Y:S10]  /*8720*/  MUFU.EX2 R239, R112 ;  /* 0x0000007000ef7308 */ /* 0x0002b40000000800 */
[----:B------:R2:W-:Y:S01]  /*8730*/  MUFU.EX2 R230, R116 ;  /* 0x0000007400e67308 */ /* 0x0005e20000000800 */
[--C-:B----4-:R-:W-:Y:S01]  /*8740*/  FFMA.FTZ R120, R182, c[0x0][0x2d0], -R161.reuse ;  /* 0x0000b400b6787a23 */ /* 0x110fe200000108a1 */
[C---:B---3--:R-:W-:Y:S08]  /*8750*/  HMMA.16816.F32 R76, R104.reuse, R108, R76 ;  /* 0x0000006c684c723c */ /* 0x048ff0000000184c */
[----:B------:R3:W4:Y:S01]  /*8760*/  MUFU.EX2 R231, R120 ;  /* 0x0000007800e77308 */ /* 0x0007220000000800 */
[----:B-1----:R-:W1:Y:S03]  /*8770*/  LDSM.16.MT88.4 R112, [R233+UR4+0x6900] ;  /* 0x00690004e970783b */ /* 0x002e660008004200 */
[--C-:B------:R-:W-:Y:S01]  /*8780*/  FFMA.FTZ R108, R188, c[0x0][0x2d0], -R161.reuse ;  /* 0x0000b400bc6c7a23 */ /* 0x100fe200000108a1 */
[C---:B------:R-:W-:Y:S05]  /*8790*/  HMMA.16816.F32 R80, R104.reuse, R110, R80 ;  /* 0x0000006e6850723c */ /* 0x040fea0000001850 */
[----:B------:R4:W-:Y:S01]  /*87a0*/  MUFU.EX2 R229, R108 ;  /* 0x0000006c00e57308 */ /* 0x0009e20000000800 */
[--C-:B--2---:R-:W-:Y:S09]  /*87b0*/  FFMA.FTZ R116, R181, c[0x0][0x2d0], -R161.reuse ;  /* 0x0000b400b5747a23 */ /* 0x104ff200000108a1 */
[----:B------:R2:W1:Y:S01]  /*87c0*/  MUFU.EX2 R228, R116 ;  /* 0x0000007400e47308 */ /* 0x0004620000000800 */
[----:B---3--:R-:W-:Y:S08]  /*87d0*/  LDSM.16.MT88.4 R120, [R102+0x1100] ;  /* 0x001100006678783b */ /* 0x008ff00000004200 */
[----:B----4-:R-:W-:Y:S01]  /*87e0*/  LDSM.16.MT88.4 R108, [R233+UR4+0x1100] ;  /* 0x00110004e96c783b */ /* 0x010fe20008004200 */
[C---:B-1----:R-:W-:Y:S07]  /*87f0*/  HMMA.16816.F32 R84, R104.reuse, R112, R84 ;  /* 0x000000706854723c */ /* 0x042fee0000001854 */
[----:B--2---:R-:W1:Y:S01]  /*8800*/  LDSM.16.MT88.4 R116, [R103+UR4+0x1100] ;  /* 0x001100046774783b */ /* 0x004e620008004200 */
[C---:B------:R-:W-:Y:S07]  /*8810*/  HMMA.16816.F32 R88, R104.reuse, R114, R88 ;  /* 0x000000726858723c */ /* 0x040fee0000001858 */
[----:B------:R-:W2:Y:S01]  /*8820*/  LDSM.16.MT88.4 R112, [R101+0x1100] ;  /* 0x001100006570783b */ /* 0x000ea20000004200 */
[C---:B------:R-:W-:Y:S08]  /*8830*/  HMMA.16816.F32 R92, R104.reuse, R124, R92 ;  /* 0x0000007c685c723c */ /* 0x040ff0000000185c */
[----:B------:R-:W-:Y:S01]  /*8840*/  HMMA.16816.F32 R96, R104, R126, R96 ;  /* 0x0000007e6860723c */ /* 0x000fe20000001860 */
[----:B------:R-:W-:Y:S06]  /*8850*/  LDSM.16.MT88.4 R124, [R102+0x4100] ;  /* 0x00410000667c783b */ /* 0x000fec0000004200 */
[----:B-----5:R-:W-:Y:S02]  /*8860*/  F2FP.PACK_AB R104, R240, R241 ;  /* 0x000000f1f068723e */ /* 0x020fe400000000ff */
[----:B------:R-:W-:Y:S03]  /*8870*/  F2FP.PACK_AB R106, R238, R239 ;  /* 0x000000efee6a723e */ /* 0x000fe600000000ff */
[----:B------:R-:W-:Y:S02]  /*8880*/  F2FP.PACK_AB R105, R230, R231 ;  /* 0x000000e7e669723e */ /* 0x000fe400000000ff */
[----:B------:R-:W-:Y:S07]  /*8890*/  F2FP.PACK_AB R107, R229, R228 ;  /* 0x000000e4e56b723e */ /* 0x000fee00000000ff */
[C---:B-1----:R-:W-:Y:S08]  /*88a0*/  HMMA.16816.F32 R4, R104.reuse, R116, R4 ;  /* 0x000000746804723c */ /* 0x042ff00000001804 */
[C---:B------:R-:W-:Y:S01]  /*88b0*/  HMMA.16816.F32 R8, R104.reuse, R118, R8 ;  /* 0x000000766808723c */ /* 0x040fe20000001808 */
[----:B------:R-:W1:Y:S07]  /*88c0*/  LDSM.16.MT88.4 R116, [R103+UR4+0x4100] ;  /* 0x004100046774783b */ /* 0x000e6e0008004200 */
[C---:B------:R-:W-:Y:S08]  /*88d0*/  HMMA.16816.F32 R12, R104.reuse, R120, R12 ;  /* 0x00000078680c723c */ /* 0x040ff0000000180c */
[C---:B------:R-:W-:Y:S01]  /*88e0*/  HMMA.16816.F32 R16, R104.reuse, R122, R16 ;  /* 0x0000007a6810723c */ /* 0x040fe20000001810 */
[----:B------:R-:W3:Y:S07]  /*88f0*/  LDSM.16.MT88.4 R120, [R101+0x4100] ;  /* 0x004100006578783b */ /* 0x000eee0000004200 */
[C---:B------:R-:W-:Y:S08]  /*8900*/  HMMA.16816.F32 R20, R104.reuse, R108, R20 ;  /* 0x0000006c6814723c */ /* 0x040ff00000001814 */
[C---:B------:R-:W-:Y:S01]  /*8910*/  HMMA.16816.F32 R24, R104.reuse, R110, R24 ;  /* 0x0000006e6818723c */ /* 0x040fe20000001818 */
[----:B------:R-:W4:Y:S07]  /*8920*/  LDSM.16.MT88.4 R108, [R103+UR4+0x7100] ;  /* 0x00710004676c783b */ /* 0x000f2e0008004200 */
[C---:B--2---:R-:W-:Y:S08]  /*8930*/  HMMA.16816.F32 R28, R104.reuse, R112, R28 ;  /* 0x00000070681c723c */ /* 0x044ff0000000181c */
[C---:B------:R-:W-:Y:S01]  /*8940*/  HMMA.16816.F32 R32, R104.reuse, R114, R32 ;  /* 0x000000726820723c */ /* 0x040fe20000001820 */
[----:B------:R-:W2:Y:S07]  /*8950*/  LDSM.16.MT88.4 R112, [R102+0x7100] ;  /* 0x007100006670783b */ /* 0x000eae0000004200 */
[C---:B-1----:R-:W-:Y:S07]  /*8960*/  HMMA.16816.F32 R36, R104.reuse, R116, R36 ;  /* 0x000000746824723c */ /* 0x042fee0000001824 */
[--C-:B------:R-:W-:Y:S01]  /*8970*/  FFMA.FTZ R116, R189, c[0x0][0x2d0], -R160.reuse ;  /* 0x0000b400bd747a23 */ /* 0x100fe200000108a0 */
[C---:B------:R-:W-:Y:S03]  /*8980*/  HMMA.16816.F32 R40, R104.reuse, R118, R40 ;  /* 0x000000766828723c */ /* 0x040fe60000001828 */
[----:B------:R1:W-:Y:S05]  /*8990*/  MUFU.EX2 R188, R116 ;  /* 0x0000007400bc7308 */ /* 0x0003ea0000000800 */
[C---:B------:R-:W-:Y:S08]  /*89a0*/  HMMA.16816.F32 R44, R104.reuse, R124, R44 ;  /* 0x0000007c682c723c */ /* 0x040ff0000000182c */
[C---:B------:R-:W-:Y:S01]  /*89b0*/  HMMA.16816.F32 R48, R104.reuse, R126, R48 ;  /* 0x0000007e6830723c */ /* 0x040fe20000001830 */
[----:B------:R-:W-:Y:S07]  /*89c0*/  LDSM.16.MT88.4 R124, [R101+0x1900] ;  /* 0x00190000657c783b */ /* 0x000fee0000004200 */
[C---:B------:R-:W-:Y:S01]  /*89d0*/  HMMA.16816.F32 R52, R104.reuse, R128, R52 ;  /* 0x000000806834723c */ /* 0x040fe20000001834 */
[----:B-1----:R-:W1:Y:S07]  /*89e0*/  LDSM.16.MT88.4 R116, [R233+UR4+0x7100] ;  /* 0x00710004e974783b */ /* 0x002e6e0008004200 */
[C---:B------:R-:W-:Y:S01]  /*89f0*/  HMMA.16816.F32 R56, R104.reuse, R130, R56 ;  /* 0x000000826838723c */ /* 0x040fe20000001838 */
[----:B------:R-:W-:Y:S07]  /*8a00*/  LDSM.16.MT88.4 R128, [R103+UR4+0x4900] ;  /* 0x004900046780783b */ /* 0x000fee0008004200 */
[C---:B---3--:R-:W-:Y:S07]  /*8a10*/  HMMA.16816.F32 R60, R104.reuse, R120, R60 ;  /* 0x00000078683c723c */ /* 0x048fee000000183c */
[--C-:B------:R-:W-:Y:S01]  /*8a20*/  FFMA.FTZ R120, R191, c[0x0][0x2d0], -R160.reuse ;  /* 0x0000b400bf787a23 */ /* 0x100fe200000108a0 */
[C---:B------:R-:W-:Y:S03]  /*8a30*/  HMMA.16816.F32 R64, R104.reuse, R122, R64 ;  /* 0x0000007a6840723c */ /* 0x040fe60000001840 */
[----:B------:R3:W5:Y:S05]  /*8a40*/  MUFU.EX2 R191, R120 ;  /* 0x0000007800bf7308 */ /* 0x00076a0000000800 */
[C---:B----4-:R-:W-:Y:S07]  /*8a50*/  HMMA.16816.F32 R68, R104.reuse, R108, R68 ;  /* 0x0000006c6844723c */ /* 0x050fee0000001844 */
[--C-:B------:R-:W-:Y:S01]  /*8a60*/  FFMA.FTZ R108, R151, c[0x0][0x2d0], -R160.reuse ;  /* 0x0000b400976c7a23 */ /* 0x100fe200000108a0 */
[C---:B------:R-:W-:Y:S03]  /*8a70*/  HMMA.16816.F32 R72, R104.reuse, R110, R72 ;  /* 0x0000006e6848723c */ /* 0x040fe60000001848 */
[----:B------:R4:W-:Y:S05]  /*8a80*/  MUFU.EX2 R189, R108 ;  /* 0x0000006c00bd7308 */ /* 0x0009ea0000000800 */
[C---:B--2---:R-:W-:Y:S04]  /*8a90*/  HMMA.16816.F32 R76, R104.reuse, R112, R76 ;  /* 0x00000070684c723c */ /* 0x044fe8000000184c */
[--C-:B---3--:R-:W-:Y:S04]  /*8aa0*/  FFMA.FTZ R120, R190, c[0x0][0x2d0], -R160.reuse ;  /* 0x0000b400be787a23 */ /* 0x108fe800000108a0 */
[C---:B------:R-:W-:Y:S01]  /*8ab0*/  HMMA.16816.F32 R80, R104.reuse, R114, R80 ;  /* 0x000000726850723c */ /* 0x040fe20000001850 */
[----:B------:R2:W3:Y:S01]  /*8ac0*/  MUFU.EX2 R190, R120 ;  /* 0x0000007800be7308 */ /* 0x0004e20000000800 */
[----:B------:R-:W-:Y:S06]  /*8ad0*/  LDSM.16.MT88.4 R112, [R102+0x1900] ;  /* 0x001900006670783b */ /* 0x000fec0000004200 */
[C---:B-1----:R-:W-:Y:S04]  /*8ae0*/  HMMA.16816.F32 R84, R104.reuse, R116, R84 ;  /* 0x000000746854723c */ /* 0x042fe80000001854 */
[--C-:B----4-:R-:W-:Y:S03]  /*8af0*/  FFMA.FTZ R108, R150, c[0x0][0x2d0], -R161.reuse ;  /* 0x0000b400966c7a23 */ /* 0x110fe600000108a1 */
[--C-:B------:R-:W-:Y:S01]  /*8b00*/  FFMA.FTZ R116, R147, c[0x0][0x2d0], -R161.reuse ;  /* 0x0000b40093747a23 */ /* 0x100fe200000108a1 */
[C---:B------:R-:W-:Y:S01]  /*8b10*/  HMMA.16816.F32 R88, R104.reuse, R118, R88 ;  /* 0x000000766858723c */ /* 0x040fe20000001858 */
[----:B------:R1:W-:Y:S03]  /*8b20*/  MUFU.EX2 R183, R108 ;  /* 0x0000006c00b77308 */ /* 0x0003e60000000800 */
[----:B------:R-:W-:Y:S01]  /*8b30*/  MOV R147, R164 ;  /* 0x000000a400937202 */ /* 0x000fe20000000f00 */
[----:B--2---:R-:W2:Y:S06]  /*8b40*/  LDSM.16.MT88.4 R120, [R101+0x7100] ;  /* 0x007100006578783b */ /* 0x004eac0000004200 */
[----:B------:R4:W-:Y:S01]  /*8b50*/  MUFU.EX2 R181, R116 ;  /* 0x0000007400b57308 */ /* 0x0009e20000000800 */
[--C-:B-1----:R-:W-:Y:S09]  /*8b60*/  FFMA.FTZ R108, R149, c[0x0][0x2d0], -R161.reuse ;  /* 0x0000b400956c7a23 */ /* 0x102ff200000108a1 */
[----:B------:R1:W1:Y:S01]  /*8b70*/  MUFU.EX2 R182, R108 ;  /* 0x0000006c00b67308 */ /* 0x0002620000000800 */
[----:B----4-:R-:W-:Y:S01]  /*8b80*/  LDSM.16.MT88.4 R116, [R233+UR4+0x1900] ;  /* 0x00190004e974783b */ /* 0x010fe20008004200 */
[C---:B--2---:R-:W-:Y:S03]  /*8b90*/  HMMA.16816.F32 R92, R104.reuse, R120, R92 ;  /* 0x00000078685c723c */ /* 0x044fe6000000185c */
[--C-:B-1----:R-:W-:Y:S04]  /*8ba0*/  FFMA.FTZ R108, R148, c[0x0][0x2d0], -R161.reuse ;  /* 0x0000b400946c7a23 */ /* 0x102fe800000108a1 */
[----:B------:R-:W-:Y:S01]  /*8bb0*/  LDSM.16.MT88.4 R148, [R102+0x5900] ;  /* 0x005900006694783b */ /* 0x000fe20000004200 */
[----:B------:R-:W-:Y:S01]  /*8bc0*/  HMMA.16816.F32 R96, R104, R122, R96 ;  /* 0x0000007a6860723c */ /* 0x000fe20000001860 */
[----:B------:R1:W2:Y:S06]  /*8bd0*/  MUFU.EX2 R180, R108 ;  /* 0x0000006c00b47308 */ /* 0x0002ac0000000800 */
[----:B------:R-:W-:Y:S01]  /*8be0*/  LDSM.16.MT88.4 R120, [R102+0x4900] ;  /* 0x004900006678783b */ /* 0x000fe20000004200 */
[----:B-----5:R-:W-:Y:S04]  /*8bf0*/  F2FP.PACK_AB R104, R191, R188 ;  /* 0x000000bcbf68723e */ /* 0x020fe800000000ff */
[----:B---3--:R-:W-:Y:S02]  /*8c00*/  F2FP.PACK_AB R106, R189, R190 ;  /* 0x000000bebd6a723e */ /* 0x008fe400000000ff */
[----:B------:R-:W-:Y:S01]  /*8c10*/  F2FP.PACK_AB R105, R182, R183 ;  /* 0x000000b7b669723e */ /* 0x000fe200000000ff */
[----:B-1----:R-:W1:Y:S01]  /*8c20*/  LDSM.16.MT88.4 R108, [R103+UR4+0x1900] ;  /* 0x00190004676c783b */ /* 0x002e620008004200 */
[----:B--2---:R-:W-:Y:S07]  /*8c30*/  F2FP.PACK_AB R107, R181, R180 ;  /* 0x000000b4b56b723e */ /* 0x004fee00000000ff */
[C---:B-1----:R-:W-:Y:S08]  /*8c40*/  HMMA.16816.F32 R4, R104.reuse, R108, R4 ;  /* 0x0000006c6804723c */ /* 0x042ff00000001804 */
[C---:B------:R-:W-:Y:S01]  /*8c50*/  HMMA.16816.F32 R8, R104.reuse, R110, R8 ;  /* 0x0000006e6808723c */ /* 0x040fe20000001808 */
[----:B------:R-:W1:Y:S07]  /*8c60*/  LDSM.16.MT88.4 R108, [R233+UR4+0x4900] ;  /* 0x00490004e96c783b */ /* 0x000e6e0008004200 */
[C---:B------:R-:W-:Y:S08]  /*8c70*/  HMMA.16816.F32 R12, R104.reuse, R112, R12 ;  /* 0x00000070680c723c */ /* 0x040ff0000000180c */
[C---:B------:R-:W-:Y:S01]  /*8c80*/  HMMA.16816.F32 R16, R104.reuse, R114, R16 ;  /* 0x000000726810723c */ /* 0x040fe20000001810 */
[----:B------:R-:W2:Y:S07]  /*8c90*/  LDSM.16.MT88.4 R112, [R101+0x4900] ;  /* 0x004900006570783b */ /* 0x000eae0000004200 */
[C---:B------:R-:W-:Y:S07]  /*8ca0*/  HMMA.16816.F32 R20, R104.reuse, R116, R20 ;  /* 0x000000746814723c */ /* 0x040fee0000001814 */
[--C-:B------:R-:W-:Y:S01]  /*8cb0*/  FFMA.FTZ R116, R146, c[0x0][0x2d0], -R160.reuse ;  /* 0x0000b40092747a23 */ /* 0x100fe200000108a0 */
[C---:B------:R-:W-:Y:S01]  /*8cc0*/  HMMA.16816.F32 R24, R104.reuse, R118, R24 ;  /* 0x000000766818723c */ /* 0x040fe20000001818 */
[----:B------:R-:W3:Y:S02]  /*8cd0*/  LDL.LU R146, [R1] ;  /* 0x0000000001927983 */ /* 0x000ee40000300800 */
[----:B------:R4:W-:Y:S05]  /*8ce0*/  MUFU.EX2 R178, R116 ;  /* 0x0000007400b27308 */ /* 0x0009ea0000000800 */
[C---:B------:R-:W-:Y:S08]  /*8cf0*/  HMMA.16816.F32 R28, R104.reuse, R124, R28 ;  /* 0x0000007c681c723c */ /* 0x040ff0000000181c */
[C---:B------:R-:W-:Y:S01]  /*8d00*/  HMMA.16816.F32 R32, R104.reuse, R126, R32 ;  /* 0x0000007e6820723c */ /* 0x040fe20000001820 */
[----:B------:R-:W-:Y:S07]  /*8d10*/  LDSM.16.MT88.4 R124, [R101+0x7900] ;  /* 0x00790000657c783b */ /* 0x000fee0000004200 */
[C---:B------:R-:W-:Y:S01]  /*8d20*/  HMMA.16816.F32 R36, R104.reuse, R128, R36 ;  /* 0x000000806824723c */ /* 0x040fe20000001824 */
[----:B----4-:R-:W4:Y:S06]  /*8d30*/  LDSM.16.MT88.4 R116, [R103+UR4+0x7900] ;  /* 0x007900046774783b */ /* 0x010f2c0008004200 */
[--C-:B------:R-:W-:Y:S01]  /*8d40*/  FFMA.FTZ R128, R139, c[0x0][0x2d0], -R161.reuse ;  /* 0x0000b4008b807a23 */ /* 0x100fe200000108a1 */
[C---:B------:R-:W-:Y:S03]  /*8d50*/  HMMA.16816.F32 R40, R104.reuse, R130, R40 ;  /* 0x000000826828723c */ /* 0x040fe60000001828 */
[----:B------:R5:W-:Y:S01]  /*8d60*/  MUFU.EX2 R172, R128 ;  /* 0x0000008000ac7308 */ /* 0x000be20000000800 */
[----:B------:R-:W-:Y:S04]  /*8d70*/  MOV R139, R135 ;  /* 0x00000087008b7202 */ /* 0x000fe80000000f00 */
[C---:B------:R-:W-:Y:S07]  /*8d80*/  HMMA.16816.F32 R44, R104.reuse, R120, R44 ;  /* 0x00000078682c723c */ /* 0x040fee000000182c */
[--C-:B------:R-:W-:Y:S01]  /*8d90*/  FFMA.FTZ R120, R145, c[0x0][0x2d0], -R160.reuse ;  /* 0x0000b40091787a23 */ /* 0x100fe200000108a0 */
[C---:B------:R-:W-:Y:S03]  /*8da0*/  HMMA.16816.F32 R48, R104.reuse, R122, R48 ;  /* 0x0000007a6830723c */ /* 0x040fe60000001830 */
[----:B------:R4:W4:Y:S01]  /*8db0*/  MUFU.EX2 R179, R120 ;  /* 0x0000007800b37308 */ /* 0x0009220000000800 */
[----:B------:R-:W-:Y:S04]  /*8dc0*/  MOV R145, R132 ;  /* 0x0000008400917202 */ /* 0x000fe80000000f00 */
[C---:B-1----:R-:W-:Y:S01]  /*8dd0*/  HMMA.16816.F32 R52, R104.reuse, R108, R52 ;  /* 0x0000006c6834723c */ /* 0x042fe20000001834 */
[----:B-----5:R-:W-:Y:S06]  /*8de0*/  LDSM.16.MT88.4 R128, [R233+UR4+0x5100] ;  /* 0x00510004e980783b */ /* 0x020fec0008004200 */
[--C-:B------:R-:W-:Y:S01]  /*8df0*/  FFMA.FTZ R108, R143, c[0x0][0x2d0], -R161.reuse ;  /* 0x0000b4008f6c7a23 */ /* 0x100fe200000108a1 */
[C---:B------:R-:W-:Y:S03]  /*8e00*/  HMMA.16816.F32 R56, R104.reuse, R110, R56 ;  /* 0x0000006e6838723c */ /* 0x040fe60000001838 */
[----:B------:R1:W-:Y:S05]  /*8e10*/  MUFU.EX2 R177, R108 ;  /* 0x0000006c00b17308 */ /* 0x0003ea0000000800 */
[C---:B--2---:R-:W-:Y:S04]  /*8e20*/  HMMA.16816.F32 R60, R104.reuse, R112, R60 ;  /* 0x00000070683c723c */ /* 0x044fe8000000183c */
[--C-:B----4-:R-:W-:Y:S02]  /*8e30*/  FFMA.FTZ R120, R144, c[0x0][0x2d0], -R161.reuse ;  /* 0x0000b40090787a23 */ /* 0x110fe400000108a1 */
[----:B------:R-:W2:Y:S01]  /*8e40*/  LDL.LU R144, [R1+0x4] ;  /* 0x0000040001907983 */ /* 0x000ea20000300800 */
[--C-:B------:R-:W-:Y:S01]  /*8e50*/  FFMA.FTZ R112, R142, c[0x0][0x2d0], -R160.reuse ;  /* 0x0000b4008e707a23 */ /* 0x100fe200000108a0 */
[C---:B------:R-:W-:Y:S01]  /*8e60*/  HMMA.16816.F32 R64, R104.reuse, R114, R64 ;  /* 0x000000726840723c */ /* 0x040fe20000001840 */
[----:B------:R4:W5:Y:S07]  /*8e70*/  MUFU.EX2 R176, R120 ;  /* 0x0000007800b07308 */ /* 0x00096e0000000800 */
[C---:B------:R-:W-:Y:S03]  /*8e80*/  HMMA.16816.F32 R68, R104.reuse, R116, R68 ;  /* 0x000000746844723c */ /* 0x040fe60000001844 */
[----:B------:R5:W-:Y:S01]  /*8e90*/  MUFU.EX2 R175, R112 ;  /* 0x0000007000af7308 */ /* 0x000be20000000800 */
[----:B-1----:R-:W-:Y:S04]  /*8ea0*/  LDSM.16.MT88.4 R108, [R233+UR4+0x7900] ;  /* 0x00790004e96c783b */ /* 0x002fe80008004200 */
[C---:B------:R-:W-:Y:S04]  /*8eb0*/  HMMA.16816.F32 R72, R104.reuse, R118, R72 ;  /* 0x000000766848723c */ /* 0x040fe80000001848 */
[----:B------:R-:W-:Y:S08]  /*8ec0*/  LDSM.16.MT88.4 R116, [R102+0x2100] ;  /* 0x002100006674783b */ /* 0x000ff00000004200 */
[----:B----4-:R-:W1:Y:S01]  /*8ed0*/  LDSM.16.MT88.4 R120, [R102+0x7900] ;  /* 0x007900006678783b */ /* 0x010e620000004200 */
[--C-:B-----5:R-:W-:Y:S04]  /*8ee0*/  FFMA.FTZ R112, R141, c[0x0][0x2d0], -R160.reuse ;  /* 0x0000b4008d707a23 */ /* 0x120fe800000108a0 */
[----:B------:R4:W5:Y:S02]  /*8ef0*/  MUFU.EX2 R174, R112 ;  /* 0x0000007000ae7308 */ /* 0x0009640000000800 */
[----:B----4-:R-:W-:Y:S02]  /*8f00*/  FFMA.FTZ R112, R140, c[0x0][0x2d0], -R161 ;  /* 0x0000b4008c707a23 */ /* 0x010fe400000108a1 */
[----:B------:R-:W-:Y:S06]  /*8f10*/  LDSM.16.MT88.4 R140, [R103+UR4+0x5900] ;  /* 0x00590004678c783b */ /* 0x000fec0008004200 */
[----:B------:R4:W4:Y:S01]  /*8f20*/  MUFU.EX2 R173, R112 ;  /* 0x0000007000ad7308 */ /* 0x0009220000000800 */
[C---:B-1----:R-:W-:Y:S08]  /*8f30*/  HMMA.16816.F32 R76, R104.reuse, R120, R76 ;  /* 0x00000078684c723c */ /* 0x042ff0000000184c */
[C---:B------:R-:W-:Y:S01]  /*8f40*/  HMMA.16816.F32 R80, R104.reuse, R122, R80 ;  /* 0x0000007a6850723c */ /* 0x040fe20000001850 */
[----:B------:R-:W-:Y:S07]  /*8f50*/  LDSM.16.MT88.4 R120, [R101+0x2100] ;  /* 0x002100006578783b */ /* 0x000fee0000004200 */
[C---:B------:R-:W-:Y:S01]  /*8f60*/  HMMA.16816.F32 R84, R104.reuse, R108, R84 ;  /* 0x0000006c6854723c */ /* 0x040fe20000001854 */
[----:B----4-:R-:W1:Y:S07]  /*8f70*/  LDSM.16.MT88.4 R112, [R103+UR4+0x2100] ;  /* 0x002100046770783b */ /* 0x010e6e0008004200 */
[C---:B------:R-:W-:Y:S01]  /*8f80*/  HMMA.16816.F32 R88, R104.reuse, R110, R88 ;  /* 0x0000006e6858723c */ /* 0x040fe20000001858 */
[----:B------:R-:W4:Y:S07]  /*8f90*/  LDSM.16.MT88.4 R108, [R233+UR4+0x2100] ;  /* 0x00210004e96c783b */ /* 0x000f2e0008004200 */
[C---:B------:R-:W-:Y:S08]  /*8fa0*/  HMMA.16816.F32 R92, R104.reuse, R124, R92 ;  /* 0x0000007c685c723c */ /* 0x040ff0000000185c */
[----:B------:R-:W-:Y:S01]  /*8fb0*/  HMMA.16816.F32 R96, R104, R126, R96 ;  /* 0x0000007e6860723c */ /* 0x000fe20000001860 */
[----:B------:R-:W-:Y:S06]  /*8fc0*/  LDSM.16.MT88.4 R124, [R102+0x5100] ;  /* 0x00510000667c783b */ /* 0x000fec0000004200 */
[----:B------:R-:W-:Y:S02]  /*8fd0*/  F2FP.PACK_AB R104, R179, R178 ;  /* 0x000000b2b368723e */ /* 0x000fe400000000ff */
[----:B------:R-:W-:Y:S03]  /*8fe0*/  F2FP.PACK_AB R105, R177, R176 ;  /* 0x000000b0b169723e */ /* 0x000fe600000000ff */
[----:B-----5:R-:W-:Y:S02]  /*8ff0*/  F2FP.PACK_AB R106, R174, R175 ;  /* 0x000000afae6a723e */ /* 0x020fe400000000ff */
[----:B------:R-:W-:Y:S07]  /*9000*/  F2FP.PACK_AB R107, R172, R173 ;  /* 0x000000adac6b723e */ /* 0x000fee00000000ff */
[C---:B-1----:R-:W-:Y:S08]  /*9010*/  HMMA.16816.F32 R4, R104.reuse, R112, R4 ;  /* 0x000000706804723c */ /* 0x042ff00000001804 */
[C---:B------:R-:W-:Y:S01]  /*9020*/  HMMA.16816.F32 R8, R104.reuse, R114, R8 ;  /* 0x000000726808723c */ /* 0x040fe20000001808 */
[----:B------:R-:W1:Y:S07]  /*9030*/  LDSM.16.MT88.4 R112, [R103+UR4+0x5100] ;  /* 0x005100046770783b */ /* 0x000e6e0008004200 */
[C---:B------:R-:W-:Y:S08]  /*9040*/  HMMA.16816.F32 R12, R104.reuse, R116, R12 ;  /* 0x00000074680c723c */ /* 0x040ff0000000180c */
[C---:B------:R-:W-:Y:S01]  /*9050*/  HMMA.16816.F32 R16, R104.reuse, R118, R16 ;  /* 0x000000766810723c */ /* 0x040fe20000001810 */
[----:B------:R-:W5:Y:S07]  /*9060*/  LDSM.16.MT88.4 R116, [R101+0x5100] ;  /* 0x005100006574783b */ /* 0x000f6e0000004200 */
[C---:B----4-:R-:W-:Y:S08]  /*9070*/  HMMA.16816.F32 R20, R104.reuse, R108, R20 ;  /* 0x0000006c6814723c */ /* 0x050ff00000001814 */
[C---:B------:R-:W-:Y:S01]  /*9080*/  HMMA.16816.F32 R24, R104.reuse, R110, R24 ;  /* 0x0000006e6818723c */ /* 0x040fe20000001818 */
[----:B------:R-:W4:Y:S07]  /*9090*/  LDSM.16.MT88.4 R108, [R103+UR4+0x8100] ;  /* 0x00810004676c783b */ /* 0x000f2e0008004200 */
[C---:B------:R-:W-:Y:S08]  /*90a0*/  HMMA.16816.F32 R28, R104.reuse, R120, R28 ;  /* 0x00000078681c723c */ /* 0x040ff0000000181c */
[C---:B------:R-:W-:Y:S01]  /*90b0*/  HMMA.16816.F32 R32, R104.reuse, R122, R32 ;  /* 0x0000007a6820723c */ /* 0x040fe20000001820 */
[----:B------:R-:W-:Y:S07]  /*90c0*/  LDSM.16.MT88.4 R120, [R233+UR4+0x8100] ;  /* 0x00810004e978783b */ /* 0x000fee0008004200 */
[C---:B-1----:R-:W-:Y:S08]  /*90d0*/  HMMA.16816.F32 R36, R104.reuse, R112, R36 ;  /* 0x000000706824723c */ /* 0x042ff00000001824 */
[C---:B------:R-:W-:Y:S01]  /*90e0*/  HMMA.16816.F32 R40, R104.reuse, R114, R40 ;  /* 0x000000726828723c */ /* 0x040fe20000001828 */
[----:B------:R-:W1:Y:S07]  /*90f0*/  LDSM.16.MT88.4 R112, [R102+0x8100] ;  /* 0x008100006670783b */ /* 0x000e6e0000004200 */
[C---:B------:R-:W-:Y:S07]  /*9100*/  HMMA.16816.F32 R44, R104.reuse, R124, R44 ;  /* 0x0000007c682c723c */ /* 0x040fee000000182c */
[--C-:B------:R-:W-:Y:S01]  /*9110*/  FFMA.FTZ R124, R138, c[0x0][0x2d0], -R160.reuse ;  /* 0x0000b4008a7c7a23 */ /* 0x100fe200000108a0 */
[C---:B------:R-:W-:Y:S03]  /*9120*/  HMMA.16816.F32 R48, R104.reuse, R126, R48 ;  /* 0x0000007e6830723c */ /* 0x040fe60000001830 */
[----:B------:R1:W-:Y:S01]  /*9130*/  MUFU.EX2 R171, R124 ;  /* 0x0000007c00ab7308 */ /* 0x0003e20000000800 */
[----:B------:R-:W-:Y:S01]  /*9140*/  MOV R138, R166 ;  /* 0x000000a6008a7202 */ /* 0x000fe20000000f00 */
[----:B---3--:R-:W-:Y:S03]  /*9150*/  FFMA.FTZ R2, R2, R146, R147 ;  /* 0x0000009202027223 */ /* 0x008fe60000010093 */
[C---:B------:R-:W-:Y:S08]  /*9160*/  HMMA.16816.F32 R52, R104.reuse, R128, R52 ;  /* 0x000000806834723c */ /* 0x040ff00000001834 */
[C---:B------:R-:W-:Y:S08]  /*9170*/  HMMA.16816.F32 R56, R104.reuse, R130, R56 ;  /* 0x000000826838723c */ /* 0x040ff00000001838 */
[C---:B-----5:R-:W-:Y:S01]  /*9180*/  HMMA.16816.F32 R60, R104.reuse, R116, R60 ;  /* 0x00000074683c723c */ /* 0x060fe2000000183c */
[----:B-1----:R-:W-:Y:S06]  /*9190*/  LDSM.16.MT88.4 R124, [R233+UR4+0x2900] ;  /* 0x00290004e97c783b */ /* 0x002fec0008004200 */
[--C-:B------:R-:W-:Y:S01]  /*91a0*/  FFMA.FTZ R116, R170, c[0x0][0x2d0], -R160.reuse ;  /* 0x0000b400aa747a23 */ /* 0x100fe200000108a0 */
[C---:B------:R-:W-:Y:S03]  /*91b0*/  HMMA.16816.F32 R64, R104.reuse, R118, R64 ;  /* 0x000000766840723c */ /* 0x040fe60000001840 */
[----:B------:R1:W3:Y:S05]  /*91c0*/  MUFU.EX2 R170, R116 ;  /* 0x0000007400aa7308 */ /* 0x0002ea0000000800 */
[C---:B----4-:R-:W-:Y:S07]  /*91d0*/  HMMA.16816.F32 R68, R104.reuse, R108, R68 ;  /* 0x0000006c6844723c */ /* 0x050fee0000001844 */
[--C-:B------:R-:W-:Y:S01]  /*91e0*/  FFMA.FTZ R108, R168, c[0x0][0x2d0], -R161.reuse ;  /* 0x0000b400a86c7a23 */ /* 0x100fe200000108a1 */
[C---:B------:R-:W-:Y:S03]  /*91f0*/  HMMA.16816.F32 R72, R104.reuse, R110, R72 ;  /* 0x0000006e6848723c */ /* 0x040fe60000001848 */
[----:B------:R4:W-:Y:S05]  /*9200*/  MUFU.EX2 R168, R108 ;  /* 0x0000006c00a87308 */ /* 0x0009ea0000000800 */
[C---:B------:R-:W-:Y:S04]  /*9210*/  HMMA.16816.F32 R76, R104.reuse, R112, R76 ;  /* 0x00000070684c723c */ /* 0x040fe8000000184c */
[--C-:B-1----:R-:W-:Y:S03]  /*9220*/  FFMA.FTZ R116, R169, c[0x0][0x2d0], -R161.reuse ;  /* 0x0000b400a9747a23 */ /* 0x102fe600000108a1 */
[----:B------:R-:W-:Y:S01]  /*9230*/  FFMA.FTZ R112, R133, c[0x0][0x2d0], -R161 ;  /* 0x0000b40085707a23 */ /* 0x000fe200000108a1 */
[C---:B------:R-:W-:Y:S01]  /*9240*/  HMMA.16816.F32 R80, R104.reuse, R114, R80 ;  /* 0x000000726850723c */ /* 0x040fe20000001850 */
[----:B------:R1:W5:Y:S07]  /*9250*/  MUFU.EX2 R169, R116 ;  /* 0x0000007400a97308 */ /* 0x00036e0000000800 */
[C---:B------:R-:W-:Y:S03]  /*9260*/  HMMA.16816.F32 R84, R104.reuse, R120, R84 ;  /* 0x000000786854723c */ /* 0x040fe60000001854 */
[----:B------:R-:W-:Y:S01]  /*9270*/  MUFU.EX2 R164, R112 ;  /* 0x0000007000a47308 */ /* 0x000fe20000000800 */
[--C-:B----4-:R-:W-:Y:S02]  /*9280*/  FFMA.FTZ R108, R167, c[0x0][0x2d0], -R160.reuse ;  /* 0x0000b400a76c7a23 */ /* 0x110fe400000108a0 */
[----:B--2---:R-:W-:Y:S02]  /*9290*/  FFMA.FTZ R0, R0, R144, R145 ;  /* 0x0000009000007223 */ /* 0x004fe40000010091 */
[C---:B------:R-:W-:Y:S01]  /*92a0*/  HMMA.16816.F32 R88, R104.reuse, R122, R88 ;  /* 0x0000007a6858723c */ /* 0x040fe20000001858 */
[----:B------:R-:W-:Y:S04]  /*92b0*/  LDSM.16.MT88.4 R120, [R102+0x2900] ;  /* 0x002900006678783b */ /* 0x000fe80000004200 */
[----:B------:R2:W-:Y:S04]  /*92c0*/  MUFU.EX2 R167, R108 ;  /* 0x0000006c00a77308 */ /* 0x0005e80000000800 */
[----:B-1----:R-:W1:Y:S03]  /*92d0*/  LDSM.16.MT88.4 R116, [R101+0x8100] ;  /* 0x008100006574783b */ /* 0x002e660000004200 */
[----:B--2---:R-:W-:Y:S01]  /*92e0*/  FFMA.FTZ R108, R137, c[0x0][0x2d0], -R160 ;  /* 0x0000b400896c7a23 */ /* 0x004fe200000108a0 */
[----:B------:R-:W-:Y:S02]  /*92f0*/  MOV R137, R136 ;  /* 0x0000008800897202 */ /* 0x000fe40000000f00 */
[----:B------:R-:W-:Y:S01]  /*9300*/  MOV R136, R165 ;  /* 0x000000a500887202 */ /* 0x000fe20000000f00 */
[----:B------:R2:W4:Y:S01]  /*9310*/  MUFU.EX2 R166, R108 ;  /* 0x0000006c00a67308 */ /* 0x0005220000000800 */
[----:B---3--:R-:W-:Y:S01]  /*9320*/  F2FP.PACK_AB R160, R170, R171 ;  /* 0x000000abaaa0723e */ /* 0x008fe200000000ff */
[C---:B-1----:R-:W-:Y:S08]  /*9330*/  HMMA.16816.F32 R92, R104.reuse, R116, R92 ;  /* 0x00000074685c723c */ /* 0x042ff0000000185c */
[----:B------:R-:W-:Y:S04]  /*9340*/  HMMA.16816.F32 R96, R104, R118, R96 ;  /* 0x000000766860723c */ /* 0x000fe80000001860 */
[----:B--2---:R-:W-:Y:S01]  /*9350*/  FFMA.FTZ R108, R134, c[0x0][0x2d0], -R161 ;  /* 0x0000b400866c7a23 */ /* 0x004fe200000108a1 */
[----:B-----5:R-:W-:Y:S01]  /*9360*/  F2FP.PACK_AB R161, R168, R169 ;  /* 0x000000a9a8a1723e */ /* 0x020fe200000000ff */
[----:B------:R-:W-:Y:S01]  /*9370*/  LDSM.16.MT88.4 R132, [R101+0x2900] ;  /* 0x002900006584783b */ /* 0x000fe20000004200 */
[----:B----4-:R-:W-:Y:S01]  /*9380*/  F2FP.PACK_AB R162, R166, R167 ;  /* 0x000000a7a6a2723e */ /* 0x010fe200000000ff */
[----:B------:R1:W2:Y:S06]  /*9390*/  MUFU.EX2 R165, R108 ;  /* 0x0000006c00a57308 */ /* 0x0002ac0000000800 */
[----:B-1----:R-:W1:Y:S01]  /*93a0*/  LDSM.16.MT88.4 R108, [R103+UR4+0x2900] ;  /* 0x00290004676c783b */ /* 0x002e620008004200 */
[----:B--2---:R-:W-:Y:S07]  /*93b0*/  F2FP.PACK_AB R163, R164, R165 ;  /* 0x000000a5a4a3723e */ /* 0x004fee00000000ff */
[C---:B-1----:R-:W-:Y:S01]  /*93c0*/  HMMA.16816.F32 R104, R160.reuse, R108, R4 ;  /* 0x0000006ca068723c */ /* 0x042fe20000001804 */
[----:B------:R-:W1:Y:S07]  /*93d0*/  LDSM.16.MT88.4 R4, [R233+UR4+0x5900] ;  /* 0x00590004e904783b */ /* 0x000e6e0008004200 */
[C---:B------:R-:W-:Y:S01]  /*93e0*/  HMMA.16816.F32 R108, R160.reuse, R110, R8 ;  /* 0x0000006ea06c723c */ /* 0x040fe20000001808 */
[----:B------:R-:W2:Y:S07]  /*93f0*/  LDSM.16.MT88.4 R8, [R101+0x5900] ;  /* 0x005900006508783b */ /* 0x000eae0000004200 */
[C---:B------:R-:W-:Y:S07]  /*9400*/  HMMA.16816.F32 R112, R160.reuse, R120, R12 ;  /* 0x00000078a070723c */ /* 0x040fee000000180c */
[----:B------:R-:W-:Y:S01]  /*9410*/  MOV R13, R139 ;  /* 0x0000008b000d7202 */ /* 0x000fe20000000f00 */
[C---:B------:R-:W-:Y:S01]  /*9420*/  HMMA.16816.F32 R116, R160.reuse, R122, R16 ;  /* 0x0000007aa074723c */ /* 0x040fe20000001810 */
[----:B------:R-:W3:Y:S03]  /*9430*/  LDL.64 R16, [R1+0x18] ;  /* 0x0000180001107983 */ /* 0x000ee60000100a00 */
[----:B------:R-:W-:Y:S01]  /*9440*/  MOV R14, R138 ;  /* 0x0000008a000e7202 */ /* 0x000fe20000000f00 */
[----:B------:R-:W-:Y:S01]  /*9450*/  FADD.FTZ R12, R13, R2 ;  /* 0x000000020d0c7221 */ /* 0x000fe20000010000 */
[----:B------:R-:W-:Y:S01]  /*9460*/  MOV R15, R137 ;  /* 0x00000089000f7202 */ /* 0x000fe20000000f00 */
[----:B------:R-:W4:Y:S01]  /*9470*/  LDL.64 R18, [R1+0x38] ;  /* 0x0000380001127983 */ /* 0x000f220000100a00 */
[C---:B------:R-:W-:Y:S04]  /*9480*/  HMMA.16816.F32 R120, R160.reuse, R124, R20 ;  /* 0x0000007ca078723c */ /* 0x040fe80000001814 */
[----:B------:R-:W-:Y:S01]  /*9490*/  FADD.FTZ R2, R252, R0 ;  /* 0x00000000fc027221 */ /* 0x000fe20000010000 */
[----:B------:R-:W5:Y:S01]  /*94a0*/  LDL R21, [R1+0x24] ;  /* 0x0000240001157983 */ /* 0x000f620000100800 */
[----:B------:R-:W-:Y:S01]  /*94b0*/  FADD.FTZ R0, R14, R12 ;  /* 0x0000000c0e007221 */ /* 0x000fe20000010000 */
[----:B------:R-:W-:Y:S01]  /*94c0*/  MOV R23, R136 ;  /* 0x0000008800177202 */ /* 0x000fe20000000f00 */
[C---:B------:R-:W-:Y:S04]  /*94d0*/  HMMA.16816.F32 R124, R160.reuse, R126, R24 ;  /* 0x0000007ea07c723c */ /* 0x040fe80000001818 */
[----:B------:R-:W-:Y:S02]  /*94e0*/  FADD.FTZ R0, R15, R0 ;  /* 0x000000000f007221 */ /* 0x000fe40000010000 */
[----:B------:R-:W1:Y:S01]  /*94f0*/  LDSM.16.MT88.4 R12, [R103+UR4+0x8900] ;  /* 0x00890004670c783b */ /* 0x000e620008004200 */
        /* <DEDUP_REMOVED lines=13> */
[C---:B------:R-:W-:Y:S08]  /*95d0*/  HMMA.16816.F32 R144, R160.reuse, R148, R44 ;  /* 0x00000094a090723c */ /* 0x040ff0000000182c */
[C---:B------:R-:W-:Y:S08]  /*95e0*/  HMMA.16816.F32 R148, R160.reuse, R150, R48 ;  /* 0x00000096a094723c */ /* 0x040ff00000001830 */
[C---:B-1----:R-:W-:Y:S07]  /*95f0*/  HMMA.16816.F32 R52, R160.reuse, R4, R52 ;  /* 0x00000004a034723c */ /* 0x042fee0000001834 */
[----:B------:R-:W-:Y:S01]  /*9600*/  MOV R4, UR18 ;  /* 0x0000001200047c02 */ /* 0x000fe20008000f00 */
[C---:B------:R-:W-:Y:S01]  /*9610*/  HMMA.16816.F32 R56, R160.reuse, R6, R56 ;  /* 0x00000006a038723c */ /* 0x040fe20000001838 */
[----:B------:R-:W-:Y:S07]  /*9620*/  MOV R5, UR19 ;  /* 0x0000001300057c02 */ /* 0x000fee0008000f00 */
[C---:B--2---:R-:W-:Y:S08]  /*9630*/  HMMA.16816.F32 R60, R160.reuse, R8, R60 ;  /* 0x00000008a03c723c */ /* 0x044ff0000000183c */
[C---:B------:R-:W-:Y:S01]  /*9640*/  HMMA.16816.F32 R64, R160.reuse, R10, R64 ;  /* 0x0000000aa040723c */ /* 0x040fe20000001840 */
[----:B------:R-:W-:Y:S07]  /*9650*/  LDSM.16.MT88.4 R8, [R233+UR4+0x8900] ;  /* 0x00890004e908783b */ /* 0x000fee0008004200 */
[C---:B------:R-:W-:Y:S08]  /*9660*/  HMMA.16816.F32 R68, R160.reuse, R12, R68 ;  /* 0x0000000ca044723c */ /* 0x040ff00000001844 */
[C---:B------:R-:W-:Y:S01]  /*9670*/  HMMA.16816.F32 R72, R160.reuse, R14, R72 ;  /* 0x0000000ea048723c */ /* 0x040fe20000001848 */
[----:B------:R1:W-:Y:S03]  /*9680*/  LDSM.16.MT88.4 R12, [R101+0x8900] ;  /* 0x00890000650c783b */ /* 0x0003e60000004200 */
[----:B-1----:R-:W-:Y:S01]  /*9690*/  MOV R101, R3 ;  /* 0x0000000300657202 */ /* 0x002fe20000000f00 */
[----:B---3--:R-:W-:Y:S02]  /*96a0*/  FADD.FTZ R16, R242, R2 ;  /* 0x00000002f2107221 */ /* 0x008fe40000010000 */
[----:B------:R-:W-:Y:S02]  /*96b0*/  FADD.FTZ R2, R241, R0 ;  /* 0x00000000f1027221 */ /* 0x000fe40000010000 */
[----:B------:R-:W-:Y:S03]  /*96c0*/  FADD.FTZ R0, R231, R16 ;  /* 0x00000010e7007221 */ /* 0x000fe60000010000 */
[----:B----4-:R-:W-:Y:S01]  /*96d0*/  @P0 MOV R19, R17 ;  /* 0x0000001100130202 */ /* 0x010fe20000000f00 */
[----:B------:R-:W-:Y:S02]  /*96e0*/  FADD.FTZ R2, R240, R2 ;  /* 0x00000002f0027221 */ /* 0x000fe40000010000 */
[----:B------:R-:W-:Y:S02]  /*96f0*/  FADD.FTZ R16, R230, R0 ;  /* 0x00000000e6107221 */ /* 0x000fe40000010000 */
[----:B------:R-:W-:Y:S02]  /*9700*/  @P0 IMAD.WIDE.U32 R18, R4, 0x60, R18 ;  /* 0x0000006004120825 */ /* 0x000fe400078e0012 */
[----:B------:R-:W1:Y:S02]  /*9710*/  LDSM.16.MT88.4 R4, [R102+0x8900] ;  /* 0x008900006604783b */ /* 0x000e640000004200 */
[----:B------:R-:W-:Y:S01]  /*9720*/  FADD.FTZ R0, R239, R2 ;  /* 0x00000002ef007221 */ /* 0x000fe20000010000 */
[----:B------:R-:W-:Y:S01]  /*9730*/  @P0 SHF.L.U32 R2, R18, 0x1, RZ ;  /* 0x0000000112020819 */ /* 0x000fe200000006ff */
[----:B------:R-:W-:Y:S01]  /*9740*/  FADD.FTZ R20, R228, R16 ;  /* 0x00000010e4147221 */ /* 0x000fe20000010000 */
[----:B------:R-:W-:Y:S01]  /*9750*/  @P0 IADD3 R16, R19, UR10, RZ ;  /* 0x0000000a13100c10 */ /* 0x000fe2000fffe0ff */
[----:B------:R-:W-:Y:S01]  /*9760*/  FADD.FTZ R17, R238, R0 ;  /* 0x00000000ee117221 */ /* 0x000fe20000010000 */
[----:B------:R-:W-:Y:S01]  /*9770*/  MOV R0, UR15 ;  /* 0x0000000f00007c02 */ /* 0x000fe20008000f00 */
[----:B------:R-:W-:Y:S01]  /*9780*/  FADD.FTZ R19, R229, R20 ;  /* 0x00000014e5137221 */ /* 0x000fe20000010000 */
[----:B------:R-:W-:Y:S01]  /*9790*/  @P0 SHF.L.U64.HI R18, R18, 0x1, R16 ;  /* 0x0000000112120819 */ /* 0x000fe20000010210 */
[----:B------:R-:W-:Y:S01]  /*97a0*/  FADD.FTZ R22, R188, R17 ;  /* 0x00000011bc167221 */ /* 0x000fe20000010000 */
[----:B------:R-:W-:Y:S01]  /*97b0*/  @P0 IADD3 R16, P6, R2, c[0x0][0x1c8], RZ ;  /* 0x0000720002100a10 */ /* 0x000fe20007fde0ff */
[----:B-----5:R-:W-:Y:S01]  /*97c0*/  @P0 IMAD R0, R0, 0x4800, R21 ;  /* 0x0000480000000824 */ /* 0x020fe200078e0215 */
[----:B------:R-:W-:Y:S01]  /*97d0*/  @P0 IADD3 R20, P5, R2, 0x80, RZ ;  /* 0x0000008002140810 */ /* 0x000fe20007fbe0ff */
[----:B------:R-:W-:Y:S01]  /*97e0*/  FADD.FTZ R22, R191, R22 ;  /* 0x00000016bf167221 */ /* 0x000fe20000010000 */
[----:B------:R-:W-:Y:S01]  /*97f0*/  @P0 IADD3.X R17, R18, c[0x0][0x1cc], RZ, P6, !PT ;  /* 0x0000730012110a10 */ /* 0x000fe200037fe4ff */
[----:B------:R-:W-:Y:S01]  /*9800*/  FADD.FTZ R19, R183, R19 ;  /* 0x00000013b7137221 */ /* 0x000fe20000010000 */
[----:B------:R-:W-:Y:S01]  /*9810*/  @P0 SHF.L.U32 R0, R0, 0x1, RZ ;  /* 0x0000000100000819 */ /* 0x000fe200000006ff */
[----:B------:R-:W-:Y:S01]  /*9820*/  @UP0 USHF.L.U32 UR10, UR6, 0x6, URZ ;  /* 0x00000006060a0899 */ /* 0x000fe2000800063f */
[----:B------:R-:W-:Y:S01]  /*9830*/  @P0 IADD3 R20, P1, R20, c[0x0][0x1c8], RZ ;  /* 0x0000720014140a10 */ /* 0x000fe20007f3e0ff */
[----:B------:R-:W-:Y:S02]  /*9840*/  UISETP.GE.AND UP0, UPT, UR5, 0x1, UPT ;  /* 0x000000010500788c */ /* 0x000fe4000bf06270 */
[----:B------:R-:W-:Y:S01]  /*9850*/  @!PT LDS RZ, [RZ] ;  /* 0x00000000fffff984 */ /* 0x000fe20000000800 */
[----:B------:R-:W-:Y:S01]  /*9860*/  @!PT LDS RZ, [RZ] ;  /* 0x00000000fffff984 */ /* 0x000fe20000000800 */
[----:B------:R-:W-:Y:S01]  /*9870*/  @!PT LDS RZ, [RZ] ;  /* 0x00000000fffff984 */ /* 0x000fe20000000800 */
[----:B------:R2:W-:Y:S01]  /*9880*/  @P0 LDGSTS.E.BYPASS.LTC128B.128 [R0+0x12100], [R16.64], !P4 ;  /* 0x1210000010000fae */ /* 0x0005e2000e101d54 */
[----:B------:R-:W-:Y:S02]  /*9890*/  @P0 IADD3.X R21, RZ, c[0x0][0x1cc], R18, P1, P5 ;  /* 0x00007300ff150a10 */ /* 0x000fe40000fea412 */
[----:B------:R-:W-:Y:S05]  /*98a0*/  @P0 IADD3 R2, P5, R2, 0x100, RZ ;  /* 0x0000010002020810 */ /* 0x000fea0007fbe0ff */
[----:B------:R2:W-:Y:S01]  /*98b0*/  @P0 LDGSTS.E.BYPASS.LTC128B.128 [R0+0x15100], [R20.64], !P3 ;  /* 0x1510000014000fae */ /* 0x0005e2000d901d54 */
[C---:B-1----:R-:W-:Y:S07]  /*98c0*/  HMMA.16816.F32 R76, R160.reuse, R4, R76 ;  /* 0x00000004a04c723c */ /* 0x042fee000000184c */
[----:B------:R-:W-:Y:S01]  /*98d0*/  FADD.FTZ R4, R190, R22 ;  /* 0x00000016be047221 */ /* 0x000fe20000010000 */
[C---:B------:R-:W-:Y:S04]  /*98e0*/  HMMA.16816.F32 R80, R160.reuse, R6, R80 ;  /* 0x00000006a050723c */ /* 0x040fe80000001850 */
[----:B------:R-:W-:Y:S02]  /*98f0*/  FADD.FTZ R4, R189, R4 ;  /* 0x00000004bd047221 */ /* 0x000fe40000010000 */
[----:B------:R-:W-:Y:S01]  /*9900*/  FADD.FTZ R5, R182, R19 ;  /* 0x00000013b6057221 */ /* 0x000fe20000010000 */
[----:B------:R-:W-:Y:S01]  /*9910*/  @P0 IADD3 R6, P1, R2, c[0x0][0x1c8], RZ ;  /* 0x0000720002060a10 */ /* 0x000fe20007f3e0ff */
[C---:B------:R-:W-:Y:S04]  /*9920*/  HMMA.16816.F32 R84, R160.reuse, R8, R84 ;  /* 0x00000008a054723c */ /* 0x040fe80000001854 */
[----:B------:R-:W-:Y:S01]  /*9930*/  @P0 IADD3.X R7, RZ, c[0x0][0x1cc], R18, P1, P5 ;  /* 0x00007300ff070a10 */ /* 0x000fe20000fea412 */
[----:B------:R-:W-:Y:S02]  /*9940*/  FADD.FTZ R5, R180, R5 ;  /* 0x00000005b4057221 */ /* 0x000fe40000010000 */
[----:B------:R-:W-:Y:S01]  /*9950*/  FADD.FTZ R18, R178, R4 ;  /* 0x00000004b2127221 */ /* 0x000fe20000010000 */
[----:B------:R-:W-:Y:S01]  /*9960*/  @P0 IADD3 R4, P1, R16, UR10, RZ ;  /* 0x0000000a10040c10 */ /* 0x000fe2000ff3e0ff */
[----:B------:R1:W-:Y:S01]  /*9970*/  @P0 LDGSTS.E.BYPASS.LTC128B.128 [R0+0x18100], [R6.64], !P2 ;  /* 0x1810000006000fae */ /* 0x0003e2000d101d54 */
[C---:B------:R-:W-:Y:S03]  /*9980*/  HMMA.16816.F32 R88, R160.reuse, R10, R88 ;  /* 0x0000000aa058723c */ /* 0x040fe60000001858 */
[----:B------:R-:W-:Y:S01]  /*9990*/  FADD.FTZ R2, R181, R5 ;  /* 0x00000005b5027221 */ /* 0x000fe20000010000 */
[----:B------:R-:W-:Y:S01]  /*99a0*/  @P0 IADD3.X R5, R17, UR13, RZ, P1, !PT ;  /* 0x0000000d11050c10 */ /* 0x000fe20008ffe4ff */
[----:B------:R-:W-:Y:S02]  /*99b0*/  FADD.FTZ R8, R179, R18 ;  /* 0x00000012b3087221 */ /* 0x000fe40000010000 */
[----:B------:R-:W-:Y:S01]  /*99c0*/  FADD.FTZ R2, R176, R2 ;  /* 0x00000002b0027221 */ /* 0x000fe20000010000 */
[C---:B------:R-:W-:Y:S01]  /*99d0*/  HMMA.16816.F32 R92, R160.reuse, R12, R92 ;  /* 0x0000000ca05c723c */ /* 0x040fe2000000185c */
[----:B------:R3:W-:Y:S03]  /*99e0*/  @P0 LDGSTS.E.BYPASS.LTC128B.128 [R0+0x13100], [R4.64], !P4 ;  /* 0x1310000004000fae */ /* 0x0007e6000e101d54 */
[----:B------:R-:W-:Y:S04]  /*99f0*/  FADD.FTZ R2, R177, R2 ;  /* 0x00000002b1027221 */ /* 0x000fe80000010000 */
[----:B------:R-:W-:Y:S01]  /*9a00*/  FADD.FTZ R2, R173, R2 ;  /* 0x00000002ad027221 */ /* 0x000fe20000010000 */
[----:B------:R3:W-:Y:S01]  /*9a10*/  @P0 LDGSTS.E.BYPASS.LTC128B.128 [R0+0x16100], [R4.64+0x80], !P3 ;  /* 0x1610008004000fae */ /* 0x0007e2000d901d54 */
[----:B------:R-:W-:Y:S03]  /*9a20*/  HMMA.16816.F32 R96, R160, R14, R96 ;  /* 0x0000000ea060723c */ /* 0x000fe60000001860 */
[----:B------:R-:W-:Y:S04]  /*9a30*/  FADD.FTZ R2, R172, R2 ;  /* 0x00000002ac027221 */ /* 0x000fe80000010000 */
[----:B------:R3:W-:Y:S01]  /*9a40*/  @P0 LDGSTS.E.BYPASS.LTC128B.128 [R0+0x19100], [R4.64+0x100], !P2 ;  /* 0x1910010004000fae */ /* 0x0007e2000d101d54 */
[----:B-1----:R-:W-:Y:S01]  /*9a50*/  @P0 IADD3 R6, P1, R4, UR10, RZ ;  /* 0x0000000a04060c10 */ /* 0x002fe2000ff3e0ff */
[----:B------:R-:W-:Y:S03]  /*9a60*/  UIADD3 UR10, UR5, 0x1, URZ ;  /* 0x00000001050a7890 */ /* 0x000fe6000fffe03f */
[----:B------:R-:W-:Y:S01]  /*9a70*/  @P0 IADD3.X R7, R5, UR13, RZ, P1, !PT ;  /* 0x0000000d05070c10 */ /* 0x000fe20008ffe4ff */
[----:B------:R-:W-:Y:S04]  /*9a80*/  USEL UR5, UR10, URZ, !UP0 ;  /* 0x0000003f0a057287 */ /* 0x000fe8000c000000 */
[----:B------:R2:W-:Y:S08]  /*9a90*/  @P0 LDGSTS.E.BYPASS.LTC128B.128 [R0+0x14100], [R6.64], !P4 ;  /* 0x1410000006000fae */ /* 0x0005f0000e101d54 */
[----:B------:R2:W-:Y:S08]  /*9aa0*/  @P0 LDGSTS.E.BYPASS.LTC128B.128 [R0+0x17100], [R6.64+0x80], !P3 ;  /* 0x1710008006000fae */ /* 0x0005f0000d901d54 */
[----:B------:R2:W-:Y:S01]  /*9ab0*/  @P0 LDGSTS.E.BYPASS.LTC128B.128 [R0+0x1a100], [R6.64+0x100], !P2 ;  /* 0x1a10010006000fae */ /* 0x0005e2000d101d54 */
[----:B---3--:R-:W-:Y:S01]  /*9ac0*/  FADD.FTZ R4, R175, R8 ;  /* 0x00000008af047221 */ /* 0x008fe20000010000 */
[----:B------:R-:W-:Y:S01]  /*9ad0*/  ISETP.LT.AND P0, PT, RZ, UR16, PT ;  /* 0x00000010ff007c0c */ /* 0x000fe2000bf01270 */
[----:B------:R-:W-:Y:S05]  /*9ae0*/  UMOV UR16, UR14 ;  /* 0x0000000e00107c82 */ /* 0x000fea0008000000 */
[----:B------:R-:W0:Y:S01]  /*9af0*/  LDGDEPBAR ;  /* 0x00000000000079af */ /* 0x000e220000000000 */
[----:B--2---:R-:W-:Y:S02]  /*9b00*/  FADD.FTZ R0, R174, R4 ;  /* 0x00000004ae007221 */ /* 0x004fe40000010000 */
[----:B------:R-:W-:Y:S02]  /*9b10*/  FADD.FTZ R4, R169, R2 ;  /* 0x00000002a9047221 */ /* 0x000fe40000010000 */
[----:B------:R-:W-:Y:S02]  /*9b20*/  FADD.FTZ R0, R171, R0 ;  /* 0x00000000ab007221 */ /* 0x000fe40000010000 */
[----:B------:R-:W-:Y:S02]  /*9b30*/  FADD.FTZ R4, R168, R4 ;  /* 0x00000004a8047221 */ /* 0x000fe40000010000 */
[----:B------:R-:W-:Y:S04]  /*9b40*/  FADD.FTZ R0, R170, R0 ;  /* 0x00000000aa007221 */ /* 0x000fe80000010000 */
[----:B------:R-:W-:Y:S02]  /*9b50*/  FADD.FTZ R2, R167, R0 ;  /* 0x00000000a7027221 */ /* 0x000fe40000010000 */
[----:B------:R-:W-:Y:S02]  /*9b60*/  FADD.FTZ R0, R165, R4 ;  /* 0x00000004a5007221 */ /* 0x000fe40000010000 */
[----:B------:R-:W-:Y:S02]  /*9b70*/  FADD.FTZ R4, R166, R2 ;  /* 0x00000002a6047221 */ /* 0x000fe40000010000 */
[----:B------:R-:W-:Y:S01]  /*9b80*/  FADD.FTZ R2, R164, R0 ;  /* 0x00000000a4027221 */ /* 0x000fe20000010000 */
[----:B------:R-:W-:Y:S02]  /*9b90*/  MOV R0, R100 ;  /* 0x0000006400007202 */ /* 0x000fe40000000f00 */
[----:B------:R1:W-:Y:S04]  /*9ba0*/  STL [R1], R4 ;  /* 0x0000000401007387 */ /* 0x0003e80000100800 */
[----:B------:R1:W-:Y:S01]  /*9bb0*/  STL [R1+0x4], R2 ;  /* 0x0000040201007387 */ /* 0x0003e20000100800 */
[----:B------:R-:W-:-:S05]  /*9bc0*/  @P0 BRA `(.L_x_640) ;  /* 0xffffc01000000947 */ /* 0x000fca000383ffff */
.L_x_639:
[----:B-1----:R-:W2:Y:S04]  /*9bd0*/  LDL.LU R4, [R1] ;  /* 0x0000000001047983 */ /* 0x002ea80000300800 */
[----:B------:R-:W3:Y:S04]  /*9be0*/  LDL.LU R2, [R1+0x4] ;  /* 0x0000040001027983 */ /* 0x000ee80000300800 */
[----:B------:R-:W4:Y:S01]  /*9bf0*/  LDL.LU R18, [R1+0x40] ;  /* 0x0000400001127983 */ /* 0x000f220000300800 */
[----:B------:R-:W-:-:S03]  /*9c00*/  MOV R153, c[0x0][0x4e8] ;  /* 0x00013a0000997a02 */ /* 0x000fc60000000f00 */
[----:B------:R-:W4:Y:S04]  /*9c10*/  LDL.LU R154, [R1+0x48] ;  /* 0x00004800019a7983 */ /* 0x000f280000300800 */
[----:B------:R-:W-:Y:S01]  /*9c20*/  BAR.SYNC.DEFER_BLOCKING 0x1, 0x100 ;  /* 0x0044000000007b1d */ /* 0x000fe20000010000 */
[----:B------:R-:W-:-:S05]  /*9c30*/  ISETP.NE.AND P0, PT, R153, 0x1, PT ;  /* 0x000000019900780c */ /* 0x000fca0003f05270 */
[----:B------:R-:W1:Y:S02]  /*9c40*/  S2R R5, SR_TID.X ;  /* 0x0000000000057919 */ /* 0x000e640000002100 */
[----:B-1----:R-:W-:Y:S02]  /*9c50*/  SHF.R.S32.HI R152, RZ, 0x1f, R5 ;  /* 0x0000001fff987819 */ /* 0x002fe40000011405 */
[----:B--2---:R-:W1:Y:S04]  /*9c60*/  SHFL.BFLY PT, R6, R4, 0x2, 0x1f ;  /* 0x0c401f0004067f89 */ /* 0x004e6800000e0000 */
[----:B---3--:R-:W2:Y:S01]  /*9c70*/  SHFL.BFLY PT, R7, R2, 0x2, 0x1f ;  /* 0x0c401f0002077f89 */ /* 0x008ea200000e0000 */
[----:B----4-:R-:W-:Y:S01]  /*9c80*/  MOV R23, R18 ;  /* 0x0000001200177202 */ /* 0x010fe20000000f00 */
[----:B-1----:R-:W-:-:S02]  /*9c90*/  FADD.FTZ R6, R6, R4 ;  /* 0x0000000406067221 */ /* 0x002fc40000010000 */
[----:B------:R-:W1:Y:S01]  /*9ca0*/  S2R R4, SR_CTAID.Y ;  /* 0x0000000000047919 */ /* 0x000e620000002600 */
[----:B--2---:R-:W-:-:S03]  /*9cb0*/  FADD.FTZ R7, R7, R2 ;  /* 0x0000000207077221 */ /* 0x004fc60000010000 */
[----:B------:R-:W2:Y:S04]  /*9cc0*/  SHFL.BFLY PT, R0, R6, 0x1, 0x1f ;  /* 0x0c201f0006007f89 */ /* 0x000ea800000e0000 */
[----:B------:R-:W3:Y:S01]  /*9cd0*/  SHFL.BFLY PT, R2, R7, 0x1, 0x1f ;  /* 0x0c201f0007027f89 */ /* 0x000ee200000e0000 */
[----:B-1----:R-:W-:-:S04]  /*9ce0*/  IMAD.WIDE.U32 R12, R4, c[0x0][0x490], RZ ;  /* 0x00012400040c7a25 */ /* 0x002fc800078e00ff */
[----:B--2---:R-:W-:Y:S01]  /*9cf0*/  FADD.FTZ R6, R6, R0 ;  /* 0x0000000006067221 */ /* 0x004fe20000010000 */
[----:B------:R-:W-:Y:S01]  /*9d00*/  SHF.R.S32.HI R0, RZ, 0x1f, R4 ;  /* 0x0000001fff007819 */ /* 0x000fe20000011404 */
[----:B------:R-:W-:-:S03]  /*9d10*/  IMAD.WIDE.U32 R16, R4, c[0x0][0x3e8], RZ ;  /* 0x0000fa0004107a25 */ /* 0x000fc600078e00ff */
[----:B------:R-:W-:Y:S01]  /*9d20*/  FSETP.NE.FTZ.AND P2, PT, R6, RZ, PT ;  /* 0x000000ff0600720b */ /* 0x000fe20003f55000 */
[----:B---3--:R-:W-:Y:S01]  /*9d30*/  FADD.FTZ R7, R7, R2 ;  /* 0x0000000207077221 */ /* 0x008fe20000010000 */
[----:B------:R-:W-:Y:S01]  /*9d40*/  MOV R2, RZ ;  /* 0x000000ff00027202 */ /* 0x000fe20000000f00 */
[C---:B------:R-:W-:Y:S02]  /*9d50*/  IMAD R14, R0.reuse, c[0x0][0x490], RZ ;  /* 0x00012400000e7a24 */ /* 0x040fe400078e02ff */
[----:B------:R-:W-:Y:S01]  /*9d60*/  IMAD R8, R0, c[0x0][0x3e8], RZ ;  /* 0x0000fa0000087a24 */ /* 0x000fe200078e02ff */
[----:B------:R-:W-:Y:S01]  /*9d70*/  FSETP.NE.FTZ.AND P1, PT, R7, RZ, PT ;  /* 0x000000ff0700720b */ /* 0x000fe20003f35000 */
[----:B------:R-:W-:-:S04]  /*9d80*/  @P0 IMAD.HI.U32 R0, R18, c[0x0][0x4ec], RZ ;  /* 0x00013b0012000a27 */ /* 0x000fc800078e00ff */
[C---:B------:R-:W-:Y:S01]  /*9d90*/  IMAD R14, R4.reuse, c[0x0][0x494], R14 ;  /* 0x00012500040e7a24 */ /* 0x040fe200078e020e */
[----:B------:R-:W-:Y:S01]  /*9da0*/  @P0 SHF.R.U32.HI R23, RZ, c[0x0][0x4f0], R0 ;  /* 0x00013c00ff170a19 */ /* 0x000fe20000011600 */
[----:B------:R-:W-:Y:S01]  /*9db0*/  IMAD R8, R4, c[0x0][0x3ec], R8 ;  /* 0x0000fb0004087a24 */ /* 0x000fe200078e0208 */
[----:B------:R-:W-:Y:S01]  /*9dc0*/  MOV R0, RZ ;  /* 0x000000ff00007202 */ /* 0x000fe20000000f00 */
[----:B------:R-:W1:Y:S01]  /*9dd0*/  @P2 MUFU.RCP R2, R6 ;  /* 0x0000000600022308 */ /* 0x000e620000001000 */
[CC--:B------:R-:W-:Y:S02]  /*9de0*/  LEA.HI R4, R152.reuse, R5.reuse, RZ, 0x2 ;  /* 0x0000000598047211 */ /* 0x0c0fe400078f10ff */
[-C--:B------:R-:W-:Y:S02]  /*9df0*/  LEA.HI R152, R152, R5.reuse, RZ, 0x5 ;  /* 0x0000000598987211 */ /* 0x080fe400078f28ff */
[----:B------:R-:W-:Y:S02]  /*9e00*/  LOP3.LUT R10, R4, 0xfffffffc, RZ, 0xc0, !PT ;  /* 0xfffffffc040a7812 */ /* 0x000fe400078ec0ff */
[----:B------:R-:W-:Y:S01]  /*9e10*/  LOP3.LUT R11, R152, 0xffffffe0, RZ, 0xc0, !PT ;  /* 0xffffffe0980b7812 */ /* 0x000fe200078ec0ff */
[----:B------:R-:W2:Y:S01]  /*9e20*/  @P1 MUFU.RCP R0, R7 ;  /* 0x0000000700001308 */ /* 0x000ea20000001000 */
[----:B------:R-:W-:-:S02]  /*9e30*/  IADD3 R10, -R10, R5, RZ ;  /* 0x000000050a0a7210 */ /* 0x000fc40007ffe1ff */
[----:B------:R-:W-:Y:S02]  /*9e40*/  IADD3 R11, -R11, R5, RZ ;  /* 0x000000050b0b7210 */ /* 0x000fe40007ffe1ff */
[----:B------:R-:W-:Y:S02]  /*9e50*/  IADD3 R5, -R23, RZ, RZ ;  /* 0x000000ff17057210 */ /* 0x000fe40007ffe1ff */
[----:B------:R-:W-:Y:S01]  /*9e60*/  IADD3 R9, R17, R8, RZ ;  /* 0x0000000811097210 */ /* 0x000fe20007ffe0ff */
[----:B-1----:R-:W-:Y:S01]  /*9e70*/  FMUL.FTZ R30, R2, R52 ;  /* 0x00000034021e7220 */ /* 0x002fe20000410000 */
[----:B------:R-:W-:Y:S01]  /*9e80*/  LOP3.LUT P4, RZ, R11, 0x3, RZ, 0xc0, !PT ;  /* 0x000000030bff7812 */ /* 0x000fe2000788c0ff */
[----:B------:R-:W-:Y:S01]  /*9e90*/  IMAD R101, R5, c[0x0][0x4e8], R18 ;  /* 0x00013a0005657a24 */ /* 0x000fe200078e0212 */
[----:B------:R-:W-:Y:S02]  /*9ea0*/  MOV R8, R16 ;  /* 0x0000001000087202 */ /* 0x000fe40000000f00 */
[----:B------:R-:W-:Y:S01]  /*9eb0*/  IADD3 R15, R13, R14, RZ ;  /* 0x0000000e0d0f7210 */ /* 0x000fe20007ffe0ff */
[----:B--2---:R-:W-:-:S02]  /*9ec0*/  FMUL.FTZ R29, R0, R54 ;  /* 0x00000036001d7220 */ /* 0x004fc40000410000 */
[C---:B------:R-:W-:Y:S01]  /*9ed0*/  FMUL.FTZ R28, R2.reuse, R56 ;  /* 0x00000038021c7220 */ /* 0x040fe20000410000 */
[----:B------:R-:W1:Y:S01]  /*9ee0*/  S2R R54, SR_CTAID.Z ;  /* 0x0000000000367919 */ /* 0x000e620000002700 */
[C---:B------:R-:W-:Y:S01]  /*9ef0*/  FMUL.FTZ R105, R2.reuse, R105 ;  /* 0x0000006902697220 */ /* 0x040fe20000410000 */
[----:B------:R-:W-:Y:S01]  /*9f00*/  SHF.R.S32.HI R5, RZ, 0x2, R4 ;  /* 0x00000002ff057819 */ /* 0x000fe20000011404 */
[C---:B------:R-:W-:Y:S01]  /*9f10*/  FMUL.FTZ R11, R2.reuse, R104 ;  /* 0x00000068020b7220 */ /* 0x040fe20000410000 */
[----:B------:R-:W-:Y:S01]  /*9f20*/  MOV R14, R12 ;  /* 0x0000000c000e7202 */ /* 0x000fe20000000f00 */
        /* <DEDUP_REMOVED lines=45> */
[----:B------:R-:W-:Y:S02]  /*a200*/  SHF.R.S32.HI R2, RZ, 0x1f, R4 ;  /* 0x0000001fff027819 */ /* 0x000fe40000011404 */
[----:B-1----:R-:W-:Y:S01]  /*a210*/  SHF.R.S32.HI R4, RZ, 0x1f, R54 ;  /* 0x0000001fff047819 */ /* 0x002fe20000011436 */
[----:B------:R-:W-:-:S04]  /*a220*/  FMUL.FTZ R57, R0, R62 ;  /* 0x0000003e00397220 */ /* 0x000fc80000410000 */
[C---:B------:R-:W-:Y:S02]  /*a230*/  IMAD R62, R4.reuse, c[0x0][0x498], RZ ;  /* 0x00012600043e7a24 */ /* 0x040fe400078e02ff */
[----:B------:R-:W-:Y:S02]  /*a240*/  IMAD R61, R4, c[0x0][0x3f0], RZ ;  /* 0x0000fc00043d7a24 */ /* 0x000fe400078e02ff */
[C---:B------:R-:W-:Y:S02]  /*a250*/  IMAD R62, R54.reuse, c[0x0][0x49c], R62 ;  /* 0x00012700363e7a24 */ /* 0x040fe400078e023e */
[C---:B------:R-:W-:Y:S02]  /*a260*/  IMAD R61, R54.reuse, c[0x0][0x3f4], R61 ;  /* 0x0000fd00363d7a24 */ /* 0x040fe400078e023d */
[----:B------:R-:W-:-:S04]  /*a270*/  IMAD.WIDE.U32 R14, R54, c[0x0][0x498], R14 ;  /* 0x00012600360e7a25 */ /* 0x000fc800078e000e */
[----:B------:R-:W-:Y:S01]  /*a280*/  IMAD.WIDE.U32 R8, R54, c[0x0][0x3f0], R8 ;  /* 0x0000fc0036087a25 */ /* 0x000fe200078e0008 */
[----:B------:R-:W-:Y:S02]  /*a290*/  F2FP.PACK_AB R54, R69, R68 ;  /* 0x000000444536723e */ /* 0x000fe400000000ff */
[----:B------:R-:W3:Y:S01]  /*a2a0*/  LDL R68, [R1+0x44] ;  /* 0x0000440001447983 */ /* 0x000ee20000100800 */
[C---:B------:R-:W-:Y:S02]  /*a2b0*/  FMUL.FTZ R26, R0.reuse, R55 ;  /* 0x00000037001a7220 */ /* 0x040fe40000410000 */
[C---:B------:R-:W-:Y:S02]  /*a2c0*/  FMUL.FTZ R67, R0.reuse, R67 ;  /* 0x0000004300437220 */ /* 0x040fe40000410000 */
[----:B------:R-:W-:Y:S01]  /*a2d0*/  FMUL.FTZ R55, R0, R66 ;  /* 0x0000004200377220 */ /* 0x000fe20000410000 */
[----:B------:R-:W-:Y:S02]  /*a2e0*/  F2FP.PACK_AB R56, R65, R56 ;  /* 0x000000384138723e */ /* 0x000fe400000000ff */
[----:B------:R2:W5:Y:S02]  /*a2f0*/  LDL R65, [R1+0x20] ;  /* 0x0000200001417983 */ /* 0x0005640000100800 */
[----:B------:R-:W-:-:S02]  /*a300*/  F2FP.PACK_AB R55, R67, R55 ;  /* 0x000000374337723e */ /* 0x000fc400000000ff */
[----:B------:R2:W5:Y:S01]  /*a310*/  LDL.64 R66, [R1+0x10] ;  /* 0x0000100001427983 */ /* 0x0005620000100a00 */
[----:B------:R-:W1:Y:S01]  /*a320*/  @P1 MUFU.LG2 R7, R7 ;  /* 0x0000000700071308 */ /* 0x000e620000000c00 */
[----:B------:R-:W-:-:S04]  /*a330*/  LEA.HI R2, R2, R5, RZ, 0x3 ;  /* 0x0000000502027211 */ /* 0x000fc800078f18ff */
[----:B------:R-:W-:Y:S01]  /*a340*/  LOP3.LUT R2, R2, 0xfffffff8, RZ, 0xc0, !PT ;  /* 0xfffffff802027812 */ /* 0x000fe200078ec0ff */
[C---:B------:R-:W-:Y:S02]  /*a350*/  FMUL.FTZ R107, R0.reuse, R107 ;  /* 0x0000006b006b7220 */ /* 0x040fe40000410000 */
[C---:B------:R-:W-:Y:S01]  /*a360*/  FMUL.FTZ R13, R0.reuse, R106 ;  /* 0x0000006a000d7220 */ /* 0x040fe20000410000 */
[----:B------:R-:W-:Y:S01]  /*a370*/  IADD3 R5, R5, -R2, RZ ;  /* 0x8000000205057210 */ /* 0x000fe20007ffe0ff */
[C---:B------:R-:W-:Y:S01]  /*a380*/  FMUL.FTZ R111, R0.reuse, R111 ;  /* 0x0000006f006f7220 */ /* 0x040fe20000410000 */
[----:B------:R-:W-:Y:S01]  /*a390*/  @P2 MOV R2, 0x3f317218 ;  /* 0x3f31721800022802 */ /* 0x000fe20000000f00 */
        /* <DEDUP_REMOVED lines=39> */
[----:B------:R-:W-:Y:S01]  /*a610*/  FMUL.FTZ R98, R0, R98 ;  /* 0x0000006200627220 */ /* 0x000fe20000410000 */
[----:B------:R-:W-:Y:S01]  /*a620*/  @P1 MOV R0, 0x3f317218 ;  /* 0x3f31721800001802 */ /* 0x000fe20000000f00 */
[----:B------:R-:W-:Y:S02]  /*a630*/  @P2 FMUL.FTZ R4, R2, c[0x0][0x2d0] ;  /* 0x0000b40002042a20 */ /* 0x000fe40000410000 */
[----:B-1----:R-:W-:Y:S02]  /*a640*/  @P1 FMUL.FTZ R2, R7, 0.69314718246459960938 ;  /* 0x3f31721807021820 */ /* 0x002fe40000410000 */
[----:B------:R-:W-:Y:S01]  /*a650*/  @P1 FMUL.FTZ R0, R0, c[0x0][0x2d0] ;  /* 0x0000b40000001a20 */ /* 0x000fe20000410000 */
[----:B------:R-:W1:Y:S01]  /*a660*/  @P2 MUFU.LG2 R6, R6 ;  /* 0x0000000600062308 */ /* 0x000e620000000c00 */
[----:B------:R-:W-:Y:S02]  /*a670*/  MOV R59, 0xff800000 ;  /* 0xff800000003b7802 */ /* 0x000fe40000000f00 */
[----:B------:R-:W-:Y:S01]  /*a680*/  @P1 FFMA.FTZ R59, R0, R3, R2 ;  /* 0x00000003003b1223 */ /* 0x000fe20000010002 */
[----:B------:R-:W-:-:S02]  /*a690*/  SHF.R.S32.HI R0, RZ, 0x5, R152 ;  /* 0x00000005ff007819 */ /* 0x000fc40000011498 */
[----:B------:R-:W-:Y:S02]  /*a6a0*/  F2FP.PACK_AB R57, R63, R57 ;  /* 0x000000393f39723e */ /* 0x000fe400000000ff */
[----:B------:R-:W-:Y:S01]  /*a6b0*/  SHF.R.S32.HI R3, RZ, 0x1f, R0 ;  /* 0x0000001fff037819 */ /* 0x000fe20000011400 */
[----:B------:R-:W4:Y:S01]  /*a6c0*/  S2R R63, SR_CTAID.X ;  /* 0x00000000003f7919 */ /* 0x000f220000002500 */
[----:B------:R-:W-:Y:S02]  /*a6d0*/  LEA.HI R2, R10, R10, RZ, 0x1 ;  /* 0x0000000a0a027211 */ /* 0x000fe400078f08ff */
[----:B------:R-:W-:Y:S02]  /*a6e0*/  LEA.HI R3, R3, R0, RZ, 0x3 ;  /* 0x0000000003037211 */ /* 0x000fe400078f18ff */
[----:B------:R-:W-:Y:S02]  /*a6f0*/  LOP3.LUT R2, R2, 0x1ffffffe, RZ, 0xc0, !PT ;  /* 0x1ffffffe02027812 */ /* 0x000fe400078ec0ff */
[----:B------:R-:W-:Y:S01]  /*a700*/  LOP3.LUT R3, R3, 0xffffff8, RZ, 0xc0, !PT ;  /* 0x0ffffff803037812 */ /* 0x000fe200078ec0ff */
[----:B-1----:R-:W-:Y:S01]  /*a710*/  @P2 FMUL.FTZ R6, R6, 0.69314718246459960938 ;  /* 0x3f31721806062820 */ /* 0x002fe20000410000 */
[----:B------:R-:W-:-:S02]  /*a720*/  F2FP.PACK_AB R44, R12, R44 ;  /* 0x0000002c0c2c723e */ /* 0x000fc400000000ff */
[C---:B------:R-:W-:Y:S02]  /*a730*/  IADD3 R7, R0.reuse, -R3, RZ ;  /* 0x8000000300077210 */ /* 0x040fe40007ffe0ff */
[----:B------:R-:W-:Y:S02]  /*a740*/  LEA R12, R0, R10, 0x9 ;  /* 0x0000000a000c7211 */ /* 0x000fe400078e48ff */
[----:B------:R-:W-:Y:S01]  /*a750*/  MOV R60, 0xff800000 ;  /* 0xff800000003c7802 */ /* 0x000fe20000000f00 */
[----:B------:R-:W-:Y:S01]  /*a760*/  @P2 FFMA.FTZ R60, R4, R100, R6 ;  /* 0x00000064043c2223 */ /* 0x000fe20000010006 */
[----:B------:R-:W-:Y:S02]  /*a770*/  SHF.R.S32.HI R0, RZ, 0x1f, R23 ;  /* 0x0000001fff007819 */ /* 0x000fe40000011417 */
[----:B------:R-:W-:Y:S02]  /*a780*/  IADD3 R10, R10, -R2, RZ ;  /* 0x800000020a0a7210 */ /* 0x000fe40007ffe0ff */
[----:B------:R-:W-:-:S02]  /*a790*/  SHF.R.S32.HI R6, RZ, 0x2, R154 ;  /* 0x00000002ff067819 */ /* 0x000fc4000001149a */
[C---:B------:R-:W-:Y:S02]  /*a7a0*/  LOP3.LUT R2, R5.reuse, 0x1, RZ, 0xc0, !PT ;  /* 0x0000000105027812 */ /* 0x040fe400078ec0ff */
[C---:B------:R-:W-:Y:S01]  /*a7b0*/  R2P PR, R5.reuse, 0x6 ;  /* 0x0000000605007804 */ /* 0x040fe20000000000 */
[----:B------:R-:W-:Y:S02]  /*a7c0*/  IMAD.SHL.U32 R5, R5, 0x40, RZ ;  /* 0x0000004005057824 */ /* 0x000fe400078e00ff */
[----:B------:R-:W-:Y:S01]  /*a7d0*/  IMAD R4, R0, c[0x0][0x3e0], RZ ;  /* 0x0000f80000047a24 */ /* 0x000fe200078e02ff */
[----:B------:R-:W-:Y:S02]  /*a7e0*/  LEA R0, R7, R6, 0x4 ;  /* 0x0000000607007211 */ /* 0x000fe400078e20ff */
[----:B------:R-:W-:Y:S02]  /*a7f0*/  ISETP.NE.U32.AND P3, PT, R2, 0x1, PT ;  /* 0x000000010200780c */ /* 0x000fe40003f65070 */
[----:B------:R-:W-:-:S02]  /*a800*/  IADD3 R3, R9, R61, RZ ;  /* 0x0000003d09037210 */ /* 0x000fc40007ffe0ff */
[----:B------:R-:W-:Y:S02]  /*a810*/  LOP3.LUT R5, R5, 0x1c0, RZ, 0xc0, !PT ;  /* 0x000001c005057812 */ /* 0x000fe400078ec0ff */
[----:B------:R-:W-:Y:S02]  /*a820*/  MOV R2, R8 ;  /* 0x0000000800027202 */ /* 0x000fe40000000f00 */
[----:B------:R-:W-:Y:S01]  /*a830*/  LEA R10, R10, R0, 0x3 ;  /* 0x000000000a0a7211 */ /* 0x000fe200078e18ff */
[----:B------:R-:W-:Y:S01]  /*a840*/  IMAD R7, R23, c[0x0][0x3e4], R4 ;  /* 0x0000f90017077a24 */ /* 0x000fe200078e0204 */
[----:B------:R-:W-:Y:S01]  /*a850*/  LEA.HI R6, R5, R5, RZ, 0x1d ;  /* 0x0000000505067211 */ /* 0x000fe200078fe8ff */
[----:B------:R-:W-:Y:S01]  /*a860*/  IMAD.WIDE.U32 R4, R23, c[0x0][0x3e0], R2 ;  /* 0x0000f80017047a25 */ /* 0x000fe200078e0002 */
[----:B----4-:R-:W-:Y:S02]  /*a870*/  LEA R10, R63, R10, 0x7 ;  /* 0x0000000a3f0a7211 */ /* 0x010fe400078e38ff */
[----:B------:R-:W-:Y:S01]  /*a880*/  LEA R2, R12, R6, 0x1 ;  /* 0x000000060c027211 */ /* 0x000fe200078e08ff */
[----:B------:R-:W-:Y:S01]  /*a890*/  IMAD R61, R153, c[0x0][0x388], RZ ;  /* 0x0000e200993d7a24 */ /* 0x000fe200078e02ff */
[----:B------:R-:W-:-:S02]  /*a8a0*/  LEA R0, R63, R0, 0x7 ;  /* 0x000000003f007211 */ /* 0x000fc400078e38ff */
[----:B------:R-:W-:Y:S01]  /*a8b0*/  IADD3 R5, R5, R7, RZ ;  /* 0x0000000705057210 */ /* 0x000fe20007ffe0ff */
[----:B------:R-:W-:Y:S01]  /*a8c0*/  @P0 IMAD.HI.U32 R7, R10, c[0x0][0x4ec], RZ ;  /* 0x00013b000a070a27 */ /* 0x000fe200078e00ff */
[----:B------:R-:W-:Y:S02]  /*a8d0*/  F2FP.PACK_AB R13, R107, R13 ;  /* 0x0000000d6b0d723e */ /* 0x000fe400000000ff */
[----:B------:R-:W-:Y:S02]  /*a8e0*/  SHF.L.U32 R2, R2, 0x1, RZ ;  /* 0x0000000102027819 */ /* 0x000fe400000006ff */
[C---:B------:R-:W-:Y:S02]  /*a8f0*/  IADD3 R3, R0.reuse, 0x8, RZ ;  /* 0x0000000800037810 */ /* 0x040fe40007ffe0ff */
[----:B------:R-:W-:Y:S01]  /*a900*/  ISETP.GE.OR P5, PT, R0, R61, P4 ;  /* 0x0000003d0000720c */ /* 0x000fe200027a6670 */
[----:B------:R-:W-:Y:S01]  /*a910*/  IMAD.MOV.U32 R0, RZ, RZ, R10 ;  /* 0x000000ffff007224 */ /* 0x000fe200078e000a */
[----:B------:R-:W-:-:S02]  /*a920*/  SHF.R.S32.HI R6, RZ, 0x1f, R101 ;  /* 0x0000001fff067819 */ /* 0x000fc40000011465 */
[----:B------:R-:W-:Y:S01]  /*a930*/  @P0 SHF.R.U32.HI R0, RZ, c[0x0][0x4f0], R7 ;  /* 0x00013c00ff000a19 */ /* 0x000fe20000011607 */
[----:B------:R1:W-:Y:S01]  /*a940*/  STS [R2+0x480], R13 ;  /* 0x0004800d02007388 */ /* 0x0003e20000000800 */
[----:B------:R-:W-:Y:S01]  /*a950*/  IADD3 R8, R2, 0x80, RZ ;  /* 0x0000008002087810 */ /* 0x000fe20007ffe0ff */
[----:B------:R-:W-:Y:S01]  /*a960*/  IMAD R6, R6, c[0x0][0x3d8], RZ ;  /* 0x0000f60006067a24 */ /* 0x000fe200078e02ff */
[----:B------:R-:W-:Y:S02]  /*a970*/  ISETP.GE.OR P4, PT, R3, R61, P4 ;  /* 0x0000003d0300720c */ /* 0x000fe40002786670 */
[----:B------:R-:W-:Y:S01]  /*a980*/  IADD3 R3, R2, 0x70, RZ ;  /* 0x0000007002037810 */ /* 0x000fe20007ffe0ff */
[----:B------:R-:W-:Y:S01]  /*a990*/  IMAD R23, R101, c[0x0][0x3dc], R6 ;  /* 0x0000f70065177a24 */ /* 0x000fe200078e0206 */
[----:B------:R-:W-:Y:S02]  /*a9a0*/  @P3 IADD3 R3, R8, 0x10, RZ ;  /* 0x0000001008033810 */ /* 0x000fe40007ffe0ff */
[----:B------:R-:W-:-:S02]  /*a9b0*/  SHF.R.S32.HI R6, RZ, 0x1f, R0 ;  /* 0x0000001fff067819 */ /* 0x000fc40000011400 */
[C---:B------:R-:W-:Y:S01]  /*a9c0*/  IADD3 R8, P0, R0.reuse, R14, RZ ;  /* 0x0000000e00087210 */ /* 0x040fe20007f1e0ff */
[----:B-1----:R-:W-:Y:S01]  /*a9d0*/  IMAD.WIDE.U32 R12, R101, c[0x0][0x3d8], R4 ;  /* 0x0000f600650c7a25 */ /* 0x002fe200078e0004 */
[----:B------:R-:W-:-:S05]  /*a9e0*/  IADD3 R4, -R0, RZ, RZ ;  /* 0x000000ff00047210 */ /* 0x000fca0007ffe1ff */
[----:B------:R-:W-:Y:S01]  /*a9f0*/  IMAD R4, R4, c[0x0][0x4e8], R10 ;  /* 0x00013a0004047a24 */ /* 0x000fe200078e020a */
[----:B------:R-:W-:Y:S02]  /*aa00*/  IADD3.X R9, R6, R15, R62, P0, !PT ;  /* 0x0000000f06097210 */ /* 0x000fe400007fe43e */
[----:B------:R-:W-:Y:S02]  /*aa10*/  MOV R6, 0x40 ;  /* 0x0000004000067802 */ /* 0x000fe40000000f00 */
[----:B------:R-:W-:Y:S02]  /*aa20*/  SHF.R.S32.HI R7, RZ, 0x1f, R4 ;  /* 0x0000001fff077819 */ /* 0x000fe40000011404 */
[----:B------:R-:W-:Y:S02]  /*aa30*/  SEL R237, R237, 0xffffffe0, !P1 ;  /* 0xffffffe0eded7807 */ /* 0x000fe40004800000 */
[----:B------:R-:W-:Y:S01]  /*aa40*/  F2FP.PACK_AB R11, R105, R11 ;  /* 0x0000000b690b723e */ /* 0x000fe200000000ff */
[----:B------:R-:W-:Y:S01]  /*aa50*/  IMAD R7, R7, c[0x0][0x488], RZ ;  /* 0x0001220007077a24 */ /* 0x000fe200078e02ff */
[----:B------:R-:W-:-:S02]  /*aa60*/  SEL R6, R6, 0xffffffc0, !P2 ;  /* 0xffffffc006067807 */ /* 0x000fc40005000000 */
[----:B------:R-:W-:Y:S02]  /*aa70*/  F2FP.PACK_AB R16, R109, R16 ;  /* 0x000000106d10723e */ /* 0x000fe400000000ff */
[----:B------:R-:W-:Y:S02]  /*aa80*/  F2FP.PACK_AB R17, R111, R17 ;  /* 0x000000116f11723e */ /* 0x000fe400000000ff */
[----:B------:R-:W-:Y:S02]  /*aa90*/  F2FP.PACK_AB R18, R113, R18 ;  /* 0x000000127112723e */ /* 0x000fe400000000ff */
[----:B------:R-:W-:Y:S02]  /*aaa0*/  F2FP.PACK_AB R21, R115, R21 ;  /* 0x000000157315723e */ /* 0x000fe400000000ff */
[----:B------:R-:W-:Y:S01]  /*aab0*/  IADD3 R0, R2, R237, RZ ;  /* 0x000000ed02007210 */ /* 0x000fe20007ffe0ff */
[----:B------:R-:W-:Y:S01]  /*aac0*/  IMAD R10, R4, c[0x0][0x48c], R7 ;  /* 0x00012300040a7a24 */ /* 0x000fe200078e0207 */
[----:B------:R-:W-:-:S02]  /*aad0*/  F2FP.PACK_AB R20, R117, R20 ;  /* 0x000000147514723e */ /* 0x000fc400000000ff */
[----:B------:R-:W-:Y:S02]  /*aae0*/  F2FP.PACK_AB R19, R119, R19 ;  /* 0x000000137713723e */ /* 0x000fe400000000ff */
[----:B------:R-:W-:Y:S01]  /*aaf0*/  IADD3 R237, R237, R3, RZ ;  /* 0x00000003eded7210 */ /* 0x000fe20007ffe0ff */
[----:B------:R-:W-:Y:S01]  /*ab00*/  STS [R2+0x80], R11 ;  /* 0x0000800b02007388 */ /* 0x000fe20000000800 */
[----:B------:R-:W-:Y:S01]  /*ab10*/  F2FP.PACK_AB R22, R121, R22 ;  /* 0x000000167916723e */ /* 0x000fe200000000ff */
[----:B------:R-:W-:Y:S01]  /*ab20*/  IMAD.WIDE.U32 R8, R4, c[0x0][0x488], R8 ;  /* 0x0001220004087a25 */ /* 0x000fe200078e0008 */
[----:B------:R-:W-:Y:S02]  /*ab30*/  F2FP.PACK_AB R24, R123, R24 ;  /* 0x000000187b18723e */ /* 0x000fe400000000ff */
[----:B------:R-:W-:Y:S01]  /*ab40*/  IADD3 R5, R2, R6, RZ ;  /* 0x0000000602057210 */ /* 0x000fe20007ffe0ff */
[----:B------:R-:W-:Y:S01]  /*ab50*/  STS [R3], R16 ;  /* 0x0000001003007388 */ /* 0x000fe20000000800 */
[----:B------:R-:W-:-:S02]  /*ab60*/  F2FP.PACK_AB R25, R125, R25 ;  /* 0x000000197d19723e */ /* 0x000fc400000000ff */
[----:B------:R-:W-:Y:S01]  /*ab70*/  F2FP.PACK_AB R27, R127, R27 ;  /* 0x0000001b7f1b723e */ /* 0x000fe200000000ff */
[----:B------:R-:W-:Y:S01]  /*ab80*/  STS [R3+0x400], R17 ;  /* 0x0004001103007388 */ /* 0x000fe20000000800 */
[C---:B------:R-:W-:Y:S02]  /*ab90*/  IADD3 R7, R6.reuse, R3, RZ ;  /* 0x0000000306077210 */ /* 0x040fe40007ffe0ff */
[----:B------:R-:W-:Y:S01]  /*aba0*/  F2FP.PACK_AB R42, R129, R42 ;  /* 0x0000002a812a723e */ /* 0x000fe200000000ff */
[----:B------:R-:W-:Y:S01]  /*abb0*/  STS [R0+0x80], R18 ;  /* 0x0000801200007388 */ /* 0x000fe20000000800 */
[----:B------:R-:W-:Y:S02]  /*abc0*/  F2FP.PACK_AB R41, R131, R41 ;  /* 0x000000298329723e */ /* 0x000fe400000000ff */
[----:B------:R-:W-:Y:S01]  /*abd0*/  IADD3 R4, R6, R0, RZ ;  /* 0x0000000006047210 */ /* 0x000fe20007ffe0ff */
[----:B------:R-:W-:Y:S01]  /*abe0*/  STS [R0+0x480], R21 ;  /* 0x0004801500007388 */ /* 0x000fe20000000800 */
[----:B------:R-:W-:-:S02]  /*abf0*/  F2FP.PACK_AB R40, R133, R40 ;  /* 0x000000288528723e */ /* 0x000fc400000000ff */
[----:B------:R-:W-:Y:S01]  /*ac00*/  F2FP.PACK_AB R39, R135, R39 ;  /* 0x000000278727723e */ /* 0x000fe200000000ff */
[----:B------:R-:W-:Y:S01]  /*ac10*/  STS [R237], R20 ;  /* 0x00000014ed007388 */ /* 0x000fe20000000800 */
[----:B------:R-:W-:Y:S02]  /*ac20*/  IADD3 R6, R237, R6, RZ ;  /* 0x00000006ed067210 */ /* 0x000fe40007ffe0ff */
        /* <DEDUP_REMOVED lines=11> */
[----:B------:R-:W-:-:S03]  /*ace0*/  F2FP.PACK_AB R31, R151, R31 ;  /* 0x0000001f971f723e */ /* 0x000fc600000000ff */
[----:B------:R-:W-:Y:S01]  /*acf0*/  STS [R7+0x400], R27 ;  /* 0x0004001b07007388 */ /* 0x000fe20000000800 */
[----:B------:R-:W-:Y:S02]  /*ad00*/  F2FP.PACK_AB R30, R103, R30 ;  /* 0x0000001e671e723e */ /* 0x000fe400000000ff */
[----:B------:R-:W-:Y:S01]  /*ad10*/  F2FP.PACK_AB R29, R26, R29 ;  /* 0x0000001d1a1d723e */ /* 0x000fe200000000ff */
[----:B------:R-:W-:Y:S01]  /*ad20*/  STS [R4+0x80], R42 ;  /* 0x0000802a04007388 */ /* 0x000fe20000000800 */
[----:B------:R-:W-:-:S03]  /*ad30*/  F2FP.PACK_AB R28, R102, R28 ;  /* 0x0000001c661c723e */ /* 0x000fc600000000ff */
[----:B------:R-:W-:Y:S01]  /*ad40*/  STS [R4+0x480], R41 ;  /* 0x0004802904007388 */ /* 0x000fe20000000800 */
[----:B------:R-:W-:-:S03]  /*ad50*/  F2FP.PACK_AB R58, R45, R43 ;  /* 0x0000002b2d3a723e */ /* 0x000fc600000000ff */
[----:B------:R-:W-:Y:S04]  /*ad60*/  STS [R6], R40 ;  /* 0x0000002806007388 */ /* 0x000fe80000000800 */
[----:B------:R-:W-:Y:S01]  /*ad70*/  STS [R6+0x400], R39 ;  /* 0x0004002706007388 */ /* 0x000fe20000000800 */
[----:B------:R-:W-:-:S03]  /*ad80*/  F2FP.PACK_AB R53, R71, R53 ;  /* 0x000000354735723e */ /* 0x000fc600000000ff */
        /* <DEDUP_REMOVED lines=53> */
[----:B------:R-:W4:Y:S04]  /*b0e0*/  SHFL.IDX PT, R9, R9, 0x1, 0x1c1f ;  /* 0x003c1f0009097f89 */ /* 0x000f2800000e0000 */
[----:B-1----:R2:W-:Y:S04]  /*b0f0*/  @!P5 ST.E [R10.64], R60 ;  /* 0x0000003c0a00d985 */ /* 0x0025e8000c101914 */
[----:B----4-:R2:W-:Y:S04]  /*b100*/  @!P4 ST.E [R8.64], R59 ;  /* 0x0000003b0800c985 */ /* 0x0105e8000c101914 */
[----:B------:R2:W1:Y:S04]  /*b110*/  LDS.128 R32, [R243+0x1080] ;  /* 0x00108000f3207984 */ /* 0x0004680000000c00 */
        /* <DEDUP_REMOVED lines=12> */
[----:B------:R2:W3:Y:S01]  /*b1e0*/  SHFL.IDX PT, R2, R21, RZ, 0x181f ;  /* 0x00181fff15027589 */ /* 0x0004e200000e0000 */
[----:B------:R-:W-:Y:S03]  /*b1f0*/  BSSY B0, `(.L_x_641) ;  /* 0x0000015000007945 */ /* 0x000fe60003800000 */
[----:B------:R2:W1:Y:S08]  /*b200*/  SHFL.IDX PT, R3, R20, RZ, 0x181f ;  /* 0x00181fff14037589 */ /* 0x00047000000e0000 */
[----:B------:R-:W-:Y:S05]  /*b210*/  @P0 BRA `(.L_x_642) ;  /* 0x0000012000000947 */ /* 0x000fea0003800000 */
[----:B----4-:R-:W4:Y:S01]  /*b220*/  LDS.128 R16, [R243+0x80] ;  /* 0x00008000f3107984 */ /* 0x010f220000000c00 */
[----:B-----5:R-:W-:-:S02]  /*b230*/  ISETP.GE.AND P1, PT, R65, c[0x0][0x3c8], PT ;  /* 0x0000f20041007a0c */ /* 0x020fc40003f26270 */
[----:B------:R-:W-:Y:S01]  /*b240*/  ISETP.GE.AND P0, PT, R64, c[0x0][0x3c8], PT ;  /* 0x0000f20040007a0c */ /* 0x000fe20003f06270 */
[----:B------:R-:W2:Y:S01]  /*b250*/  LDS.128 R12, [R243+0x4080] ;  /* 0x00408000f30c7984 */ /* 0x000ea20000000c00 */
[----:B------:R-:W-:-:S03]  /*b260*/  ISETP.GE.AND P2, PT, R66, c[0x0][0x3c8], PT ;  /* 0x0000f20042007a0c */ /* 0x000fc60003f46270 */
[----:B--2---:R-:W2:Y:S06]  /*b270*/  LDS.128 R8, [R243+0x8080] ;  /* 0x00808000f3087984 */ /* 0x004eac0000000c00 */
[----:B------:R-:W-:Y:S02]  /*b280*/  @!P1 SHF.R.S32.HI R4, RZ, 0x1f, R65 ;  /* 0x0000001fff049819 */ /* 0x000fe40000011441 */
[----:B------:R-:W-:Y:S02]  /*b290*/  @!P0 SHF.R.S32.HI R0, RZ, 0x1f, R64 ;  /* 0x0000001fff008819 */ /* 0x000fe40000011440 */
[----:B------:R-:W-:Y:S01]  /*b2a0*/  @!P1 LEA.HI R4, R4, R65, RZ, 0x3 ;  /* 0x0000004104049211 */ /* 0x000fe200078f18ff */
[----:B-1-3--:R-:W-:Y:S01]  /*b2b0*/  @!P2 IMAD.WIDE R6, R66, 0x2, R2 ;  /* 0x000000024206a825 */ /* 0x00afe200078e0202 */
[----:B------:R-:W-:-:S02]  /*b2c0*/  @!P0 LEA.HI R0, R0, R64, RZ, 0x3 ;  /* 0x0000004000008211 */ /* 0x000fc400078f18ff */
[----:B------:R-:W-:Y:S02]  /*b2d0*/  @!P1 LOP3.LUT R4, R4, 0xfffffff8, RZ, 0xc0, !PT ;  /* 0xfffffff804049812 */ /* 0x000fe400078ec0ff */
[----:B------:R-:W-:-:S03]  /*b2e0*/  @!P0 LOP3.LUT R0, R0, 0xfffffff8, RZ, 0xc0, !PT ;  /* 0xfffffff800008812 */ /* 0x000fc600078ec0ff */
[----:B------:R-:W-:-:S04]  /*b2f0*/  @!P1 IMAD.WIDE R4, R4, 0x2, R2 ;  /* 0x0000000204049825 */ /* 0x000fc800078e0202 */
[----:B------:R-:W-:Y:S01]  /*b300*/  @!P0 IMAD.WIDE R2, R0, 0x2, R2 ;  /* 0x0000000200028825 */ /* 0x000fe200078e0202 */
[----:B----4-:R1:W-:Y:S04]  /*b310*/  @!P2 ST.E.128 [R6.64], R16 ;  /* 0x000000100600a985 */ /* 0x0103e8000c101d14 */
[----:B------:R1:W-:Y:S04]  /*b320*/  @!P1 ST.E.128 [R4.64], R12 ;  /* 0x0000000c04009985 */ /* 0x0003e8000c101d14 */
[----:B--2---:R1:W-:Y:S02]  /*b330*/  @!P0 ST.E.128 [R2.64], R8 ;  /* 0x0000000802008985 */ /* 0x0043e4000c101d14 */
.L_x_642:
[----:B----4-:R-:W-:Y:S05]  /*b340*/  BSYNC B0 ;  /* 0x0000000000007941 */ /* 0x010fea0003800000 */
.L_x_641:
[----:B------:R-:W-:Y:S01]  /*b350*/  IADD3 R0, R68, 0x20, RZ ;  /* 0x0000002044007810 */ /* 0x000fe20007ffe0ff */
[----:B-1----:R1:W4:Y:S01]  /*b360*/  SHFL.IDX PT, R3, R20, 0x1, 0x181f ;  /* 0x00381f0014037f89 */ /* 0x00232200000e0000 */
[----:B------:R-:W-:Y:S02]  /*b370*/  BSSY B0, `(.L_x_643) ;  /* 0x0000013000007945 */ /* 0x000fe40003800000 */
[----:B------:R-:W-:Y:S01]  /*b380*/  ISETP.GE.AND P0, PT, R0, R61, PT ;  /* 0x0000003d0000720c */ /* 0x000fe20003f06270 */
[----:B---3--:R1:W3:-:S12]  /*b390*/  SHFL.IDX PT, R2, R21, 0x1, 0x181f ;  /* 0x00381f0015027f89 */ /* 0x0082d800000e0000 */
[----:B------:R-:W-:Y:S05]  /*b3a0*/  @P0 BRA `(.L_x_644) ;  /* 0x000000f000000947 */ /* 0x000fea0003800000 */
[----:B-----5:R-:W-:Y:S02]  /*b3b0*/  ISETP.GE.AND P1, PT, R65, c[0x0][0x3c8], PT ;  /* 0x0000f20041007a0c */ /* 0x020fe40003f26270 */
        /* <DEDUP_REMOVED lines=14> */
.L_x_644:
[----:B------:R-:W-:Y:S05]  /*b4a0*/  BSYNC B0 ;  /* 0x0000000000007941 */ /* 0x000fea0003800000 */
.L_x_643:
[----:B------:R-:W-:Y:S01]  /*b4b0*/  IADD3 R0, R68, 0x40, RZ ;  /* 0x0000004044007810 */ /* 0x000fe20007ffe0ff */
[----:B---34-:R3:W4:Y:S01]  /*b4c0*/  SHFL.IDX PT, R3, R20, 0x2, 0x181f ;  /* 0x00581f0014037f89 */ /* 0x01872200000e0000 */
[----:B------:R-:W-:Y:S02]  /*b4d0*/  BSSY B0, `(.L_x_645) ;  /* 0x0000013000007945 */ /* 0x000fe40003800000 */
[----:B------:R-:W-:Y:S01]  /*b4e0*/  ISETP.GE.AND P0, PT, R0, R61, PT ;  /* 0x0000003d0000720c */ /* 0x000fe20003f06270 */
[----:B------:R3:W1:-:S12]  /*b4f0*/  SHFL.IDX PT, R2, R21, 0x2, 0x181f ;  /* 0x00581f0015027f89 */ /* 0x00065800000e0000 */
        /* <DEDUP_REMOVED lines=16> */
.L_x_646:
[----:B------:R-:W-:Y:S05]  /*b600*/  BSYNC B0 ;  /* 0x0000000000007941 */ /* 0x000fea0003800000 */
.L_x_645:
        /* <DEDUP_REMOVED lines=22> */
.L_x_647:
        /* <DEDUP_REMOVED lines=9> */
.L_x_1294:


//--------------------- .text._ZN7cutlass13device_kernelIN5flash19enable_sm80_to_sm89INS1_16FlashAttnFwdSm80INS1_25CollectiveMainloopFwdSm80ILi8ELi2ELb1EN4cute5tupleIJNS5_1CILi128EEENS7_ILi96EEENS7_ILi192EEEEEELi192ENS_6half_tEfNS_4arch4Sm80ELb0ELb0ELb1ELb1ELb0ELb0ELb1ELb0EEENS1_21CollectiveEpilogueFwdINS6_IJS8_SA_S9_EEENS6_IJNS7_ILi1EEESI_SI_EEESC_SE_Li256ELb1ELb1ELb0ELb0EEENS1_19SingleTileSchedulerILb1ELb0ELb1ELi128EEEEEEEEEvNT_6ParamsE --------------------------
	.section	.text._ZN7cutlass13device_kernelIN5flash19enable_sm80_to_sm89INS1_16FlashAttnFwdSm80INS1_25CollectiveMainloopFwdSm80ILi8ELi2ELb1EN4cute5tupleIJNS5_1CILi128EEENS7_ILi96EEENS7_ILi192EEEEEELi192ENS_6half_tEfNS_4arch4Sm80ELb0ELb0ELb1ELb1ELb0ELb0ELb1ELb0EEENS1_21CollectiveEpilogueFwdINS6_IJS8_SA_S9_EEENS6_IJNS7_ILi1EEESI_SI_EEESC_SE_Li256ELb1ELb1ELb0ELb0EEENS1_19SingleTileSchedulerILb1ELb0ELb1ELi128EEEEEEEEEvNT_6ParamsE,"ax",@progbits
	.sectioninfo	@"SHI_REGISTERS=255"
	.align	128
.text._ZN7cutlass13device_kernelIN5flash19enable_sm80_to_sm89INS1_16FlashAttnFwdSm80INS1_25CollectiveMainloopFwdSm80ILi8ELi2ELb1EN4cute5tupleIJNS5_1CILi128EEENS7_ILi96EEENS7_ILi192EEEEEELi192ENS_6half_tEfNS_4arch4Sm80ELb0ELb0ELb1ELb1ELb0ELb0ELb1ELb0EEENS1_21CollectiveEpilogueFwdINS6_IJS8_SA_S9_EEENS6_IJNS7_ILi1EEESI_SI_EEESC_SE_Li256ELb1ELb1ELb0ELb0EEENS1_19SingleTileSchedulerILb1ELb0ELb1ELi128EEEEEEEEEvNT_6ParamsE:
        .type           _ZN7cutlass13device_kernelIN5flash19enable_sm80_to_sm89INS1_16FlashAttnFwdSm80INS1_25CollectiveMainloopFwdSm80ILi8ELi2ELb1EN4cute5tupleIJNS5_1CILi128EEENS7_ILi96EEENS7_ILi192EEEEEELi192ENS_6half_tEfNS_4arch4Sm80ELb0ELb0ELb1ELb1ELb0ELb0ELb1ELb0EEENS1_21CollectiveEpilogueFwdINS6_IJS8_SA_S9_EEENS6_IJNS7_ILi1EEESI_SI_EEESC_SE_Li256ELb1ELb1ELb0ELb0EEENS1_19SingleTileSchedulerILb1ELb0ELb1ELi128EEEEEEEEEvNT_6ParamsE,@function
        .size           _ZN7cutlass13device_kernelIN5flash19enable_sm80_to_sm89INS1_16FlashAttnFwdSm80INS1_25CollectiveMainloopFwdSm80ILi8ELi2ELb1EN4cute5tupleIJNS5_1CILi128EEENS7_ILi96EEENS7_ILi192EEEEEELi192ENS_6half_tEfNS_4arch4Sm80ELb0ELb0ELb1ELb1ELb0ELb0ELb1ELb0EEENS1_21CollectiveEpilogueFwdINS6_IJS8_SA_S9_EEENS6_IJNS7_ILi1EEESI_SI_EEESC_SE_Li256ELb1ELb1ELb0ELb0EEENS1_19SingleTileSchedulerILb1ELb0ELb1ELi128EEEEEEEEEvNT_6ParamsE,(.L_x_1295 - _ZN7cutlass13device_kernelIN5flash19enable_sm80_to_sm89INS1_16FlashAttnFwdSm80INS1_25CollectiveMainloopFwdSm80ILi8ELi2ELb1EN4cute5tupleIJNS5_1CILi128EEENS7_ILi96EEENS7_ILi192EEEEEELi192ENS_6half_tEfNS_4arch4Sm80ELb0ELb0ELb1ELb1ELb0ELb0ELb1ELb0EEENS1_21CollectiveEpilogueFwdINS6_IJS8_SA_S9_EEENS6_IJNS7_ILi1EEESI_SI_EEESC_SE_Li256ELb1ELb1ELb0ELb0EEENS1_19SingleTileSchedulerILb1ELb0ELb1ELi128EEEEEEEEEvNT_6ParamsE)
        .other          _ZN7cutlass13device_kernelIN5flash19enable_sm80_to_sm89INS1_16FlashAttnFwdSm80INS1_25CollectiveMainloopFwdSm80ILi8ELi2ELb1EN4cute5tupleIJNS5_1CILi128EEENS7_ILi96EEENS7_ILi192EEEEEELi192ENS_6half_tEfNS_4arch4Sm80ELb0ELb0ELb1ELb1ELb0ELb0ELb1ELb0EEENS1_21CollectiveEpilogueFwdINS6_IJS8_SA_S9_EEENS6_IJNS7_ILi1EEESI_SI_EEESC_SE_Li256ELb1ELb1ELb0ELb0EEENS1_19SingleTileSchedulerILb1ELb0ELb1ELi128EEEEEEEEEvNT_6ParamsE,@"STO_CUDA_ENTRY STV_DEFAULT"
_ZN7cutlass13device_kernelIN5flash19enable_sm80_to_sm89INS1_16FlashAttnFwdSm80INS1_25CollectiveMainloopFwdSm80ILi8ELi2ELb1EN4cute5tupleIJNS5_1CILi128EEENS7_ILi96EEENS7_ILi192EEEEEELi192ENS_6half_tEfNS_4arch4Sm80ELb0ELb0ELb1ELb1ELb0ELb0ELb1ELb0EEENS1_21CollectiveEpilogueFwdINS6_IJS8_SA_S9_EEENS6_IJNS7_ILi1EEESI_SI_EEESC_SE_Li256ELb1ELb1ELb0ELb0EEENS1_19SingleTileSchedulerILb1ELb0ELb1ELi128EEEEEEEEEvNT_6ParamsE:
        /* <DEDUP_REMOVED lines=17> */
.L_x_649:
        /* <DEDUP_REMOVED lines=8> */
.L_x_651:
[----:B------:R-:W-:-:S05]  /*0190*/  MOV R0, c[0x0][0x54c] ;  /* 0x0001530000007a02 */ /* 0x000fca0000000f00 */
.L_x_650:
[----:B-----5:R-:W-:Y:S01]  /*01a0*/  IMAD R0, R0, c[0x0][0x548], RZ ;  /* 0x0001520000007a24 */ /* 0x020fe200078e02ff */
[----:B-1----:R-:W-:-:S04]  /*01b0*/  SHF.L.U32 R2, R40, 0x7, RZ ;  /* 0x0000000728027819 */ /* 0x002fc800000006ff */
[----:B------:R-:W-:-:S04]  /*01c0*/  ISETP.GE.AND P0, PT, R2, R0, PT ;  /* 0x000000000200720c */ /* 0x000fc80003f06270 */
[----:B------:R-:W-:-:S05]  /*01d0*/  SEL R0, R5, 0xffffffff, !P0 ;  /* 0xffffffff05007807 */ /* 0x000fca0004000000 */
[----:B------:R1:W-:Y:S01]  /*01e0*/  STL [R1+0xc], R0 ;  /* 0x00000c0001007387 */ /* 0x0003e20000100800 */
[----:B------:R-:W-:Y:S05]  /*01f0*/  BRA `(.L_x_652) ;  /* 0x0000013000007947 */ /* 0x000fea0003800000 */
.L_x_648:
[----:B---3--:R-:W-:-:S04]  /*0200*/  ISETP.NE.U32.AND P0, PT, RZ, c[0x0][0x568], PT ;  /* 0x00015a00ff007a0c */ /* 0x008fc80003f05070 */
[----:B------:R-:W-:-:S13]  /*0210*/  ISETP.NE.AND.EX P0, PT, RZ, c[0x0][0x56c], PT, P0 ;  /* 0x00015b00ff007a0c */ /* 0x000fda0003f05300 */
[----:B------:R-:W-:Y:S05]  /*0220*/  @!P0 BRA `(.L_x_653) ;  /* 0x0000002000008947 */ /* 0x000fea0003800000 */
[----:B------:R1:W5:Y:S01]  /*0230*/  LDG.E R0, [R2.64] ;  /* 0x0000001402007981 */ /* 0x000362000c1e1900 */
[----:B------:R-:W-:Y:S05]  /*0240*/  BRA `(.L_x_654) ;  /* 0x0000009000007947 */ /* 0x000fea0003800000 */
.L_x_653:
        /* <DEDUP_REMOVED lines=8> */
.L_x_655:
[----:B------:R-:W-:-:S05]  /*02d0*/  MOV R0, c[0x0][0x54c] ;  /* 0x0001530000007a02 */ /* 0x000fca0000000f00 */
.L_x_654:
[----:B-----5:R-:W-:Y:S01]  /*02e0*/  IMAD R0, R0, c[0x0][0x548], RZ ;  /* 0x0001520000007a24 */ /* 0x020fe200078e02ff */
[----:B-1----:R-:W-:-:S04]  /*02f0*/  SHF.L.U32 R2, R40, 0x7, RZ ;  /* 0x0000000728027819 */ /* 0x002fc800000006ff */
[----:B------:R-:W-:-:S04]  /*0300*/  ISETP.GE.AND P0, PT, R2, R0, PT ;  /* 0x000000000200720c */ /* 0x000fc80003f06270 */
[----:B------:R-:W-:-:S05]  /*0310*/  SEL R0, R5, 0xffffffff, !P0 ;  /* 0xffffffff05007807 */ /* 0x000fca0004000000 */
[----:B------:R1:W-:Y:S04]  /*0320*/  STL [R1+0xc], R0 ;  /* 0x00000c0001007387 */ /* 0x0003e80000100800 */
.L_x_652:
[----:B------:R-:W2:Y:S02]  /*0330*/  LDL R41, [R1+0xc] ;  /* 0x00000c0001297983 */ /* 0x000ea40000100800 */
[----:B--2---:R-:W-:-:S13]  /*0340*/  ISETP.GE.AND P0, PT, R41, RZ, PT ;  /* 0x000000ff2900720c */ /* 0x004fda0003f06270 */
        /* <DEDUP_REMOVED lines=9> */
[----:B------:R-:W-:Y:S01]  /*03e0*/  @P2 IMAD.WIDE R2, R41, R27, c[0x0][0x370] ;  /* 0x0000dc0029022625 */ /* 0x000fe200078e021b */
[----:B------:R-:W-:-:S03]  /*03f0*/  CS2R R8, SRZ ;  /* 0x0000000000087805 */ /* 0x000fc6000001ff00 */
[----:B------:R-:W-:Y:S01]  /*0400*/  IMAD.MOV.U32 R10, RZ, RZ, c[0x0][0x168] ;  /* 0x00005a00ff0a7624 */ /* 0x000fe200078e00ff */
[----:B-1----:R1:W2:Y:S01]  /*0410*/  @P2 LDG.E R0, [R2.64] ;  /* 0x0000001402002981 */ /* 0x0022a2000c1e1900 */
[----:B------:R-:W-:-:S04]  /*0420*/  @P1 IMAD.WIDE R6, R41, R27, c[0x0][0x360] ;  /* 0x0000d80029061625 */ /* 0x000fc800078e021b */
[CC--:B------:R-:W-:Y:S01]  /*0430*/  IMAD.WIDE R4, R41.reuse, R27.reuse, c[0x0][0x348] ;  /* 0x0000d20029047625 */ /* 0x0c0fe200078e021b */
[----:B------:R3:W5:Y:S04]  /*0440*/  @P1 LDG.E R10, [R6.64] ;  /* 0x00000014060a1981 */ /* 0x000768000c1e1900 */
[----:B------:R3:W5:Y:S01]  /*0450*/  @P0 LDG.E R8, [R4.64] ;  /* 0x0000001404080981 */ /* 0x000762000c1e1900 */
[----:B-1----:R-:W-:-:S05]  /*0460*/  IMAD.WIDE R2, R41, R27, c[0x0][0x350] ;  /* 0x0000d40029027625 */ /* 0x002fca00078e021b */
[----:B------:R3:W5:Y:S01]  /*0470*/  @P6 LDG.E R9, [R2.64] ;  /* 0x0000001402096981 */ /* 0x000762000c1e1900 */
[----:B------:R-:W-:Y:S02]  /*0480*/  UMOV UR4, URZ ;  /* 0x0000003f00047c82 */ /* 0x000fe40008000000 */
[----:B------:R-:W-:Y:S02]  /*0490*/  ULDC UR6, c[0x0][0x1d0] ;  /* 0x0000740000067ab9 */ /* 0x000fe40000000800 */
[----:B--2---:R3:W1:Y:S02]  /*04a0*/  @P2 R2UR UR4, R0 ;  /* 0x00000000000423c2 */ /* 0x00466400000e0000 */
[----:B-1-3--:R-:W-:Y:S05]  /*04b0*/  @P1 BRA `(.L_x_656) ;  /* 0x0000004000001947 */ /* 0x00afea0003800000 */
[----:B------:R-:W-:Y:S05]  /*04c0*/  @!P0 BRA `(.L_x_656) ;  /* 0x0000003000008947 */ /* 0x000fea0003800000 */
[----:B------:R1:W2:Y:S04]  /*04d0*/  LDG.E R0, [R4.64] ;  /* 0x0000001404007981 */ /* 0x0002a8000c1e1900 */
[----:B-1----:R-:W2:Y:S02]  /*04e0*/  LDG.E R4, [R4.64+0x4] ;  /* 0x0000041404047981 */ /* 0x002ea4000c1e1900 */
[----:B--2--5:R-:W-:-:S02]  /*04f0*/  IADD3 R10, -R0, R4, RZ ;  /* 0x00000004000a7210 */ /* 0x024fc40007ffe1ff */
.L_x_656:
[----:B------:R-:W-:-:S04]  /*0500*/  ISETP.NE.U32.AND P1, PT, RZ, c[0x0][0x368], PT ;  /* 0x0000da00ff007a0c */ /* 0x000fc80003f25070 */
[----:B------:R-:W-:-:S13]  /*0510*/  ISETP.NE.AND.EX P1, PT, RZ, c[0x0][0x36c], PT, P1 ;  /* 0x0000db00ff007a0c */ /* 0x000fda0003f25310 */
[----:B------:R-:W-:Y:S05]  /*0520*/  @!P1 BRA `(.L_x_657) ;  /* 0x0000004000009947 */ /* 0x000fea0003800000 */
[----:B------:R-:W-:-:S05]  /*0530*/  IMAD.WIDE R2, R41, R27, c[0x0][0x368] ;  /* 0x0000da0029027625 */ /* 0x000fca00078e021b */
[----:B------:R-:W2:Y:S02]  /*0540*/  LDG.E R0, [R2.64] ;  /* 0x0000001402007981 */ /* 0x000ea4000c1e1900 */
[----:B--2---:R1:W2:Y:S02]  /*0550*/  R2UR UR6, R0 ;  /* 0x00000000000673c2 */ /* 0x0042a400000e0000 */
[----:B-12---:R-:W-:Y:S05]  /*0560*/  BRA `(.L_x_658) ;  /* 0x0000006000007947 */ /* 0x006fea0003800000 */
.L_x_657:
[----:B------:R-:W-:Y:S05]  /*0570*/  @!P6 BRA `(.L_x_658) ;  /* 0x000000500000e947 */ /* 0x000fea0003800000 */
[----:B------:R1:W2:Y:S04]  /*0580*/  LDG.E R0, [R2.64] ;  /* 0x0000001402007981 */ /* 0x0002a8000c1e1900 */
[----:B-1----:R-:W3:Y:S01]  /*0590*/  LDG.E R2, [R2.64+0x4] ;  /* 0x0000041402027981 */ /* 0x002ee2000c1e1900 */
[----:B--2---:R-:W1:Y:S08]  /*05a0*/  R2UR UR5, R0 ;  /* 0x00000000000573c2 */ /* 0x004e7000000e0000 */
[----:B---3--:R-:W1:Y:S02]  /*05b0*/  R2UR UR6, R2 ;  /* 0x00000000020673c2 */ /* 0x008e6400000e0000 */
[----:B-1----:R-:W-:-:S06]  /*05c0*/  UIADD3 UR6, -UR5, UR6, URZ ;  /* 0x0000000605067290 */ /* 0x002fcc000fffe13f */
.L_x_658:
[----:B------:R-:W-:Y:S01]  /*05d0*/  UIADD3 UR6, -UR4, UR6, URZ ;  /* 0x0000000604067290 */ /* 0x000fe2000fffe13f */
[----:B-----5:R-:W-:Y:S01]  /*05e0*/  IADD3 R11, R9, UR4, RZ ;  /* 0x00000004090b7c10 */ /* 0x020fe2000fffe0ff */
[----:B------:R-:W-:Y:S01]  /*05f0*/  CS2R R98, SRZ ;  /* 0x0000000000627805 */ /* 0x000fe2000001ff00 */
[----:B------:R-:W-:Y:S01]  /*0600*/  PLOP3.LUT P2, PT, PT, PT, PT, 0x80, 0x0 ;  /* 0x000000000000781c */ /* 0x000fe20003f4f070 */
[----:B------:R-:W-:Y:S01]  /*0610*/  UISETP.GE.AND UP0, UPT, UR6, 0x1, UPT ;  /* 0x000000010600788c */ /* 0x000fe2000bf06270 */
[----:B------:R-:W-:Y:S01]  /*0620*/  CS2R R14, SRZ ;  /* 0x00000000000e7805 */ /* 0x000fe2000001ff00 */
[----:B------:R-:W-:Y:S01]  /*0630*/  UIADD3 UR4, UR6, 0x5f, URZ ;  /* 0x0000005f06047890 */ /* 0x000fe2000fffe03f */
[----:B------:R-:W-:Y:S01]  /*0640*/  IMAD.MOV.U32 R96, RZ, RZ, RZ ;  /* 0x000000ffff607224 */ /* 0x000fe200078e00ff */
[----:B------:R-:W-:Y:S01]  /*0650*/  MOV R9, RZ ;  /* 0x000000ff00097202 */ /* 0x000fe20000000f00 */
[----:B------:R-:W-:Y:S01]  /*0660*/  IMAD.MOV.U32 R94, RZ, RZ, RZ ;  /* 0x000000ffff5e7224 */ /* 0x000fe200078e00ff */
[----:B------:R-:W-:Y:S01]  /*0670*/  PLOP3.LUT P1, PT, PT, PT, UP0, 0x80, 0x0 ;  /* 0x000000000000781c */ /* 0x000fe20003f2f008 */
[----:B------:R-:W-:Y:S01]  /*0680*/  UIMAD.WIDE UR4, UR4, 0x2aaaaaab, URZ ;  /* 0x2aaaaaab040478a5 */ /* 0x000fe2000f8e023f */
[----:B------:R-:W-:Y:S01]  /*0690*/  IMAD.MOV.U32 R92, RZ, RZ, RZ ;  /* 0x000000ffff5c7224 */ /* 0x000fe200078e00ff */
[----:B------:R-:W-:Y:S01]  /*06a0*/  CS2R R90, SRZ ;  /* 0x00000000005a7805 */ /* 0x000fe2000001ff00 */
[----:B------:R-:W-:Y:S01]  /*06b0*/  CS2R R12, SRZ ;  /* 0x00000000000c7805 */ /* 0x000fe2000001ff00 */
[----:B------:R-:W-:Y:S01]  /*06c0*/  USHF.R.U32.HI UR16, URZ, 0x1f, UR5 ;  /* 0x0000001f3f107899 */ /* 0x000fe20008011605 */
[----:B------:R-:W-:Y:S01]  /*06d0*/  MOV R88, RZ ;  /* 0x000000ff00587202 */ /* 0x000fe20000000f00 */
[----:B------:R-:W-:Y:S01]  /*06e0*/  IMAD.MOV.U32 R86, RZ, RZ, RZ ;  /* 0x000000ffff567224 */ /* 0x000fe200078e00ff */
[----:B------:R-:W-:Y:S01]  /*06f0*/  CS2R R16, SRZ ;  /* 0x0000000000107805 */ /* 0x000fe2000001ff00 */
[----:B------:R-:W-:Y:S01]  /*0700*/  ULEA.HI.SX32 UR16, UR5, UR16, 0x1c ;  /* 0x0000001005107291 */ /* 0x000fe2000f8fe23f */
[----:B------:R-:W-:Y:S01]  /*0710*/  MOV R84, RZ ;  /* 0x000000ff00547202 */ /* 0x000fe20000000f00 */
        /* <DEDUP_REMOVED lines=44> */
[----:B------:R-:W-:Y:S01]  /*09e0*/  CS2R R116, SRZ ;  /* 0x0000000000747805 */ /* 0x000fe2000001ff00 */
[----:B------:R-:W-:Y:S01]  /*09f0*/  CS2R R114, SRZ ;  /* 0x0000000000727805 */ /* 0x000fe2000001ff00 */
[----:B------:R-:W-:Y:S01]  /*0a00*/  IMAD.MOV.U32 R112, RZ, RZ, RZ ;  /* 0x000000ffff707224 */ /* 0x000fe200078e00ff */
[----:B------:R-:W-:Y:S01]  /*0a10*/  CS2R R110, SRZ ;  /* 0x00000000006e7805 */ /* 0x000fe2000001ff00 */
[----:B------:R-:W-:Y:S01]  /*0a20*/  CS2R R108, SRZ ;  /* 0x00000000006c7805 */ /* 0x000fe2000001ff00 */
[----:B------:R-:W-:Y:S01]  /*0a30*/  CS2R R106, SRZ ;  /* 0x00000000006a7805 */ /* 0x000fe2000001ff00 */
[----:B------:R-:W-:Y:S01]  /*0a40*/  CS2R R104, SRZ ;  /* 0x0000000000687805 */ /* 0x000fe2000001ff00 */
[----:B------:R-:W-:Y:S01]  /*0a50*/  CS2R R42, SRZ ;  /* 0x00000000002a7805 */ /* 0x000fe2000001ff00 */
[----:B------:R-:W-:Y:S05]  /*0a60*/  @!P1 BRA `(.L_x_659) ;  /* 0x0000a3c000009947 */ /* 0x000fea0003800000 */
[----:B------:R-:W-:Y:S01]  /*0a70*/  ISETP.NE.U32.AND P4, PT, RZ, c[0x0][0x340], PT ;  /* 0x0000d000ff007a0c */ /* 0x000fe20003f85070 */
[----:B------:R-:W1:Y:S01]  /*0a80*/  S2R R24, SR_CTAID.Y ;  /* 0x0000000000187919 */ /* 0x000e620000002600 */
[----:B------:R-:W-:-:S02]  /*0a90*/  SHF.R.S32.HI R0, RZ, 0x1f, R8 ;  /* 0x0000001fff007819 */ /* 0x000fc40000011408 */
[----:B------:R-:W-:Y:S01]  /*0aa0*/  SHF.R.S32.HI R37, RZ, 0x1f, R113 ;  /* 0x0000001fff257819 */ /* 0x000fe20000011471 */
[----:B------:R-:W-:Y:S01]  /*0ab0*/  IMAD.MOV.U32 R4, RZ, RZ, c[0x0][0x2c4] ;  /* 0x0000b100ff047624 */ /* 0x000fe200078e00ff */
[----:B------:R-:W-:Y:S01]  /*0ac0*/  ISETP.NE.AND.EX P4, PT, RZ, c[0x0][0x344], PT, P4 ;  /* 0x0000d100ff007a0c */ /* 0x000fe20003f85340 */
[----:B------:R-:W-:Y:S02]  /*0ad0*/  UMOV UR7, 0x60 ;  /* 0x0000006000077882 */ /* 0x000fe40000000000 */
[----:B------:R-:W-:Y:S01]  /*0ae0*/  ULDC.64 UR4, c[0x0][0x1e0] ;  /* 0x0000780000047ab9 */ /* 0x000fe20000000a00 */
[----:B------:R-:W-:Y:S01]  /*0af0*/  SHF.R.S32.HI R17, RZ, 0x1f, R41 ;  /* 0x0000001fff117819 */ /* 0x000fe20000011429 */
[----:B------:R-:W-:-:S08]  /*0b00*/  ULDC.64 UR10, c[0x0][0x208] ;  /* 0x00008200000a7ab9 */ /* 0x000fd00000000a00 */
[----:B------:R-:W-:-:S05]  /*0b10*/  @P4 IMAD.WIDE R2, R41, R27, c[0x0][0x340] ;  /* 0x0000d00029024625 */ /* 0x000fca00078e021b */
[----:B------:R2:W3:Y:S01]  /*0b20*/  @P4 LDG.E R18, [R2.64] ;  /* 0x0000001402124981 */ /* 0x0004e2000c1e1900 */
[----:B------:R-:W-:Y:S01]  /*0b30*/  IMAD R0, R0, c[0x0][0x178], RZ ;  /* 0x00005e0000007a24 */ /* 0x000fe200078e02ff */
[-C--:B------:R-:W-:Y:S01]  /*0b40*/  LEA.HI R35, R37, R113.reuse, RZ, 0x3 ;  /* 0x0000007125237211 */ /* 0x080fe200078f18ff */
[----:B------:R-:W-:Y:S01]  /*0b50*/  UIMAD.WIDE.U32 UR18, UR7, UR4, URZ ;  /* 0x00000004071272a5 */ /* 0x000fe2000f8e003f */
[----:B------:R-:W-:Y:S01]  /*0b60*/  ISETP.NE.AND P1, PT, R4, 0x1, PT ;  /* 0x000000010400780c */ /* 0x000fe20003f25270 */
[----:B------:R-:W-:Y:S01]  /*0b70*/  IMAD R0, R8, c[0x0][0x17c], R0 ;  /* 0x00005f0008007a24 */ /* 0x000fe200078e0200 */
[----:B------:R-:W-:Y:S01]  /*0b80*/  SHF.R.S32.HI R14, RZ, 0x3, R35 ;  /* 0x00000003ff0e7819 */ /* 0x000fe20000011423 */
[----:B------:R-:W-:Y:S01]  /*0b90*/  UIMAD.WIDE.U32 UR14, UR7, UR10, URZ ;  /* 0x0000000a070e72a5 */ /* 0x000fe2000f8e003f */
[----:B-1----:R-:W-:Y:S01]  /*0ba0*/  SHF.R.S32.HI R29, RZ, 0x1f, R24 ;  /* 0x0000001fff1d7819 */ /* 0x002fe20000011418 */
[----:B------:R-:W-:Y:S01]  /*0bb0*/  IMAD.U32 R4, RZ, RZ, UR18 ;  /* 0x00000012ff047e24 */ /* 0x000fe2000f8e00ff */
[----:B------:R-:W-:Y:S01]  /*0bc0*/  UIMAD UR4, UR16, -0x60, UR7 ;  /* 0xffffffa0100478a4 */ /* 0x000fe2000f8e0207 */
[----:B------:R-:W-:Y:S01]  /*0bd0*/  IMAD.U32 R5, RZ, RZ, UR19 ;  /* 0x00000013ff057e24 */ /* 0x000fe2000f8e00ff */
[----:B------:R-:W-:Y:S01]  /*0be0*/  SEL R5, R17, RZ, !P0 ;  /* 0x000000ff11057207 */ /* 0x000fe20004000000 */
[----:B------:R-:W-:Y:S01]  /*0bf0*/  IMAD.MOV.U32 R34, RZ, RZ, R4 ;  /* 0x000000ffff227224 */ /* 0x000fe200078e0004 */
[----:B------:R-:W-:Y:S01]  /*0c00*/  SEL R4, R41, RZ, !P0 ;  /* 0x000000ff29047207 */ /* 0x000fe20004000000 */
[----:B------:R-:W-:Y:S01]  /*0c10*/  IMAD.U32 R9, RZ, RZ, UR15 ;  /* 0x0000000fff097e24 */ /* 0x000fe2000f8e00ff */
[-C--:B------:R-:W-:Y:S01]  /*0c20*/  LEA.HI R15, R37, R113.reuse, RZ, 0x4 ;  /* 0x00000071250f7211 */ /* 0x080fe200078f20ff */
[----:B------:R-:W-:Y:S01]  /*0c30*/  IMAD R5, R5, c[0x0][0x1c0], RZ ;  /* 0x0000700005057a24 */ /* 0x000fe200078e02ff */
[----:B------:R-:W-:Y:S01]  /*0c40*/  UIMAD UR5, UR7, UR5, URZ ;  /* 0x00000005070572a4 */ /* 0x000fe2000f8e023f */
[----:B------:R-:W-:Y:S01]  /*0c50*/  IMAD R9, R40, 0x80, R14 ;  /* 0x0000008028097824 */ /* 0x000fe200078e020e */
[----:B------:R-:W-:Y:S01]  /*0c60*/  SHF.R.S32.HI R13, RZ, 0x4, R15 ;  /* 0x00000004ff0d7819 */ /* 0x000fe2000001140f */
[----:B------:R-:W-:Y:S01]  /*0c70*/  UIADD3 UR8, UR16, -0x1, URZ ;  /* 0xffffffff10087890 */ /* 0x000fe2000fffe03f */
[----:B------:R-:W-:Y:S01]  /*0c80*/  IMAD.MOV.U32 R39, RZ, RZ, c[0x0][0x1e0] ;  /* 0x00007800ff277624 */ /* 0x000fe200078e00ff */
[----:B------:R-:W-:Y:S01]  /*0c90*/  UIADD3 UR5, UR19, UR5, URZ ;  /* 0x0000000513057290 */ /* 0x000fe2000fffe03f */
[----:B------:R-:W-:Y:S01]  /*0ca0*/  IMAD.MOV.U32 R42, RZ, RZ, c[0x0][0x1e4] ;  /* 0x00007900ff2a7624 */ /* 0x000fe200078e00ff */
[----:B------:R-:W-:Y:S01]  /*0cb0*/  USHF.R.S32.HI UR9, URZ, 0x1f, UR8 ;  /* 0x0000001f3f097899 */ /* 0x000fe20008011408 */
[----:B--2---:R-:W-:Y:S01]  /*0cc0*/  IMAD.WIDE.U32 R2, R8, c[0x0][0x178], RZ ;  /* 0x00005e0008027a25 */ /* 0x004fe200078e00ff */
[----:B------:R-:W-:Y:S01]  /*0cd0*/  UIMAD UR12, UR5, UR8, URZ ;  /* 0x00000008050c72a4 */ /* 0x000fe2000f8e023f */
[----:B------:R-:W-:Y:S01]  /*0ce0*/  LEA.HI R112, R37, R113, RZ, 0x5 ;  /* 0x0000007125707211 */ /* 0x000fe200078f28ff */
[----:B------:R-:W-:Y:S01]  /*0cf0*/  UIMAD UR7, UR7, UR11, URZ ;  /* 0x0000000b070772a4 */ /* 0x000fe2000f8e023f */
[----:B------:R-:W-:Y:S01]  /*0d00*/  IMAD.IADD R3, R3, 0x1, R0 ;  /* 0x0000000103037824 */ /* 0x000fe200078e0200 */
[----:B------:R-:W-:Y:S01]  /*0d10*/  LOP3.LUT R0, R35, 0xfffffff8, RZ, 0xc0, !PT ;  /* 0xfffffff823007812 */ /* 0x000fe200078ec0ff */
[----:B------:R-:W-:Y:S01]  /*0d20*/  IMAD.U32 R8, RZ, RZ, UR14 ;  /* 0x0000000eff087e24 */ /* 0x000fe2000f8e00ff */
[----:B------:R-:W-:Y:S01]  /*0d30*/  UIMAD UR12, UR9, UR18, UR12 ;  /* 0x00000012090c72a4 */ /* 0x000fe2000f8e020c */
[----:B------:R-:W-:Y:S01]  /*0d40*/  IMAD.WIDE.U32 R2, R24, c[0x0][0x1b8], R2 ;  /* 0x00006e0018027a25 */ /* 0x000fe200078e0002 */
[----:B------:R-:W-:-:S02]  /*0d50*/  UIADD3 UR7, UR15, UR7, URZ ;  /* 0x000000070f077290 */ /* 0x000fc4000fffe03f */
[----:B------:R-:W-:Y:S01]  /*0d60*/  UISETP.GE.AND UP0, UPT, UR6, 0x61, UPT ;  /* 0x000000610600788c */ /* 0x000fe2000bf06270 */
[----:B------:R-:W-:Y:S02]  /*0d70*/  IMAD.IADD R28, R113, 0x1, -R0 ;  /* 0x00000001711c7824 */ /* 0x000fe400078e0a00 */
[----:B------:R-:W-:Y:S02]  /*0d80*/  IMAD R0, R29, c[0x0][0x1b8], RZ ;  /* 0x00006e001d007a24 */ /* 0x000fe400078e02ff */
[----:B------:R-:W-:Y:S02]  /*0d90*/  IMAD R7, R28, 0x20, R14 ;  /* 0x000000201c077824 */ /* 0x000fe400078e020e */
[----:B------:R-:W-:Y:S02]  /*0da0*/  IMAD R0, R24, c[0x0][0x1bc], R0 ;  /* 0x00006f0018007a24 */ /* 0x000fe400078e0200 */
[----:B------:R-:W-:Y:S02]  /*0db0*/  IMAD R7, R40, 0x80, R7 ;  /* 0x0000008028077824 */ /* 0x000fe400078e0207 */
[----:B------:R-:W-:-:S02]  /*0dc0*/  IMAD.IADD R3, R3, 0x1, R0 ;  /* 0x0000000103037824 */ /* 0x000fc400078e0200 */
[----:B------:R-:W-:-:S04]  /*0dd0*/  @P1 IMAD.HI.U32 R6, R7, c[0x0][0x2c8], RZ ;  /* 0x0000b20007061a27 */ /* 0x000fc800078e00ff */
[----:B------:R-:W-:Y:S01]  /*0de0*/  IMAD.MOV.U32 R0, RZ, RZ, R7 ;  /* 0x000000ffff007224 */ /* 0x000fe200078e0007 */
[----:B------:R-:W-:Y:S01]  /*0df0*/  @P1 SHF.R.U32.HI R0, RZ, c[0x0][0x2cc], R6 ;  /* 0x0000b300ff001a19 */ /* 0x000fe20000011606 */
[----:B------:R-:W-:Y:S02]  /*0e00*/  IMAD R6, R4, c[0x0][0x1c4], R5 ;  /* 0x0000710004067a24 */ /* 0x000fe400078e0205 */
[----:B------:R-:W-:Y:S01]  /*0e10*/  IMAD R5, R10, c[0x0][0x2c4], RZ ;  /* 0x0000b1000a057a24 */ /* 0x000fe200078e02ff */
[----:B------:R-:W-:Y:S01]  /*0e20*/  IADD3 R10, R9, 0x20, RZ ;  /* 0x00000020090a7810 */ /* 0x000fe20007ffe0ff */
[----:B------:R-:W-:Y:S01]  /*0e30*/  IMAD.WIDE.U32 R2, R4, c[0x0][0x1c0], R2 ;  /* 0x0000700004027a25 */ /* 0x000fe200078e0002 */
[----:B------:R-:W-:Y:S02]  /*0e40*/  BAR.SYNC.DEFER_BLOCKING 0x0 ;  /* 0x0000000000007b1d */ /* 0x000fe40000010000 */
[----:B------:R-:W-:Y:S01]  /*0e50*/  ISETP.GE.AND P5, PT, R10, R5, PT ;  /* 0x000000050a00720c */ /* 0x000fe20003fa6270 */
[----:B------:R-:W-:-:S02]  /*0e60*/  IMAD.MOV R4, RZ, RZ, -R0 ;  /* 0x000000ffff047224 */ /* 0x000fc400078e0a00 */
[----:B------:R-:W-:Y:S02]  /*0e70*/  IMAD.IADD R3, R3, 0x1, R6 ;  /* 0x0000000103037824 */ /* 0x000fe400078e0206 */
[----:B------:R-:W-:Y:S01]  /*0e80*/  IMAD R10, R4, c[0x0][0x2c4], R7 ;  /* 0x0000b100040a7a24 */ /* 0x000fe200078e0207 */
[----:B------:R-:W-:Y:S01]  /*0e90*/  SHF.R.S32.HI R4, RZ, 0x1f, R0 ;  /* 0x0000001fff047819 */ /* 0x000fe20000011400 */
[----:B------:R-:W-:Y:S01]  /*0ea0*/  IMAD.U32 R6, RZ, RZ, UR4 ;  /* 0x00000004ff067e24 */ /* 0x000fe2000f8e00ff */
[----:B------:R-:W-:Y:S01]  /*0eb0*/  SHF.R.S32.HI R7, RZ, 0x1f, R11 ;  /* 0x0000001fff077819 */ /* 0x000fe2000001140b */
[----:B------:R-:W-:Y:S01]  /*0ec0*/  IMAD.MOV.U32 R36, RZ, RZ, R8 ;  /* 0x000000ffff247224 */ /* 0x000fe200078e0008 */
[----:B------:R-:W-:Y:S01]  /*0ed0*/  IADD3 R8, R9, 0x40, RZ ;  /* 0x0000004009087810 */ /* 0x000fe20007ffe0ff */
[----:B------:R-:W-:Y:S01]  /*0ee0*/  IMAD R4, R4, c[0x0][0x1b0], RZ ;  /* 0x00006c0004047a24 */ /* 0x000fe200078e02ff */
[----:B------:R-:W-:Y:S01]  /*0ef0*/  IADD3 R22, R6, UR6, -R14 ;  /* 0x0000000606167c10 */ /* 0x000fe2000fffe80e */
[----:B------:R-:W-:Y:S01]  /*0f00*/  IMAD.SHL.U32 R6, R14, 0x40, RZ ;  /* 0x000000400e067824 */ /* 0x000fe200078e00ff */
[----:B------:R-:W-:Y:S01]  /*0f10*/  ISETP.GE.AND P1, PT, R8, R5, PT ;  /* 0x000000050800720c */ /* 0x000fe20003f26270 */
[----:B------:R-:W-:Y:S01]  /*0f20*/  IMAD.WIDE.U32 R2, R0, c[0x0][0x1b0], R2 ;  /* 0x00006c0000027a25 */ /* 0x000fe200078e0002 */
[----:B------:R-:W-:-:S03]  /*0f30*/  IADD3 R8, P0, R11, R14, RZ ;  /* 0x0000000e0b087210 */ /* 0x000fc60007f1e0ff */
[----:B------:R-:W-:Y:S01]  /*0f40*/  IMAD R11, R0, c[0x0][0x1b4], R4 ;  /* 0x00006d00000b7a24 */ /* 0x000fe200078e0204 */
[----:B------:R-:W-:Y:S01]  /*0f50*/  LOP3.LUT R0, R6, 0x1c0, RZ, 0xc0, !PT ;  /* 0x000001c006007812 */ /* 0x000fe200078ec0ff */
[----:B------:R-:W-:Y:S01]  /*0f60*/  IMAD.SHL.U32 R4, R28, 0x8, RZ ;  /* 0x000000081c047824 */ /* 0x000fe200078e00ff */
[----:B------:R-:W-:Y:S01]  /*0f70*/  LEA.HI.X.SX32 R12, R14, R7, 0x1, P0 ;  /* 0x000000070e0c7211 */ /* 0x000fe200000f0eff */
[----:B------:R-:W-:Y:S01]  /*0f80*/  IMAD.IADD R3, R3, 0x1, R11 ;  /* 0x0000000103037824 */ /* 0x000fe200078e020b */
[C---:B------:R-:W-:Y:S02]  /*0f90*/  ISETP.GE.AND P0, PT, R9.reuse, R5, PT ;  /* 0x000000050900720c */ /* 0x040fe40003f06270 */
[----:B------:R-:W-:Y:S01]  /*0fa0*/  IADD3 R6, R9, 0x60, RZ ;  /* 0x0000006009067810 */ /* 0x000fe20007ffe0ff */
[----:B------:R-:W-:Y:S01]  /*0fb0*/  IMAD.WIDE.U32 R2, R10, c[0x0][0x1a8], R2 ;  /* 0x00006a000a027a25 */ /* 0x000fe200078e0002 */
[----:B------:R-:W-:Y:S02]  /*0fc0*/  LOP3.LUT R9, R0, 0x38, R4, 0xf8, !PT ;  /* 0x0000003800097812 */ /* 0x000fe400078ef804 */
[----:B------:R-:W-:-:S02]  /*0fd0*/  SHF.R.U32.HI R0, RZ, 0x3, R0 ;  /* 0x00000003ff007819 */ /* 0x000fc40000011600 */
[----:B------:R-:W-:Y:S02]  /*0fe0*/  LEA.HI R7, R15, R13, RZ, 0x1 ;  /* 0x0000000d0f077211 */ /* 0x000fe400078f08ff */
[----:B------:R-:W-:Y:S02]  /*0ff0*/  LOP3.LUT R16, R9, R0, RZ, 0x3c, !PT ;  /* 0x0000000009107212 */ /* 0x000fe400078e3cff */
[----:B------:R-:W-:Y:S02]  /*1000*/  SHF.R.S32.HI R0, RZ, 0x1f, R10 ;  /* 0x0000001fff007819 */ /* 0x000fe4000001140a */
[----:B------:R-:W-:Y:S02]  /*1010*/  LOP3.LUT R7, R7, 0xfffffffe, RZ, 0xc0, !PT ;  /* 0xfffffffe07077812 */ /* 0x000fe400078ec0ff */
[----:B------:R-:W-:Y:S01]  /*1020*/  ISETP.GE.AND P2, PT, R6, R5, PT ;  /* 0x000000050600720c */ /* 0x000fe20003f46270 */
[----:B------:R-:W-:Y:S01]  /*1030*/  IMAD R0, R0, c[0x0][0x1a8], RZ ;  /* 0x00006a0000007a24 */ /* 0x000fe200078e02ff */
[----:B------:R-:W-:Y:S01]  /*1040*/  SHF.R.S32.HI R5, RZ, 0x1f, R4 ;  /* 0x0000001fff057819 */ /* 0x000fe20000011404 */
[----:B------:R-:W-:Y:S01]  /*1050*/  IMAD R6, R12, c[0x0][0x1e0], RZ ;  /* 0x000078000c067a24 */ /* 0x000fe200078e02ff */
[----:B------:R-:W-:Y:S01]  /*1060*/  IADD3 R31, R4, 0x40, RZ ;  /* 0x00000040041f7810 */ /* 0x000fe20007ffe0ff */
[----:B------:R-:W-:Y:S01]  /*1070*/  IMAD R11, R10, c[0x0][0x1ac], R0 ;  /* 0x00006b000a0b7a24 */ /* 0x000fe200078e0200 */
[----:B------:R-:W-:Y:S01]  /*1080*/  LOP3.LUT R0, R15, 0xfffffff0, RZ, 0xc0, !PT ;  /* 0xfffffff00f007812 */ /* 0x000fe200078ec0ff */
[----:B------:R-:W-:Y:S01]  /*1090*/  IMAD.IADD R33, R13, 0x1, -R7 ;  /* 0x000000010d217824 */ /* 0x000fe200078e0a07 */
[----:B------:R-:W-:Y:S01]  /*10a0*/  LEA R15, P3, R2, c[0x0][0x160], 0x1 ;  /* 0x00005800020f7a11 */ /* 0x000fe200078608ff */
[----:B------:R-:W-:Y:S01]  /*10b0*/  IMAD.IADD R3, R3, 0x1, R11 ;  /* 0x0000000103037824 */ /* 0x000fe200078e020b */
[----:B------:R-:W-:Y:S01]  /*10c0*/  LEA.HI R11, R37, R113, RZ, 0x6 ;  /* 0x00000071250b7211 */ /* 0x000fe200078f30ff */
[----:B------:R-:W-:Y:S01]  /*10d0*/  IMAD.IADD R0, R113, 0x1, -R0 ;  /* 0x0000000171007824 */ /* 0x000fe200078e0a00 */
[----:B------:R-:W-:Y:S01]  /*10e0*/  IADD3 R32, R4, 0x80, RZ ;  /* 0x0000008004207810 */ /* 0x000fe20007ffe0ff */
[----:B------:R-:W-:Y:S01]  /*10f0*/  IMAD R9, R8, c[0x0][0x1e4], R6 ;  /* 0x0000790008097a24 */ /* 0x000fe200078e0206 */
[----:B------:R-:W-:Y:S01]  /*1100*/  LEA.HI.X R14, R2, c[0x0][0x164], R3, 0x1, P3 ;  /* 0x00005900020e7a11 */ /* 0x000fe200018f0c03 */
[----:B------:R-:W-:Y:S01]  /*1110*/  IMAD R3, R29, c[0x0][0x1e8], RZ ;  /* 0x00007a001d037a24 */ /* 0x000fe200078e02ff */
[----:B------:R-:W-:Y:S01]  /*1120*/  SHF.R.S32.HI R10, RZ, 0x1f, R0 ;  /* 0x0000001fff0a7819 */ /* 0x000fe20000011400 */
[----:B------:R-:W-:Y:S01]  /*1130*/  IMAD.WIDE.U32 R6, R8, c[0x0][0x1e0], R4 ;  /* 0x0000780008067a25 */ /* 0x000fe200078e0004 */
[----:B------:R-:W-:Y:S01]  /*1140*/  SHFL.IDX PT, R2, R15, RZ, 0x181f ;  /* 0x00181fff0f027589 */ /* 0x000fe200000e0000 */
[----:B------:R-:W-:-:S02]  /*1150*/  ISETP.GE.AND P3, PT, R31, c[0x0][0x198], PT ;  /* 0x000066001f007a0c */ /* 0x000fc40003f66270 */
[----:B------:R-:W-:Y:S01]  /*1160*/  LEA.HI R30, R10, R0, RZ, 0x3 ;  /* 0x000000000a1e7211 */ /* 0x000fe200078f18ff */
[----:B------:R-:W-:Y:S02]  /*1170*/  IMAD.SHL.U32 R10, R11, 0x8, RZ ;  /* 0x000000080b0a7824 */ /* 0x000fe400078e00ff */
[----:B------:R-:W-:Y:S02]  /*1180*/  IMAD R11, R24, c[0x0][0x1ec], R3 ;  /* 0x00007b00180b7a24 */ /* 0x000fe400078e0203 */
[----:B------:R-:W-:Y:S01]  /*1190*/  IMAD.IADD R7, R7, 0x1, R9 ;  /* 0x0000000107077824 */ /* 0x000fe200078e0209 */
[----:B------:R-:W1:Y:S01]  /*11a0*/  SHFL.IDX PT, R3, R14, RZ, 0x181f ;  /* 0x00181fff0e037589 */ /* 0x000e6200000e0000 */
[----:B------:R-:W-:Y:S01]  /*11b0*/  IMAD R12, R12, c[0x0][0x208], RZ ;  /* 0x000082000c0c7a24 */ /* 0x000fe200078e02ff */
[----:B------:R-:W-:Y:S01]  /*11c0*/  LOP3.LUT R19, R16, 0xfffffe00, R10, 0xf8, !PT ;  /* 0xfffffe0010137812 */ /* 0x000fe200078ef80a */
[----:B------:R-:W-:-:S04]  /*11d0*/  IMAD.WIDE.U32 R6, R24, c[0x0][0x1e8], R6 ;  /* 0x00007a0018067a25 */ /* 0x000fc800078e0006 */
[----:B------:R-:W-:Y:S01]  /*11e0*/  IMAD.IADD R21, R7, 0x1, R11 ;  /* 0x0000000107157824 */ /* 0x000fe200078e020b */
[----:B------:R-:W-:Y:S01]  /*11f0*/  STL [R1+0x30], R19 ;  /* 0x0000301301007387 */ /* 0x000fe20000100800 */
[----:B------:R-:W-:Y:S02]  /*1200*/  IMAD.MOV.U32 R20, RZ, RZ, R6 ;  /* 0x000000ffff147224 */ /* 0x000fe400078e0006 */
[----:B------:R-:W-:Y:S01]  /*1210*/  IMAD R13, R8, c[0x0][0x20c], R12 ;  /* 0x00008300080d7a24 */ /* 0x000fe200078e020c */
[----:B------:R-:W-:Y:S01]  /*1220*/  LOP3.LUT R12, R30, 0xfffffff8, RZ, 0xc0, !PT ;  /* 0xfffffff81e0c7812 */ /* 0x000fe200078ec0ff */
[----:B------:R-:W-:-:S04]  /*1230*/  IMAD.WIDE.U32 R8, R8, c[0x0][0x208], R4 ;  /* 0x0000820008087a25 */ /* 0x000fc800078e0004 */
[----:B------:R-:W-:Y:S02]  /*1240*/  IMAD R29, R29, c[0x0][0x210], RZ ;  /* 0x000084001d1d7a24 */ /* 0x000fe400078e02ff */
[----:B------:R-:W-:Y:S02]  /*1250*/  IMAD.IADD R9, R9, 0x1, R13 ;  /* 0x0000000109097824 */ /* 0x000fe400078e020d */
[----:B------:R-:W-:Y:S01]  /*1260*/  IMAD.IADD R27, R0, 0x1, -R12 ;  /* 0x00000001001b7824 */ /* 0x000fe200078e0a0c */
[----:B------:R-:W-:Y:S01]  /*1270*/  @!P0 SHF.R.S32.HI R0, RZ, 0x1f, R31 ;  /* 0x0000001fff008819 */ /* 0x000fe2000001141f */
[C---:B------:R-:W-:Y:S02]  /*1280*/  IMAD R29, R24.reuse, c[0x0][0x214], R29 ;  /* 0x00008500181d7a24 */ /* 0x040fe400078e021d */
[----:B------:R-:W-:Y:S01]  /*1290*/  IMAD.WIDE.U32 R24, R24, c[0x0][0x210], R8 ;  /* 0x0000840018187a25 */ /* 0x000fe200078e0008 */
[----:B------:R-:W-:Y:S01]  /*12a0*/  @!P0 LEA.HI R8, R0, R31, RZ, 0x3 ;  /* 0x0000001f00088211 */ /* 0x000fe200078f18ff */
[----:B------:R-:W-:Y:S02]  /*12b0*/  SHFL.IDX PT, R9, R14, 0x1, 0x181f ;  /* 0x00381f000e097f89 */ /* 0x000fe400000e0000 */
[----:B------:R-:W-:Y:S01]  /*12c0*/  IMAD.SHL.U32 R38, R19, 0x2, RZ ;  /* 0x0000000213267824 */ /* 0x000fe200078e00ff */
[----:B------:R-:W-:-:S02]  /*12d0*/  @!P0 LOP3.LUT R12, R8, 0xfffffff8, RZ, 0xc0, !PT ;  /* 0xfffffff8080c8812 */ /* 0x000fc400078ec0ff */
[----:B------:R-:W2:Y:S03]  /*12e0*/  SHFL.IDX PT, R8, R15, 0x1, 0x181f ;  /* 0x00381f000f087f89 */ /* 0x000ea600000e0000 */
[----:B-1----:R-:W-:Y:S01]  /*12f0*/  @!P0 IMAD.WIDE R12, R12, 0x2, R2 ;  /* 0x000000020c0c8825 */ /* 0x002fe200078e0202 */
[----:B------:R-:W-:Y:S01]  /*1300*/  STL [R1], R38 ;  /* 0x0000002601007387 */ /* 0x000fe20000100800 */
[--C-:B---3--:R-:W-:Y:S02]  /*1310*/  @P4 SHF.R.S32.HI R7, RZ, 0x1f, R18.reuse ;  /* 0x0000001fff074819 */ /* 0x108fe40000011412 */
[----:B------:R-:W-:Y:S02]  /*1320*/  @P4 IMAD.MOV.U32 R6, RZ, RZ, R18 ;  /* 0x000000ffff064224 */ /* 0x000fe400078e0012 */
[----:B------:R-:W-:Y:S02]  /*1330*/  @!P4 IMAD.MOV.U32 R6, RZ, RZ, R41 ;  /* 0x000000ffff06c224 */ /* 0x000fe400078e0029 */
[----:B------:R-:W-:-:S03]  /*1340*/  @!P4 IMAD.MOV.U32 R7, RZ, RZ, R17 ;  /* 0x000000ffff07c224 */ /* 0x000fc600078e0011 */
[----:B------:R-:W-:Y:S02]  /*1350*/  SEL R26, R6, RZ, !P6 ;  /* 0x000000ff061a7207 */ /* 0x000fe40007000000 */
[----:B------:R-:W-:Y:S02]  /*1360*/  SEL R23, R7, RZ, !P6 ;  /* 0x000000ff07177207 */ /* 0x000fe40007000000 */
[----:B------:R-:W-:Y:S01]  /*1370*/  ISETP.GE.AND P6, PT, R4, c[0x0][0x198], PT ;  /* 0x0000660004007a0c */ /* 0x000fe20003fc6270 */
[----:B------:R-:W-:Y:S01]  /*1380*/  IMAD.WIDE.U32 R20, R26, c[0x0][0x1f0], R20 ;  /* 0x00007c001a147a25 */ /* 0x000fe200078e0014 */
[----:B------:R-:W-:Y:S02]  /*1390*/  @!P0 SHF.R.S32.HI R7, RZ, 0x1f, R32 ;  /* 0x0000001fff078819 */ /* 0x000fe40000011420 */
[C---:B------:R-:W-:Y:S01]  /*13a0*/  @!P0 LEA R6, P4, R4.reuse, R2, 0x1 ;  /* 0x0000000204068211 */ /* 0x040fe200078808ff */
[----:B------:R-:W-:Y:S01]  /*13b0*/  IMAD.MOV.U32 R44, RZ, RZ, R20 ;  /* 0x000000ffff2c7224 */ /* 0x000fe200078e0014 */
[----:B------:R-:W-:Y:S01]  /*13c0*/  @!P0 LEA.HI R0, R7, R32, RZ, 0x3 ;  /* 0x0000002007008211 */ /* 0x000fe200078f18ff */
[----:B------:R-:W-:Y:S01]  /*13d0*/  STL.64 [R1+0x28], R20 ;  /* 0x0000281401007387 */ /* 0x000fe20000100a00 */
[----:B------:R-:W-:-:S02]  /*13e0*/  @!P0 LEA.HI.X R7, R4, R3, R5, 0x1, P4 ;  /* 0x0000000304078211 */ /* 0x000fc400020f0c05 */
[----:B------:R-:W-:Y:S02]  /*13f0*/  @!P0 LOP3.LUT R0, R0, 0xfffffff8, RZ, 0xc0, !PT ;  /* 0xfffffff800008812 */ /* 0x000fe400078ec0ff */
[----:B------:R-:W-:Y:S01]  /*1400*/  ISETP.GE.AND P4, PT, R32, c[0x0][0x198], PT ;  /* 0x0000660020007a0c */ /* 0x000fe20003f86270 */
[----:B------:R1:W-:Y:S02]  /*1410*/  @!P0 LDGSTS.E.BYPASS.LTC128B.128 [R38+0x100], [R6.64], !P6 ;  /* 0x0010000006268fae */ /* 0x0003e4000f101d54 */
[----:B------:R-:W-:Y:S01]  /*1420*/  @!P0 IMAD.WIDE R10, R0, 0x2, R2 ;  /* 0x00000002000a8825 */ /* 0x000fe200078e0202 */
[----:B------:R-:W-:Y:S01]  /*1430*/  @!P5 SHF.R.S32.HI R0, RZ, 0x1f, R32 ;  /* 0x0000001fff00d819 */ /* 0x000fe20000011420 */
[----:B------:R-:W-:Y:S03]  /*1440*/  SHFL.IDX PT, R2, R15, 0x2, 0x181f ;  /* 0x00581f000f027f89 */ /* 0x000fe600000e0000 */
[----:B------:R-:W-:Y:S01]  /*1450*/  @!P5 LEA.HI R0, R0, R32, RZ, 0x3 ;  /* 0x000000200000d211 */ /* 0x000fe200078f18ff */
[----:B------:R-:W3:Y:S03]  /*1460*/  SHFL.IDX PT, R3, R14, 0x2, 0x181f ;  /* 0x00581f000e037f89 */ /* 0x000ee600000e0000 */
[----:B------:R-:W-:Y:S01]  /*1470*/  @!P5 LOP3.LUT R0, R0, 0xfffffff8, RZ, 0xc0, !PT ;  /* 0xfffffff80000d812 */ /* 0x000fe200078ec0ff */
[----:B------:R4:W-:Y:S04]  /*1480*/  @!P0 LDGSTS.E.BYPASS.LTC128B.128 [R38+0x4100], [R12.64], !P3 ;  /* 0x041000000c268fae */ /* 0x0009e8000d901d54 */
[----:B------:R5:W-:Y:S01]  /*1490*/  @!P0 LDGSTS.E.BYPASS.LTC128B.128 [R38+0x8100], [R10.64], !P4 ;  /* 0x081000000a268fae */ /* 0x000be2000e101d54 */
[----:B-1----:R-:W-:-:S02]  /*14a0*/  @!P5 SHF.R.S32.HI R6, RZ, 0x1f, R31 ;  /* 0x0000001fff06d819 */ /* 0x002fc4000001141f */
[----:B------:R-:W-:Y:S02]  /*14b0*/  @!P1 SHF.R.S32.HI R7, RZ, 0x1f, R32 ;  /* 0x0000001fff079819 */ /* 0x000fe40000011420 */
[----:B------:R-:W-:Y:S02]  /*14c0*/  @!P5 LEA.HI R16, R6, R31, RZ, 0x3 ;  /* 0x0000001f0610d211 */ /* 0x000fe400078f18ff */
[----:B------:R-:W1:Y:S01]  /*14d0*/  SHFL.IDX PT, R6, R15, 0x3, 0x181f ;  /* 0x00781f000f067f89 */ /* 0x000e6200000e0000 */
[----:B------:R-:W-:Y:S02]  /*14e0*/  @!P1 LEA.HI R18, R7, R32, RZ, 0x3 ;  /* 0x0000002007129211 */ /* 0x000fe400078f18ff */
[----:B------:R-:W-:Y:S01]  /*14f0*/  @!P5 LOP3.LUT R16, R16, 0xfffffff8, RZ, 0xc0, !PT ;  /* 0xfffffff81010d812 */ /* 0x000fe200078ec0ff */
[----:B------:R1:W1:Y:S01]  /*1500*/  SHFL.IDX PT, R7, R14, 0x3, 0x181f ;  /* 0x00781f000e077f89 */ /* 0x00026200000e0000 */
[----:B------:R-:W-:-:S03]  /*1510*/  @!P1 LOP3.LUT R18, R18, 0xfffffff8, RZ, 0xc0, !PT ;  /* 0xfffffff812129812 */ /* 0x000fc600078ec0ff */
[----:B--2---:R-:W-:Y:S01]  /*1520*/  @!P5 IMAD.WIDE R16, R16, 0x2, R8 ;  /* 0x000000021010d825 */ /* 0x004fe200078e0208 */
[----:B-----5:R-:W-:-:S03]  /*1530*/  @!P1 SHF.R.S32.HI R10, RZ, 0x1f, R31 ;  /* 0x0000001fff0a9819 */ /* 0x020fc6000001141f */
[----:B---3--:R-:W-:Y:S01]  /*1540*/  @!P1 IMAD.WIDE R18, R18, 0x2, R2 ;  /* 0x0000000212129825 */ /* 0x008fe200078e0202 */
[----:B----4-:R-:W-:Y:S02]  /*1550*/  @!P1 LEA.HI R12, R10, R31, RZ, 0x3 ;  /* 0x0000001f0a0c9211 */ /* 0x010fe400078f18ff */
[----:B------:R-:W-:Y:S02]  /*1560*/  @!P5 LEA R10, P0, R4, R8, 0x1 ;  /* 0x00000008040ad211 */ /* 0x000fe400078008ff */
[----:B------:R-:W-:Y:S02]  /*1570*/  @!P1 LOP3.LUT R12, R12, 0xfffffff8, RZ, 0xc0, !PT ;  /* 0xfffffff80c0c9812 */ /* 0x000fe400078ec0ff */
[----:B------:R-:W-:-:S03]  /*1580*/  @!P5 LEA.HI.X R11, R4, R9, R5, 0x1, P0 ;  /* 0x00000009040bd211 */ /* 0x000fc600000f0c05 */
[----:B------:R-:W-:Y:S02]  /*1590*/  @!P1 IMAD.WIDE R12, R12, 0x2, R2 ;  /* 0x000000020c0c9825 */ /* 0x000fe400078e0202 */
[----:B------:R2:W-:Y:S02]  /*15a0*/  @!P5 LDGSTS.E.BYPASS.LTC128B.128 [R38+0x1100], [R10.64], !P6 ;  /* 0x011000000a26dfae */ /* 0x0005e4000f101d54 */
[----:B-1----:R-:W-:Y:S01]  /*15b0*/  @!P5 IMAD.WIDE R14, R0, 0x2, R8 ;  /* 0x00000002000ed825 */ /* 0x002fe200078e0208 */
[C---:B------:R-:W-:Y:S01]  /*15c0*/  @!P1 LEA R8, P0, R4.reuse, R2, 0x1 ;  /* 0x0000000204089211 */ /* 0x040fe200078008ff */
[----:B------:R1:W-:Y:S02]  /*15d0*/  @!P5 LDGSTS.E.BYPASS.LTC128B.128 [R38+0x5100], [R16.64], !P3 ;  /* 0x051000001026dfae */ /* 0x0003e4000d901d54 */
[----:B------:R-:W-:Y:S01]  /*15e0*/  IMAD R0, R23, c[0x0][0x1f0], RZ ;  /* 0x00007c0017007a24 */ /* 0x000fe200078e02ff */
[C-C-:B------:R-:W-:Y:S01]  /*15f0*/  @!P1 LEA.HI.X R9, R4.reuse, R3, R5.reuse, 0x1, P0 ;  /* 0x0000000304099211 */ /* 0x140fe200000f0c05 */
[----:B------:R3:W-:Y:S01]  /*1600*/  @!P5 LDGSTS.E.BYPASS.LTC128B.128 [R38+0x9100], [R14.64], !P4 ;  /* 0x091000000e26dfae */ /* 0x0007e2000e101d54 */
[----:B------:R-:W-:Y:S01]  /*1610*/  @!P2 LEA R2, P0, R4, R6, 0x1 ;  /* 0x000000060402a211 */ /* 0x000fe200078008ff */
[----:B------:R-:W-:Y:S01]  /*1620*/  IMAD R0, R26, c[0x0][0x1f4], R0 ;  /* 0x00007d001a007a24 */ /* 0x000fe200078e0200 */
[----:B------:R-:W-:Y:S01]  /*1630*/  ISETP.GE.AND P5, PT, R22, 0x21, PT ;  /* 0x000000211600780c */ /* 0x000fe20003fa6270 */
[----:B------:R4:W-:Y:S01]  /*1640*/  @!P1 LDGSTS.E.BYPASS.LTC128B.128 [R38+0x2100], [R8.64], !P6 ;  /* 0x0210000008269fae */ /* 0x0009e2000f101d54 */
[----:B------:R-:W-:Y:S01]  /*1650*/  @!P2 LEA.HI.X R3, R4, R7, R5, 0x1, P0 ;  /* 0x000000070403a211 */ /* 0x000fe200000f0c05 */
[----:B------:R-:W-:Y:S01]  /*1660*/  IMAD.IADD R45, R21, 0x1, R0 ;  /* 0x00000001152d7824 */ /* 0x000fe200078e0200 */
[----:B------:R-:W-:Y:S01]  /*1670*/  @!P2 SHF.R.S32.HI R5, RZ, 0x1f, R32 ;  /* 0x0000001fff05a819 */ /* 0x000fe20000011420 */
[----:B------:R5:W-:Y:S04]  /*1680*/  @!P1 LDGSTS.E.BYPASS.LTC128B.128 [R38+0x6100], [R12.64], !P3 ;  /* 0x061000000c269fae */ /* 0x000be8000d901d54 */
[----:B------:R2:W-:Y:S01]  /*1690*/  @!P1 LDGSTS.E.BYPASS.LTC128B.128 [R38+0xa100], [R18.64], !P4 ;  /* 0x0a10000012269fae */ /* 0x0005e2000e101d54 */
[----:B------:R-:W-:-:S03]  /*16a0*/  ISETP.GE.AND P1, PT, R22, 0x41, PT ;  /* 0x000000411600780c */ /* 0x000fc60003f26270 */
[----:B------:R2:W-:Y:S01]  /*16b0*/  @!P2 LDGSTS.E.BYPASS.LTC128B.128 [R38+0x3100], [R2.64], !P6 ;  /* 0x031000000226afae */ /* 0x0005e2000f101d54 */
[----:B------:R-:W-:-:S03]  /*16c0*/  ISETP.GE.AND P6, PT, R22, 0x1, PT ;  /* 0x000000011600780c */ /* 0x000fc60003fc6270 */
[----:B------:R2:W-:Y:S01]  /*16d0*/  STL.64 [R1+0x10], R44 ;  /* 0x0000102c01007387 */ /* 0x0005e20000100a00 */
[----:B-1----:R-:W-:Y:S02]  /*16e0*/  IMAD.SHL.U32 R16, R42, 0x40, RZ ;  /* 0x000000402a107824 */ /* 0x002fe400078e00ff */
[----:B---3--:R-:W-:Y:S01]  /*16f0*/  IMAD.WIDE.U32 R14, R39, 0x40, RZ ;  /* 0x00000040270e7825 */ /* 0x008fe200078e00ff */
[----:B----4-:R-:W-:-:S03]  /*1700*/  @!P2 SHF.R.S32.HI R8, RZ, 0x1f, R31 ;  /* 0x0000001fff08a819 */ /* 0x010fc6000001141f */
[----:B------:R-:W-:Y:S01]  /*1710*/  IMAD.IADD R9, R25, 0x1, R29 ;  /* 0x0000000119097824 */ /* 0x000fe200078e021d */
[----:B-----5:R-:W-:Y:S01]  /*1720*/  @!P2 LEA.HI R12, R8, R31, RZ, 0x3 ;  /* 0x0000001f080ca211 */ /* 0x020fe200078f18ff */
[----:B------:R-:W-:-:S03]  /*1730*/  IMAD.MOV.U32 R8, RZ, RZ, R24 ;  /* 0x000000ffff087224 */ /* 0x000fc600078e0018 */
[----:B------:R-:W-:Y:S01]  /*1740*/  @!P2 LOP3.LUT R12, R12, 0xfffffff8, RZ, 0xc0, !PT ;  /* 0xfffffff80c0ca812 */ /* 0x000fe200078ec0ff */
[----:B--2---:R-:W-:-:S04]  /*1750*/  IMAD.WIDE.U32 R18, R26, c[0x0][0x218], R8 ;  /* 0x000086001a127a25 */ /* 0x004fc800078e0008 */
[----:B------:R-:W-:Y:S01]  /*1760*/  IMAD.WIDE.U32 R2, R34, UR8, R44 ;  /* 0x0000000822027c25 */ /* 0x000fe2000f8e002c */
[----:B------:R1:W-:Y:S03]  /*1770*/  STL.64 [R1+0x20], R18 ;  /* 0x0000201201007387 */ /* 0x0003e60000100a00 */
[----:B------:R-:W-:Y:S01]  /*1780*/  @!P2 IMAD.WIDE R12, R12, 0x2, R6 ;  /* 0x000000020c0ca825 */ /* 0x000fe200078e0206 */
[----:B------:R-:W-:Y:S01]  /*1790*/  IADD3 R0, R3, UR12, RZ ;  /* 0x0000000c03007c10 */ /* 0x000fe2000fffe0ff */
[----:B------:R-:W-:Y:S01]  /*17a0*/  UIMAD UR12, UR7, UR8, URZ ;  /* 0x00000008070c72a4 */ /* 0x000fe2000f8e023f */
[C---:B------:R-:W-:Y:S01]  /*17b0*/  @P6 LEA R10, P0, R2.reuse, c[0x0][0x1c8], 0x1 ;  /* 0x00007200020a6a11 */ /* 0x040fe200078008ff */
[----:B------:R-:W-:Y:S01]  /*17c0*/  IMAD.MOV.U32 R40, RZ, RZ, R18 ;  /* 0x000000ffff287224 */ /* 0x000fe200078e0012 */
[----:B------:R-:W-:Y:S01]  /*17d0*/  @!P2 LEA.HI R3, R5, R32, RZ, 0x3 ;  /* 0x000000200503a211 */ /* 0x000fe200078f18ff */
[----:B------:R2:W-:Y:S01]  /*17e0*/  @!P2 LDGSTS.E.BYPASS.LTC128B.128 [R38+0x7100], [R12.64], !P3 ;  /* 0x071000000c26afae */ /* 0x0005e2000d901d54 */
[----:B------:R-:W-:Y:S01]  /*17f0*/  @P6 LEA.HI.X R11, R2, c[0x0][0x1cc], R0, 0x1, P0 ;  /* 0x00007300020b6a11 */ /* 0x000fe200000f0c00 */
[----:B------:R-:W-:Y:S01]  /*1800*/  UIMAD UR12, UR9, UR14, UR12 ;  /* 0x0000000e090c72a4 */ /* 0x000fe2000f8e020c */
[----:B------:R-:W-:-:S02]  /*1810*/  @P5 LEA R5, P0, R39, R2, 0x5 ;  /* 0x0000000227055211 */ /* 0x000fc400078028ff */
[----:B------:R-:W-:Y:S02]  /*1820*/  @!P2 LOP3.LUT R3, R3, 0xfffffff8, RZ, 0xc0, !PT ;  /* 0xfffffff80303a812 */ /* 0x000fe400078ec0ff */
[----:B------:R-:W-:Y:S02]  /*1830*/  @P5 LEA.HI.X R17, R39, R0, R42, 0x5, P0 ;  /* 0x0000000027115211 */ /* 0x000fe400000f2c2a */
[----:B------:R-:W-:Y:S01]  /*1840*/  @P1 IADD3 R14, P0, R2, R14, RZ ;  /* 0x0000000e020e1210 */ /* 0x000fe20007f1e0ff */
[----:B------:R-:W-:Y:S01]  /*1850*/  @!P2 IMAD.WIDE R2, R3, 0x2, R6 ;  /* 0x000000020302a825 */ /* 0x000fe200078e0206 */
[----:B------:R-:W-:Y:S02]  /*1860*/  ISETP.GE.AND P3, PT, R31, c[0x0][0x1d4], PT ;  /* 0x000075001f007a0c */ /* 0x000fe40003f66270 */
[----:B------:R-:W-:Y:S01]  /*1870*/  @P1 IADD3.X R16, R0, R15, R16, P0, !PT ;  /* 0x0000000f00101210 */ /* 0x000fe200007fe410 */
[----:B------:R-:W-:Y:S01]  /*1880*/  IMAD R7, R23, c[0x0][0x218], RZ ;  /* 0x0000860017077a24 */ /* 0x000fe200078e02ff */
[----:B------:R3:W-:Y:S01]  /*1890*/  @!P2 LDGSTS.E.BYPASS.LTC128B.128 [R38+0xb100], [R2.64], !P4 ;  /* 0x0b1000000226afae */ /* 0x0007e2000e101d54 */
[----:B------:R-:W-:Y:S01]  /*18a0*/  ISETP.GE.AND P4, PT, R4, c[0x0][0x1d4], PT ;  /* 0x0000750004007a0c */ /* 0x000fe20003f86270 */
[----:B------:R-:W-:Y:S01]  /*18b0*/  IMAD.SHL.U32 R0, R27, 0x40, RZ ;  /* 0x000000401b007824 */ /* 0x000fe200078e00ff */
[----:B------:R-:W-:Y:S01]  /*18c0*/  ISETP.GE.AND P2, PT, R32, c[0x0][0x1d4], PT ;  /* 0x0000750020007a0c */ /* 0x000fe20003f46270 */
[----:B------:R-:W-:Y:S01]  /*18d0*/  IMAD R15, R26, c[0x0][0x21c], R7 ;  /* 0x000087001a0f7a24 */ /* 0x000fe200078e0207 */
[----:B------:R-:W-:Y:S01]  /*18e0*/  @P5 LEA R6, P0, R5, c[0x0][0x1c8], 0x1 ;  /* 0x0000720005065a11 */ /* 0x000fe200078008ff */
[----:B------:R-:W0:Y:S01]  /*18f0*/  LDGDEPBAR ;  /* 0x00000000000079af */ /* 0x000e220000000000 */
[----:B------:R-:W-:Y:S01]  /*1900*/  LOP3.LUT R0, R0, 0x1c0, RZ, 0xc0, !PT ;  /* 0x000001c000007812 */ /* 0x000fe200078ec0ff */
[----:B------:R-:W-:Y:S01]  /*1910*/  IMAD.IADD R41, R19, 0x1, R15 ;  /* 0x0000000113297824 */ /* 0x000fe200078e020f */
[----:B------:R-:W-:Y:S01]  /*1920*/  @P5 LEA.HI.X R7, R5, c[0x0][0x1cc], R17, 0x1, P0 ;  /* 0x0000730005075a11 */ /* 0x000fe200000f0c11 */
[----:B------:R-:W-:-:S02]  /*1930*/  IMAD.SHL.U32 R5, R33, 0x8, RZ ;  /* 0x0000000821057824 */ /* 0x000fc400078e00ff */
[----:B------:R-:W-:Y:S01]  /*1940*/  IMAD.WIDE.U32 R8, R36, UR8, R40 ;  /* 0x0000000824087c25 */ /* 0x000fe2000f8e0028 */
[----:B------:R-:W-:Y:S01]  /*1950*/  UMOV UR8, 0x6 ;  /* 0x0000000600087882 */ /* 0x000fe20000000000 */
[----:B------:R4:W-:Y:S01]  /*1960*/  @P6 LDGSTS.E.BYPASS.LTC128B.128 [R38+0x12100], [R10.64], !P4 ;  /* 0x121000000a266fae */ /* 0x0009e2000e101d54 */
[----:B------:R-:W-:-:S03]  /*1970*/  USHF.L.U64.HI UR11, UR10, UR8, UR11 ;  /* 0x000000080a0b7299 */ /* 0x000fc6000801020b */
[----:B------:R4:W-:Y:S04]  /*1980*/  @P6 LDGSTS.E.BYPASS.LTC128B.128 [R38+0x15100], [R10.64+0x80], !P3 ;  /* 0x151000800a266fae */ /* 0x0009e8000d901d54 */
[----:B------:R4:W-:Y:S01]  /*1990*/  @P6 LDGSTS.E.BYPASS.LTC128B.128 [R38+0x18100], [R10.64+0x100], !P2 ;  /* 0x181001000a266fae */ /* 0x0009e2000d101d54 */
[----:B------:R-:W-:Y:S01]  /*19a0*/  ISETP.GE.AND P6, PT, R4, c[0x0][0x1d4], PT ;  /* 0x0000750004007a0c */ /* 0x000fe20003fc6270 */
[----:B------:R-:W-:Y:S02]  /*19b0*/  IMAD.MOV.U32 R4, RZ, RZ, 0x10 ;  /* 0x00000010ff047424 */ /* 0x000fe400078e00ff */
[----:B------:R5:W-:Y:S01]  /*19c0*/  @P5 LDGSTS.E.BYPASS.LTC128B.128 [R38+0x13100], [R6.64], !P4 ;  /* 0x1310000006265fae */ /* 0x000be2000e101d54 */
[----:B---3--:R-:W-:-:S03]  /*19d0*/  @P1 LEA R2, P0, R14, c[0x0][0x1c8], 0x1 ;  /* 0x000072000e021a11 */ /* 0x008fc600078008ff */
[----:B------:R5:W-:Y:S01]  /*19e0*/  @P5 LDGSTS.E.BYPASS.LTC128B.128 [R38+0x16100], [R6.64+0x80], !P3 ;  /* 0x1610008006265fae */ /* 0x000be2000d901d54 */
[----:B------:R-:W-:Y:S01]  /*19f0*/  @P1 LEA.HI.X R3, R14, c[0x0][0x1cc], R16, 0x1, P0 ;  /* 0x000073000e031a11 */ /* 0x000fe200000f0c10 */
[----:B------:R-:W-:Y:S02]  /*1a00*/  IMAD.MOV.U32 R14, RZ, RZ, 0x20 ;  /* 0x00000020ff0e7424 */ /* 0x000fe400078e00ff */
[----:B------:R5:W-:Y:S01]  /*1a10*/  @P5 LDGSTS.E.BYPASS.LTC128B.128 [R38+0x19100], [R6.64+0x100], !P2 ;  /* 0x1910010006265fae */ /* 0x000be2000d101d54 */
[----:B------:R-:W-:-:S03]  /*1a20*/  ISETP.GE.AND P5, PT, R31, c[0x0][0x1d4], PT ;  /* 0x000075001f007a0c */ /* 0x000fc60003fa6270 */
[----:B------:R3:W-:Y:S04]  /*1a30*/  @P1 LDGSTS.E.BYPASS.LTC128B.128 [R38+0x14100], [R2.64], !P4 ;  /* 0x1410000002261fae */ /* 0x0007e8000e101d54 */
[----:B------:R3:W-:Y:S04]  /*1a40*/  @P1 LDGSTS.E.BYPASS.LTC128B.128 [R38+0x17100], [R2.64+0x80], !P3 ;  /* 0x1710008002261fae */ /* 0x0007e8000d901d54 */
[----:B------:R3:W-:Y:S01]  /*1a50*/  @P1 LDGSTS.E.BYPASS.LTC128B.128 [R38+0x1a100], [R2.64+0x100], !P2 ;  /* 0x1a10010002261fae */ /* 0x0007e2000d101d54 */
[----:B----4-:R-:W-:-:S03]  /*1a60*/  LOP3.LUT R11, R0, 0x8, R5, 0xf8, !PT ;  /* 0x00000008000b7812 */ /* 0x010fc600078ef805 */
[----:B------:R-:W0:Y:S01]  /*1a70*/  LDGDEPBAR ;  /* 0x00000000000079af */ /* 0x000e220000000000 */
[----:B------:R-:W-:Y:S02]  /*1a80*/  SHF.R.U32.HI R5, RZ, 0x3, R0 ;  /* 0x00000003ff057819 */ /* 0x000fe40000011600 */
[----:B------:R-:W-:Y:S01]  /*1a90*/  IADD3 R0, R9, UR12, RZ ;  /* 0x0000000c09007c10 */ /* 0x000fe2000fffe0ff */
[----:B------:R-:W-:Y:S01]  /*1aa0*/  USHF.L.U32 UR12, UR10, 0x6, URZ ;  /* 0x000000060a0c7899 */ /* 0x000fe2000800063f */
[C---:B------:R-:W-:Y:S01]  /*1ab0*/  LEA R10, P0, R8.reuse, c[0x0][0x1f8], 0x1 ;  /* 0x00007e00080a7a11 */ /* 0x040fe200078008ff */
[----:B------:R1:W-:Y:S01]  /*1ac0*/  STL.64 [R1+0x18], R40 ;  /* 0x0000182801007387 */ /* 0x0003e20000100a00 */
[----:B------:R-:W-:Y:S02]  /*1ad0*/  LOP3.LUT R5, R11, R5, RZ, 0x3c, !PT ;  /* 0x000000050b057212 */ /* 0x000fe400078e3cff */
[----:B------:R-:W-:Y:S01]  /*1ae0*/  LEA.HI.X R11, R8, c[0x0][0x1fc], R0, 0x1, P0 ;  /* 0x00007f00080b7a11 */ /* 0x000fe200000f0c00 */
[----:B------:R-:W-:-:S05]  /*1af0*/  IMAD.U32 R0, RZ, RZ, UR12 ;  /* 0x0000000cff007e24 */ /* 0x000fca000f8e00ff */
[----:B--2---:R-:W-:-:S04]  /*1b00*/  IADD3 R12, P1, P0, R0, 0x80, R10 ;  /* 0x00000080000c7810 */ /* 0x004fc8000783e00a */
[----:B------:R-:W-:Y:S02]  /*1b10*/  IADD3.X R13, RZ, UR11, R11, P1, P0 ;  /* 0x0000000bff0d7c10 */ /* 0x000fe40008fe040b */
[----:B------:R-:W-:Y:S01]  /*1b20*/  IADD3 R8, P1, P0, R0, 0x100, R10 ;  /* 0x0000010000087810 */ /* 0x000fe2000783e00a */
[----:B------:R-:W-:Y:S02]  /*1b30*/  IMAD.SHL.U32 R0, R112, 0x20, RZ ;  /* 0x0000002070007824 */ /* 0x000fe400078e00ff */
[----:B---3--:R-:W-:Y:S01]  /*1b40*/  IMAD.SHL.U32 R2, R30, 0x40, RZ ;  /* 0x000000401e027824 */ /* 0x008fe200078e00ff */
[----:B------:R-:W-:-:S04]  /*1b50*/  DEPBAR.LE SB0, 0x1 ;  /* 0x000080400000791a */ /* 0x000fc80000000000 */
[----:B------:R-:W-:Y:S02]  /*1b60*/  LOP3.LUT R2, R5, 0xfffffe00, R2, 0xf8, !PT ;  /* 0xfffffe0005027812 */ /* 0x000fe400078ef802 */
[----:B------:R-:W-:Y:S02]  /*1b70*/  LOP3.LUT R3, R0, 0x7ffffc00, RZ, 0xc0, !PT ;  /* 0x7ffffc0000037812 */ /* 0x000fe400078ec0ff */
[----:B------:R-:W-:Y:S01]  /*1b80*/  IADD3.X R9, RZ, UR11, R11, P1, P0 ;  /* 0x0000000bff097c10 */ /* 0x000fe20008fe040b */
[----:B------:R-:W-:Y:S01]  /*1b90*/  BAR.SYNC.DEFER_BLOCKING 0x0 ;  /* 0x0000000000007b1d */ /* 0x000fe20000010000 */
[----:B------:R-:W-:Y:S01]  /*1ba0*/  LOP3.LUT P0, RZ, R27, 0x2, RZ, 0xc0, !PT ;  /* 0x000000021bff7812 */ /* 0x000fe2000780c0ff */
[----:B------:R-:W-:Y:S01]  /*1bb0*/  IMAD.IADD R3, R2, 0x1, R3 ;  /* 0x0000000102037824 */ /* 0x000fe200078e0203 */
[----:B-----5:R-:W-:Y:S02]  /*1bc0*/  IADD3 R6, P1, R10, UR12, RZ ;  /* 0x0000000c0a067c10 */ /* 0x020fe4000ff3e0ff */
[----:B------:R-:W-:Y:S01]  /*1bd0*/  SEL R0, R4, 0xfffffff0, !P0 ;  /* 0xfffffff004007807 */ /* 0x000fe20004000000 */
[----:B------:R-:W-:Y:S01]  /*1be0*/  IMAD.SHL.U32 R220, R3, 0x2, RZ ;  /* 0x0000000203dc7824 */ /* 0x000fe200078e00ff */
[----:B------:R-:W-:-:S02]  /*1bf0*/  IADD3.X R7, R11, UR11, RZ, P1, !PT ;  /* 0x0000000b0b077c10 */ /* 0x000fc40008ffe4ff */
[----:B------:R-:W-:Y:S01]  /*1c00*/  LOP3.LUT P1, RZ, R27, 0x4, RZ, 0xc0, !PT ;  /* 0x000000041bff7812 */ /* 0x000fe2000782c0ff */
[----:B------:R-:W-:Y:S01]  /*1c10*/  IMAD.SHL.U32 R239, R0, 0x2, RZ ;  /* 0x0000000200ef7824 */ /* 0x000fe200078e00ff */
[----:B------:R-:W-:Y:S01]  /*1c20*/  LEA R228, R3, 0x100, 0x1 ;  /* 0x0000010003e47811 */ /* 0x000fe200078e08ff */
[----:B------:R-:W-:Y:S01]  /*1c30*/  IMAD.SHL.U32 R3, R28, 0x40, RZ ;  /* 0x000000401c037824 */ /* 0x000fe200078e00ff */
[----:B------:R-:W-:Y:S02]  /*1c40*/  SEL R0, R14, 0xffffffe0, !P1 ;  /* 0xffffffe00e007807 */ /* 0x000fe40004800000 */
[----:B------:R-:W-:Y:S01]  /*1c50*/  IADD3 R4, P0, R6, UR12, RZ ;  /* 0x0000000c06047c10 */ /* 0x000fe2000ff1e0ff */
[----:B------:R-:W-:Y:S01]  /*1c60*/  IMAD.IADD R224, R228, 0x1, R239 ;  /* 0x00000001e4e07824 */ /* 0x000fe200078e02ef */
[----:B------:R-:W-:Y:S01]  /*1c70*/  ISETP.LT.OR P1, PT, R22, 0x1, P5 ;  /* 0x000000011600780c */ /* 0x000fe20002f21670 */
[C---:B------:R-:W-:Y:S01]  /*1c80*/  IMAD R228, R0.reuse, 0x2, R228 ;  /* 0x0000000200e47824 */ /* 0x040fe200078e02e4 */
[----:B------:R-:W-:Y:S01]  /*1c90*/  IADD3.X R5, R7, UR11, RZ, P0, !PT ;  /* 0x0000000b07057c10 */ /* 0x000fe200087fe4ff */
[----:B------:R-:W-:Y:S01]  /*1ca0*/  IMAD R232, R0, 0x2, R224 ;  /* 0x0000000200e87824 */ /* 0x000fe200078e02e0 */
[----:B------:R-:W-:-:S02]  /*1cb0*/  ISETP.LT.OR P0, PT, R22, 0x1, P6 ;  /* 0x000000011600780c */ /* 0x000fc40003701670 */
[----:B------:R-:W-:Y:S01]  /*1cc0*/  LOP3.LUT R3, R3, 0x1c0, RZ, 0xc0, !PT ;  /* 0x000001c003037812 */ /* 0x000fe200078ec0ff */
[----:B------:R1:W2:Y:S03]  /*1cd0*/  LDSM.16.M88.4 R152, [R220+0x100] ;  /* 0x00010000dc98783b */ /* 0x0002a60000000200 */
[----:B------:R-:W-:Y:S01]  /*1ce0*/  SHF.R.U32.HI R236, RZ, 0x3, R3 ;  /* 0x00000003ffec7819 */ /* 0x000fe20000011603 */
[----:B------:R1:W3:Y:S04]  /*1cf0*/  LDSM.16.M88.4 R196, [R220+0x4100] ;  /* 0x00410000dcc4783b */ /* 0x0002e80000000200 */
        /* <DEDUP_REMOVED lines=27> */
[----:B------:R1:W-:Y:S01]  /*1eb0*/  LDGSTS.E.BYPASS.LTC128B.128 [R38+0x7100], [R8.64], !P1 ;  /* 0x0710000008267fae */ /* 0x0003e2000c901d54 */
[----:B------:R-:W-:-:S03]  /*1ec0*/  LOP3.LUT P1, RZ, R28, 0x4, RZ, 0xc0, !PT ;  /* 0x000000041cff7812 */ /* 0x000fc6000782c0ff */
[----:B------:R5:W-:Y:S04]  /*1ed0*/  LDGSTS.E.BYPASS.LTC128B.128 [R38+0x2100], [R4.64], !P6 ;  /* 0x0210000004267fae */ /* 0x000be8000f101d54 */
[----:B------:R5:W-:Y:S01]  /*1ee0*/  LDGSTS.E.BYPASS.LTC128B.128 [R38+0x5100], [R4.64+0x80], !P5 ;  /* 0x0510008004267fae */ /* 0x000be2000e901d54 */
[----:B------:R-:W-:-:S03]  /*1ef0*/  PLOP3.LUT P5, PT, PT, PT, UP0, 0x40, 0x0 ;  /* 0x000000000000781c */ /* 0x000fc60003fae808 */
[----:B------:R5:W-:Y:S01]  /*1f00*/  LDGSTS.E.BYPASS.LTC128B.128 [R38+0x8100], [R4.64+0x100], !P0 ;  /* 0x0810010004267fae */ /* 0x000be2000c101d54 */
[----:B------:R-:W-:-:S03]  /*1f10*/  LOP3.LUT P0, RZ, R28, 0x2, RZ, 0xc0, !PT ;  /* 0x000000021cff7812 */ /* 0x000fc6000780c0ff */
[----:B------:R-:W0:Y:S01]  /*1f20*/  LDGDEPBAR ;  /* 0x00000000000079af */ /* 0x000e220000000000 */
[----:B-----5:R-:W-:-:S04]  /*1f30*/  LOP3.LUT R4, R3, 0x8, R35, 0xf8, !PT ;  /* 0x0000000803047812 */ /* 0x020fc800078ef823 */
[----:B------:R-:W-:-:S05]  /*1f40*/  LOP3.LUT R236, R4, R236, RZ, 0x3c, !PT ;  /* 0x000000ec04ec7212 */ /* 0x000fca00078e3cff */
        /* <DEDUP_REMOVED lines=29> */
.L_x_660:
        /* <DEDUP_REMOVED lines=50> */
.L_x_661:
[----:B--23--:R-:W-:Y:S01]  /*2440*/  IMAD.MOV.U32 R3, RZ, RZ, 0x40 ;  /* 0x00000040ff037424 */ /* 0x00cfe200078e00ff */
[----:B------:R-:W-:Y:S01]  /*2450*/  HMMA.16816.F32 R8, R152, R16, RZ ;  /* 0x000000109808723c */ /* 0x000fe200000018ff */
[----:B------:R-:W-:Y:S01]  /*2460*/  UIADD3 UR4, UR6, UR4, URZ ;  /* 0x0000000406047290 */ /* 0x000fe2000fffe03f */
[----:B------:R-:W0:Y:S01]  /*2470*/  LDGDEPBAR ;  /* 0x00000000000079af */ /* 0x000e220000000000 */
[----:B------:R-:W-:Y:S01]  /*2480*/  UISETP.GE.AND UP1, UPT, UR6, 0xc1, UPT ;  /* 0x000000c10600788c */ /* 0x000fe2000bf26270 */
[----:B------:R-:W-:-:S04]  /*2490*/  SEL R238, R3, 0xffffffc0, !P1 ;  /* 0xffffffc003ee7807 */ /* 0x000fc80004800000 */
[----:B----4-:R-:W-:Y:S01]  /*24a0*/  HMMA.16816.F32 R28, R152, R24, RZ ;  /* 0x00000018981c723c */ /* 0x010fe200000018ff */
[----:B------:R-:W-:Y:S01]  /*24b0*/  IMAD.IADD R5, R236, 0x1, R238 ;  /* 0x00000001ec057824 */ /* 0x000fe200078e02ee */
[----:B------:R-:W-:-:S04]  /*24c0*/  IADD3 R3, R238, R4, RZ ;  /* 0x00000004ee037210 */ /* 0x000fc80007ffe0ff */
[----:B------:R-:W2:Y:S02]  /*24d0*/  LDSM.16.M88.4 R88, [R5+0x12100] ;  /* 0x012100000558783b */ /* 0x000ea40000000200 */
[C---:B------:R-:W-:Y:S02]  /*24e0*/  HMMA.16816.F32 R48, R152.reuse, R18, RZ ;  /* 0x000000129830723c */ /* 0x040fe400000018ff */
[----:B------:R-:W3:Y:S04]  /*24f0*/  LDSM.16.M88.4 R92, [R5+0x12900] ;  /* 0x01290000055c783b */ /* 0x000ee80000000200 */
[----:B------:R-:W-:Y:S02]  /*2500*/  LDSM.16.M88.4 R104, [R3+0x14900] ;  /* 0x014900000368783b */ /* 0x000fe40000000200 */
[C---:B------:R-:W-:Y:S02]  /*2510*/  HMMA.16816.F32 R40, R152.reuse, R20, RZ ;  /* 0x000000149828723c */ /* 0x040fe400000018ff */
[----:B------:R-:W-:Y:S06]  /*2520*/  LDSM.16.M88.4 R108, [R5+0x17900] ;  /* 0x01790000056c783b */ /* 0x000fec0000000200 */
[C---:B------:R-:W-:Y:S08]  /*2530*/  HMMA.16816.F32 R36, R152.reuse, R22, RZ ;  /* 0x000000169824723c */ /* 0x040ff000000018ff */
[C---:B------:R-:W-:Y:S08]  /*2540*/  HMMA.16816.F32 R24, R152.reuse, R26, RZ ;  /* 0x0000001a9818723c */ /* 0x040ff000000018ff */
[C---:B-1----:R-:W-:Y:S08]  /*2550*/  HMMA.16816.F32 R20, R152.reuse, R32, RZ ;  /* 0x000000209814723c */ /* 0x042ff000000018ff */
[----:B------:R-:W-:Y:S08]  /*2560*/  HMMA.16816.F32 R16, R152, R34, RZ ;  /* 0x000000229810723c */ /* 0x000ff000000018ff */
[----:B------:R-:W-:Y:S08]  /*2570*/  HMMA.16816.F32 R96, R156, R44, R8 ;  /* 0x0000002c9c60723c */ /* 0x000ff00000001808 */
[C---:B------:R-:W-:Y:S08]  /*2580*/  HMMA.16816.F32 R12, R152.reuse, R52, RZ ;  /* 0x00000034980c723c */ /* 0x040ff000000018ff */
[C---:B------:R-:W-:Y:S08]  /*2590*/  HMMA.16816.F32 R8, R152.reuse, R54, RZ ;  /* 0x000000369808723c */ /* 0x040ff000000018ff */
[C---:B------:R-:W-:Y:S08]  /*25a0*/  HMMA.16816.F32 R68, R152.reuse, R58, RZ ;  /* 0x0000003a9844723c */ /* 0x040ff000000018ff */
[----:B------:R-:W-:Y:S08]  /*25b0*/  HMMA.16816.F32 R32, R152, R56, RZ ;  /* 0x000000389820723c */ /* 0x000ff000000018ff */
[C---:B------:R-:W-:Y:S08]  /*25c0*/  HMMA.16816.F32 R76, R156.reuse, R46, R48 ;  /* 0x0000002e9c4c723c */ /* 0x040ff00000001830 */
[C---:B------:R-:W-:Y:S01]  /*25d0*/  HMMA.16816.F32 R52, R156.reuse, R74, R24 ;  /* 0x0000004a9c34723c */ /* 0x040fe20000001818 */
[----:B------:R-:W1:Y:S07]  /*25e0*/  LDSM.16.M88.4 R24, [R5+0x13100] ;  /* 0x013100000518783b */ /* 0x000e6e0000000200 */
[C---:B------:R-:W-:Y:S01]  /*25f0*/  HMMA.16816.F32 R48, R156.reuse, R80, R20 ;  /* 0x000000509c30723c */ /* 0x040fe20000001814 */
[----:B------:R-:W4:Y:S07]  /*2600*/  LDSM.16.M88.4 R20, [R5+0x13900] ;  /* 0x013900000514783b */ /* 0x000f2e0000000200 */
[C---:B------:R-:W-:Y:S01]  /*2610*/  HMMA.16816.F32 R44, R156.reuse, R82, R16 ;  /* 0x000000529c2c723c */ /* 0x040fe20000001810 */
[----:B------:R-:W5:Y:S04]  /*2620*/  LDSM.16.M88.4 R16, [R5+0x14100] ;  /* 0x014100000510783b */ /* 0x000f680000000200 */
[----:B------:R-:W-:Y:S03]  /*2630*/  LDSM.16.M88.4 R80, [R3+0x12900] ;  /* 0x012900000350783b */ /* 0x000fe60000000200 */
[C---:B------:R-:W-:Y:S01]  /*2640*/  HMMA.16816.F32 R56, R156.reuse, R72, R28 ;  /* 0x000000489c38723c */ /* 0x040fe2000000181c */
[----:B------:R-:W1:Y:S07]  /*2650*/  LDSM.16.M88.4 R28, [R5+0x14900] ;  /* 0x01490000051c783b */ /* 0x000e6e0000000200 */
[C---:B------:R-:W-:Y:S08]  /*2660*/  HMMA.16816.F32 R64, R156.reuse, R60, R40 ;  /* 0x0000003c9c40723c */ /* 0x040ff00000001828 */
[C---:B------:R-:W-:Y:S08]  /*2670*/  HMMA.16816.F32 R60, R156.reuse, R62, R36 ;  /* 0x0000003e9c3c723c */ /* 0x040ff00000001824 */
[C---:B------:R-:W-:Y:S08]  /*2680*/  HMMA.16816.F32 R40, R156.reuse, R84, R12 ;  /* 0x000000549c28723c */ /* 0x040ff0000000180c */
[C---:B------:R-:W-:Y:S01]  /*2690*/  HMMA.16816.F32 R12, R156.reuse, R86, R8 ;  /* 0x000000569c0c723c */ /* 0x040fe20000001808 */
[----:B------:R-:W1:Y:S07]  /*26a0*/  LDSM.16.M88.4 R84, [R3+0x12100] ;  /* 0x012100000354783b */ /* 0x000e6e0000000200 */
[C---:B------:R-:W-:Y:S08]  /*26b0*/  HMMA.16816.F32 R36, R156.reuse, R102, R68 ;  /* 0x000000669c24723c */ /* 0x040ff00000001844 */
[----:B------:R-:W-:Y:S01]  /*26c0*/  HMMA.16816.F32 R8, R156, R100, R32 ;  /* 0x000000649c08723c */ /* 0x000fe20000001820 */
[----:B------:R-:W-:Y:S07]  /*26d0*/  LDSM.16.M88.4 R100, [R3+0x14100] ;  /* 0x014100000364783b */ /* 0x000fee0000000200 */
[C---:B--2---:R-:W-:Y:S01]  /*26e0*/  HMMA.16816.F32 R68, R184.reuse, R88, R96 ;  /* 0x00000058b844723c */ /* 0x044fe20000001860 */
[----:B------:R-:W-:Y:S07]  /*26f0*/  LDSM.16.M88.4 R96, [R3+0x13900] ;  /* 0x013900000360783b */ /* 0x000fee0000000200 */
[C---:B------:R-:W-:Y:S01]  /*2700*/  HMMA.16816.F32 R72, R184.reuse, R90, R76 ;  /* 0x0000005ab848723c */ /* 0x040fe2000000184c */
[----:B------:R-:W2:Y:S07]  /*2710*/  LDSM.16.M88.4 R88, [R3+0x13100] ;  /* 0x013100000358783b */ /* 0x000eae0000000200 */
[C---:B---3--:R-:W-:Y:S08]  /*2720*/  HMMA.16816.F32 R64, R184.reuse, R92, R64 ;  /* 0x0000005cb840723c */ /* 0x048ff00000001840 */
[C---:B-1----:R-:W-:Y:S08]  /*2730*/  HMMA.16816.F32 R52, R184.reuse, R26, R52 ;  /* 0x0000001ab834723c */ /* 0x042ff00000001834 */
[C---:B------:R-:W-:Y:S01]  /*2740*/  HMMA.16816.F32 R60, R184.reuse, R94, R60 ;  /* 0x0000005eb83c723c */ /* 0x040fe2000000183c */
[----:B------:R-:W-:Y:S07]  /*2750*/  LDSM.16.M88.4 R92, [R236+0x15900] ;  /* 0x01590000ec5c783b */ /* 0x000fee0000000200 */
[C---:B----4-:R-:W-:Y:S08]  /*2760*/  HMMA.16816.F32 R44, R184.reuse, R22, R44 ;  /* 0x00000016b82c723c */ /* 0x050ff0000000182c */
[C---:B------:R-:W-:Y:S08]  /*2770*/  HMMA.16816.F32 R56, R184.reuse, R24, R56 ;  /* 0x00000018b838723c */ /* 0x040ff00000001838 */
[C---:B------:R-:W-:Y:S08]  /*2780*/  HMMA.16816.F32 R48, R184.reuse, R20, R48 ;  /* 0x00000014b830723c */ /* 0x040ff00000001830 */
[C---:B-----5:R-:W-:Y:S08]  /*2790*/  HMMA.16816.F32 R40, R184.reuse, R16, R40 ;  /* 0x00000010b828723c */ /* 0x060ff00000001828 */
[C---:B------:R-:W-:Y:S01]  /*27a0*/  HMMA.16816.F32 R32, R184.reuse, R18, R12 ;  /* 0x00000012b820723c */ /* 0x040fe2000000180c */
[----:B------:R-:W1:Y:S07]  /*27b0*/  LDSM.16.M88.4 R16, [R236+0x15100] ;  /* 0x01510000ec10783b */ /* 0x000e6e0000000200 */
[C---:B------:R-:W-:Y:S08]  /*27c0*/  HMMA.16816.F32 R24, R184.reuse, R28, R8 ;  /* 0x0000001cb818723c */ /* 0x040ff00000001808 */
[----:B------:R-:W-:Y:S01]  /*27d0*/  HMMA.16816.F32 R20, R184, R30, R36 ;  /* 0x0000001eb814723c */ /* 0x000fe20000001824 */
[----:B------:R-:W-:Y:S07]  /*27e0*/  LDSM.16.M88.4 R28, [R236+0x17900] ;  /* 0x01790000ec1c783b */ /* 0x000fee0000000200 */
[C---:B------:R-:W-:Y:S08]  /*27f0*/  HMMA.16816.F32 R12, R192.reuse, R84, R68 ;  /* 0x00000054c00c723c */ /* 0x040ff00000001844 */
[C---:B------:R-:W-:Y:S08]  /*2800*/  HMMA.16816.F32 R8, R192.reuse, R86, R72 ;  /* 0x00000056c008723c */ /* 0x040ff00000001848 */
[C---:B------:R-:W-:Y:S08]  /*2810*/  HMMA.16816.F32 R76, R192.reuse, R80, R64 ;  /* 0x00000050c04c723c */ /* 0x040ff00000001840 */
[C---:B--2---:R-:W-:Y:S01]  /*2820*/  HMMA.16816.F32 R72, R192.reuse, R90, R52 ;  /* 0x0000005ac048723c */ /* 0x044fe20000001834 */
[----:B------:R-:W2:Y:S07]  /*2830*/  LDSM.16.M88.4 R52, [R236+0x16100] ;  /* 0x01610000ec34783b */ /* 0x000eae0000000200 */
[C---:B------:R-:W-:Y:S08]  /*2840*/  HMMA.16816.F32 R84, R192.reuse, R82, R60 ;  /* 0x00000052c054723c */ /* 0x040ff0000000183c */
[C---:B------:R-:W-:Y:S01]  /*2850*/  HMMA.16816.F32 R64, R192.reuse, R98, R44 ;  /* 0x00000062c040723c */ /* 0x040fe2000000182c */
[----:B------:R-:W3:Y:S07]  /*2860*/  LDSM.16.M88.4 R44, [R236+0x16900] ;  /* 0x01690000ec2c783b */ /* 0x000eee0000000200 */
[C---:B------:R-:W-:Y:S01]  /*2870*/  HMMA.16816.F32 R80, R192.reuse, R88, R56 ;  /* 0x00000058c050723c */ /* 0x040fe20000001838 */
[----:B------:R-:W-:Y:S07]  /*2880*/  LDSM.16.M88.4 R88, [R4+0x16100] ;  /* 0x016100000458783b */ /* 0x000fee0000000200 */
[C---:B------:R-:W-:Y:S01]  /*2890*/  HMMA.16816.F32 R68, R192.reuse, R96, R48 ;  /* 0x00000060c044723c */ /* 0x040fe20000001830 */
[----:B------:R-:W-:Y:S07]  /*28a0*/  LDSM.16.M88.4 R96, [R4+0x17900] ;  /* 0x017900000460783b */ /* 0x000fee0000000200 */
[C---:B------:R-:W-:Y:S01]  /*28b0*/  HMMA.16816.F32 R56, R192.reuse, R102, R32 ;  /* 0x00000066c038723c */ /* 0x040fe20000001820 */
[----:B------:R-:W4:Y:S07]  /*28c0*/  LDSM.16.M88.4 R32, [R236+0x17100] ;  /* 0x01710000ec20783b */ /* 0x000f2e0000000200 */
[C---:B------:R-:W-:Y:S01]  /*28d0*/  HMMA.16816.F32 R60, R192.reuse, R100, R40 ;  /* 0x00000064c03c723c */ /* 0x040fe20000001828 */
[----:B------:R-:W-:Y:S07]  /*28e0*/  LDSM.16.M88.4 R100, [R5+0x17100] ;  /* 0x017100000564783b */ /* 0x000fee0000000200 */
[C---:B------:R-:W-:Y:S01]  /*28f0*/  HMMA.16816.F32 R48, R192.reuse, R104, R24 ;  /* 0x00000068c030723c */ /* 0x040fe20000001818 */
[----:B------:R-:W5:Y:S07]  /*2900*/  LDSM.16.M88.4 R24, [R4+0x15100] ;  /* 0x015100000418783b */ /* 0x000f6e0000000200 */
[----:B------:R-:W-:Y:S01]  /*2910*/  HMMA.16816.F32 R40, R192, R106, R20 ;  /* 0x0000006ac028723c */ /* 0x000fe20000001814 */
[----:B------:R-:W3:Y:S04]  /*2920*/  LDSM.16.M88.4 R20, [R4+0x15900] ;  /* 0x015900000414783b */ /* 0x000ee80000000200 */
[----:B------:R-:W-:Y:S03]  /*2930*/  LDSM.16.M88.4 R104, [R5+0x15100] ;  /* 0x015100000568783b */ /* 0x000fe60000000200 */
[C---:B-1----:R-:W-:Y:S08]  /*2940*/  HMMA.16816.F32 R36, R196.reuse, R16, R12 ;  /* 0x00000010c424723c */ /* 0x042ff0000000180c */
[C---:B------:R-:W-:Y:S08]  /*2950*/  HMMA.16816.F32 R16, R196.reuse, R18, R8 ;  /* 0x00000012c410723c */ /* 0x040ff00000001808 */
[C---:B------:R-:W-:Y:S08]  /*2960*/  HMMA.16816.F32 R12, R196.reuse, R92, R76 ;  /* 0x0000005cc40c723c */ /* 0x040ff0000000184c */
[C---:B------:R-:W-:Y:S01]  /*2970*/  HMMA.16816.F32 R8, R196.reuse, R94, R84 ;  /* 0x0000005ec408723c */ /* 0x040fe20000001854 */
[----:B------:R-:W1:Y:S04]  /*2980*/  LDSM.16.M88.4 R84, [R4+0x16900] ;  /* 0x016900000454783b */ /* 0x000e680000000200 */
[----:B------:R-:W1:Y:S03]  /*2990*/  LDSM.16.M88.4 R92, [R4+0x17100] ;  /* 0x01710000045c783b */ /* 0x000e660000000200 */
[C---:B--2---:R-:W-:Y:S08]  /*29a0*/  HMMA.16816.F32 R76, R196.reuse, R54, R72 ;  /* 0x00000036c44c723c */ /* 0x044ff00000001848 */
[C---:B------:R-:W-:Y:S08]  /*29b0*/  HMMA.16816.F32 R80, R196.reuse, R52, R80 ;  /* 0x00000034c450723c */ /* 0x040ff00000001850 */
[C---:B---3--:R-:W-:Y:S08]  /*29c0*/  HMMA.16816.F32 R72, R196.reuse, R44, R68 ;  /* 0x0000002cc448723c */ /* 0x048ff00000001844 */
[C---:B------:R-:W-:Y:S08]  /*29d0*/  HMMA.16816.F32 R68, R196.reuse, R46, R64 ;  /* 0x0000002ec444723c */ /* 0x040ff00000001840 */
[C---:B----4-:R-:W-:Y:S08]  /*29e0*/  HMMA.16816.F32 R52, R196.reuse, R34, R56 ;  /* 0x00000022c434723c */ /* 0x050ff00000001838 */
[C---:B------:R-:W-:Y:S08]  /*29f0*/  HMMA.16816.F32 R64, R196.reuse, R28, R48 ;  /* 0x0000001cc440723c */ /* 0x040ff00000001830 */
[----:B------:R-:W-:Y:S08]  /*2a00*/  HMMA.16816.F32 R44, R196, R32, R60 ;  /* 0x00000020c42c723c */ /* 0x000ff0000000183c */
[C---:B-----5:R-:W-:Y:S01]  /*2a10*/  HMMA.16816.F32 R56, R208.reuse, R24, R36 ;  /* 0x00000018d038723c */ /* 0x060fe20000001824 */
[----:B------:R-:W-:Y:S07]  /*2a20*/  LDSM.16.M88.4 R36, [R5+0x16900] ;  /* 0x016900000524783b */ /* 0x000fee0000000200 */
[C---:B------:R-:W-:Y:S01]  /*2a30*/  HMMA.16816.F32 R48, R208.reuse, R26, R16 ;  /* 0x0000001ad030723c */ /* 0x040fe20000001810 */
[----:B------:R-:W2:Y:S07]  /*2a40*/  LDSM.16.M88.4 R24, [R5+0x15900] ;  /* 0x015900000518783b */ /* 0x000eae0000000200 */
[C---:B------:R-:W-:Y:S08]  /*2a50*/  HMMA.16816.F32 R32, R208.reuse, R20, R12 ;  /* 0x00000014d020723c */ /* 0x040ff0000000180c */
[----:B------:R-:W-:Y:S01]  /*2a60*/  HMMA.16816.F32 R16, R208, R22, R8 ;  /* 0x00000016d010723c */ /* 0x000fe20000001808 */
[----:B------:R-:W3:Y:S07]  /*2a70*/  LDSM.16.M88.4 R20, [R5+0x16100] ;  /* 0x016100000514783b */ /* 0x000eee0000000200 */
[----:B------:R-:W-:Y:S08]  /*2a80*/  HMMA.16816.F32 R60, R196, R30, R40 ;  /* 0x0000001ec43c723c */ /* 0x000ff00000001828 */
        /* <DEDUP_REMOVED lines=8> */
[----:B------:R-:W4:Y:S07]  /*2b10*/  LDSM.16.M88.4 R92, [R3+0x16100] ;  /* 0x01610000035c783b */ /* 0x000f2e0000000200 */
[----:B------:R-:W-:Y:S08]  /*2b20*/  HMMA.16816.F32 R80, R212, R104, R56 ;  /* 0x00000068d450723c */ /* 0x000ff00000001838 */
[----:B------:R-:W-:Y:S08]  /*2b30*/  HMMA.16816.F32 R68, R208, R98, R60 ;  /* 0x00000062d044723c */ /* 0x000ff0000000183c */
[C---:B--2---:R-:W-:Y:S01]  /*2b40*/  HMMA.16816.F32 R72, R212.reuse, R24, R32 ;  /* 0x00000018d448723c */ /* 0x044fe20000001820 */
[----:B------:R-:W-:Y:S07]  /*2b50*/  LDSM.16.M88.4 R32, [R236+0x18100] ;  /* 0x01810000ec20783b */ /* 0x000fee0000000200 */
[C---:B------:R-:W-:Y:S01]  /*2b60*/  HMMA.16816.F32 R76, R212.reuse, R106, R48 ;  /* 0x0000006ad44c723c */ /* 0x040fe20000001830 */
[----:B------:R-:W2:Y:S07]  /*2b70*/  LDSM.16.M88.4 R104, [R3+0x17100] ;  /* 0x017100000368783b */ /* 0x000eae0000000200 */
[C---:B------:R-:W-:Y:S08]  /*2b80*/  HMMA.16816.F32 R60, R212.reuse, R26, R16 ;  /* 0x0000001ad43c723c */ /* 0x040ff00000001810 */
[----:B---3--:R-:W-:Y:S08]  /*2b90*/  HMMA.16816.F32 R56, R212, R20, R12 ;  /* 0x00000014d438723c */ /* 0x008ff0000000180c */
[----:B------:R-:W-:Y:S01]  /*2ba0*/  HMMA.16816.F32 R64, R208, R96, R64 ;  /* 0x00000060d040723c */ /* 0x000fe20000001840 */
[----:B------:R-:W3:Y:S07]  /*2bb0*/  LDSM.16.M88.4 R96, [R3+0x16900] ;  /* 0x016900000360783b */ /* 0x000eee0000000200 */
[C---:B------:R-:W-:Y:S08]  /*2bc0*/  HMMA.16816.F32 R24, R212.reuse, R22, R8 ;  /* 0x00000016d418723c */ /* 0x040ff00000001808 */
[C---:B------:R-:W-:Y:S01]  /*2bd0*/  HMMA.16816.F32 R16, R212.reuse, R38, R40 ;  /* 0x00000026d410723c */ /* 0x040fe20000001828 */
[----:B------:R-:W5:Y:S07]  /*2be0*/  LDSM.16.M88.4 R40, [R3+0x17900] ;  /* 0x017900000328783b */ /* 0x000f6e0000000200 */
[C---:B------:R-:W-:Y:S08]  /*2bf0*/  HMMA.16816.F32 R20, R212.reuse, R36, R28 ;  /* 0x00000024d414723c */ /* 0x040ff0000000181c */
[----:B------:R-:W-:Y:S01]  /*2c00*/  HMMA.16816.F32 R8, R212, R102, R52 ;  /* 0x00000066d408723c */ /* 0x000fe20000001834 */
[----:B------:R-:W-:Y:S07]  /*2c10*/  LDSM.16.M88.4 R52, [R4+0x18900] ;  /* 0x018900000434783b */ /* 0x000fee0000000200 */
[----:B-1----:R-:W-:Y:S08]  /*2c20*/  HMMA.16816.F32 R28, R216, R84, R80 ;  /* 0x00000054d81c723c */ /* 0x002ff00000001850 */
[----:B------:R-:W-:Y:S08]  /*2c30*/  HMMA.16816.F32 R48, R212, R110, R68 ;  /* 0x0000006ed430723c */ /* 0x000ff00000001844 */
[C---:B------:R-:W-:Y:S08]  /*2c40*/  HMMA.16816.F32 R68, R216.reuse, R88, R72 ;  /* 0x00000058d844723c */ /* 0x040ff00000001848 */
[----:B----4-:R-:W-:Y:S08]  /*2c50*/  HMMA.16816.F32 R72, R216, R92, R56 ;  /* 0x0000005cd848723c */ /* 0x010ff00000001838 */
[----:B------:R-:W-:Y:S08]  /*2c60*/  HMMA.16816.F32 R36, R212, R108, R64 ;  /* 0x0000006cd424723c */ /* 0x000ff00000001840 */
[----:B------:R-:W-:Y:S01]  /*2c70*/  HMMA.16816.F32 R56, R216, R94, R24 ;  /* 0x0000005ed838723c */ /* 0x000fe20000001818 */
[----:B------:R-:W1:Y:S07]  /*2c80*/  LDSM.16.M88.4 R24, [R4+0x18100] ;  /* 0x018100000418783b */ /* 0x000e6e0000000200 */
[----:B------:R-:W-:Y:S08]  /*2c90*/  HMMA.16816.F32 R12, R212, R100, R44 ;  /* 0x00000064d40c723c */ /* 0x000ff0000000182c */
[C---:B------:R-:W-:Y:S08]  /*2ca0*/  HMMA.16816.F32 R44, R216.reuse, R86, R76 ;  /* 0x00000056d82c723c */ /* 0x040ff0000000184c */
[----:B--2---:R-:W-:Y:S08]  /*2cb0*/  HMMA.16816.F32 R84, R216, R106, R8 ;  /* 0x0000006ad854723c */ /* 0x004ff00000001808 */
[----:B------:R-:W-:Y:S08]  /*2cc0*/  HMMA.16816.F32 R8, R220, R32, R28 ;  /* 0x00000020dc08723c */ /* 0x000ff0000000181c */
[C---:B------:R-:W-:Y:S01]  /*2cd0*/  HMMA.16816.F32 R64, R216.reuse, R90, R60 ;  /* 0x0000005ad840723c */ /* 0x040fe2000000183c */
[----:B------:R-:W-:Y:S07]  /*2ce0*/  LDSM.16.M88.4 R60, [R236+0x19900] ;  /* 0x01990000ec3c783b */ /* 0x000fee0000000200 */
[C---:B---3--:R-:W-:Y:S01]  /*2cf0*/  HMMA.16816.F32 R76, R216.reuse, R96, R20 ;  /* 0x00000060d84c723c */ /* 0x048fe20000001814 */
[----:B------:R-:W2:Y:S07]  /*2d00*/  LDSM.16.M88.4 R20, [R236+0x18900] ;  /* 0x01890000ec14783b */ /* 0x000eae0000000200 */
[C---:B------:R-:W-:Y:S01]  /*2d10*/  HMMA.16816.F32 R88, R216.reuse, R98, R16 ;  /* 0x00000062d858723c */ /* 0x040fe20000001810 */
[----:B------:R-:W3:Y:S07]  /*2d20*/  LDSM.16.M88.4 R16, [R236+0x19100] ;  /* 0x01910000ec10783b */ /* 0x000eee0000000200 */
[C---:B-----5:R-:W-:Y:S01]  /*2d30*/  HMMA.16816.F32 R100, R216.reuse, R40, R36 ;  /* 0x00000028d864723c */ /* 0x060fe20000001824 */
[----:B------:R-:W4:Y:S07]  /*2d40*/  LDSM.16.M88.4 R36, [R5+0x18100] ;  /* 0x018100000524783b */ /* 0x000f2e0000000200 */
[----:B------:R-:W-:Y:S08]  /*2d50*/  HMMA.16816.F32 R92, R216, R104, R12 ;  /* 0x00000068d85c723c */ /* 0x000ff0000000180c */
[----:B------:R-:W-:Y:S01]  /*2d60*/  HMMA.16816.F32 R12, R220, R34, R44 ;  /* 0x00000022dc0c723c */ /* 0x000fe2000000182c */
[----:B------:R-:W-:Y:S07]  /*2d70*/  LDSM.16.M88.4 R32, [R4+0x19100] ;  /* 0x019100000420783b */ /* 0x000fee0000000200 */
[----:B-1----:R-:W-:Y:S08]  /*2d80*/  HMMA.16816.F32 R8, R224, R24, R8 ;  /* 0x00000018e008723c */ /* 0x002ff00000001808 */
[----:B------:R-:W-:Y:S01]  /*2d90*/  HMMA.16816.F32 R104, R216, R42, R48 ;  /* 0x0000002ad868723c */ /* 0x000fe20000001830 */
[----:B------:R-:W1:Y:S04]  /*2da0*/  LDSM.16.M88.4 R48, [R3+0x18100] ;  /* 0x018100000330783b */ /* 0x000e680000000200 */
[----:B------:R-:W-:Y:S03]  /*2db0*/  LDSM.16.M88.4 R40, [R5+0x18900] ;  /* 0x018900000528783b */ /* 0x000fe60000000200 */
[C---:B--2---:R-:W-:Y:S08]  /*2dc0*/  HMMA.16816.F32 R44, R220.reuse, R22, R64 ;  /* 0x00000016dc2c723c */ /* 0x044ff00000001840 */
[C---:B------:R-:W-:Y:S08]  /*2dd0*/  HMMA.16816.F32 R28, R220.reuse, R20, R68 ;  /* 0x00000014dc1c723c */ /* 0x040ff00000001844 */
[C---:B---3--:R-:W-:Y:S08]  /*2de0*/  HMMA.16816.F32 R64, R220.reuse, R16, R72 ;  /* 0x00000010dc40723c */ /* 0x048ff00000001848 */
[----:B------:R-:W-:Y:S01]  /*2df0*/  HMMA.16816.F32 R80, R220, R18, R56 ;  /* 0x00000012dc50723c */ /* 0x000fe20000001838 */
[----:B------:R-:W-:Y:S07]  /*2e00*/  LDSM.16.M88.4 R56, [R236+0x1a900] ;  /* 0x01a90000ec38783b */ /* 0x000fee0000000200 */
[----:B------:R-:W-:Y:S01]  /*2e10*/  HMMA.16816.F32 R16, R224, R26, R12 ;  /* 0x0000001ae010723c */ /* 0x000fe2000000180c */
[----:B------:R-:W2:Y:S07]  /*2e20*/  LDSM.16.M88.4 R12, [R236+0x1a100] ;  /* 0x01a10000ec0c783b */ /* 0x000eae0000000200 */
[----:B----4-:R-:W-:Y:S08]  /*2e30*/  HMMA.16816.F32 R8, R228, R36, R8 ;  /* 0x00000024e408723c */ /* 0x010ff00000001808 */
[----:B------:R-:W-:Y:S08]  /*2e40*/  HMMA.16816.F32 R20, R224, R52, R28 ;  /* 0x00000034e014723c */ /* 0x000ff0000000181c */
[----:B------:R-:W-:Y:S01]  /*2e50*/  HMMA.16816.F32 R16, R228, R38, R16 ;  /* 0x00000026e410723c */ /* 0x000fe20000001810 */
[----:B------:R-:W3:Y:S07]  /*2e60*/  LDSM.16.M88.4 R36, [R4+0x19900] ;  /* 0x019900000424783b */ /* 0x000eee0000000200 */
[----:B-1----:R-:W-:Y:S08]  /*2e70*/  HMMA.16816.F32 R28, R232, R48, R8 ;  /* 0x00000030e81c723c */ /* 0x002ff00000001808 */
[C---:B------:R-:W-:Y:S08]  /*2e80*/  HMMA.16816.F32 R96, R220.reuse, R60, R76 ;  /* 0x0000003cdc60723c */ /* 0x040ff0000000184c */
[C---:B------:R-:W-:Y:S01]  /*2e90*/  HMMA.16816.F32 R72, R220.reuse, R62, R88 ;  /* 0x0000003edc48723c */ /* 0x040fe20000001858 */
[----:B------:R-:W1:Y:S07]  /*2ea0*/  LDSM.16.M88.4 R60, [R3+0x18900] ;  /* 0x01890000033c783b */ /* 0x000e6e0000000200 */
[----:B--2---:R-:W-:Y:S01]  /*2eb0*/  HMMA.16816.F32 R88, R220, R12, R92 ;  /* 0x0000000cdc58723c */ /* 0x004fe2000000185c */
[----:B------:R-:W-:-:S04]  /*2ec0*/  FMUL.FTZ R6, R28, c[0x0][0x320] ;  /* 0x0000c8001c067a20 */ /* 0x000fc80000410000 */
[----:B------:R2:W4:Y:S03]  /*2ed0*/  MUFU.TANH R108, R6 ;  /* 0x00000006006c7308 */ /* 0x0005260000002400 */
[----:B------:R-:W-:Y:S08]  /*2ee0*/  HMMA.16816.F32 R84, R220, R14, R84 ;  /* 0x0000000edc54723c */ /* 0x000ff00000001854 */
[----:B------:R-:W-:Y:S01]  /*2ef0*/  HMMA.16816.F32 R8, R224, R54, R44 ;  /* 0x00000036e008723c */ /* 0x000fe2000000182c */
[----:B------:R-:W5:Y:S01]  /*2f00*/  LDSM.16.M88.4 R44, [R5+0x19100] ;  /* 0x01910000052c783b */ /* 0x000f620000000200 */
[----:B--2---:R-:W-:-:S03]  /*2f10*/  FMUL.FTZ R6, R29, c[0x0][0x320] ;  /* 0x0000c8001d067a20 */ /* 0x004fc60000410000 */
[----:B------:R-:W-:Y:S03]  /*2f20*/  LDSM.16.M88.4 R52, [R3+0x19100] ;  /* 0x019100000334783b */ /* 0x000fe60000000200 */
[----:B------:R-:W-:Y:S08]  /*2f30*/  HMMA.16816.F32 R12, R228, R40, R20 ;  /* 0x00000028e40c723c */ /* 0x000ff00000001814 */
[----:B------:R-:W-:Y:S01]  /*2f40*/  HMMA.16816.F32 R20, R232, R50, R16 ;  /* 0x00000032e814723c */ /* 0x000fe20000001810 */
[----:B------:R-:W-:Y:S07]  /*2f50*/  LDSM.16.M88.4 R48, [R3+0x19900] ;  /* 0x019900000330783b */ /* 0x000fee0000000200 */
[----:B------:R-:W-:Y:S01]  /*2f60*/  HMMA.16816.F32 R76, R220, R56, R100 ;  /* 0x00000038dc4c723c */ /* 0x000fe20000001864 */
[----:B------:R2:W1:Y:S07]  /*2f70*/  MUFU.TANH R103, R6 ;  /* 0x0000000600677308 */ /* 0x00046e0000002400 */
[----:B------:R-:W-:Y:S01]  /*2f80*/  HMMA.16816.F32 R8, R228, R42, R8 ;  /* 0x0000002ae408723c */ /* 0x000fe20000001808 */
[----:B------:R-:W4:Y:S07]  /*2f90*/  LDSM.16.M88.4 R40, [R4+0x1a100] ;  /* 0x01a100000428783b */ /* 0x000f2e0000000200 */
[----:B------:R-:W-:Y:S01]  /*2fa0*/  HMMA.16816.F32 R16, R224, R34, R80 ;  /* 0x00000022e010723c */ /* 0x000fe20000001850 */
[----:B--2---:R-:W-:-:S04]  /*2fb0*/  FMUL.FTZ R6, R30, c[0x0][0x320] ;  /* 0x0000c8001e067a20 */ /* 0x004fc80000410000 */
[----:B------:R2:W1:Y:S03]  /*2fc0*/  MUFU.TANH R100, R6 ;  /* 0x0000000600647308 */ /* 0x0004660000002400 */
[C---:B------:R-:W-:Y:S08]  /*2fd0*/  HMMA.16816.F32 R24, R224.reuse, R32, R64 ;  /* 0x00000020e018723c */ /* 0x040ff00000001840 */
[----:B---3--:R-:W-:Y:S01]  /*2fe0*/  HMMA.16816.F32 R32, R224, R36, R96 ;  /* 0x00000024e020723c */ /* 0x008fe20000001860 */
[----:B--2---:R-:W-:-:S07]  /*2ff0*/  FMUL.FTZ R6, R31, c[0x0][0x320] ;  /* 0x0000c8001f067a20 */ /* 0x004fce0000410000 */
[C---:B-1----:R-:W-:Y:S01]  /*3000*/  HMMA.16816.F32 R28, R232.reuse, R60, R12 ;  /* 0x0000003ce81c723c */ /* 0x042fe2000000180c */
[----:B------:R1:W-:Y:S07]  /*3010*/  MUFU.TANH R95, R6 ;  /* 0x00000006005f7308 */ /* 0x0003ee0000002400 */
[----:B------:R-:W-:Y:S08]  /*3020*/  HMMA.16816.F32 R12, R232, R62, R8 ;  /* 0x0000003ee80c723c */ /* 0x000ff00000001808 */
[----:B------:R-:W-:Y:S01]  /*3030*/  HMMA.16816.F32 R60, R224, R38, R72 ;  /* 0x00000026e03c723c */ /* 0x000fe20000001848 */
[----:B-1----:R-:W-:Y:S01]  /*3040*/  FMUL.FTZ R6, R20, c[0x0][0x320] ;  /* 0x0000c80014067a20 */ /* 0x002fe20000410000 */
[----:B------:R-:W1:Y:S03]  /*3050*/  LDSM.16.M88.4 R36, [R5+0x19900] ;  /* 0x019900000524783b */ /* 0x000e660000000200 */
[----:B------:R2:W3:Y:S03]  /*3060*/  MUFU.TANH R94, R6 ;  /* 0x00000006005e7308 */ /* 0x0004e60000002400 */
[C---:B-----5:R-:W-:Y:S08]  /*3070*/  HMMA.16816.F32 R8, R228.reuse, R46, R16 ;  /* 0x0000002ee408723c */ /* 0x060ff00000001810 */
[----:B------:R-:W-:Y:S01]  /*3080*/  FMUL.FTZ R15, R15, c[0x0][0x320] ;  /* 0x0000c8000f0f7a20 */ /* 0x000fe20000410000 */
[----:B------:R-:W-:Y:S01]  /*3090*/  HMMA.16816.F32 R24, R228, R44, R24 ;  /* 0x0000002ce418723c */ /* 0x000fe20000001818 */
[----:B--2---:R-:W-:-:S04]  /*30a0*/  FMUL.FTZ R6, R21, c[0x0][0x320] ;  /* 0x0000c80015067a20 */ /* 0x004fc80000410000 */
[----:B------:R2:W5:Y:S03]  /*30b0*/  MUFU.TANH R93, R6 ;  /* 0x00000006005d7308 */ /* 0x0005660000002400 */
[----:B----4-:R-:W-:Y:S08]  /*30c0*/  HMMA.16816.F32 R44, R224, R40, R88 ;  /* 0x00000028e02c723c */ /* 0x010ff00000001858 */
[----:B------:R-:W-:Y:S01]  /*30d0*/  HMMA.16816.F32 R16, R232, R54, R8 ;  /* 0x00000036e810723c */ /* 0x000fe20000001808 */
[----:B--2---:R-:W-:-:S07]  /*30e0*/  FMUL.FTZ R6, R22, c[0x0][0x320] ;  /* 0x0000c80016067a20 */ /* 0x004fce0000410000 */
[----:B-1----:R-:W-:Y:S01]  /*30f0*/  HMMA.16816.F32 R8, R228, R36, R32 ;  /* 0x00000024e408723c */ /* 0x002fe20000001820 */
[----:B------:R-:W-:Y:S01]  /*3100*/  LDSM.16.M88.4 R32, [R5+0x1a900] ;  /* 0x01a900000520783b */ /* 0x000fe20000000200 */
[----:B------:R1:W2:Y:S06]  /*3110*/  MUFU.TANH R92, R6 ;  /* 0x00000006005c7308 */ /* 0x0002ac0000002400 */
[----:B------:R-:W-:Y:S08]  /*3120*/  HMMA.16816.F32 R68, R220, R58, R104 ;  /* 0x0000003adc44723c */ /* 0x000ff00000001868 */
[----:B------:R-:W-:Y:S01]  /*3130*/  HMMA.16816.F32 R56, R224, R42, R84 ;  /* 0x0000002ae038723c */ /* 0x000fe20000001854 */
[----:B------:R-:W-:Y:S01]  /*3140*/  LDSM.16.M88.4 R40, [R3+0x1a100] ;  /* 0x01a100000328783b */ /* 0x000fe20000000200 */
[----:B------:R-:W-:-:S02]  /*3150*/  FMUL.FTZ R16, R16, c[0x0][0x320] ;  /* 0x0000c80010107a20 */ /* 0x000fc40000410000 */
[----:B-1----:R-:W-:Y:S02]  /*3160*/  FMUL.FTZ R6, R23, c[0x0][0x320] ;  /* 0x0000c80017067a20 */ /* 0x002fe40000410000 */
[----:B------:R1:W4:Y:S01]  /*3170*/  LDSM.16.M88.4 R20, [R4+0x1a900] ;  /* 0x01a900000414783b */ /* 0x0003220000000200 */
[----:B------:R-:W-:Y:S01]  /*3180*/  FMUL.FTZ R17, R17, c[0x0][0x320] ;  /* 0x0000c80011117a20 */ /* 0x000fe20000410000 */
[----:B------:R2:W-:Y:S01]  /*3190*/  MUFU.TANH R83, R6 ;  /* 0x0000000600537308 */ /* 0x0005e20000002400 */
[----:B------:R-:W-:Y:S01]  /*31a0*/  HMMA.16816.F32 R24, R232, R52, R24 ;  /* 0x00000034e818723c */ /* 0x000fe20000001818 */
[----:B------:R-:W-:Y:S02]  /*31b0*/  FMUL.FTZ R18, R18, c[0x0][0x320] ;  /* 0x0000c80012127a20 */ /* 0x000fe40000410000 */
[----:B------:R-:W-:-:S04]  /*31c0*/  FMUL.FTZ R19, R19, c[0x0][0x320] ;  /* 0x0000c80013137a20 */ /* 0x000fc80000410000 */
[----:B------:R-:W-:Y:S01]  /*31d0*/  MUFU.TANH R160, R16 ;  /* 0x0000001000a07308 */ /* 0x000fe20000002400 */
[----:B--2---:R-:W-:-:S07]  /*31e0*/  FMUL.FTZ R6, R28, c[0x0][0x320] ;  /* 0x0000c8001c067a20 */ /* 0x004fce0000410000 */
[----:B------:R-:W-:Y:S01]  /*31f0*/  MUFU.TANH R161, R17 ;  /* 0x0000001100a17308 */ /* 0x000fe20000002400 */
[----:B-1----:R-:W-:-:S07]  /*3200*/  FMUL.FTZ R4, R29, c[0x0][0x320] ;  /* 0x0000c8001d047a20 */ /* 0x002fce0000410000 */
[----:B------:R1:W-:Y:S01]  /*3210*/  MUFU.TANH R81, R4 ;  /* 0x0000000400517308 */ /* 0x0003e20000002400 */
[----:B------:R-:W-:Y:S02]  /*3220*/  FMUL.FTZ R24, R24, c[0x0][0x320] ;  /* 0x0000c80018187a20 */ /* 0x000fe40000410000 */
[----:B------:R-:W-:Y:S02]  /*3230*/  FMUL.FTZ R25, R25, c[0x0][0x320] ;  /* 0x0000c80019197a20 */ /* 0x000fe40000410000 */
[----:B------:R-:W-:Y:S02]  /*3240*/  FMUL.FTZ R26, R26, c[0x0][0x320] ;  /* 0x0000c8001a1a7a20 */ /* 0x000fe40000410000 */
[----:B------:R-:W-:Y:S01]  /*3250*/  FMUL.FTZ R27, R27, c[0x0][0x320] ;  /* 0x0000c8001b1b7a20 */ /* 0x000fe20000410000 */
[----:B------:R-:W2:Y:S01]  /*3260*/  MUFU.TANH R82, R6 ;  /* 0x0000000600527308 */ /* 0x000ea20000002400 */
[----:B----4-:R-:W-:Y:S01]  /*3270*/  HMMA.16816.F32 R64, R224, R20, R76 ;  /* 0x00000014e040723c */ /* 0x010fe2000000184c */
[----:B-1----:R-:W-:-:S06]  /*3280*/  FMUL.FTZ R4, R30, c[0x0][0x320] ;  /* 0x0000c8001e047a20 */ /* 0x002fcc0000410000 */
[----:B------:R-:W-:Y:S01]  /*3290*/  MUFU.TANH R77, R15 ;  /* 0x0000000f004d7308 */ /* 0x000fe20000002400 */
[----:B------:R-:W-:Y:S07]  /*32a0*/  HMMA.16816.F32 R52, R224, R22, R68 ;  /* 0x00000016e034723c */ /* 0x000fee0000001844 */
[----:B------:R1:W4:Y:S01]  /*32b0*/  MUFU.TANH R80, R4 ;  /* 0x0000000400507308 */ /* 0x0003220000002400 */
[----:B------:R-:W-:Y:S07]  /*32c0*/  HMMA.16816.F32 R20, R232, R48, R8 ;  /* 0x00000030e814723c */ /* 0x000fee0000001808 */
[----:B------:R-:W-:Y:S01]  /*32d0*/  MUFU.TANH R49, R19 ;  /* 0x0000001300317308 */ /* 0x000fe20000002400 */
[----:B-1----:R-:W-:-:S07]  /*32e0*/  FMUL.FTZ R4, R31, c[0x0][0x320] ;  /* 0x0000c8001f047a20 */ /* 0x002fce0000410000 */
[----:B------:R-:W-:Y:S01]  /*32f0*/  MUFU.TANH R101, R24 ;  /* 0x0000001800657308 */ /* 0x000fe20000002400 */
[----:B------:R-:W-:Y:S07]  /*3300*/  HMMA.16816.F32 R28, R228, R38, R60 ;  /* 0x00000026e41c723c */ /* 0x000fee000000183c */
[----:B------:R1:W-:Y:S01]  /*3310*/  MUFU.TANH R75, R4 ;  /* 0x00000004004b7308 */ /* 0x0003e20000002400 */
[----:B------:R-:W-:Y:S02]  /*3320*/  FMUL.FTZ R22, R22, c[0x0][0x320] ;  /* 0x0000c80016167a20 */ /* 0x000fe40000410000 */
[----:B------:R-:W-:-:S02]  /*3330*/  FMUL.FTZ R21, R21, c[0x0][0x320] ;  /* 0x0000c80015157a20 */ /* 0x000fc40000410000 */
[----:B------:R-:W-:-:S03]  /*3340*/  FMUL.FTZ R20, R20, c[0x0][0x320] ;  /* 0x0000c80014147a20 */ /* 0x000fc60000410000 */
[----:B------:R2:W-:Y:S01]  /*3350*/  MUFU.TANH R60, R18 ;  /* 0x00000012003c7308 */ /* 0x0005e20000002400 */
[----:B------:R-:W-:Y:S02]  /*3360*/  FMUL.FTZ R23, R23, c[0x0][0x320] ;  /* 0x0000c80017177a20 */ /* 0x000fe40000410000 */
[----:B-1----:R-:W-:-:S05]  /*3370*/  FMUL.FTZ R4, R12, c[0x0][0x320] ;  /* 0x0000c8000c047a20 */ /* 0x002fca0000410000 */
[----:B------:R-:W-:Y:S01]  /*3380*/  MUFU.TANH R102, R25 ;  /* 0x0000001900667308 */ /* 0x000fe20000002400 */
[----:B------:R-:W-:Y:S07]  /*3390*/  HMMA.16816.F32 R36, R232, R50, R28 ;  /* 0x00000032e824723c */ /* 0x000fee000000181c */
[----:B------:R1:W1:Y:S01]  /*33a0*/  MUFU.TANH R74, R4 ;  /* 0x00000004004a7308 */ /* 0x0002620000002400 */
[C---:B--2---:R-:W-:Y:S07]  /*33b0*/  HMMA.16816.F32 R16, R228.reuse, R32, R64 ;  /* 0x00000020e410723c */ /* 0x044fee0000001840 */
[----:B------:R-:W-:Y:S01]  /*33c0*/  MUFU.TANH R162, R26 ;  /* 0x0000001a00a27308 */ /* 0x000fe20000002400 */
[----:B------:R-:W-:Y:S01]  /*33d0*/  HMMA.16816.F32 R28, R228, R34, R52 ;  /* 0x00000022e41c723c */ /* 0x000fe20000001834 */
[----:B-1----:R-:W-:-:S06]  /*33e0*/  FMUL.FTZ R4, R13, c[0x0][0x320] ;  /* 0x0000c8000d047a20 */ /* 0x002fcc0000410000 */
[----:B------:R-:W-:Y:S01]  /*33f0*/  MUFU.TANH R163, R27 ;  /* 0x0000001b00a37308 */ /* 0x000fe20000002400 */
[----:B------:R-:W-:Y:S02]  /*3400*/  FMUL.FTZ R36, R36, c[0x0][0x320] ;  /* 0x0000c80024247a20 */ /* 0x000fe40000410000 */
[----:B------:R-:W-:Y:S02]  /*3410*/  FMUL.FTZ R37, R37, c[0x0][0x320] ;  /* 0x0000c80025257a20 */ /* 0x000fe40000410000 */
[----:B------:R-:W-:Y:S02]  /*3420*/  FMUL.FTZ R38, R38, c[0x0][0x320] ;  /* 0x0000c80026267a20 */ /* 0x000fe40000410000 */
[----:B------:R-:W-:Y:S01]  /*3430*/  FMUL.FTZ R39, R39, c[0x0][0x320] ;  /* 0x0000c80027277a20 */ /* 0x000fe20000410000 */
[----:B------:R1:W2:Y:S08]  /*3440*/  MUFU.TANH R73, R4 ;  /* 0x0000000400497308 */ /* 0x0002b00000002400 */
[----:B------:R-:W-:Y:S01]  /*3450*/  MUFU.TANH R32, R22 ;  /* 0x0000001600207308 */ /* 0x000fe20000002400 */
[----:B-1----:R-:W-:-:S07]  /*3460*/  FMUL.FTZ R4, R14, c[0x0][0x320] ;  /* 0x0000c8000e047a20 */ /* 0x002fce0000410000 */
[----:B------:R-:W-:Y:S01]  /*3470*/  MUFU.TANH R33, R21 ;  /* 0x0000001500217308 */ /* 0x000fe20000002400 */
[----:B------:R-:W1:Y:S07]  /*3480*/  LDSM.16.M88.4 R12, [R5+0x1a100] ;  /* 0x01a10000050c783b */ /* 0x000e6e0000000200 */
[----:B------:R1:W1:Y:S08]  /*3490*/  MUFU.TANH R72, R4 ;  /* 0x0000000400487308 */ /* 0x0002700000002400 */
[----:B------:R-:W1:Y:S08]  /*34a0*/  MUFU.TANH R48, R20 ;  /* 0x0000001400307308 */ /* 0x000e700000002400 */
[----:B------:R-:W1:Y:S08]  /*34b0*/  MUFU.TANH R36, R36 ;  /* 0x0000002400247308 */ /* 0x000e700000002400 */
[----:B------:R-:W2:Y:S08]  /*34c0*/  MUFU.TANH R23, R23 ;  /* 0x0000001700177308 */ /* 0x000eb00000002400 */
[----:B------:R-:W2:Y:S01]  /*34d0*/  MUFU.TANH R37, R37 ;  /* 0x0000002500257308 */ /* 0x000ea20000002400 */
[----:B-1----:R-:W-:Y:S01]  /*34e0*/  HMMA.16816.F32 R4, R228, R12, R44 ;  /* 0x0000000ce404723c */ /* 0x002fe2000000182c */
[----:B------:R1:W2:Y:S01]  /*34f0*/  LDSM.16.M88.4 R44, [R3+0x1a900] ;  /* 0x01a90000032c783b */ /* 0x0002a20000000200 */
[----:B------:R-:W-:-:S05]  /*3500*/  DEPBAR.LE SB0, 0x2 ;  /* 0x000080800000791a */ /* 0x000fca0000000000 */
[----:B------:R-:W1:Y:S01]  /*3510*/  MUFU.TANH R38, R38 ;  /* 0x0000002600267308 */ /* 0x000e620000002400 */
[----:B------:R-:W-:Y:S07]  /*3520*/  HMMA.16816.F32 R8, R228, R14, R56 ;  /* 0x0000000ee408723c */ /* 0x000fee0000001838 */
[----:B------:R-:W-:Y:S01]  /*3530*/  MUFU.TANH R39, R39 ;  /* 0x0000002700277308 */ /* 0x000fe20000002400 */
[----:B-1----:R-:W-:-:S08]  /*3540*/  LOP3.LUT R3, R112, 0xffffffe0, RZ, 0xc0, !PT ;  /* 0xffffffe070037812 */ /* 0x002fd000078ec0ff */
[----:B------:R-:W-:Y:S01]  /*3550*/  HMMA.16816.F32 R24, R232, R40, R4 ;  /* 0x00000028e818723c */ /* 0x000fe20000001804 */
[----:B------:R-:W-:-:S07]  /*3560*/  IMAD.IADD R3, R113, 0x1, -R3 ;  /* 0x0000000171037824 */ /* 0x000fce00078e0a03 */
[----:B------:R-:W-:Y:S01]  /*3570*/  HMMA.16816.F32 R12, R232, R42, R8 ;  /* 0x0000002ae80c723c */ /* 0x000fe20000001808 */
[----:B------:R-:W-:-:S04]  /*3580*/  SHF.R.S32.HI R4, RZ, 0x1f, R3 ;  /* 0x0000001fff047819 */ /* 0x000fc80000011403 */
[----:B------:R-:W-:-:S03]  /*3590*/  LEA.HI R4, R4, R3, RZ, 0x2 ;  /* 0x0000000304047211 */ /* 0x000fc600078f10ff */
[----:B--2---:R-:W-:Y:S01]  /*35a0*/  HMMA.16816.F32 R8, R232, R44, R16 ;  /* 0x0000002ce808723c */ /* 0x004fe20000001810 */
[----:B------:R-:W-:-:S05]  /*35b0*/  LOP3.LUT R4, R4, 0x7ffffffc, RZ, 0xc0, !PT ;  /* 0x7ffffffc04047812 */ /* 0x000fca00078ec0ff */
[----:B------:R-:W-:Y:S01]  /*35c0*/  IMAD.IADD R3, R3, 0x1, -R4 ;  /* 0x0000000103037824 */ /* 0x000fe200078e0a04 */
[----:B------:R-:W-:Y:S01]  /*35d0*/  MOV R4, UR4 ;  /* 0x0000000400047c02 */ /* 0x000fe20008000f00 */
[----:B------:R-:W-:Y:S01]  /*35e0*/  HMMA.16816.F32 R28, R232, R46, R28 ;  /* 0x0000002ee81c723c */ /* 0x000fe2000000181c */
[----:B------:R-:W-:Y:S02]  /*35f0*/  FMUL.FTZ R24, R24, c[0x0][0x320] ;  /* 0x0000c80018187a20 */ /* 0x000fe40000410000 */
[----:B------:R-:W-:Y:S02]  /*3600*/  FMUL.FTZ R25, R25, c[0x0][0x320] ;  /* 0x0000c80019197a20 */ /* 0x000fe40000410000 */
[----:B------:R-:W-:Y:S02]  /*3610*/  IMAD R3, R3, -0x2, R4 ;  /* 0xfffffffe03037824 */ /* 0x000fe400078e0204 */
[----:B------:R-:W1:Y:S01]  /*3620*/  MUFU.TANH R24, R24 ;  /* 0x0000001800187308 */ /* 0x000e620000002400 */
[----:B------:R-:W-:-:S02]  /*3630*/  FMUL.FTZ R4, R12, c[0x0][0x320] ;  /* 0x0000c8000c047a20 */ /* 0x000fc40000410000 */
[----:B------:R-:W-:Y:S01]  /*3640*/  ISETP.GT.AND P6, PT, R3, RZ, PT ;  /* 0x000000ff0300720c */ /* 0x000fe20003fc4270 */
[----:B------:R-:W-:Y:S01]  /*3650*/  FMUL.FTZ R5, R13, c[0x0][0x320] ;  /* 0x0000c8000d057a20 */ /* 0x000fe20000410000 */
[C---:B------:R-:W-:Y:S01]  /*3660*/  ISETP.GT.AND P5, PT, R3.reuse, 0x1, PT ;  /* 0x000000010300780c */ /* 0x040fe20003fa4270 */
[----:B------:R-:W-:Y:S01]  /*3670*/  FMUL.FTZ R16, R14, c[0x0][0x320] ;  /* 0x0000c8000e107a20 */ /* 0x000fe20000410000 */
[----:B------:R-:W-:Y:S01]  /*3680*/  ISETP.GT.AND P1, PT, R3, 0x8, PT ;  /* 0x000000080300780c */ /* 0x000fe20003f24270 */
[----:B------:R2:W-:Y:S01]  /*3690*/  MUFU.TANH R18, R4 ;  /* 0x0000000400127308 */ /* 0x0005e20000002400 */
[----:B------:R-:W-:Y:S01]  /*36a0*/  FSEL R6, R108, -INF , P6 ;  /* 0xff8000006c067808 */ /* 0x000fe20003000000 */
[----:B------:R-:W-:Y:S01]  /*36b0*/  FMUL.FTZ R22, R11, c[0x0][0x320] ;  /* 0x0000c8000b167a20 */ /* 0x000fe20000410000 */
[----:B------:R-:W-:Y:S01]  /*36c0*/  FSEL R7, R103, -INF , P5 ;  /* 0xff80000067077808 */ /* 0x000fe20002800000 */
[----:B------:R-:W-:Y:S01]  /*36d0*/  FMUL.FTZ R19, R8, c[0x0][0x320] ;  /* 0x0000c80008137a20 */ /* 0x000fe20000410000 */
[----:B------:R-:W-:Y:S01]  /*36e0*/  FSEL R11, R100, -INF , P6 ;  /* 0xff800000640b7808 */ /* 0x000fe20003000000 */
[----:B------:R-:W-:Y:S01]  /*36f0*/  FMUL.FTZ R21, R10, c[0x0][0x320] ;  /* 0x0000c8000a157a20 */ /* 0x000fe20000410000 */
[----:B------:R-:W-:Y:S01]  /*3700*/  ISETP.GT.AND P6, PT, R3, 0x9, PT ;  /* 0x000000090300780c */ /* 0x000fe20003fc4270 */
[----:B------:R1:W-:Y:S01]  /*3710*/  MUFU.TANH R20, R5 ;  /* 0x0000000500147308 */ /* 0x0003e20000002400 */
[----:B---3--:R-:W-:Y:S01]  /*3720*/  FSEL R8, R94, -INF , P1 ;  /* 0xff8000005e087808 */ /* 0x008fe20000800000 */
[----:B------:R-:W-:Y:S01]  /*3730*/  FMUL.FTZ R26, R26, c[0x0][0x320] ;  /* 0x0000c8001a1a7a20 */ /* 0x000fe20000410000 */
[----:B------:R-:W-:Y:S01]  /*3740*/  FSEL R12, R95, -INF , P5 ;  /* 0xff8000005f0c7808 */ /* 0x000fe20002800000 */
[----:B------:R-:W-:Y:S01]  /*3750*/  FMUL.FTZ R27, R27, c[0x0][0x320] ;  /* 0x0000c8001b1b7a20 */ /* 0x000fe20000410000 */
[----:B------:R-:W-:Y:S01]  /*3760*/  ISETP.GT.AND P5, PT, R3, 0x10, PT ;  /* 0x000000100300780c */ /* 0x000fe20003fa4270 */
[----:B------:R-:W-:Y:S01]  /*3770*/  FMUL.FTZ R17, R15, c[0x0][0x320] ;  /* 0x0000c8000f117a20 */ /* 0x000fe20000410000 */
[----:B-----5:R-:W-:Y:S01]  /*3780*/  FSEL R10, R93, -INF , P6 ;  /* 0xff8000005d0a7808 */ /* 0x020fe20003000000 */
[----:B------:R-:W3:Y:S01]  /*3790*/  MUFU.TANH R25, R25 ;  /* 0x0000001900197308 */ /* 0x000ee20000002400 */
[----:B--2---:R-:W-:Y:S01]  /*37a0*/  FMNMX.FTZ R4, R6, R7, !PT ;  /* 0x0000000706047209 */ /* 0x004fe20007810000 */
[----:B------:R-:W-:Y:S01]  /*37b0*/  FMUL.FTZ R9, R9, c[0x0][0x320] ;  /* 0x0000c80009097a20 */ /* 0x000fe20000410000 */
[----:B------:R-:W-:Y:S01]  /*37c0*/  FSEL R13, R92, -INF , P1 ;  /* 0xff8000005c0d7808 */ /* 0x000fe20000800000 */
[----:B------:R-:W-:Y:S01]  /*37d0*/  FMUL.FTZ R28, R28, c[0x0][0x320] ;  /* 0x0000c8001c1c7a20 */ /* 0x000fe20000410000 */
[----:B------:R-:W-:Y:S01]  /*37e0*/  FMNMX.FTZ R4, R8, R4, !PT ;  /* 0x0000000408047209 */ /* 0x000fe20007810000 */
[----:B------:R-:W-:Y:S01]  /*37f0*/  FMUL.FTZ R29, R29, c[0x0][0x320] ;  /* 0x0000c8001d1d7a20 */ /* 0x000fe20000410000 */
[----:B------:R-:W-:Y:S01]  /*3800*/  ISETP.GT.AND P1, PT, R3, 0x11, PT ;  /* 0x000000110300780c */ /* 0x000fe20003f24270 */
[----:B------:R-:W2:Y:S01]  /*3810*/  MUFU.TANH R26, R26 ;  /* 0x0000001a001a7308 */ /* 0x000ea20000002400 */
[----:B------:R-:W-:Y:S01]  /*3820*/  FSEL R40, R82, -INF , P5 ;  /* 0xff80000052287808 */ /* 0x000fe20002800000 */
[----:B------:R-:W-:Y:S01]  /*3830*/  FMUL.FTZ R30, R30, c[0x0][0x320] ;  /* 0x0000c8001e1e7a20 */ /* 0x000fe20000410000 */
[----:B------:R-:W-:Y:S01]  /*3840*/  FMNMX.FTZ R4, R10, R4, !PT ;  /* 0x000000040a047209 */ /* 0x000fe20007810000 */
[----:B------:R-:W-:Y:S01]  /*3850*/  IMAD.SHL.U32 R103, R2, 0x2, RZ ;  /* 0x0000000202677824 */ /* 0x000fe200078e00ff */
[----:B------:R-:W-:-:S02]  /*3860*/  FSEL R14, R83, -INF , P6 ;  /* 0xff800000530e7808 */ /* 0x000fc40003000000 */
[----:B------:R-:W-:Y:S01]  /*3870*/  ISETP.GT.AND P6, PT, R3, 0x18, PT ;  /* 0x000000180300780c */ /* 0x000fe20003fc4270 */
[----:B------:R-:W5:Y:S01]  /*3880*/  MUFU.TANH R27, R27 ;  /* 0x0000001b001b7308 */ /* 0x000f620000002400 */
[----:B------:R-:W-:Y:S01]  /*3890*/  FSEL R41, R81, -INF , P1 ;  /* 0xff80000051297808 */ /* 0x000fe20000800000 */
[----:B------:R-:W-:Y:S01]  /*38a0*/  IMAD R237, R0, 0x2, R103 ;  /* 0x0000000200ed7824 */ /* 0x000fe200078e0267 */
[----:B------:R-:W-:Y:S02]  /*38b0*/  FMNMX.FTZ R4, R40, R4, !PT ;  /* 0x0000000428047209 */ /* 0x000fe40007810000 */
[----:B----4-:R-:W-:Y:S01]  /*38c0*/  FSEL R46, R80, -INF , P5 ;  /* 0xff800000502e7808 */ /* 0x010fe20002800000 */
[----:B------:R-:W-:Y:S01]  /*38d0*/  IMAD.IADD R0, R239, 0x1, R237 ;  /* 0x00000001ef007824 */ /* 0x000fe200078e02ed */
[----:B------:R-:W-:Y:S01]  /*38e0*/  ISETP.GT.AND P5, PT, R3, 0x19, PT ;  /* 0x000000190300780c */ /* 0x000fe20003fa4270 */
[----:B------:R-:W4:Y:S01]  /*38f0*/  MUFU.TANH R15, R16 ;  /* 0x00000010000f7308 */ /* 0x000f220000002400 */
[----:B------:R-:W-:-:S02]  /*3900*/  FSEL R44, R74, -INF , P6 ;  /* 0xff8000004a2c7808 */ /* 0x000fc40003000000 */
[----:B------:R-:W-:Y:S02]  /*3910*/  FMNMX.FTZ R4, R41, R4, !PT ;  /* 0x0000000429047209 */ /* 0x000fe40007810000 */
[----:B------:R-:W-:Y:S02]  /*3920*/  FSEL R47, R75, -INF , P1 ;  /* 0xff8000004b2f7808 */ /* 0x000fe40000800000 */
[----:B------:R-:W-:Y:S01]  /*3930*/  ISETP.GT.AND P1, PT, R3, 0x20, PT ;  /* 0x000000200300780c */ /* 0x000fe20003f24270 */
[----:B------:R-:W-:Y:S01]  /*3940*/  MUFU.TANH R16, R9 ;  /* 0x0000000900107308 */ /* 0x000fe20000002400 */
[----:B------:R-:W-:Y:S02]  /*3950*/  FSEL R45, R73, -INF , P5 ;  /* 0xff800000492d7808 */ /* 0x000fe40002800000 */
[----:B------:R-:W-:Y:S02]  /*3960*/  FMNMX.FTZ R4, R44, R4, !PT ;  /* 0x000000042c047209 */ /* 0x000fe40007810000 */
[----:B------:R-:W-:-:S02]  /*3970*/  FSEL R76, R72, -INF , P6 ;  /* 0xff800000484c7808 */ /* 0x000fc40003000000 */
[----:B------:R-:W-:Y:S01]  /*3980*/  ISETP.GT.AND P6, PT, R3, 0x21, PT ;  /* 0x000000210300780c */ /* 0x000fe20003fc4270 */
[----:B------:R-:W2:Y:S01]  /*3990*/  MUFU.TANH R17, R17 ;  /* 0x0000001100117308 */ /* 0x000ea20000002400 */
[----:B------:R-:W-:Y:S02]  /*39a0*/  FSEL R101, R101, -INF , P1 ;  /* 0xff80000065657808 */ /* 0x000fe40000800000 */
[----:B------:R-:W-:Y:S02]  /*39b0*/  FMNMX.FTZ R4, R45, R4, !PT ;  /* 0x000000042d047209 */ /* 0x000fe40007810000 */
[----:B-1----:R-:W-:Y:S02]  /*39c0*/  FMNMX.FTZ R5, R11, R12, !PT ;  /* 0x0000000c0b057209 */ /* 0x002fe40007810000 */
[----:B------:R-:W-:Y:S01]  /*39d0*/  FSEL R77, R77, -INF , P5 ;  /* 0xff8000004d4d7808 */ /* 0x000fe20002800000 */
[----:B------:R-:W-:Y:S01]  /*39e0*/  MUFU.TANH R19, R19 ;  /* 0x0000001300137308 */ /* 0x000fe20000002400 */
[----:B------:R-:W-:-:S02]  /*39f0*/  ISETP.GT.AND P5, PT, R3, 0x28, PT ;  /* 0x000000280300780c */ /* 0x000fc40003fa4270 */
[----:B------:R-:W-:Y:S02]  /*3a00*/  FSEL R102, R102, -INF , P6 ;  /* 0xff80000066667808 */ /* 0x000fe40003000000 */
[----:B------:R-:W-:Y:S02]  /*3a10*/  FMNMX.FTZ R4, R101, R4, !PT ;  /* 0x0000000465047209 */ /* 0x000fe40007810000 */
[----:B------:R-:W-:Y:S01]  /*3a20*/  FMNMX.FTZ R5, R13, R5, !PT ;  /* 0x000000050d057209 */ /* 0x000fe20007810000 */
[----:B------:R-:W1:Y:S01]  /*3a30*/  MUFU.TANH R9, R21 ;  /* 0x0000001500097308 */ /* 0x000e620000002400 */
[----:B------:R-:W-:Y:S02]  /*3a40*/  FSEL R162, R162, -INF , P1 ;  /* 0xff800000a2a27808 */ /* 0x000fe40000800000 */
[----:B------:R-:W-:Y:S02]  /*3a50*/  ISETP.GT.AND P1, PT, R3, 0x29, PT ;  /* 0x000000290300780c */ /* 0x000fe40003f24270 */
[----:B------:R-:W-:-:S02]  /*3a60*/  FSEL R160, R160, -INF , P5 ;  /* 0xff800000a0a07808 */ /* 0x000fc40002800000 */
[----:B------:R-:W-:Y:S01]  /*3a70*/  FMNMX.FTZ R4, R102, R4, !PT ;  /* 0x0000000466047209 */ /* 0x000fe20007810000 */
[----:B------:R-:W1:Y:S01]  /*3a80*/  MUFU.TANH R28, R28 ;  /* 0x0000001c001c7308 */ /* 0x000e620000002400 */
[----:B------:R-:W-:Y:S02]  /*3a90*/  FMNMX.FTZ R5, R14, R5, !PT ;  /* 0x000000050e057209 */ /* 0x000fe40007810000 */
[----:B------:R-:W-:Y:S02]  /*3aa0*/  FSEL R163, R163, -INF , P6 ;  /* 0xff800000a3a37808 */ /* 0x000fe40003000000 */
[----:B------:R-:W-:Y:S02]  /*3ab0*/  ISETP.GT.AND P6, PT, R3, 0x30, PT ;  /* 0x000000300300780c */ /* 0x000fe40003fc4270 */
[----:B------:R-:W-:Y:S01]  /*3ac0*/  FSEL R161, R161, -INF , P1 ;  /* 0xff800000a1a17808 */ /* 0x000fe20000800000 */
[----:B------:R-:W-:Y:S01]  /*3ad0*/  MUFU.TANH R30, R30 ;  /* 0x0000001e001e7308 */ /* 0x000fe20000002400 */
[----:B------:R-:W-:-:S02]  /*3ae0*/  FMNMX.FTZ R4, R160, R4, !PT ;  /* 0x00000004a0047209 */ /* 0x000fc40007810000 */
[----:B------:R-:W-:Y:S02]  /*3af0*/  FMNMX.FTZ R5, R46, R5, !PT ;  /* 0x000000052e057209 */ /* 0x000fe40007810000 */
[----:B------:R-:W-:Y:S01]  /*3b00*/  FSEL R189, R60, -INF , P5 ;  /* 0xff8000003cbd7808 */ /* 0x000fe20002800000 */
[----:B------:R-:W-:Y:S01]  /*3b10*/  BAR.SYNC.DEFER_BLOCKING 0x0 ;  /* 0x0000000000007b1d */ /* 0x000fe20000010000 */
        /* <DEDUP_REMOVED lines=15> */
[----:B------:R-:W-:-:S02]  /*3c10*/  ISETP.GT.AND P5, PT, R3, 0x40, PT ;  /* 0x000000400300780c */ /* 0x000fc40003fa4270 */
[----:B------:R-:W-:Y:S02]  /*3c20*/  FSEL R204, R37, -INF , P6 ;  /* 0xff80000025cc7808 */ /* 0x000fe40003000000 */
[----:B------:R-:W-:Y:S02]  /*3c30*/  FMNMX.FTZ R4, R205, R4, !PT ;  /* 0x00000004cd047209 */ /* 0x000fe40007810000 */
        /* <DEDUP_REMOVED lines=9> */
[----:B---3--:R-:W-:Y:S02]  /*3cd0*/  FSEL R244, R25, -INF , P1 ;  /* 0xff80000019f47808 */ /* 0x008fe40000800000 */
[----:B------:R-:W-:-:S02]  /*3ce0*/  FMNMX.FTZ R100, R245, R100, !PT ;  /* 0x00000064f5647209 */ /* 0x000fc40007810000 */
[----:B------:R-:W-:Y:S02]  /*3cf0*/  FMNMX.FTZ R4, R189, R5, !PT ;  /* 0x00000005bd047209 */ /* 0x000fe40007810000 */
[----:B--2---:R-:W-:Y:S01]  /*3d00*/  FSEL R248, R26, -INF , P5 ;  /* 0xff8000001af87808 */ /* 0x004fe20002800000 */
[----:B------:R-:W2:Y:S01]  /*3d10*/  MUFU.TANH R5, R29 ;  /* 0x0000001d00057308 */ /* 0x000ea20000002400 */
[----:B------:R-:W-:Y:S02]  /*3d20*/  ISETP.GT.AND P5, PT, R3, 0x49, PT ;  /* 0x000000490300780c */ /* 0x000fe40003fa4270 */
[----:B------:R-:W-:Y:S02]  /*3d30*/  FSEL R243, R18, -INF , P6 ;  /* 0xff80000012f37808 */ /* 0x000fe40003000000 */
[----:B------:R-:W-:Y:S02]  /*3d40*/  FMNMX.FTZ R100, R244, R100, !PT ;  /* 0x00000064f4647209 */ /* 0x000fe40007810000 */
[----:B------:R-:W-:-:S02]  /*3d50*/  FMNMX.FTZ R4, R188, R4, !PT ;  /* 0x00000004bc047209 */ /* 0x000fc40007810000 */
[----:B-----5:R-:W-:Y:S02]  /*3d60*/  FSEL R249, R27, -INF , P1 ;  /* 0xff8000001bf97808 */ /* 0x020fe40000800000 */
[----:B------:R-:W-:Y:S01]  /*3d70*/  ISETP.GT.AND P1, PT, R3, 0x50, PT ;  /* 0x000000500300780c */ /* 0x000fe20003f24270 */
[----:B------:R-:W-:Y:S01]  /*3d80*/  LDSM.16.MT88.4 R24, [R0+0x100] ;  /* 0x000100000018783b */ /* 0x000fe20000004200 */
[----:B------:R-:W-:Y:S02]  /*3d90*/  FSEL R242, R20, -INF , P5 ;  /* 0xff80000014f27808 */ /* 0x000fe40002800000 */
[----:B------:R-:W-:Y:S02]  /*3da0*/  FMNMX.FTZ R100, R243, R100, !PT ;  /* 0x00000064f3647209 */ /* 0x000fe40007810000 */
[----:B------:R-:W-:Y:S02]  /*3db0*/  FMNMX.FTZ R4, R207, R4, !PT ;  /* 0x00000004cf047209 */ /* 0x000fe40007810000 */
[----:B----4-:R-:W-:-:S02]  /*3dc0*/  FSEL R247, R15, -INF , P6 ;  /* 0xff8000000ff77808 */ /* 0x010fc40003000000 */
[----:B------:R-:W-:Y:S02]  /*3dd0*/  FSEL R246, R17, -INF , P5 ;  /* 0xff80000011f67808 */ /* 0x000fe40002800000 */
[----:B-1----:R-:W-:Y:S02]  /*3de0*/  FSEL R129, R9, -INF , P1 ;  /* 0xff80000009817808 */ /* 0x002fe40000800000 */
[----:B------:R-:W-:Y:S01]  /*3df0*/  FSEL R140, R19, -INF , P1 ;  /* 0xff800000138c7808 */ /* 0x000fe20000800000 */
[----:B------:R-:W1:Y:S01]  /*3e00*/  MUFU.TANH R9, R22 ;  /* 0x0000001600097308 */ /* 0x000e620000002400 */
[C---:B------:R-:W-:Y:S02]  /*3e10*/  ISETP.GT.AND P6, PT, R3.reuse, 0x51, PT ;  /* 0x000000510300780c */ /* 0x040fe40003fc4270 */
[C---:B------:R-:W-:Y:S02]  /*3e20*/  ISETP.GT.AND P5, PT, R3.reuse, 0x58, PT ;  /* 0x000000580300780c */ /* 0x040fe40003fa4270 */
[----:B------:R-:W-:-:S02]  /*3e30*/  ISETP.GT.AND P1, PT, R3, 0x59, PT ;  /* 0x000000590300780c */ /* 0x000fc40003f24270 */
[----:B------:R-:W-:Y:S02]  /*3e40*/  FMNMX.FTZ R100, R242, R100, !PT ;  /* 0x00000064f2647209 */ /* 0x000fe40007810000 */
[----:B------:R-:W-:Y:S02]  /*3e50*/  FMNMX.FTZ R3, R206, R4, !PT ;  /* 0x00000004ce037209 */ /* 0x000fe40007810000 */
[----:B------:R-:W-:Y:S02]  /*3e60*/  FSEL R128, R16, -INF , P6 ;  /* 0xff80000010807808 */ /* 0x000fe40003000000 */
[----:B------:R-:W-:Y:S01]  /*3e70*/  FMNMX.FTZ R100, R140, R100, !PT ;  /* 0x000000648c647209 */ /* 0x000fe20007810000 */
[----:B------:R-:W-:Y:S01]  /*3e80*/  LDSM.16.MT88.4 R16, [R103+0x100] ;  /* 0x000100006710783b */ /* 0x000fe20000004200 */
[----:B------:R-:W-:Y:S02]  /*3e90*/  FMNMX.FTZ R3, R241, R3, !PT ;  /* 0x00000003f1037209 */ /* 0x000fe40007810000 */
[----:B------:R-:W-:-:S02]  /*3ea0*/  FSEL R141, R28, -INF , P5 ;  /* 0xff8000001c8d7808 */ /* 0x000fc40002800000 */
[----:B------:R-:W-:Y:S02]  /*3eb0*/  FMNMX.FTZ R100, R128, R100, !PT ;  /* 0x0000006480647209 */ /* 0x000fe40007810000 */
[----:B------:R-:W-:Y:S02]  /*3ec0*/  FMNMX.FTZ R3, R240, R3, !PT ;  /* 0x00000003f0037209 */ /* 0x000fe40007810000 */
[----:B--2---:R-:W-:Y:S01]  /*3ed0*/  FSEL R121, R5, -INF , P1 ;  /* 0xff80000005797808 */ /* 0x004fe20000800000 */
[----:B------:R-:W-:Y:S01]  /*3ee0*/  FMUL.FTZ R5, R31, c[0x0][0x320] ;  /* 0x0000c8001f057a20 */ /* 0x000fe20000410000 */
[----:B------:R-:W-:Y:S02]  /*3ef0*/  FMNMX.FTZ R100, R141, R100, !PT ;  /* 0x000000648d647209 */ /* 0x000fe40007810000 */
[----:B------:R-:W-:Y:S02]  /*3f00*/  FMNMX.FTZ R3, R248, R3, !PT ;  /* 0x00000003f8037209 */ /* 0x000fe40007810000 */
[----:B------:R-:W-:Y:S01]  /*3f10*/  FMNMX.FTZ R100, R121, R100, !PT ;  /* 0x0000006479647209 */ /* 0x000fe20007810000 */
[----:B------:R-:W2:Y:S01]  /*3f20*/  MUFU.TANH R5, R5 ;  /* 0x0000000500057308 */ /* 0x000ea20000002400 */
[----:B------:R-:W-:-:S02]  /*3f30*/  FMNMX.FTZ R3, R249, R3, !PT ;  /* 0x00000003f9037209 */ /* 0x000fc40007810000 */
[----:B-1----:R-:W-:Y:S01]  /*3f40*/  FSEL R120, R9, -INF , P6 ;  /* 0xff80000009787808 */ /* 0x002fe20003000000 */
[----:B------:R-:W1:Y:S01]  /*3f50*/  SHFL.BFLY PT, R4, R100, 0x2, 0x1f ;  /* 0x0c401f0064047f89 */ /* 0x000e6200000e0000 */
[----:B------:R-:W-:Y:S02]  /*3f60*/  FMNMX.FTZ R3, R247, R3, !PT ;  /* 0x00000003f7037209 */ /* 0x000fe40007810000 */
[----:B------:R-:W-:Y:S02]  /*3f70*/  FSEL R132, R30, -INF , P5 ;  /* 0xff8000001e847808 */ /* 0x000fe40002800000 */
[----:B------:R-:W-:Y:S02]  /*3f80*/  FMNMX.FTZ R3, R246, R3, !PT ;  /* 0x00000003f6037209 */ /* 0x000fe40007810000 */
[----:B------:R-:W-:Y:S02]  /*3f90*/  IADD3 R2, R239, R103, RZ ;  /* 0x00000067ef027210 */ /* 0x000fe40007ffe0ff */
[----:B------:R-:W-:-:S02]  /*3fa0*/  FMNMX.FTZ R3, R129, R3, !PT ;  /* 0x0000000381037209 */ /* 0x000fc40007810000 */
[----:B--2---:R-:W-:Y:S01]  /*3fb0*/  FSEL R144, R5, -INF , P1 ;  /* 0xff80000005907808 */ /* 0x004fe20000800000 */
[----:B------:R-:W-:Y:S01]  /*3fc0*/  LDSM.16.MT88.4 R28, [R2+0x3100] ;  /* 0x00310000021c783b */ /* 0x000fe20000004200 */
[----:B------:R-:W-:-:S03]  /*3fd0*/  FMNMX.FTZ R3, R120, R3, !PT ;  /* 0x0000000378037209 */ /* 0x000fc60007810000 */
[----:B------:R-:W-:Y:S01]  /*3fe0*/  LDSM.16.MT88.4 R20, [R2+0x6100] ;  /* 0x006100000214783b */ /* 0x000fe20000004200 */
[----:B------:R-:W-:-:S03]  /*3ff0*/  FMNMX.FTZ R3, R132, R3, !PT ;  /* 0x0000000384037209 */ /* 0x000fc60007810000 */
[----:B------:R-:W-:Y:S01]  /*4000*/  LDSM.16.MT88.4 R32, [R2+0x100] ;  /* 0x000100000220783b */ /* 0x000fe20000004200 */
        /* <DEDUP_REMOVED lines=13> */
[----:B------:R-:W-:Y:S01]  /*40e0*/  FSETP.NEU.FTZ.AND P1, PT, R3, -INF , PT ;  /* 0xff8000000300780b */ /* 0x000fe20003f3d000 */
[----:B--2---:R-:W-:-:S04]  /*40f0*/  FFMA.FTZ R4, R7, c[0x0][0x2d0], -R9 ;  /* 0x0000b40007047a23 */ /* 0x004fc80000010809 */
[----:B------:R1:W-:Y:S02]  /*4100*/  MUFU.EX2 R114, R4 ;  /* 0x0000000400727308 */ /* 0x0003e40000000800 */
[----:B-1----:R-:W-:Y:S02]  /*4110*/  FFMA.FTZ R4, R8, c[0x0][0x2d0], -R9 ;  /* 0x0000b40008047a23 */ /* 0x002fe40000010809 */
[----:B------:R-:W-:-:S04]  /*4120*/  FMUL.FTZ R8, R3, c[0x0][0x2d0] ;  /* 0x0000b40003087a20 */ /* 0x000fc80000410000 */
[----:B------:R1:W-:Y:S01]  /*4130*/  MUFU.EX2 R133, R4 ;  /* 0x0000000400857308 */ /* 0x0003e20000000800 */
[----:B------:R-:W-:Y:S02]  /*4140*/  FSEL R8, R8, RZ, P1 ;  /* 0x000000ff08087208 */ /* 0x000fe40000800000 */
[----:B------:R-:W-:Y:S01]  /*4150*/  PLOP3.LUT P1, PT, PT, PT, UP1, 0x80, 0x0 ;  /* 0x000000000000781c */ /* 0x000fe20003f2f018 */
[--C-:B-1----:R-:W-:Y:S02]  /*4160*/  FFMA.FTZ R4, R10, c[0x0][0x2d0], -R9.reuse ;  /* 0x0000b4000a047a23 */ /* 0x102fe40000010809 */
[----:B------:R-:W-:Y:S02]  /*4170*/  FFMA.FTZ R10, R40, c[0x0][0x2d0], -R9 ;  /* 0x0000b400280a7a23 */ /* 0x000fe40000010809 */
[----:B------:R1:W2:Y:S08]  /*4180*/  MUFU.EX2 R122, R4 ;  /* 0x00000004007a7308 */ /* 0x0002b00000000800 */
[----:B------:R3:W-:Y:S01]  /*4190*/  MUFU.EX2 R123, R10 ;  /* 0x0000000a007b7308 */ /* 0x0007e20000000800 */
[----:B-1----:R-:W-:Y:S01]  /*41a0*/  FFMA.FTZ R4, R11, c[0x0][0x2d0], -R8 ;  /* 0x0000b4000b047a23 */ /* 0x002fe20000010808 */
[----:B--2---:R-:W-:Y:S01]  /*41b0*/  F2FP.PACK_AB R6, R122, R133 ;  /* 0x000000857a06723e */ /* 0x004fe200000000ff */
[----:B------:R-:W-:-:S05]  /*41c0*/  IMAD.MOV.U32 R11, RZ, RZ, R114 ;  /* 0x000000ffff0b7224 */ /* 0x000fca00078e0072 */
[----:B------:R1:W-:Y:S01]  /*41d0*/  MUFU.EX2 R131, R4 ;  /* 0x0000000400837308 */ /* 0x0003e20000000800 */
[----:B---3--:R-:W-:Y:S02]  /*41e0*/  FFMA.FTZ R10, R41, c[0x0][0x2d0], -R9 ;  /* 0x0000b400290a7a23 */ /* 0x008fe40000010809 */
[----:B------:R-:W-:Y:S05]  /*41f0*/  LDSM.16.MT88.4 R40, [R103+0x6100] ;  /* 0x006100006728783b */ /* 0x000fea0000004200 */
[----:B------:R2:W-:Y:S01]  /*4200*/  MUFU.EX2 R135, R10 ;  /* 0x0000000a00877308 */ /* 0x0005e20000000800 */
[----:B-1----:R-:W-:-:S07]  /*4210*/  FFMA.FTZ R4, R12, c[0x0][0x2d0], -R8 ;  /* 0x0000b4000c047a23 */ /* 0x002fce0000010808 */
[----:B------:R1:W3:Y:S01]  /*4220*/  MUFU.EX2 R251, R4 ;  /* 0x0000000400fb7308 */ /* 0x0002e20000000800 */
[----:B--2---:R-:W-:Y:S02]  /*4230*/  FFMA.FTZ R10, R44, c[0x0][0x2d0], -R9 ;  /* 0x0000b4002c0a7a23 */ /* 0x004fe40000010809 */
[----:B------:R-:W-:-:S05]  /*4240*/  IMAD.MOV.U32 R44, RZ, RZ, R129 ;  /* 0x000000ffff2c7224 */ /* 0x000fca00078e0081 */
[----:B------:R2:W-:Y:S01]  /*4250*/  MUFU.EX2 R136, R10 ;  /* 0x0000000a00887308 */ /* 0x0005e20000000800 */
[----:B-1----:R-:W-:Y:S01]  /*4260*/  FFMA.FTZ R4, R13, c[0x0][0x2d0], -R8 ;  /* 0x0000b4000d047a23 */ /* 0x002fe20000010808 */
[----:B---3--:R-:W-:-:S06]  /*4270*/  F2FP.PACK_AB R5, R251, R131 ;  /* 0x00000083fb05723e */ /* 0x008fcc00000000ff */
[----:B------:R1:W-:Y:S01]  /*4280*/  MUFU.EX2 R134, R4 ;  /* 0x0000000400867308 */ /* 0x0003e20000000800 */
[----:B--2---:R-:W-:-:S07]  /*4290*/  FFMA.FTZ R10, R45, c[0x0][0x2d0], -R9 ;  /* 0x0000b4002d0a7a23 */ /* 0x004fce0000010809 */
[----:B------:R2:W-:Y:S01]  /*42a0*/  MUFU.EX2 R78, R10 ;  /* 0x0000000a004e7308 */ /* 0x0005e20000000800 */
[--C-:B-1----:R-:W-:Y:S02]  /*42b0*/  FFMA.FTZ R4, R14, c[0x0][0x2d0], -R8.reuse ;  /* 0x0000b4000e047a23 */ /* 0x102fe40000010808 */
[----:B------:R-:W1:Y:S05]  /*42c0*/  LDSM.16.MT88.4 R12, [R237+0x100] ;  /* 0x00010000ed0c783b */ /* 0x000e6a0000004200 */
[----:B------:R3:W4:Y:S01]  /*42d0*/  MUFU.EX2 R145, R4 ;  /* 0x0000000400917308 */ /* 0x0007220000000800 */
[----:B--2---:R-:W-:Y:S01]  /*42e0*/  FFMA.FTZ R10, R46, c[0x0][0x2d0], -R8 ;  /* 0x0000b4002e0a7a23 */ /* 0x004fe20000010808 */
[----:B------:R-:W-:-:S06]  /*42f0*/  MOV R46, R130 ;  /* 0x00000082002e7202 */ /* 0x000fcc0000000f00 */
[----:B------:R2:W5:Y:S01]  /*4300*/  MUFU.EX2 R137, R10 ;  /* 0x0000000a00897308 */ /* 0x0005620000000800 */
[----:B---3--:R-:W-:Y:S02]  /*4310*/  F2FP.PACK_AB R4, R11, R130 ;  /* 0x000000820b04723e */ /* 0x008fe400000000ff */
[----:B----4-:R-:W-:Y:S01]  /*4320*/  F2FP.PACK_AB R7, R145, R134 ;  /* 0x000000869107723e */ /* 0x010fe200000000ff */
[----:B--2---:R-:W-:-:S06]  /*4330*/  FFMA.FTZ R10, R47, c[0x0][0x2d0], -R8 ;  /* 0x0000b4002f0a7a23 */ /* 0x004fcc0000010808 */
[C---:B------:R-:W-:Y:S01]  /*4340*/  HMMA.16816.F32 R56, R4.reuse, R28, RZ ;  /* 0x0000001c0438723c */ /* 0x040fe200000018ff */
[----:B------:R-:W-:Y:S01]  /*4350*/  IMAD.MOV.U32 R47, RZ, RZ, R131 ;  /* 0x000000ffff2f7224 */ /* 0x000fe200078e0083 */
[----:B------:R2:W3:Y:S06]  /*4360*/  MUFU.EX2 R252, R10 ;  /* 0x0000000a00fc7308 */ /* 0x0004ec0000000800 */
[C---:B------:R-:W-:Y:S01]  /*4370*/  HMMA.16816.F32 R64, R4.reuse, R30, RZ ;  /* 0x0000001e0440723c */ /* 0x040fe200000018ff */
[----:B------:R-:W-:Y:S07]  /*4380*/  LDSM.16.MT88.4 R28, [R237+0x3100] ;  /* 0x00310000ed1c783b */ /* 0x000fee0000004200 */
[----:B-1----:R-:W-:Y:S01]  /*4390*/  HMMA.16816.F32 R84, R4, R12, RZ ;  /* 0x0000000c0454723c */ /* 0x002fe200000018ff */
[----:B--2---:R-:W-:-:S04]  /*43a0*/  FFMA.FTZ R10, R76, c[0x0][0x2d0], -R8 ;  /* 0x0000b4004c0a7a23 */ /* 0x004fc80000010808 */
        /* <DEDUP_REMOVED lines=11> */
[----:B----4-:R-:W-:-:S06]  /*4460*/  MOV R10, R78 ;  /* 0x0000004e000a7202 */ /* 0x010fcc0000000f00 */
[C---:B------:R-:W-:Y:S08]  /*4470*/  HMMA.16816.F32 R104, R4.reuse, R24, RZ ;  /* 0x000000180468723c */ /* 0x040ff000000018ff */
[C---:B------:R-:W-:Y:S01]  /*4480*/  HMMA.16816.F32 R96, R4.reuse, R26, RZ ;  /* 0x0000001a0460723c */ /* 0x040fe200000018ff */
[----:B------:R-:W4:Y:S07]  /*4490*/  LDSM.16.MT88.4 R24, [R2+0x900] ;  /* 0x000900000218783b */ /* 0x000f2e0000004200 */
[C---:B--2---:R-:W-:Y:S08]  /*44a0*/  HMMA.16816.F32 R116, R4.reuse, R12, RZ ;  /* 0x0000000c0474723c */ /* 0x044ff000000018ff */
[C---:B------:R-:W-:Y:S01]  /*44b0*/  HMMA.16816.F32 R124, R4.reuse, R14, RZ ;  /* 0x0000000e047c723c */ /* 0x040fe200000018ff */
[----:B------:R-:W2:Y:S07]  /*44c0*/  LDSM.16.MT88.4 R12, [R2+0x6900] ;  /* 0x00690000020c783b */ /* 0x000eae0000004200 */
[C---:B------:R-:W-:Y:S07]  /*44d0*/  HMMA.16816.F32 R76, R4.reuse, R40, RZ ;  /* 0x00000028044c723c */ /* 0x040fee00000018ff */
[----:B-----5:R-:W-:Y:S01]  /*44e0*/  IMAD.MOV.U32 R40, RZ, RZ, R137 ;  /* 0x000000ffff287224 */ /* 0x020fe200078e0089 */
[----:B------:R-:W-:Y:S01]  /*44f0*/  HMMA.16816.F32 R92, R4, R36, RZ ;  /* 0x00000024045c723c */ /* 0x000fe200000018ff */
[----:B------:R-:W-:-:S07]  /*4500*/  IMAD.MOV.U32 R41, RZ, RZ, R136 ;  /* 0x000000ffff297224 */ /* 0x000fce00078e0088 */
[C---:B------:R-:W-:Y:S08]  /*4510*/  HMMA.16816.F32 R108, R4.reuse, R38, RZ ;  /* 0x00000026046c723c */ /* 0x040ff000000018ff */
[C---:B------:R-:W-:Y:S07]  /*4520*/  HMMA.16816.F32 R136, R4.reuse, R42, RZ ;  /* 0x0000002a0488723c */ /* 0x040fee00000018ff */
[----:B------:R-:W-:Y:S01]  /*4530*/  MOV R43, R141 ;  /* 0x0000008d002b7202 */ /* 0x000fe20000000f00 */
[----:B------:R-:W-:Y:S01]  /*4540*/  HMMA.16816.F32 R36, R4, R28, RZ ;  /* 0x0000001c0424723c */ /* 0x000fe200000018ff */
[----:B------:R-:W-:-:S07]  /*4550*/  IMAD.MOV.U32 R42, RZ, RZ, R140 ;  /* 0x000000ffff2a7224 */ /* 0x000fce00078e008c */
[C---:B------:R-:W-:Y:S01]  /*4560*/  HMMA.16816.F32 R112, R4.reuse, R30, RZ ;  /* 0x0000001e0470723c */ /* 0x040fe200000018ff */
[----:B------:R-:W5:Y:S07]  /*4570*/  LDSM.16.MT88.4 R28, [R2+0x3900] ;  /* 0x00390000021c783b */ /* 0x000f6e0000004200 */
[C---:B-1----:R-:W-:Y:S08]  /*4580*/  HMMA.16816.F32 R140, R4.reuse, R20, RZ ;  /* 0x00000014048c723c */ /* 0x042ff000000018ff */
[C---:B------:R-:W-:Y:S01]  /*4590*/  HMMA.16816.F32 R168, R4.reuse, R22, RZ ;  /* 0x0000001604a8723c */ /* 0x040fe200000018ff */
[----:B------:R-:W1:Y:S07]  /*45a0*/  LDSM.16.MT88.4 R20, [R237+0x900] ;  /* 0x00090000ed14783b */ /* 0x000e6e0000004200 */
[C---:B------:R-:W-:Y:S08]  /*45b0*/  HMMA.16816.F32 R88, R4.reuse, R32, RZ ;  /* 0x000000200458723c */ /* 0x040ff000000018ff */
[C---:B------:R-:W-:Y:S08]  /*45c0*/  HMMA.16816.F32 R172, R4.reuse, R16, RZ ;  /* 0x0000001004ac723c */ /* 0x040ff000000018ff */
[C---:B------:R-:W-:Y:S01]  /*45d0*/  HMMA.16816.F32 R180, R4.reuse, R18, RZ ;  /* 0x0000001204b4723c */ /* 0x040fe200000018ff */
[----:B------:R-:W1:Y:S07]  /*45e0*/  LDSM.16.MT88.4 R16, [R0+0x900] ;  /* 0x000900000010783b */ /* 0x000e6e0000004200 */
[----:B------:R-:W-:Y:S01]  /*45f0*/  HMMA.16816.F32 R72, R4, R34, RZ ;  /* 0x000000220448723c */ /* 0x000fe200000018ff */
[----:B------:R-:W1:Y:S06]  /*4600*/  LDSM.16.MT88.4 R32, [R103+0x900] ;  /* 0x000900006720783b */ /* 0x000e6c0000004200 */
[----:B------:R-:W-:-:S02]  /*4610*/  F2FP.PACK_AB R4, R135, R123 ;  /* 0x0000007b8704723e */ /* 0x000fc400000000ff */
[----:B---3--:R-:W-:Y:S02]  /*4620*/  F2FP.PACK_AB R5, R252, R40 ;  /* 0x00000028fc05723e */ /* 0x008fe400000000ff */
[----:B------:R-:W-:Y:S02]  /*4630*/  F2FP.PACK_AB R6, R10, R41 ;  /* 0x000000290a06723e */ /* 0x000fe400000000ff */
[----:B------:R-:W-:-:S07]  /*4640*/  F2FP.PACK_AB R7, R250, R45 ;  /* 0x0000002dfa07723e */ /* 0x000fce00000000ff */
[C---:B----4-:R-:W-:Y:S07]  /*4650*/  HMMA.16816.F32 R200, R4.reuse, R24, R88 ;  /* 0x0000001804c8723c */ /* 0x050fee0000001858 */
[----:B------:R-:W-:Y:S01]  /*4660*/  IMAD.MOV.U32 R24, RZ, RZ, R145 ;  /* 0x000000ffff187224 */ /* 0x000fe200078e0091 */
[----:B------:R-:W-:Y:S01]  /*4670*/  MOV R25, R144 ;  /* 0x0000009000197202 */ /* 0x000fe20000000f00 */
[----:B------:R-:W-:Y:S01]  /*4680*/  IMAD.MOV.U32 R91, RZ, RZ, R135 ;  /* 0x000000ffff5b7224 */ /* 0x000fe200078e0087 */
[----:B------:R-:W-:Y:S01]  /*4690*/  MOV R89, R133 ;  /* 0x0000008500597202 */ /* 0x000fe20000000f00 */
[----:B------:R-:W-:Y:S01]  /*46a0*/  IMAD.MOV.U32 R90, RZ, RZ, R134 ;  /* 0x000000ffff5a7224 */ /* 0x000fe200078e0086 */
[----:B--2---:R-:W-:Y:S01]  /*46b0*/  HMMA.16816.F32 R144, R4, R12, R52 ;  /* 0x0000000c0490723c */ /* 0x004fe20000001834 */
[----:B------:R-:W-:-:S07]  /*46c0*/  IMAD.MOV.U32 R88, RZ, RZ, R132 ;  /* 0x000000ffff587224 */ /* 0x000fce00078e0084 */
[C---:B------:R-:W-:Y:S01]  /*46d0*/  HMMA.16816.F32 R132, R4.reuse, R14, R48 ;  /* 0x0000000e0484723c */ /* 0x040fe20000001830 */
[----:B------:R-:W2:Y:S07]  /*46e0*/  LDSM.16.MT88.4 R12, [R103+0x3900] ;  /* 0x00390000670c783b */ /* 0x000eae0000004200 */
[C---:B-----5:R-:W-:Y:S07]  /*46f0*/  HMMA.16816.F32 R164, R4.reuse, R28, R56 ;  /* 0x0000001c04a4723c */ /* 0x060fee0000001838 */
[----:B------:R-:W-:Y:S01]  /*4700*/  MOV R29, R42 ;  /* 0x0000002a001d7202 */ /* 0x000fe20000000f00 */
[----:B-1----:R-:W-:Y:S01]  /*4710*/  HMMA.16816.F32 R84, R4, R20, R84 ;  /* 0x000000140454723c */ /* 0x002fe20000001854 */
[----:B------:R-:W-:-:S07]  /*4720*/  IMAD.MOV.U32 R28, RZ, RZ, R43 ;  /* 0x000000ffff1c7224 */ /* 0x000fce00078e002b */
[C---:B------:R-:W-:Y:S01]  /*4730*/  HMMA.16816.F32 R56, R4.reuse, R22, R68 ;  /* 0x000000160438723c */ /* 0x040fe20000001844 */
[----:B------:R-:W1:Y:S07]  /*4740*/  LDSM.16.MT88.4 R20, [R0+0x3900] ;  /* 0x003900000014783b */ /* 0x000e6e0000004200 */
[C---:B------:R-:W-:Y:S07]  /*4750*/  HMMA.16816.F32 R148, R4.reuse, R30, R64 ;  /* 0x0000001e0494723c */ /* 0x040fee0000001840 */
[----:B------:R-:W-:Y:S01]  /*4760*/  MOV R31, R40 ;  /* 0x00000028001f7202 */ /* 0x000fe20000000f00 */
[----:B------:R-:W-:Y:S01]  /*4770*/  HMMA.16816.F32 R64, R4, R16, R104 ;  /* 0x000000100440723c */ /* 0x000fe20000001868 */
[----:B------:R-:W-:-:S06]  /*4780*/  IMAD.MOV.U32 R30, RZ, RZ, R41 ;  /* 0x000000ffff1e7224 */ /* 0x000fcc00078e0029 */
[----:B------:R-:W-:Y:S01]  /*4790*/  MOV R104, R10 ;  /* 0x0000000a00687202 */ /* 0x000fe20000000f00 */
[----:B------:R-:W-:Y:S01]  /*47a0*/  HMMA.16816.F32 R52, R4, R18, R96 ;  /* 0x000000120434723c */ /* 0x000fe20000001860 */
[----:B------:R-:W3:Y:S01]  /*47b0*/  LDSM.16.MT88.4 R16, [R103+0x6900] ;  /* 0x006900006710783b */ /* 0x000ee20000004200 */
[----:B------:R-:W-:-:S05]  /*47c0*/  FFMA.FTZ R10, R101, c[0x0][0x2d0], -R9 ;  /* 0x0000b400650a7a23 */ /* 0x000fca0000010809 */
[----:B------:R-:W-:Y:S01]  /*47d0*/  IMAD.MOV.U32 R96, RZ, RZ, R47 ;  /* 0x000000ffff607224 */ /* 0x000fe200078e002f */
[C---:B------:R-:W-:Y:S01]  /*47e0*/  HMMA.16816.F32 R176, R4.reuse, R26, R72 ;  /* 0x0000001a04b0723c */ /* 0x040fe20000001848 */
[----:B------:R-:W-:Y:S01]  /*47f0*/  MOV R97, R46 ;  /* 0x0000002e00617202 */ /* 0x000fe20000000f00 */
[----:B------:R-:W-:Y:S01]  /*4800*/  IMAD.MOV.U32 R98, RZ, RZ, R45 ;  /* 0x000000ffff627224 */ /* 0x000fe200078e002d */
[----:B------:R-:W-:Y:S02]  /*4810*/  MOV R99, R44 ;  /* 0x0000002c00637202 */ /* 0x000fe40000000f00 */
[----:B------:R-:W-:Y:S02]  /*4820*/  MOV R101, R96 ;  /* 0x0000006000657202 */ /* 0x000fe40000000f00 */
[----:B------:R-:W-:Y:S01]  /*4830*/  MOV R27, R128 ;  /* 0x00000080001b7202 */ /* 0x000fe20000000f00 */
[----:B------:R-:W-:Y:S01]  /*4840*/  IMAD.MOV.U32 R72, RZ, RZ, R123 ;  /* 0x000000ffff487224 */ /* 0x000fe200078e007b */
[----:B------:R-:W-:Y:S01]  /*4850*/  MOV R73, R122 ;  /* 0x0000007a00497202 */ /* 0x000fe20000000f00 */
[----:B------:R-:W-:Y:S01]  /*4860*/  IMAD.MOV.U32 R74, RZ, RZ, R121 ;  /* 0x000000ffff4a7224 */ /* 0x000fe200078e0079 */
[----:B------:R-:W-:Y:S01]  /*4870*/  MOV R75, R120 ;  /* 0x00000078004b7202 */ /* 0x000fe20000000f00 */
[----:B------:R-:W-:Y:S02]  /*4880*/  HMMA.16816.F32 R128, R4, R32, R60 ;  /* 0x000000200480723c */ /* 0x000fe4000000183c */
[----:B------:R-:W-:Y:S01]  /*4890*/  IMAD.MOV.U32 R107, RZ, RZ, R73 ;  /* 0x000000ffff6b7224 */ /* 0x000fe200078e0049 */
[----:B------:R-:W-:Y:S01]  /*48a0*/  MOV R106, R74 ;  /* 0x0000004a006a7202 */ /* 0x000fe20000000f00 */
[----:B------:R-:W-:-:S04]  /*48b0*/  IMAD.MOV.U32 R105, RZ, RZ, R75 ;  /* 0x000000ffff697224 */ /* 0x000fc800078e004b */
[C---:B------:R-:W-:Y:S01]  /*48c0*/  HMMA.16816.F32 R120, R4.reuse, R34, R80 ;  /* 0x000000220478723c */ /* 0x040fe20000001850 */
[----:B------:R-:W-:Y:S06]  /*48d0*/  LDSM.16.MT88.4 R32, [R0+0x6900] ;  /* 0x006900000020783b */ /* 0x000fec0000004200 */
[----:B------:R-:W-:Y:S01]  /*48e0*/  IMAD.MOV.U32 R83, RZ, RZ, R27 ;  /* 0x000000ffff537224 */ /* 0x000fe200078e001b */
[----:B------:R-:W-:Y:S01]  /*48f0*/  MOV R80, R25 ;  /* 0x0000001900507202 */ /* 0x000fe20000000f00 */
[----:B------:R-:W-:Y:S01]  /*4900*/  IMAD.MOV.U32 R81, RZ, RZ, R24 ;  /* 0x000000ffff517224 */ /* 0x000fe200078e0018 */
[----:B--2---:R-:W-:Y:S01]  /*4910*/  HMMA.16816.F32 R40, R4, R12, R92 ;  /* 0x0000000c0428723c */ /* 0x004fe2000000185c */
[----:B------:R-:W2:Y:S01]  /*4920*/  LDSM.16.MT88.4 R24, [R237+0x3900] ;  /* 0x00390000ed18783b */ /* 0x000ea20000004200 */
[----:B------:R-:W-:-:S05]  /*4930*/  MOV R82, R72 ;  /* 0x0000004800527202 */ /* 0x000fca0000000f00 */
[----:B------:R-:W-:Y:S01]  /*4940*/  IMAD.MOV.U32 R95, RZ, RZ, R251 ;  /* 0x000000ffff5f7224 */ /* 0x000fe200078e00fb */
[C---:B------:R-:W-:Y:S01]  /*4950*/  HMMA.16816.F32 R48, R4.reuse, R14, R108 ;  /* 0x0000000e0430723c */ /* 0x040fe2000000186c */
[----:B------:R-:W4:Y:S01]  /*4960*/  LDSM.16.MT88.4 R12, [R237+0x6900] ;  /* 0x00690000ed0c783b */ /* 0x000f220000004200 */
[----:B------:R-:W-:Y:S01]  /*4970*/  MOV R94, R104 ;  /* 0x00000068005e7202 */ /* 0x000fe20000000f00 */
[----:B------:R-:W-:Y:S01]  /*4980*/  IMAD.MOV.U32 R93, RZ, RZ, R105 ;  /* 0x000000ffff5d7224 */ /* 0x000fe200078e0069 */
[----:B------:R-:W-:Y:S01]  /*4990*/  MOV R105, R90 ;  /* 0x0000005a00697202 */ /* 0x000fe20000000f00 */
[----:B------:R-:W-:Y:S02]  /*49a0*/  IMAD.MOV.U32 R104, RZ, RZ, R89 ;  /* 0x000000ffff687224 */ /* 0x000fe400078e0059 */
[----:B------:R-:W-:Y:S01]  /*49b0*/  IMAD.MOV.U32 R111, RZ, RZ, R107 ;  /* 0x000000ffff6f7224 */ /* 0x000fe200078e006b */
[----:B-1----:R-:W-:Y:S01]  /*49c0*/  HMMA.16816.F32 R60, R4, R20, R116 ;  /* 0x00000014043c723c */ /* 0x002fe20000001874 */
[----:B------:R1:W-:Y:S01]  /*49d0*/  MUFU.EX2 R119, R10 ;  /* 0x0000000a00777308 */ /* 0x0003e20000000800 */
[----:B------:R-:W-:Y:S01]  /*49e0*/  MOV R107, R252 ;  /* 0x000000fc006b7202 */ /* 0x000fe20000000f00 */
[----:B------:R-:W-:Y:S01]  /*49f0*/  IMAD.MOV.U32 R110, RZ, RZ, R81 ;  /* 0x000000ffff6e7224 */ /* 0x000fe200078e0051 */
[----:B------:R-:W-:Y:S01]  /*4a00*/  MOV R109, R82 ;  /* 0x00000052006d7202 */ /* 0x000fe20000000f00 */
[----:B------:R-:W-:-:S02]  /*4a10*/  IMAD.MOV.U32 R108, RZ, RZ, R83 ;  /* 0x000000ffff6c7224 */ /* 0x000fc400078e0053 */
[----:B------:R-:W-:Y:S01]  /*4a20*/  IMAD.MOV.U32 R118, RZ, RZ, R95 ;  /* 0x000000ffff767224 */ /* 0x000fe200078e005f */
[----:B---3--:R-:W-:Y:S01]  /*4a30*/  HMMA.16816.F32 R72, R4, R16, R76 ;  /* 0x000000100448723c */ /* 0x008fe2000000184c */
[----:B------:R-:W-:Y:S01]  /*4a40*/  MOV R95, R98 ;  /* 0x00000062005f7202 */ /* 0x000fe20000000f00 */
[----:B------:R-:W-:Y:S01]  /*4a50*/  IMAD.MOV.U32 R116, RZ, RZ, R31 ;  /* 0x000000ffff747224 */ /* 0x000fe200078e001f */
[----:B------:R-:W-:-:S05]  /*4a60*/  MOV R117, R28 ;  /* 0x0000001c00757202 */ /* 0x000fca0000000f00 */
[C---:B------:R-:W-:Y:S01]  /*4a70*/  HMMA.16816.F32 R76, R4.reuse, R18, R136 ;  /* 0x00000012044c723c */ /* 0x040fe20000001888 */
[----:B-1----:R-:W-:Y:S01]  /*4a80*/  FFMA.FTZ R10, R102, c[0x0][0x2d0], -R9 ;  /* 0x0000b400660a7a23 */ /* 0x002fe20000010809 */
[----:B------:R-:W1:Y:S03]  /*4a90*/  LDSM.16.MT88.4 R16, [R2+0x1100] ;  /* 0x001100000210783b */ /* 0x000e660000004200 */
[----:B------:R3:W5:Y:S02]  /*4aa0*/  MUFU.EX2 R92, R10 ;  /* 0x0000000a005c7308 */ /* 0x0007640000000800 */
[----:B------:R-:W-:Y:S01]  /*4ab0*/  MOV R139, R104 ;  /* 0x00000068008b7202 */ /* 0x000fe20000000f00 */
[C---:B------:R-:W-:Y:S07]  /*4ac0*/  HMMA.16816.F32 R68, R4.reuse, R22, R124 ;  /* 0x000000160444723c */ /* 0x040fee000000187c */
[----:B------:R-:W-:Y:S01]  /*4ad0*/  IMAD.MOV.U32 R124, RZ, RZ, R105 ;  /* 0x000000ffff7c7224 */ /* 0x000fe200078e0069 */
[----:B--2---:R-:W-:Y:S01]  /*4ae0*/  HMMA.16816.F32 R44, R4, R26, R112 ;  /* 0x0000001a042c723c */ /* 0x004fe20000001870 */
[----:B------:R-:W-:Y:S01]  /*4af0*/  IMAD.MOV.U32 R126, RZ, RZ, R107 ;  /* 0x000000ffff7e7224 */ /* 0x000fe200078e006b */
[----:B------:R-:W-:Y:S01]  /*4b00*/  MOV R127, R30 ;  /* 0x0000001e007f7202 */ /* 0x000fe20000000f00 */
[----:B---3--:R-:W-:Y:S01]  /*4b10*/  FFMA.FTZ R10, R160, c[0x0][0x2d0], -R9 ;  /* 0x0000b400a00a7a23 */ /* 0x008fe20000010809 */
[----:B-----5:R-:W-:-:S03]  /*4b20*/  MOV R136, R92 ;  /* 0x0000005c00887202 */ /* 0x020fc60000000f00 */
[----:B------:R-:W-:Y:S01]  /*4b30*/  IMAD.MOV.U32 R112, RZ, RZ, R97 ;  /* 0x000000ffff707224 */ /* 0x000fe200078e0061 */
[----:B------:R-:W-:Y:S01]  /*4b40*/  MOV R92, R106 ;  /* 0x0000006a005c7202 */ /* 0x000fe20000000f00 */
[----:B------:R2:W-:Y:S01]  /*4b50*/  MUFU.EX2 R251, R10 ;  /* 0x0000000a00fb7308 */ /* 0x0005e20000000800 */
[----:B------:R-:W-:Y:S01]  /*4b60*/  IMAD.MOV.U32 R113, RZ, RZ, R99 ;  /* 0x000000ffff717224 */ /* 0x000fe200078e0063 */
[C---:B------:R-:W-:Y:S01]  /*4b70*/  HMMA.16816.F32 R36, R4.reuse, R24, R36 ;  /* 0x000000180424723c */ /* 0x040fe20000001824 */
[----:B------:R-:W-:Y:S01]  /*4b80*/  MOV R114, R80 ;  /* 0x0000005000727202 */ /* 0x000fe20000000f00 */
[----:B------:R-:W-:Y:S01]  /*4b90*/  IMAD.MOV.U32 R106, RZ, RZ, R91 ;  /* 0x000000ffff6a7224 */ /* 0x000fe200078e005b */
[----:B------:R-:W-:Y:S01]  /*4ba0*/  MOV R115, R88 ;  /* 0x0000005800737202 */ /* 0x000fe20000000f00 */
[----:B------:R-:W3:Y:S01]  /*4bb0*/  LDSM.16.MT88.4 R24, [R2+0x4100] ;  /* 0x004100000218783b */ /* 0x000ee20000004200 */
[----:B------:R-:W-:Y:S01]  /*4bc0*/  MOV R20, R112 ;  /* 0x0000007000147202 */ /* 0x000fe20000000f00 */
[----:B------:R-:W-:Y:S01]  /*4bd0*/  IMAD.MOV.U32 R21, RZ, RZ, R113 ;  /* 0x000000ffff157224 */ /* 0x000fe200078e0071 */
[----:B------:R-:W-:Y:S01]  /*4be0*/  MOV R125, R106 ;  /* 0x0000006a007d7202 */ /* 0x000fe20000000f00 */
[----:B------:R-:W-:Y:S01]  /*4bf0*/  HMMA.16816.F32 R96, R4, R32, R172 ;  /* 0x000000200460723c */ /* 0x000fe200000018ac */
[----:B------:R-:W-:-:S02]  /*4c00*/  IMAD.MOV.U32 R138, RZ, RZ, R115 ;  /* 0x000000ffff8a7224 */ /* 0x000fc400078e0073 */
[----:B--2---:R-:W-:-:S04]  /*4c10*/  FFMA.FTZ R10, R161, c[0x0][0x2d0], -R9 ;  /* 0x0000b400a10a7a23 */ /* 0x004fc80000010809 */
[----:B------:R-:W-:Y:S01]  /*4c20*/  MOV R173, R118 ;  /* 0x0000007600ad7202 */ /* 0x000fe20000000f00 */
[----:B------:R-:W-:Y:S01]  /*4c30*/  IMAD.MOV.U32 R172, RZ, RZ, R101 ;  /* 0x000000ffffac7224 */ /* 0x000fe200078e0065 */
[C---:B----4-:R-:W-:Y:S01]  /*4c40*/  HMMA.16816.F32 R80, R4.reuse, R12, R140 ;  /* 0x0000000c0450723c */ /* 0x050fe2000000188c */
[----:B------:R2:W-:Y:S01]  /*4c50*/  MUFU.EX2 R102, R10 ;  /* 0x0000000a00667308 */ /* 0x0005e20000000800 */
[----:B------:R-:W-:Y:S01]  /*4c60*/  MOV R101, R250 ;  /* 0x000000fa00657202 */ /* 0x000fe20000000f00 */
[----:B------:R-:W-:Y:S01]  /*4c70*/  IMAD.MOV.U32 R118, RZ, RZ, R29 ;  /* 0x000000ffff767224 */ /* 0x000fe200078e001d */
[----:B------:R-:W-:Y:S01]  /*4c80*/  MOV R174, R117 ;  /* 0x0000007500ae7202 */ /* 0x000fe20000000f00 */
[----:B------:R-:W-:Y:S01]  /*4c90*/  LDSM.16.MT88.4 R28, [R103+0x1100] ;  /* 0x00110000671c783b */ /* 0x000fe20000004200 */
[----:B------:R-:W-:Y:S01]  /*4ca0*/  IMAD.MOV.U32 R33, RZ, RZ, R138 ;  /* 0x000000ffff217224 */ /* 0x000fe200078e008a */
[----:B------:R-:W-:Y:S01]  /*4cb0*/  MOV R32, R125 ;  /* 0x0000007d00207202 */ /* 0x000fe20000000f00 */
[----:B------:R-:W-:Y:S01]  /*4cc0*/  HMMA.16816.F32 R88, R4, R14, R168 ;  /* 0x0000000e0458723c */ /* 0x000fe200000018a8 */
[----:B------:R-:W4:Y:S01]  /*4cd0*/  LDSM.16.MT88.4 R12, [R2+0x7100] ;  /* 0x00710000020c783b */ /* 0x000f220000004200 */
[----:B------:R-:W-:-:S06]  /*4ce0*/  IMAD.MOV.U32 R175, RZ, RZ, R93 ;  /* 0x000000ffffaf7224 */ /* 0x000fcc00078e005d */
[----:B------:R-:W-:Y:S01]  /*4cf0*/  HMMA.16816.F32 R104, R4, R34, R180 ;  /* 0x000000220468723c */ /* 0x000fe200000018b4 */
[----:B--2---:R-:W-:-:S04]  /*4d00*/  FFMA.FTZ R10, R162, c[0x0][0x2d0], -R8 ;  /* 0x0000b400a20a7a23 */ /* 0x004fc80000010808 */
[----:B------:R2:W-:Y:S02]  /*4d10*/  MUFU.EX2 R137, R10 ;  /* 0x0000000a00897308 */ /* 0x0005e40000000800 */
[----:B------:R-:W-:Y:S01]  /*4d20*/  F2FP.PACK_AB R4, R136, R119 ;  /* 0x000000778804723e */ /* 0x000fe200000000ff */
[----:B------:R-:W-:Y:S01]  /*4d30*/  IMAD.MOV.U32 R34, RZ, RZ, R116 ;  /* 0x000000ffff227224 */ /* 0x000fe200078e0074 */
[----:B------:R-:W-:Y:S01]  /*4d40*/  MOV R35, R127 ;  /* 0x0000007f00237202 */ /* 0x000fe20000000f00 */
[----:B------:R-:W-:Y:S01]  /*4d50*/  IMAD.MOV.U32 R183, RZ, RZ, R126 ;  /* 0x000000ffffb77224 */ /* 0x000fe200078e007e */
[----:B------:R-:W-:Y:S01]  /*4d60*/  MOV R181, R110 ;  /* 0x0000006e00b57202 */ /* 0x000fe20000000f00 */
[----:B------:R-:W-:Y:S02]  /*4d70*/  IMAD.MOV.U32 R182, RZ, RZ, R109 ;  /* 0x000000ffffb67224 */ /* 0x000fe400078e006d */
[----:B------:R-:W-:Y:S02]  /*4d80*/  IMAD.MOV.U32 R180, RZ, RZ, R111 ;  /* 0x000000ffffb47224 */ /* 0x000fe400078e006f */
[----:B--2---:R-:W-:-:S04]  /*4d90*/  FFMA.FTZ R10, R163, c[0x0][0x2d0], -R8 ;  /* 0x0000b400a30a7a23 */ /* 0x004fc80000010808 */
[----:B------:R2:W5:Y:S02]  /*4da0*/  MUFU.EX2 R252, R10 ;  /* 0x0000000a00fc7308 */ /* 0x0005640000000800 */
[----:B--2---:R-:W-:Y:S01]  /*4db0*/  FFMA.FTZ R10, R189, c[0x0][0x2d0], -R8 ;  /* 0x0000b400bd0a7a23 */ /* 0x004fe20000010808 */
[----:B-----5:R-:W-:Y:S01]  /*4dc0*/  F2FP.PACK_AB R5, R252, R137 ;  /* 0x00000089fc05723e */ /* 0x020fe200000000ff */
[----:B------:R-:W-:-:S04]  /*4dd0*/  IMAD.MOV.U32 R189, RZ, RZ, R251 ;  /* 0x000000ffffbd7224 */ /* 0x000fc800078e00fb */
[----:B------:R2:W-:Y:S01]  /*4de0*/  MUFU.EX2 R251, R10 ;  /* 0x0000000a00fb7308 */ /* 0x0005e20000000800 */
[----:B------:R-:W-:Y:S01]  /*4df0*/  F2FP.PACK_AB R6, R102, R189 ;  /* 0x000000bd6606723e */ /* 0x000fe200000000ff */
[----:B--2---:R-:W-:Y:S01]  /*4e00*/  FFMA.FTZ R10, R188, c[0x0][0x2d0], -R8 ;  /* 0x0000b400bc0a7a23 */ /* 0x004fe20000010808 */
[----:B------:R-:W-:-:S05]  /*4e10*/  MOV R188, R114 ;  /* 0x0000007200bc7202 */ /* 0x000fca0000000f00 */
[----:B------:R-:W2:Y:S02]  /*4e20*/  MUFU.EX2 R250, R10 ;  /* 0x0000000a00fa7308 */ /* 0x000ea40000000800 */
[----:B--2---:R-:W-:Y:S01]  /*4e30*/  F2FP.PACK_AB R7, R250, R251 ;  /* 0x000000fbfa07723e */ /* 0x004fe200000000ff */
[----:B------:R-:W-:-:S06]  /*4e40*/  FFMA.FTZ R10, R190, c[0x0][0x2d0], -R9 ;  /* 0x0000b400be0a7a23 */ /* 0x000fcc0000010809 */
[C---:B-1----:R-:W-:Y:S01]  /*4e50*/  HMMA.16816.F32 R112, R4.reuse, R16, R200 ;  /* 0x000000100470723c */ /* 0x042fe200000018c8 */
[----:B------:R1:W-:Y:S06]  /*4e60*/  MUFU.EX2 R202, R10 ;  /* 0x0000000a00ca7308 */ /* 0x0003ec0000000800 */
[----:B------:R-:W-:Y:S01]  /*4e70*/  IMAD.MOV.U32 R201, RZ, RZ, R118 ;  /* 0x000000ffffc97224 */ /* 0x000fe200078e0076 */
[----:B------:R-:W-:Y:S01]  /*4e80*/  HMMA.16816.F32 R168, R4, R18, R176 ;  /* 0x0000001204a8723c */ /* 0x000fe200000018b0 */
[----:B------:R-:W2:Y:S01]  /*4e90*/  LDSM.16.MT88.4 R16, [R0+0x1100] ;  /* 0x001100000010783b */ /* 0x000ea20000004200 */
[----:B------:R-:W-:-:S02]  /*4ea0*/  MOV R200, R119 ;  /* 0x0000007700c87202 */ /* 0x000fc40000000f00 */
[----:B------:R-:W-:Y:S01]  /*4eb0*/  MOV R203, R189 ;  /* 0x000000bd00cb7202 */ /* 0x000fe20000000f00 */
[----:B------:R-:W-:Y:S02]  /*4ec0*/  IMAD.MOV.U32 R189, RZ, RZ, R124 ;  /* 0x000000ffffbd7224 */ /* 0x000fe400078e007c */
[----:B------:R-:W-:Y:S01]  /*4ed0*/  IMAD.MOV.U32 R177, RZ, RZ, R20 ;  /* 0x000000ffffb17224 */ /* 0x000fe200078e0014 */
[----:B------:R-:W-:Y:S01]  /*4ee0*/  MOV R176, R21 ;  /* 0x0000001500b07202 */ /* 0x000fe20000000f00 */
[----:B---3--:R-:W-:Y:S01]  /*4ef0*/  HMMA.16816.F32 R160, R4, R26, R148 ;  /* 0x0000001a04a0723c */ /* 0x008fe20000001894 */
[----:B------:R-:W3:Y:S01]  /*4f00*/  LDSM.16.MT88.4 R20, [R237+0x1100] ;  /* 0x00110000ed14783b */ /* 0x000ee20000004200 */
[----:B------:R-:W-:Y:S01]  /*4f10*/  IMAD.MOV.U32 R179, RZ, RZ, R101 ;  /* 0x000000ffffb37224 */ /* 0x000fe200078e0065 */
[----:B------:R-:W-:Y:S01]  /*4f20*/  MOV R178, R108 ;  /* 0x0000006c00b27202 */ /* 0x000fe20000000f00 */
[----:B-1----:R-:W-:Y:S01]  /*4f30*/  FFMA.FTZ R10, R191, c[0x0][0x2d0], -R9 ;  /* 0x0000b400bf0a7a23 */ /* 0x002fe20000010809 */
[----:B------:R-:W-:-:S03]  /*4f40*/  MOV R101, R92 ;  /* 0x0000005c00657202 */ /* 0x000fc60000000f00 */
[C---:B----4-:R-:W-:Y:S07]  /*4f50*/  HMMA.16816.F32 R140, R4.reuse, R12, R144 ;  /* 0x0000000c048c723c */ /* 0x050fee0000001890 */
[----:B------:R-:W-:Y:S01]  /*4f60*/  IMAD.MOV.U32 R147, RZ, RZ, R188 ;  /* 0x000000ffff937224 */ /* 0x000fe200078e00bc */
[----:B------:R-:W-:Y:S01]  /*4f70*/  HMMA.16816.F32 R148, R4, R14, R132 ;  /* 0x0000000e0494723c */ /* 0x000fe20000001884 */
[----:B------:R-:W1:Y:S01]  /*4f80*/  LDSM.16.MT88.4 R12, [R103+0x4100] ;  /* 0x00410000670c783b */ /* 0x000e620000004200 */
[----:B------:R-:W-:Y:S01]  /*4f90*/  IMAD.MOV.U32 R146, RZ, RZ, R136 ;  /* 0x000000ffff927224 */ /* 0x000fe200078e0088 */
[----:B------:R-:W-:-:S02]  /*4fa0*/  MOV R145, R137 ;  /* 0x0000008900917202 */ /* 0x000fc40000000f00 */
[----:B------:R-:W-:Y:S02]  /*4fb0*/  MOV R188, R139 ;  /* 0x0000008b00bc7202 */ /* 0x000fe40000000f00 */
[----:B------:R-:W-:Y:S01]  /*4fc0*/  MOV R144, R94 ;  /* 0x0000005e00907202 */ /* 0x000fe20000000f00 */
[C---:B------:R-:W-:Y:S01]  /*4fd0*/  HMMA.16816.F32 R164, R4.reuse, R24, R164 ;  /* 0x0000001804a4723c */ /* 0x040fe200000018a4 */
[----:B------:R-:W4:Y:S07]  /*4fe0*/  LDSM.16.MT88.4 R24, [R237+0x4100] ;  /* 0x00410000ed18783b */ /* 0x000f2e0000004200 */
[C---:B------:R-:W-:Y:S08]  /*4ff0*/  HMMA.16816.F32 R132, R4.reuse, R30, R120 ;  /* 0x0000001e0484723c */ /* 0x040ff00000001878 */
[C---:B--2---:R-:W-:Y:S08]  /*5000*/  HMMA.16816.F32 R120, R4.reuse, R16, R64 ;  /* 0x000000100478723c */ /* 0x044ff00000001840 */
[C---:B------:R-:W-:Y:S01]  /*5010*/  HMMA.16816.F32 R116, R4.reuse, R18, R52 ;  /* 0x000000120474723c */ /* 0x040fe20000001834 */
[----:B------:R-:W2:Y:S07]  /*5020*/  LDSM.16.MT88.4 R16, [R103+0x7100] ;  /* 0x007100006710783b */ /* 0x000eae0000004200 */
[C---:B------:R-:W-:Y:S07]  /*5030*/  HMMA.16816.F32 R136, R4.reuse, R28, R128 ;  /* 0x0000001c0488723c */ /* 0x040fee0000001880 */
[----:B------:R-:W-:Y:S01]  /*5040*/  IMAD.MOV.U32 R29, RZ, RZ, R95 ;  /* 0x000000ffff1d7224 */ /* 0x000fe200078e005f */
[C---:B---3--:R-:W-:Y:S08]  /*5050*/  HMMA.16816.F32 R128, R4.reuse, R20, R84 ;  /* 0x000000140480723c */ /* 0x048ff00000001854 */
[C---:B------:R-:W-:Y:S01]  /*5060*/  HMMA.16816.F32 R124, R4.reuse, R22, R56 ;  /* 0x00000016047c723c */ /* 0x040fe20000001838 */
[----:B------:R-:W3:Y:S07]  /*5070*/  LDSM.16.MT88.4 R20, [R0+0x4100] ;  /* 0x004100000014783b */ /* 0x000eee0000004200 */
[C---:B-1----:R-:W-:Y:S08]  /*5080*/  HMMA.16816.F32 R108, R4.reuse, R12, R40 ;  /* 0x0000000c046c723c */ /* 0x042ff00000001828 */
[C---:B------:R-:W-:Y:S01]  /*5090*/  HMMA.16816.F32 R92, R4.reuse, R14, R48 ;  /* 0x0000000e045c723c */ /* 0x040fe20000001830 */
[----:B------:R-:W1:Y:S07]  /*50a0*/  LDSM.16.MT88.4 R12, [R237+0x7100] ;  /* 0x00710000ed0c783b */ /* 0x000e6e0000004200 */
[C---:B----4-:R-:W-:Y:S08]  /*50b0*/  HMMA.16816.F32 R84, R4.reuse, R24, R36 ;  /* 0x000000180454723c */ /* 0x050ff00000001824 */
[C---:B------:R-:W-:Y:S01]  /*50c0*/  HMMA.16816.F32 R36, R4.reuse, R26, R44 ;  /* 0x0000001a0424723c */ /* 0x040fe2000000182c */
[----:B------:R-:W4:Y:S07]  /*50d0*/  LDSM.16.MT88.4 R24, [R0+0x7100] ;  /* 0x007100000018783b */ /* 0x000f2e0000004200 */
[C---:B--2---:R-:W-:Y:S07]  /*50e0*/  HMMA.16816.F32 R52, R4.reuse, R16, R72 ;  /* 0x000000100434723c */ /* 0x044fee0000001848 */
[----:B------:R-:W-:Y:S01]  /*50f0*/  MOV R73, R179 ;  /* 0x000000b300497202 */ /* 0x000fe20000000f00 */
[----:B------:R-:W-:Y:S01]  /*5100*/  IMAD.MOV.U32 R72, RZ, RZ, R200 ;  /* 0x000000ffff487224 */ /* 0x000fe200078e00c8 */
[----:B------:R-:W-:Y:S01]  /*5110*/  MOV R179, R201 ;  /* 0x000000c900b37202 */ /* 0x000fe20000000f00 */
[----:B------:R-:W-:Y:S01]  /*5120*/  HMMA.16816.F32 R40, R4, R18, R76 ;  /* 0x000000120428723c */ /* 0x000fe2000000184c */
[----:B------:R2:W5:Y:S01]  /*5130*/  MUFU.EX2 R201, R10 ;  /* 0x0000000a00c97308 */ /* 0x0005620000000800 */
[----:B------:R-:W5:Y:S01]  /*5140*/  LDSM.16.MT88.4 R16, [R2+0x7900] ;  /* 0x007900000210783b */ /* 0x000f620000004200 */
[----:B------:R-:W-:Y:S01]  /*5150*/  MOV R75, R29 ;  /* 0x0000001d004b7202 */ /* 0x000fe20000000f00 */
[----:B------:R-:W-:-:S02]  /*5160*/  IMAD.MOV.U32 R74, RZ, RZ, R144 ;  /* 0x000000ffff4a7224 */ /* 0x000fc400078e0090 */
[----:B------:R-:W-:Y:S02]  /*5170*/  LDSM.16.MT88.4 R28, [R237+0x1900] ;  /* 0x00190000ed1c783b */ /* 0x000fe40000004200 */
[C---:B---3--:R-:W-:Y:S08]  /*5180*/  HMMA.16816.F32 R48, R4.reuse, R20, R60 ;  /* 0x000000140430723c */ /* 0x048ff0000000183c */
[----:B-1----:R-:W-:Y:S01]  /*5190*/  HMMA.16816.F32 R56, R4, R12, R80 ;  /* 0x0000000c0438723c */ /* 0x002fe20000001850 */
[----:B--2---:R-:W-:Y:S01]  /*51a0*/  FFMA.FTZ R10, R205, c[0x0][0x2d0], -R9 ;  /* 0x0000b400cd0a7a23 */ /* 0x004fe20000010809 */
[----:B------:R-:W-:-:S03]  /*51b0*/  MOV R205, R146 ;  /* 0x0000009200cd7202 */ /* 0x000fc60000000f00 */
[----:B------:R1:W-:Y:S02]  /*51c0*/  MUFU.EX2 R200, R10 ;  /* 0x0000000a00c87308 */ /* 0x0003e40000000800 */
[----:B------:R-:W-:Y:S01]  /*51d0*/  IMAD.MOV.U32 R80, RZ, RZ, R177 ;  /* 0x000000ffff507224 */ /* 0x000fe200078e00b1 */
[C---:B------:R-:W-:Y:S01]  /*51e0*/  HMMA.16816.F32 R60, R4.reuse, R14, R88 ;  /* 0x0000000e043c723c */ /* 0x040fe20000001858 */
[----:B------:R-:W2:Y:S01]  /*51f0*/  LDSM.16.MT88.4 R12, [R103+0x1900] ;  /* 0x00190000670c783b */ /* 0x000ea20000004200 */
[----:B------:R-:W-:Y:S01]  /*5200*/  MOV R177, R183 ;  /* 0x000000b700b17202 */ /* 0x000fe20000000f00 */
[----:B------:R-:W-:Y:S01]  /*5210*/  IMAD.MOV.U32 R83, RZ, RZ, R145 ;  /* 0x000000ffff537224 */ /* 0x000fe200078e0091 */
[----:B------:R-:W-:Y:S01]  /*5220*/  MOV R81, R176 ;  /* 0x000000b000517202 */ /* 0x000fe20000000f00 */
[----:B------:R-:W-:Y:S02]  /*5230*/  IMAD.MOV.U32 R82, RZ, RZ, R147 ;  /* 0x000000ffff527224 */ /* 0x000fe400078e0093 */
[----:B------:R-:W-:Y:S01]  /*5240*/  IMAD.MOV.U32 R176, RZ, RZ, R35 ;  /* 0x000000ffffb07224 */ /* 0x000fe200078e0023 */
[----:B------:R-:W-:Y:S01]  /*5250*/  HMMA.16816.F32 R44, R4, R22, R68 ;  /* 0x00000016042c723c */ /* 0x000fe20000001844 */
[----:B------:R-:W3:Y:S01]  /*5260*/  LDSM.16.MT88.4 R20, [R2+0x4900] ;  /* 0x004900000214783b */ /* 0x000ee20000004200 */
[----:B-1----:R-:W-:Y:S01]  /*5270*/  FFMA.FTZ R10, R204, c[0x0][0x2d0], -R9 ;  /* 0x0000b400cc0a7a23 */ /* 0x002fe20000010809 */
[----:B------:R-:W-:Y:S01]  /*5280*/  MOV R204, R178 ;  /* 0x000000b200cc7202 */ /* 0x000fe20000000f00 */
[----:B------:R-:W-:-:S04]  /*5290*/  IMAD.MOV.U32 R178, RZ, RZ, R32 ;  /* 0x000000ffffb27224 */ /* 0x000fc800078e0020 */
[C---:B----4-:R-:W-:Y:S01]  /*52a0*/  HMMA.16816.F32 R68, R4.reuse, R24, R96 ;  /* 0x000000180444723c */ /* 0x050fe20000001860 */
[----:B------:R1:W4:Y:S06]  /*52b0*/  MUFU.EX2 R191, R10 ;  /* 0x0000000a00bf7308 */ /* 0x00032c0000000800 */
[----:B------:R-:W-:Y:S01]  /*52c0*/  MOV R99, R189 ;  /* 0x000000bd00637202 */ /* 0x000fe20000000f00 */
[----:B------:R-:W-:Y:S01]  /*52d0*/  IMAD.MOV.U32 R98, RZ, RZ, R188 ;  /* 0x000000ffff627224 */ /* 0x000fe200078e00bc */
[----:B------:R-:W-:Y:S01]  /*52e0*/  HMMA.16816.F32 R64, R4, R26, R104 ;  /* 0x0000001a0440723c */ /* 0x000fe20000001868 */
[----:B------:R-:W2:Y:S06]  /*52f0*/  LDSM.16.MT88.4 R24, [R0+0x1900] ;  /* 0x001900000018783b */ /* 0x000eac0000004200 */
[----:B-----5:R-:W-:Y:S01]  /*5300*/  F2FP.PACK_AB R4, R201, R202 ;  /* 0x000000cac904723e */ /* 0x020fe200000000ff */
[--C-:B-1----:R-:W-:Y:S01]  /*5310*/  FFMA.FTZ R10, R207, c[0x0][0x2d0], -R8.reuse ;  /* 0x0000b400cf0a7a23 */ /* 0x102fe20000010808 */
[----:B----4-:R-:W-:Y:S01]  /*5320*/  F2FP.PACK_AB R6, R191, R200 ;  /* 0x000000c8bf06723e */ /* 0x010fe200000000ff */
[----:B------:R-:W-:Y:S01]  /*5330*/  IMAD.MOV.U32 R207, RZ, RZ, R179 ;  /* 0x000000ffffcf7224 */ /* 0x000fe200078e00b3 */
[----:B------:R-:W-:Y:S01]  /*5340*/  MOV R179, R34 ;  /* 0x0000002200b37202 */ /* 0x000fe20000000f00 */
[----:B------:R1:W-:Y:S02]  /*5350*/  MUFU.EX2 R190, R10 ;  /* 0x0000000a00be7308 */ /* 0x0003e40000000800 */
[----:B-1----:R-:W-:Y:S01]  /*5360*/  FFMA.FTZ R10, R206, c[0x0][0x2d0], -R8 ;  /* 0x0000b400ce0a7a23 */ /* 0x002fe20000010808 */
[----:B------:R-:W-:-:S02]  /*5370*/  MOV R206, R33 ;  /* 0x0000002100ce7202 */ /* 0x000fc40000000f00 */
[----:B------:R-:W-:Y:S03]  /*5380*/  LDSM.16.MT88.4 R32, [R2+0x1900] ;  /* 0x001900000220783b */ /* 0x000fe60000004200 */
[----:B------:R1:W4:Y:S02]  /*5390*/  MUFU.EX2 R189, R10 ;  /* 0x0000000a00bd7308 */ /* 0x0003240000000800 */
[----:B-1----:R-:W-:Y:S01]  /*53a0*/  FFMA.FTZ R10, R241, c[0x0][0x2d0], -R8 ;  /* 0x0000b400f10a7a23 */ /* 0x002fe20000010808 */
[----:B----4-:R-:W-:Y:S02]  /*53b0*/  F2FP.PACK_AB R5, R189, R190 ;  /* 0x000000bebd05723e */ /* 0x010fe400000000ff */
[----:B------:R-:W-:-:S03]  /*53c0*/  MOV R241, R74 ;  /* 0x0000004a00f17202 */ /* 0x000fc60000000f00 */
[----:B------:R1:W-:Y:S02]  /*53d0*/  MUFU.EX2 R188, R10 ;  /* 0x0000000a00bc7308 */ /* 0x0003e40000000800 */
[----:B-1----:R-:W-:Y:S02]  /*53e0*/  FFMA.FTZ R10, R240, c[0x0][0x2d0], -R8 ;  /* 0x0000b400f00a7a23 */ /* 0x002fe40000010808 */
[----:B------:R-:W-:-:S04]  /*53f0*/  IMAD.MOV.U32 R240, RZ, RZ, R75 ;  /* 0x000000fffff07224 */ /* 0x000fc800078e004b */
[----:B------:R-:W1:Y:S02]  /*5400*/  MUFU.EX2 R183, R10 ;  /* 0x0000000a00b77308 */ /* 0x000e640000000800 */
[----:B-1----:R-:W-:Y:S01]  /*5410*/  F2FP.PACK_AB R7, R183, R188 ;  /* 0x000000bcb707723e */ /* 0x002fe200000000ff */
[----:B------:R-:W-:Y:S01]  /*5420*/  FFMA.FTZ R10, R245, c[0x0][0x2d0], -R9 ;  /* 0x0000b400f50a7a23 */ /* 0x000fe20000010809 */
[----:B------:R-:W-:Y:S01]  /*5430*/  MOV R245, R240 ;  /* 0x000000f000f57202 */ /* 0x000fe20000000f00 */
[----:B------:R-:W-:-:S04]  /*5440*/  IMAD.MOV.U32 R240, RZ, RZ, R241 ;  /* 0x000000fffff07224 */ /* 0x000fc800078e00f1 */
[C---:B------:R-:W-:Y:S08]  /*5450*/  HMMA.16816.F32 R88, R4.reuse, R16, R140 ;  /* 0x000000100458723c */ /* 0x040ff0000000188c */
[C---:B------:R-:W-:Y:S01]  /*5460*/  HMMA.16816.F32 R140, R4.reuse, R18, R148 ;  /* 0x00000012048c723c */ /* 0x040fe20000001894 */
[----:B------:R-:W1:Y:S06]  /*5470*/  LDSM.16.MT88.4 R16, [R103+0x4900] ;  /* 0x004900006710783b */ /* 0x000e6c0000004200 */
[----:B------:R-:W-:Y:S01]  /*5480*/  IMAD.MOV.U32 R150, RZ, RZ, R98 ;  /* 0x000000ffff967224 */ /* 0x000fe200078e0062 */
[----:B--2---:R-:W-:Y:S01]  /*5490*/  HMMA.16816.F32 R104, R4, R12, R136 ;  /* 0x0000000c0468723c */ /* 0x004fe20000001888 */
[----:B------:R-:W-:Y:S01]  /*54a0*/  MOV R148, R99 ;  /* 0x0000006300947202 */ /* 0x000fe20000000f00 */
[----:B------:R-:W-:Y:S01]  /*54b0*/  IMAD.MOV.U32 R151, RZ, RZ, R206 ;  /* 0x000000ffff977224 */ /* 0x000fe200078e00ce */
[----:B------:R-:W-:Y:S01]  /*54c0*/  MOV R149, R80 ;  /* 0x0000005000957202 */ /* 0x000fe20000000f00 */
[----:B------:R-:W-:-:S03]  /*54d0*/  IMAD.MOV.U32 R206, RZ, RZ, R73 ;  /* 0x000000ffffce7224 */ /* 0x000fc600078e0049 */
[----:B------:R-:W-:Y:S01]  /*54e0*/  MOV R139, R207 ;  /* 0x000000cf008b7202 */ /* 0x000fe20000000f00 */
[C---:B------:R-:W-:Y:S01]  /*54f0*/  HMMA.16816.F32 R132, R4.reuse, R14, R132 ;  /* 0x0000000e0484723c */ /* 0x040fe20000001884 */
[----:B------:R-:W2:Y:S01]  /*5500*/  LDSM.16.MT88.4 R12, [R237+0x4900] ;  /* 0x00490000ed0c783b */ /* 0x000ea20000004200 */
[----:B------:R-:W-:Y:S01]  /*5510*/  IMAD.MOV.U32 R138, RZ, RZ, R204 ;  /* 0x000000ffff8a7224 */ /* 0x000fe200078e00cc */
[----:B------:R-:W-:Y:S01]  /*5520*/  MOV R207, R72 ;  /* 0x0000004800cf7202 */ /* 0x000fe20000000f00 */
[----:B------:R-:W-:Y:S01]  /*5530*/  IMAD.MOV.U32 R204, RZ, RZ, R83 ;  /* 0x000000ffffcc7224 */ /* 0x000fe200078e0053 */
[----:B------:R-:W-:Y:S01]  /*5540*/  MOV R136, R82 ;  /* 0x0000005200887202 */ /* 0x000fe20000000f00 */
[----:B------:R-:W-:Y:S01]  /*5550*/  IMAD.MOV.U32 R137, RZ, RZ, R81 ;  /* 0x000000ffff897224 */ /* 0x000fe200078e0051 */
[----:B------:R-:W-:Y:S01]  /*5560*/  MOV R241, R206 ;  /* 0x000000ce00f17202 */ /* 0x000fe20000000f00 */
[----:B---3--:R-:W-:Y:S01]  /*5570*/  HMMA.16816.F32 R144, R4, R20, R164 ;  /* 0x000000140490723c */ /* 0x008fe200000018a4 */
[----:B------:R-:W-:Y:S01]  /*5580*/  IMAD.MOV.U32 R206, RZ, RZ, R207 ;  /* 0x000000ffffce7224 */ /* 0x000fe200078e00cf */
[----:B------:R-:W-:Y:S01]  /*5590*/  MOV R207, R204 ;  /* 0x000000cc00cf7202 */ /* 0x000fe20000000f00 */
[----:B------:R-:W-:Y:S01]  /*55a0*/  IMAD.MOV.U32 R204, RZ, RZ, R205 ;  /* 0x000000ffffcc7224 */ /* 0x000fe200078e00cd */
[----:B------:R-:W-:Y:S01]  /*55b0*/  MOV R205, R203 ;  /* 0x000000cb00cd7202 */ /* 0x000fe20000000f00 */
[----:B------:R-:W-:-:S03]  /*55c0*/  IMAD.MOV.U32 R203, RZ, RZ, R102 ;  /* 0x000000ffffcb7224 */ /* 0x000fc600078e0066 */
[C---:B------:R-:W-:Y:S01]  /*55d0*/  HMMA.16816.F32 R76, R4.reuse, R22, R160 ;  /* 0x00000016044c723c */ /* 0x040fe200000018a0 */
[----:B------:R-:W3:Y:S07]  /*55e0*/  LDSM.16.MT88.4 R20, [R0+0x4900] ;  /* 0x004900000014783b */ /* 0x000eee0000004200 */
[C---:B------:R-:W-:Y:S08]  /*55f0*/  HMMA.16816.F32 R96, R4.reuse, R28, R128 ;  /* 0x0000001c0460723c */ /* 0x040ff00000001880 */
[C---:B------:R-:W-:Y:S07]  /*5600*/  HMMA.16816.F32 R128, R4.reuse, R24, R120 ;  /* 0x000000180480723c */ /* 0x040fee0000001878 */
[----:B------:R-:W-:Y:S01]  /*5610*/  IMAD.MOV.U32 R120, RZ, RZ, R179 ;  /* 0x000000ffff787224 */ /* 0x000fe200078e00b3 */
[----:B------:R-:W-:Y:S01]  /*5620*/  HMMA.16816.F32 R160, R4, R26, R116 ;  /* 0x0000001a04a0723c */ /* 0x000fe20000001874 */
[----:B------:R-:W4:Y:S01]  /*5630*/  LDSM.16.MT88.4 R24, [R103+0x7900] ;  /* 0x007900006718783b */ /* 0x000f220000004200 */
[----:B------:R-:W-:Y:S01]  /*5640*/  MOV R121, R178 ;  /* 0x000000b200797202 */ /* 0x000fe20000000f00 */
[----:B------:R-:W-:Y:S01]  /*5650*/  IMAD.MOV.U32 R122, RZ, RZ, R177 ;  /* 0x000000ffff7a7224 */ /* 0x000fe200078e00b1 */
[----:B------:R-:W-:-:S04]  /*5660*/  MOV R123, R176 ;  /* 0x000000b0007b7202 */ /* 0x000fc80000000f00 */
[C---:B------:R-:W-:Y:S01]  /*5670*/  HMMA.16816.F32 R124, R4.reuse, R30, R124 ;  /* 0x0000001e047c723c */ /* 0x040fe2000000187c */
[----:B------:R-:W5:Y:S07]  /*5680*/  LDSM.16.MT88.4 R28, [R237+0x7900] ;  /* 0x00790000ed1c783b */ /* 0x000f6e0000004200 */
[C---:B-1----:R-:W-:Y:S08]  /*5690*/  HMMA.16816.F32 R116, R4.reuse, R18, R92 ;  /* 0x000000120474723c */ /* 0x042ff0000000185c */
[C---:B--2---:R-:W-:Y:S08]  /*56a0*/  HMMA.16816.F32 R92, R4.reuse, R12, R84 ;  /* 0x0000000c045c723c */ /* 0x044ff00000001854 */
[C---:B------:R-:W-:Y:S01]  /*56b0*/  HMMA.16816.F32 R164, R4.reuse, R14, R36 ;  /* 0x0000000e04a4723c */ /* 0x040fe20000001824 */
[----:B------:R-:W1:Y:S06]  /*56c0*/  LDSM.16.MT88.4 R12, [R0+0x7900] ;  /* 0x00790000000c783b */ /* 0x000e6c0000004200 */
[----:B------:R-:W-:Y:S01]  /*56d0*/  IMAD.MOV.U32 R38, RZ, RZ, R181 ;  /* 0x000000ffff267224 */ /* 0x000fe200078e00b5 */
[----:B------:R-:W-:Y:S01]  /*56e0*/  MOV R39, R182 ;  /* 0x000000b600277202 */ /* 0x000fe20000000f00 */
[----:B------:R2:W-:Y:S01]  /*56f0*/  MUFU.EX2 R181, R10 ;  /* 0x0000000a00b57308 */ /* 0x0005e20000000800 */
[----:B------:R-:W-:Y:S01]  /*5700*/  MOV R37, R180 ;  /* 0x000000b400257202 */ /* 0x000fe20000000f00 */
[C---:B------:R-:W-:Y:S01]  /*5710*/  HMMA.16816.F32 R108, R4.reuse, R16, R108 ;  /* 0x00000010046c723c */ /* 0x040fe2000000186c */
[----:B------:R-:W1:Y:S07]  /*5720*/  LDSM.16.MT88.4 R16, [R2+0x2100] ;  /* 0x002100000210783b */ /* 0x000e6e0000004200 */
[----:B------:R-:W-:Y:S01]  /*5730*/  HMMA.16816.F32 R112, R4, R32, R112 ;  /* 0x000000200470723c */ /* 0x000fe20000001870 */
[----:B--2---:R-:W-:-:S07]  /*5740*/  FFMA.FTZ R10, R244, c[0x0][0x2d0], -R9 ;  /* 0x0000b400f40a7a23 */ /* 0x004fce0000010809 */
[C---:B------:R-:W-:Y:S01]  /*5750*/  HMMA.16816.F32 R168, R4.reuse, R34, R168 ;  /* 0x0000002204a8723c */ /* 0x040fe200000018a8 */
[----:B------:R-:W-:Y:S01]  /*5760*/  IMAD.MOV.U32 R244, RZ, RZ, R123 ;  /* 0x000000fffff47224 */ /* 0x000fe200078e007b */
[----:B------:R2:W1:Y:S06]  /*5770*/  MUFU.EX2 R182, R10 ;  /* 0x0000000a00b67308 */ /* 0x00046c0000000800 */
[C---:B---3--:R-:W-:Y:S08]  /*5780*/  HMMA.16816.F32 R84, R4.reuse, R20, R48 ;  /* 0x000000140454723c */ /* 0x048ff00000001830 */
[----:B------:R-:W-:Y:S01]  /*5790*/  HMMA.16816.F32 R80, R4, R22, R44 ;  /* 0x000000160450723c */ /* 0x000fe2000000182c */
[----:B------:R-:W3:Y:S01]  /*57a0*/  LDSM.16.MT88.4 R20, [R2+0x5100] ;  /* 0x005100000214783b */ /* 0x000ee20000004200 */
[----:B--2---:R-:W-:Y:S01]  /*57b0*/  FFMA.FTZ R10, R243, c[0x0][0x2d0], -R9 ;  /* 0x0000b400f30a7a23 */ /* 0x004fe20000010809 */
[----:B------:R-:W-:-:S03]  /*57c0*/  MOV R243, R122 ;  /* 0x0000007a00f37202 */ /* 0x000fc60000000f00 */
[----:B------:R2:W-:Y:S02]  /*57d0*/  MUFU.EX2 R180, R10 ;  /* 0x0000000a00b47308 */ /* 0x0005e40000000800 */
[C---:B----4-:R-:W-:Y:S08]  /*57e0*/  HMMA.16816.F32 R72, R4.reuse, R24, R52 ;  /* 0x000000180448723c */ /* 0x050ff00000001834 */
[----:B------:R-:W-:Y:S01]  /*57f0*/  HMMA.16816.F32 R32, R4, R26, R40 ;  /* 0x0000001a0420723c */ /* 0x000fe20000001828 */
[----:B------:R-:W4:Y:S01]  /*5800*/  LDSM.16.MT88.4 R24, [R2+0x8100] ;  /* 0x008100000218783b */ /* 0x000f220000004200 */
[----:B--2---:R-:W-:-:S06]  /*5810*/  FFMA.FTZ R10, R242, c[0x0][0x2d0], -R9 ;  /* 0x0000b400f20a7a23 */ /* 0x004fcc0000010809 */
[C---:B-----5:R-:W-:Y:S01]  /*5820*/  HMMA.16816.F32 R40, R4.reuse, R28, R56 ;  /* 0x0000001c0428723c */ /* 0x060fe20000001838 */
[----:B------:R-:W-:Y:S01]  /*5830*/  IMAD.MOV.U32 R242, RZ, RZ, R121 ;  /* 0x000000fffff27224 */ /* 0x000fe200078e0079 */
[----:B------:R2:W-:Y:S06]  /*5840*/  MUFU.EX2 R179, R10 ;  /* 0x0000000a00b37308 */ /* 0x0005ec0000000800 */
[----:B-1----:R-:W-:Y:S01]  /*5850*/  HMMA.16816.F32 R44, R4, R12, R68 ;  /* 0x0000000c042c723c */ /* 0x002fe20000001844 */
[----:B--2---:R-:W-:Y:S01]  /*5860*/  FFMA.FTZ R10, R248, c[0x0][0x2d0], -R8 ;  /* 0x0000b400f80a7a23 */ /* 0x004fe20000010808 */
[----:B------:R-:W-:-:S03]  /*5870*/  MOV R248, R120 ;  /* 0x0000007800f87202 */ /* 0x000fc60000000f00 */
[----:B------:R1:W-:Y:S02]  /*5880*/  MUFU.EX2 R178, R10 ;  /* 0x0000000a00b27308 */ /* 0x0003e40000000800 */
[----:B-1----:R-:W-:Y:S02]  /*5890*/  FFMA.FTZ R10, R249, c[0x0][0x2d0], -R8 ;  /* 0x0000b400f90a7a23 */ /* 0x002fe40000010808 */
[----:B------:R-:W-:-:S04]  /*58a0*/  IMAD.MOV.U32 R249, RZ, RZ, R39 ;  /* 0x000000fffff97224 */ /* 0x000fc800078e0027 */
[----:B------:R1:W2:Y:S02]  /*58b0*/  MUFU.EX2 R177, R10 ;  /* 0x0000000a00b17308 */ /* 0x0002a40000000800 */
[----:B-1----:R-:W-:Y:S01]  /*58c0*/  FFMA.FTZ R10, R247, c[0x0][0x2d0], -R8 ;  /* 0x0000b400f70a7a23 */ /* 0x002fe20000010808 */
[----:B------:R-:W-:-:S05]  /*58d0*/  MOV R247, R38 ;  /* 0x0000002600f77202 */ /* 0x000fca0000000f00 */
[----:B------:R1:W-:Y:S02]  /*58e0*/  MUFU.EX2 R176, R10 ;  /* 0x0000000a00b07308 */ /* 0x0003e40000000800 */
[----:B-1----:R-:W-:Y:S02]  /*58f0*/  FFMA.FTZ R10, R246, c[0x0][0x2d0], -R8 ;  /* 0x0000b400f60a7a23 */ /* 0x002fe40000010808 */
[----:B------:R-:W-:Y:S02]  /*5900*/  IMAD.MOV.U32 R246, RZ, RZ, R37 ;  /* 0x000000fffff67224 */ /* 0x000fe400078e0025 */
[C---:B------:R-:W-:Y:S02]  /*5910*/  HMMA.16816.F32 R36, R4.reuse, R30, R60 ;  /* 0x0000001e0424723c */ /* 0x040fe4000000183c */
[----:B------:R1:W5:Y:S06]  /*5920*/  MUFU.EX2 R102, R10 ;  /* 0x0000000a00667308 */ /* 0x00036c0000000800 */
[----:B------:R-:W-:Y:S01]  /*5930*/  HMMA.16816.F32 R28, R4, R14, R64 ;  /* 0x0000000e041c723c */ /* 0x000fe20000001840 */
[----:B------:R-:W4:Y:S06]  /*5940*/  LDSM.16.MT88.4 R12, [R103+0x2100] ;  /* 0x00210000670c783b */ /* 0x000f2c0000004200 */
[----:B------:R-:W-:Y:S01]  /*5950*/  F2FP.PACK_AB R4, R182, R181 ;  /* 0x000000b5b604723e */ /* 0x000fe200000000ff */
[----:B------:R-:W-:Y:S01]  /*5960*/  IMAD.MOV.U32 R66, RZ, RZ, R137 ;  /* 0x000000ffff427224 */ /* 0x000fe200078e0089 */
[----:B--2---:R-:W-:Y:S01]  /*5970*/  F2FP.PACK_AB R5, R177, R178 ;  /* 0x000000b2b105723e */ /* 0x004fe200000000ff */
[----:B-1----:R-:W-:Y:S01]  /*5980*/  IMAD.MOV.U32 R10, RZ, RZ, R139 ;  /* 0x000000ffff0a7224 */ /* 0x002fe200078e008b */
[----:B------:R-:W-:-:S02]  /*5990*/  F2FP.PACK_AB R6, R179, R180 ;  /* 0x000000b4b306723e */ /* 0x000fc400000000ff */
[----:B-----5:R-:W-:Y:S01]  /*59a0*/  F2FP.PACK_AB R7, R102, R176 ;  /* 0x000000b06607723e */ /* 0x020fe200000000ff */
[----:B------:R-:W-:Y:S01]  /*59b0*/  FFMA.FTZ R10, R10, c[0x0][0x2d0], -R9 ;  /* 0x0000b4000a0a7a23 */ /* 0x000fe20000010809 */
[----:B------:R-:W-:Y:S02]  /*59c0*/  MOV R67, R136 ;  /* 0x0000008800437202 */ /* 0x000fe40000000f00 */
[----:B------:R-:W-:Y:S02]  /*59d0*/  MOV R65, R138 ;  /* 0x0000008a00417202 */ /* 0x000fe40000000f00 */
[----:B------:R-:W-:Y:S01]  /*59e0*/  MOV R64, R67 ;  /* 0x0000004300407202 */ /* 0x000fe20000000f00 */
[----:B------:R-:W-:Y:S01]  /*59f0*/  HMMA.16816.F32 R112, R4, R16, R112 ;  /* 0x000000100470723c */ /* 0x000fe20000001870 */
[----:B------:R-:W-:-:S07]  /*5a00*/  IMAD.MOV.U32 R67, RZ, RZ, R172 ;  /* 0x000000ffff437224 */ /* 0x000fce00078e00ac */
[C---:B------:R-:W-:Y:S01]  /*5a10*/  HMMA.16816.F32 R48, R4.reuse, R18, R168 ;  /* 0x000000120430723c */ /* 0x040fe200000018a8 */
[----:B------:R-:W1:Y:S07]  /*5a20*/  LDSM.16.MT88.4 R16, [R237+0x2100] ;  /* 0x00210000ed10783b */ /* 0x000e6e0000004200 */
[C---:B---3--:R-:W-:Y:S08]  /*5a30*/  HMMA.16816.F32 R52, R4.reuse, R22, R76 ;  /* 0x000000160434723c */ /* 0x048ff0000000184c */
[C---:B----4-:R-:W-:Y:S08]  /*5a40*/  HMMA.16816.F32 R76, R4.reuse, R24, R88 ;  /* 0x00000018044c723c */ /* 0x050ff00000001858 */
[C---:B------:R-:W-:Y:S01]  /*5a50*/  HMMA.16816.F32 R56, R4.reuse, R26, R140 ;  /* 0x0000001a0438723c */ /* 0x040fe2000000188c */
[----:B------:R-:W2:Y:S06]  /*5a60*/  LDSM.16.MT88.4 R24, [R103+0x5100] ;  /* 0x005100006718783b */ /* 0x000eac0000004200 */
[----:B------:R-:W-:Y:S01]  /*5a70*/  MOV R142, R101 ;  /* 0x00000065008e7202 */ /* 0x000fe20000000f00 */
[C---:B------:R-:W-:Y:S01]  /*5a80*/  HMMA.16816.F32 R144, R4.reuse, R20, R144 ;  /* 0x000000140490723c */ /* 0x040fe20000001890 */
[----:B------:R-:W3:Y:S01]  /*5a90*/  LDSM.16.MT88.4 R20, [R0+0x2100] ;  /* 0x002100000014783b */ /* 0x000ee20000004200 */
[----:B------:R4:W-:Y:S01]  /*5aa0*/  MUFU.EX2 R101, R10 ;  /* 0x0000000a00657308 */ /* 0x0009e20000000800 */
[----:B------:R-:W-:Y:S01]  /*5ab0*/  IMAD.MOV.U32 R143, RZ, RZ, R66 ;  /* 0x000000ffff8f7224 */ /* 0x000fe200078e0042 */
[----:B------:R-:W-:Y:S01]  /*5ac0*/  MOV R66, R150 ;  /* 0x0000009600427202 */ /* 0x000fe20000000f00 */
[----:B------:R-:W-:Y:S01]  /*5ad0*/  IMAD.MOV.U32 R150, RZ, RZ, R175 ;  /* 0x000000ffff967224 */ /* 0x000fe200078e00af */
[----:B------:R-:W-:Y:S01]  /*5ae0*/  MOV R141, R64 ;  /* 0x00000040008d7202 */ /* 0x000fe20000000f00 */
[----:B------:R-:W-:Y:S01]  /*5af0*/  IMAD.MOV.U32 R64, RZ, RZ, R67 ;  /* 0x000000ffff407224 */ /* 0x000fe200078e0043 */
[----:B------:R-:W-:Y:S01]  /*5b00*/  HMMA.16816.F32 R104, R4, R12, R104 ;  /* 0x0000000c0468723c */ /* 0x000fe20000001868 */
[----:B------:R-:W-:-:S07]  /*5b10*/  MOV R67, R11 ;  /* 0x0000000b00437202 */ /* 0x000fce0000000f00 */
[C---:B------:R-:W-:Y:S01]  /*5b20*/  HMMA.16816.F32 R60, R4.reuse, R14, R132 ;  /* 0x0000000e043c723c */ /* 0x040fe20000001884 */
[----:B------:R-:W5:Y:S01]  /*5b30*/  LDSM.16.MT88.4 R12, [R237+0x5100] ;  /* 0x00510000ed0c783b */ /* 0x000f620000004200 */
[--C-:B----4-:R-:W-:Y:S02]  /*5b40*/  FFMA.FTZ R10, R65, c[0x0][0x2d0], -R9.reuse ;  /* 0x0000b400410a7a23 */ /* 0x110fe40000010809 */
[----:B------:R-:W-:Y:S01]  /*5b50*/  IMAD.MOV.U32 R65, RZ, RZ, R148 ;  /* 0x000000ffff417224 */ /* 0x000fe200078e0094 */
[----:B------:R-:W-:Y:S01]  /*5b60*/  MOV R148, R173 ;  /* 0x000000ad00947202 */ /* 0x000fe20000000f00 */
[----:B------:R-:W-:Y:S02]  /*5b70*/  LDSM.16.MT88.4 R132, [R0+0x2900] ;  /* 0x002900000084783b */ /* 0x000fe40000004200 */
[C---:B-1----:R-:W-:Y:S08]  /*5b80*/  HMMA.16816.F32 R120, R4.reuse, R16, R96 ;  /* 0x000000100478723c */ /* 0x042ff00000001860 */
[C---:B------:R-:W-:Y:S01]  /*5b90*/  HMMA.16816.F32 R68, R4.reuse, R18, R124 ;  /* 0x000000120444723c */ /* 0x040fe2000000187c */
[----:B------:R-:W1:Y:S04]  /*5ba0*/  LDSM.16.MT88.4 R16, [R0+0x5100] ;  /* 0x005100000010783b */ /* 0x000e680000004200 */
[----:B------:R-:W-:Y:S03]  /*5bb0*/  LDSM.16.MT88.4 R124, [R237+0x2900] ;  /* 0x00290000ed7c783b */ /* 0x000fe60000004200 */
[C---:B--2---:R-:W-:Y:S01]  /*5bc0*/  HMMA.16816.F32 R136, R4.reuse, R24, R108 ;  /* 0x000000180488723c */ /* 0x044fe2000000186c */
[----:B------:R-:W-:Y:S07]  /*5bd0*/  LDSM.16.MT88.4 R108, [R103+0x2900] ;  /* 0x00290000676c783b */ /* 0x000fee0000004200 */
[C---:B------:R-:W-:Y:S01]  /*5be0*/  HMMA.16816.F32 R88, R4.reuse, R26, R116 ;  /* 0x0000001a0458723c */ /* 0x040fe20000001874 */
[----:B------:R-:W2:Y:S04]  /*5bf0*/  LDSM.16.MT88.4 R24, [R237+0x8100] ;  /* 0x00810000ed18783b */ /* 0x000ea80000004200 */
[----:B------:R-:W-:Y:S03]  /*5c00*/  LDSM.16.MT88.4 R116, [R2+0x2900] ;  /* 0x002900000274783b */ /* 0x000fe60000004200 */
[C---:B---3--:R-:W-:Y:S08]  /*5c10*/  HMMA.16816.F32 R128, R4.reuse, R20, R128 ;  /* 0x000000140480723c */ /* 0x048ff00000001880 */
[C---:B------:R-:W-:Y:S01]  /*5c20*/  HMMA.16816.F32 R160, R4.reuse, R22, R160 ;  /* 0x0000001604a0723c */ /* 0x040fe200000018a0 */
[----:B------:R-:W3:Y:S07]  /*5c30*/  LDSM.16.MT88.4 R20, [R103+0x8100] ;  /* 0x008100006714783b */ /* 0x000eee0000004200 */
[C---:B-----5:R-:W-:Y:S08]  /*5c40*/  HMMA.16816.F32 R92, R4.reuse, R12, R92 ;  /* 0x0000000c045c723c */ /* 0x060ff0000000185c */
[C---:B------:R-:W-:Y:S01]  /*5c50*/  HMMA.16816.F32 R164, R4.reuse, R14, R164 ;  /* 0x0000000e04a4723c */ /* 0x040fe200000018a4 */
[----:B------:R-:W4:Y:S07]  /*5c60*/  LDSM.16.MT88.4 R12, [R0+0x8100] ;  /* 0x00810000000c783b */ /* 0x000f2e0000004200 */
[C---:B-1----:R-:W-:Y:S01]  /*5c70*/  HMMA.16816.F32 R84, R4.reuse, R16, R84 ;  /* 0x000000100454723c */ /* 0x042fe20000001854 */
[----:B------:R1:W5:Y:S07]  /*5c80*/  MUFU.EX2 R17, R10 ;  /* 0x0000000a00117308 */ /* 0x00036e0000000800 */
[C---:B--2---:R-:W-:Y:S07]  /*5c90*/  HMMA.16816.F32 R40, R4.reuse, R24, R40 ;  /* 0x000000180428723c */ /* 0x044fee0000001828 */
[----:B------:R-:W-:Y:S01]  /*5ca0*/  MOV R25, R67 ;  /* 0x0000004300197202 */ /* 0x000fe20000000f00 */
[C---:B------:R-:W-:Y:S01]  /*5cb0*/  HMMA.16816.F32 R168, R4.reuse, R18, R80 ;  /* 0x0000001204a8723c */ /* 0x040fe20000001850 */
[--C-:B-1----:R-:W-:Y:S01]  /*5cc0*/  FFMA.FTZ R10, R174, c[0x0][0x2d0], -R9.reuse ;  /* 0x0000b400ae0a7a23 */ /* 0x102fe20000010809 */
[----:B------:R-:W1:Y:S01]  /*5cd0*/  LDSM.16.MT88.4 R80, [R2+0x8900] ;  /* 0x008900000250783b */ /* 0x000e620000004200 */
[----:B------:R-:W-:Y:S01]  /*5ce0*/  FFMA.FTZ R9, R142, c[0x0][0x2d0], -R9 ;  /* 0x0000b4008e097a23 */ /* 0x000fe20000010809 */
[----:B-----5:R-:W-:Y:S01]  /*5cf0*/  F2FP.PACK_AB R96, R17, R101 ;  /* 0x000000651160723e */ /* 0x020fe200000000ff */
[----:B------:R-:W-:Y:S01]  /*5d00*/  IMAD.MOV.U32 R142, RZ, RZ, R65 ;  /* 0x000000ffff8e7224 */ /* 0x000fe200078e0041 */
[----:B------:R-:W-:Y:S01]  /*5d10*/  MOV R65, R148 ;  /* 0x0000009400417202 */ /* 0x000fe20000000f00 */
[----:B------:R2:W-:Y:S01]  /*5d20*/  MUFU.EX2 R16, R9 ;  /* 0x0000000900107308 */ /* 0x0005e20000000800 */
[----:B---3--:R-:W-:Y:S01]  /*5d30*/  HMMA.16816.F32 R32, R4, R22, R32 ;  /* 0x000000160420723c */ /* 0x008fe20000001820 */
[----:B------:R-:W-:-:S06]  /*5d40*/  IMAD.MOV.U32 R19, RZ, RZ, R142 ;  /* 0x000000ffff137224 */ /* 0x000fcc00078e008e */
[----:B------:R-:W-:Y:S01]  /*5d50*/  MOV R23, R65 ;  /* 0x0000004100177202 */ /* 0x000fe20000000f00 */
[----:B------:R-:W-:Y:S01]  /*5d60*/  HMMA.16816.F32 R172, R4, R20, R72 ;  /* 0x0000001404ac723c */ /* 0x000fe20000001848 */
[----:B------:R-:W3:Y:S01]  /*5d70*/  MUFU.EX2 R18, R10 ;  /* 0x0000000a00127308 */ /* 0x000ee20000000800 */
[----:B------:R-:W-:Y:S01]  /*5d80*/  LDSM.16.MT88.4 R72, [R103+0x8900] ;  /* 0x008900006748783b */ /* 0x000fe20000004200 */
[----:B--2---:R-:W-:Y:S01]  /*5d90*/  FFMA.FTZ R9, R143, c[0x0][0x2d0], -R8 ;  /* 0x0000b4008f097a23 */ /* 0x004fe20000010808 */
[----:B------:R-:W-:Y:S01]  /*5da0*/  MOV R143, R66 ;  /* 0x00000042008f7202 */ /* 0x000fe20000000f00 */
[----:B------:R-:W-:-:S03]  /*5db0*/  IMAD.MOV.U32 R66, RZ, RZ, R149 ;  /* 0x000000ffff427224 */ /* 0x000fc600078e0095 */
[C---:B------:R-:W-:Y:S01]  /*5dc0*/  HMMA.16816.F32 R36, R4.reuse, R26, R36 ;  /* 0x0000001a0424723c */ /* 0x040fe20000001824 */
[----:B------:R2:W-:Y:S01]  /*5dd0*/  MUFU.EX2 R11, R9 ;  /* 0x00000009000b7308 */ /* 0x0005e20000000800 */
[----:B------:R-:W-:Y:S01]  /*5de0*/  IMAD.MOV.U32 R20, RZ, RZ, R64 ;  /* 0x000000ffff147224 */ /* 0x000fe200078e0040 */
[----:B------:R-:W-:Y:S01]  /*5df0*/  MOV R21, R143 ;  /* 0x0000008f00157202 */ /* 0x000fe20000000f00 */
[----:B------:R-:W-:Y:S02]  /*5e00*/  IMAD.MOV.U32 R22, RZ, RZ, R66 ;  /* 0x000000ffff167224 */ /* 0x000fe400078e0042 */
[----:B------:R-:W-:Y:S01]  /*5e10*/  LDSM.16.MT88.4 R64, [R0+0x5900] ;  /* 0x005900000040783b */ /* 0x000fe20000004200 */
[----:B---3--:R-:W-:Y:S01]  /*5e20*/  F2FP.PACK_AB R98, R16, R18 ;  /* 0x000000121062723e */ /* 0x008fe200000000ff */
[C---:B----4-:R-:W-:Y:S08]  /*5e30*/  HMMA.16816.F32 R44, R4.reuse, R12, R44 ;  /* 0x0000000c042c723c */ /* 0x050ff0000000182c */
[----:B------:R-:W-:Y:S01]  /*5e40*/  HMMA.16816.F32 R28, R4, R14, R28 ;  /* 0x0000000e041c723c */ /* 0x000fe2000000181c */
[----:B--2---:R-:W-:Y:S01]  /*5e50*/  FFMA.FTZ R9, R150, c[0x0][0x2d0], -R8 ;  /* 0x0000b40096097a23 */ /* 0x004fe20000010808 */
[----:B------:R-:W-:Y:S03]  /*5e60*/  LDSM.16.MT88.4 R12, [R0+0x8900] ;  /* 0x00890000000c783b */ /* 0x000fe60000004200 */
[----:B------:R2:W3:Y:S02]  /*5e70*/  MUFU.EX2 R10, R9 ;  /* 0x00000009000a7308 */ /* 0x0004e40000000800 */
[----:B------:R-:W-:-:S04]  /*5e80*/  FADD.FTZ R4, R22, R25 ;  /* 0x0000001916047221 */ /* 0x000fc80000010000 */
[----:B------:R-:W-:-:S04]  /*5e90*/  FADD.FTZ R4, R21, R4 ;  /* 0x0000000415047221 */ /* 0x000fc80000010000 */
[----:B------:R-:W-:-:S04]  /*5ea0*/  FADD.FTZ R4, R246, R4 ;  /* 0x00000004f6047221 */ /* 0x000fc80000010000 */
[----:B------:R-:W-:Y:S02]  /*5eb0*/  FADD.FTZ R4, R249, R4 ;  /* 0x00000004f9047221 */ /* 0x000fe40000010000 */
[----:B--2---:R-:W-:Y:S01]  /*5ec0*/  FFMA.FTZ R9, R151, c[0x0][0x2d0], -R8 ;  /* 0x0000b40097097a23 */ /* 0x004fe20000010808 */
[----:B---3--:R-:W-:Y:S01]  /*5ed0*/  F2FP.PACK_AB R97, R10, R11 ;  /* 0x0000000b0a61723e */ /* 0x008fe200000000ff */
[----:B------:R2:W-:Y:S01]  /*5ee0*/  LDSM.16.MT88.4 R148, [R2+0x5900] ;  /* 0x005900000294783b */ /* 0x0005e20000004200 */
[----:B------:R-:W-:Y:S02]  /*5ef0*/  FADD.FTZ R4, R242, R4 ;  /* 0x00000004f2047221 */ /* 0x000fe40000010000 */
[----:B------:R-:W-:Y:S01]  /*5f00*/  FFMA.FTZ R8, R141, c[0x0][0x2d0], -R8 ;  /* 0x0000b4008d087a23 */ /* 0x000fe20000010808 */
[----:B------:R-:W-:Y:S01]  /*5f10*/  MUFU.EX2 R9, R9 ;  /* 0x0000000900097308 */ /* 0x000fe20000000800 */
[----:B------:R-:W-:Y:S01]  /*5f20*/  FADD.FTZ R5, R244, R4 ;  /* 0x00000004f4057221 */ /* 0x000fe20000010000 */
[----:B------:R-:W3:Y:S06]  /*5f30*/  LDSM.16.MT88.4 R140, [R103+0x5900] ;  /* 0x00590000678c783b */ /* 0x000eec0000004200 */
[----:B------:R-:W4:Y:S01]  /*5f40*/  MUFU.EX2 R8, R8 ;  /* 0x0000000800087308 */ /* 0x000f220000000800 */
[----:B--2---:R-:W-:-:S04]  /*5f50*/  FADD.FTZ R2, R20, R23 ;  /* 0x0000001714027221 */ /* 0x004fc80000010000 */
[----:B------:R-:W-:Y:S01]  /*5f60*/  FADD.FTZ R2, R19, R2 ;  /* 0x0000000213027221 */ /* 0x000fe20000010000 */
[----:B----4-:R-:W-:-:S03]  /*5f70*/  F2FP.PACK_AB R99, R8, R9 ;  /* 0x000000090863723e */ /* 0x010fc600000000ff */
[----:B------:R-:W-:-:S04]  /*5f80*/  FADD.FTZ R2, R247, R2 ;  /* 0x00000002f7027221 */ /* 0x000fc80000010000 */
[----:B------:R-:W-:Y:S01]  /*5f90*/  FADD.FTZ R2, R248, R2 ;  /* 0x00000002f8027221 */ /* 0x000fe20000010000 */
[----:B-1----:R-:W-:Y:S03]  /*5fa0*/  HMMA.16816.F32 R76, R96, R80, R76 ;  /* 0x00000050604c723c */ /* 0x002fe6000000184c */
[----:B------:R-:W-:-:S04]  /*5fb0*/  FADD.FTZ R2, R243, R2 ;  /* 0x00000002f3027221 */ /* 0x000fc80000010000 */
[----:B------:R-:W-:Y:S01]  /*5fc0*/  FADD.FTZ R4, R245, R2 ;  /* 0x00000002f5047221 */ /* 0x000fe20000010000 */
[C---:B------:R-:W-:Y:S01]  /*5fd0*/  HMMA.16816.F32 R80, R96.reuse, R82, R56 ;  /* 0x000000526050723c */ /* 0x040fe20000001838 */
[----:B------:R-:W-:Y:S01]  /*5fe0*/  FADD.FTZ R2, R240, R5 ;  /* 0x00000005f0027221 */ /* 0x000fe20000010000 */
[----:B------:R-:W1:Y:S01]  /*5ff0*/  LDSM.16.MT88.4 R56, [R237+0x5900] ;  /* 0x00590000ed38783b */ /* 0x000e620000004200 */
[----:B------:R-:W-:Y:S02]  /*6000*/  FADD.FTZ R0, R241, R4 ;  /* 0x00000004f1007221 */ /* 0x000fe40000010000 */
[----:B------:R-:W-:Y:S02]  /*6010*/  FADD.FTZ R2, R206, R2 ;  /* 0x00000002ce027221 */ /* 0x000fe40000010000 */
[----:B------:R-:W-:Y:S01]  /*6020*/  FADD.FTZ R0, R207, R0 ;  /* 0x00000000cf007221 */ /* 0x000fe20000010000 */
[----:B---3--:R-:W-:Y:S01]  /*6030*/  HMMA.16816.F32 R136, R96, R140, R136 ;  /* 0x0000008c6088723c */ /* 0x008fe20000001888 */
[----:B------:R-:W-:-:S02]  /*6040*/  FADD.FTZ R2, R204, R2 ;  /* 0x00000002cc027221 */ /* 0x000fc40000010000 */
[----:B------:R-:W-:Y:S02]  /*6050*/  FADD.FTZ R0, R252, R0 ;  /* 0x00000000fc007221 */ /* 0x000fe40000010000 */
[----:B------:R-:W-:Y:S02]  /*6060*/  FADD.FTZ R2, R205, R2 ;  /* 0x00000002cd027221 */ /* 0x000fe40000010000 */
[----:B------:R-:W-:Y:S01]  /*6070*/  FADD.FTZ R0, R251, R0 ;  /* 0x00000000fb007221 */ /* 0x000fe20000010000 */
[----:B------:R-:W-:Y:S01]  /*6080*/  HMMA.16816.F32 R140, R96, R142, R88 ;  /* 0x0000008e608c723c */ /* 0x000fe20000001858 */
[----:B------:R-:W-:Y:S01]  /*6090*/  FADD.FTZ R2, R203, R2 ;  /* 0x00000002cb027221 */ /* 0x000fe20000010000 */
[----:B------:R-:W2:Y:S01]  /*60a0*/  LDSM.16.MT88.4 R88, [R237+0x8900] ;  /* 0x00890000ed58783b */ /* 0x000ea20000004200 */
        /* <DEDUP_REMOVED lines=30> */
[----:B------:R-:W-:-:S05]  /*6290*/  FADD.FTZ R0, R8, R2 ;  /* 0x0000000208007221 */ /* 0x000fca0000010000 */
[----:B------:R3:W-:Y:S01]  /*62a0*/  STL [R1+0x8], R0 ;  /* 0x0000080001007387 */ /* 0x0007e20000100800 */
[C---:B------:R-:W-:Y:S03]  /*62b0*/  HMMA.16816.F32 R60, R96.reuse, R64, R84 ;  /* 0x00000040603c723c */ /* 0x040fe60000001854 */
[----:B------:R3:W-:Y:S05]  /*62c0*/  STL [R1+0x4], R4 ;  /* 0x0000040401007387 */ /* 0x0007ea0000100800 */
[C---:B------:R-:W-:Y:S08]  /*62d0*/  HMMA.16816.F32 R112, R96.reuse, R116, R112 ;  /* 0x000000746070723c */ /* 0x040ff00000001870 */
[C---:B------:R-:W-:Y:S08]  /*62e0*/  HMMA.16816.F32 R128, R96.reuse, R132, R128 ;  /* 0x000000846080723c */ /* 0x040ff00000001880 */
[C---:B-1----:R-:W-:Y:S08]  /*62f0*/  HMMA.16816.F32 R52, R96.reuse, R56, R92 ;  /* 0x000000386034723c */ /* 0x042ff0000000185c */
[C---:B------:R-:W-:Y:S08]  /*6300*/  HMMA.16816.F32 R68, R96.reuse, R72, R172 ;  /* 0x000000486044723c */ /* 0x040ff000000018ac */
[C---:B--2---:R-:W-:Y:S08]  /*6310*/  HMMA.16816.F32 R84, R96.reuse, R88, R40 ;  /* 0x000000586054723c */ /* 0x044ff00000001828 */
        /* <DEDUP_REMOVED lines=9> */
[----:B---3--:R-:W2:Y:S04]  /*63b0*/  LDL.64 R206, [R1+0x10] ;  /* 0x0000100001ce7983 */ /* 0x008ea80000100a00 */
[----:B------:R-:W3:Y:S01]  /*63c0*/  LDL R203, [R1] ;  /* 0x0000000001cb7983 */ /* 0x000ee20000100800 */
[----:B------:R-:W-:-:S02]  /*63d0*/  IMAD.MOV.U32 R204, RZ, RZ, c[0x0][0x1e4] ;  /* 0x00007900ffcc7624 */ /* 0x000fc400078e00ff */
[----:B------:R-:W-:Y:S02]  /*63e0*/  IMAD.MOV.U32 R205, RZ, RZ, c[0x0][0x1e0] ;  /* 0x00007800ffcd7624 */ /* 0x000fe400078e00ff */
[----:B------:R-:W-:Y:S02]  /*63f0*/  IMAD R7, R204, 0x60, RZ ;  /* 0x00000060cc077824 */ /* 0x000fe400078e02ff */
[----:B------:R-:W-:Y:S01]  /*6400*/  IMAD.WIDE.U32 R4, R205, 0x60, RZ ;  /* 0x00000060cd047825 */ /* 0x000fe200078e00ff */
[----:B------:R-:W-:-:S04]  /*6410*/  UIADD3 UR5, UR16, -0x3, URZ ;  /* 0xfffffffd10057890 */ /* 0x000fc8000fffe03f */
[----:B------:R-:W-:Y:S01]  /*6420*/  IADD3 R0, R5, R7, RZ ;  /* 0x0000000705007210 */ /* 0x000fe20007ffe0ff */
[----:B------:R-:W-:-:S04]  /*6430*/  USHF.R.S32.HI UR4, URZ, 0x1f, UR5 ;  /* 0x0000001f3f047899 */ /* 0x000fc80008011405 */
[----:B------:R-:W-:-:S04]  /*6440*/  IMAD R0, R0, UR5, RZ ;  /* 0x0000000500007c24 */ /* 0x000fc8000f8e02ff */
[C---:B------:R-:W-:Y:S02]  /*6450*/  IMAD R0, R4.reuse, UR4, R0 ;  /* 0x0000000404007c24 */ /* 0x040fe4000f8e0200 */
[C---:B------:R-:W-:Y:S01]  /*6460*/  IMAD.SHL.U32 R8, R205.reuse, 0x40, RZ ;  /* 0x00000040cd087824 */ /* 0x040fe200078e00ff */
[----:B------:R-:W-:Y:S01]  /*6470*/  SHF.L.U64.HI R2, R205, 0x6, R204 ;  /* 0x00000006cd027819 */ /* 0x000fe200000102cc */
        /* <DEDUP_REMOVED lines=10> */
[----:B---3--:R1:W-:Y:S01]  /*6520*/  LDGSTS.E.BYPASS.LTC128B.128 [R203+0x12100], [R4.64], !P4 ;  /* 0x1210000004cb7fae */ /* 0x0083e2000e101d54 */
        /* <DEDUP_REMOVED lines=13> */
.L_x_662:
[----:B---3--:R-:W-:Y:S01]  /*6600*/  PLOP3.LUT P1, PT, PT, PT, UP0, 0x40, 0x0 ;  /* 0x000000000000781c */ /* 0x008fe20003f2e808 */
[----:B------:R-:W0:-:S12]  /*6610*/  LDGDEPBAR ;  /* 0x00000000000079af */ /* 0x000e180000000000 */
[----:B------:R-:W-:Y:S05]  /*6620*/  @P1 BRA `(.L_x_663) ;  /* 0x0000403000001947 */ /* 0x000fea0003800000 */
[----:B------:R-:W-:Y:S01]  /*6630*/  IMAD.MOV.U32 R240, RZ, RZ, 0x20 ;  /* 0x00000020fff07424 */ /* 0x000fe200078e00ff */
[----:B------:R-:W-:Y:S01]  /*6640*/  MOV R101, R3 ;  /* 0x0000000300657202 */ /* 0x000fe20000000f00 */
[----:B------:R-:W-:Y:S01]  /*6650*/  IMAD.MOV.U32 R0, RZ, RZ, R100 ;  /* 0x000000ffff007224 */ /* 0x000fe200078e0064 */
[----:B------:R-:W-:Y:S02]  /*6660*/  UIADD3 UR16, UR16, -0x2, URZ ;  /* 0xfffffffe10107890 */ /* 0x000fe4000fffe03f */
[----:B------:R-:W-:Y:S01]  /*6670*/  SEL R240, R240, 0xffffffe0, !P0 ;  /* 0xffffffe0f0f07807 */ /* 0x000fe20004000000 */
[----:B------:R-:W-:Y:S02]  /*6680*/  UMOV UR15, URZ ;  /* 0x0000003f000f7c82 */ /* 0x000fe40008000000 */
[----:B------:R-:W-:Y:S02]  /*6690*/  UMOV UR5, 0x1 ;  /* 0x0000000100057882 */ /* 0x000fe40000000000 */
[----:B------:R-:W-:-:S02]  /*66a0*/  ULDC.64 UR8, c[0x0][0x208] ;  /* 0x0000820000087ab9 */ /* 0x000fc40000000a00 */
[----:B------:R-:W-:Y:S02]  /*66b0*/  ULDC.64 UR6, c[0x0][0x1e0] ;  /* 0x0000780000067ab9 */ /* 0x000fe40000000a00 */
.L_x_664:
        /* <DEDUP_REMOVED lines=8> */
[----:B------:R-:W4:Y:S04]  /*6740*/  LDL R38, [R1] ;  /* 0x0000000001267983 */ /* 0x000f280000100800 */
[----:B------:R-:W-:Y:S01]  /*6750*/  BAR.SYNC.DEFER_BLOCKING 0x0 ;  /* 0x0000000000007b1d */ /* 0x000fe20000010000 */
[----:B------:R-:W-:Y:S01]  /*6760*/  PLOP3.LUT P0, PT, PT, PT, UP0, 0x80, 0x0 ;  /* 0x000000000000781c */ /* 0x000fe20003f0f008 */
[----:B------:R-:W-:Y:S02]  /*6770*/  @UP0 USHF.R.S32.HI UR10, URZ, 0x1f, UR14 ;  /* 0x0000001f3f0a0899 */ /* 0x000fe4000801140e */
[----:B------:R-:W-:Y:S02]  /*6780*/  @UP0 UIMAD.WIDE.U32 UR18, UR14, UR8, URZ ;  /* 0x000000080e1202a5 */ /* 0x000fe4000f8e003f */
[----:B------:R-:W-:Y:S02]  /*6790*/  @UP0 UIMAD UR10, UR10, UR8, URZ ;  /* 0x000000080a0a02a4 */ /* 0x000fe4000f8e023f */
[----:B------:R-:W-:Y:S02]  /*67a0*/  UISETP.GE.AND UP1, UPT, UR15, 0x1, UPT ;  /* 0x000000010f00788c */ /* 0x000fe4000bf26270 */
[----:B------:R-:W-:Y:S01]  /*67b0*/  @UP0 UIMAD UR10, UR14, UR9, UR10 ;  /* 0x000000090e0a02a4 */ /* 0x000fe2000f8e020a */
[----:B-1----:R-:W-:Y:S03]  /*67c0*/  MOV R2, UR18 ;  /* 0x0000001200027c02 */ /* 0x002fe60008000f00 */
[----:B------:R-:W-:Y:S04]  /*67d0*/  @UP0 UIADD3 UR10, UR19, UR10, URZ ;  /* 0x0000000a130a0290 */ /* 0x000fe8000fffe03f */
[----:B------:R-:W-:Y:S02]  /*67e0*/  @UP0 UIMAD UR10, UR10, 0x60, URZ ;  /* 0x000000600a0a08a4 */ /* 0x000fe4000f8e023f */
[----:B------:R-:W-:Y:S01]  /*67f0*/  UISETP.GE.AND UP0, UPT, UR16, 0x2, UPT ;  /* 0x000000021000788c */ /* 0x000fe2000bf06270 */
[----:B-1----:R-:W1:Y:S10]  /*6800*/  LDSM.16.M88.4 R8, [R236+UR4+0x12100] ;  /* 0x01210004ec08783b */ /* 0x002e740008000200 */
[----:B------:R-:W-:Y:S01]  /*6810*/  @UP0 UIADD3 UR13, UR16, -0x2, URZ ;  /* 0xfffffffe100d0890 */ /* 0x000fe2000fffe03f */
[----:B------:R-:W5:Y:S03]  /*6820*/  LDSM.16.M88.4 R16, [R236+UR4+0x12900] ;  /* 0x01290004ec10783b */ /* 0x000f660008000200 */
[----:B------:R-:W-:Y:S05]  /*6830*/  @UP0 UIMAD.WIDE.U32 UR18, UR13, UR6, URZ ;  /* 0x000000060d1202a5 */ /* 0x000fea000f8e003f */
[----:B------:R-:W5:Y:S08]  /*6840*/  LDSM.16.M88.4 R24, [R236+UR4+0x13100] ;  /* 0x01310004ec18783b */ /* 0x000f700008000200 */
[----:B------:R-:W2:Y:S08]  /*6850*/  LDSM.16.M88.4 R32, [R236+UR4+0x13900] ;  /* 0x01390004ec20783b */ /* 0x000eb00008000200 */
[----:B------:R-:W2:Y:S01]  /*6860*/  LDSM.16.M88.4 R40, [R236+UR4+0x14100] ;  /* 0x01410004ec28783b */ /* 0x000ea20008000200 */
[C---:B-1----:R-:W-:Y:S07]  /*6870*/  HMMA.16816.F32 R4, R152.reuse, R8, RZ ;  /* 0x000000089804723c */ /* 0x042fee00000018ff */
[----:B------:R-:W1:Y:S01]  /*6880*/  LDSM.16.M88.4 R48, [R236+UR4+0x14900] ;  /* 0x01490004ec30783b */ /* 0x000e620008000200 */
[C---:B------:R-:W-:Y:S08]  /*6890*/  HMMA.16816.F32 R8, R152.reuse, R10, RZ ;  /* 0x0000000a9808723c */ /* 0x040ff000000018ff */
[C---:B-----5:R-:W-:Y:S08]  /*68a0*/  HMMA.16816.F32 R12, R152.reuse, R16, RZ ;  /* 0x00000010980c723c */ /* 0x060ff000000018ff */
[C---:B------:R-:W-:Y:S08]  /*68b0*/  HMMA.16816.F32 R16, R152.reuse, R18, RZ ;  /* 0x000000129810723c */ /* 0x040ff000000018ff */
[C---:B------:R-:W-:Y:S08]  /*68c0*/  HMMA.16816.F32 R20, R152.reuse, R24, RZ ;  /* 0x000000189814723c */ /* 0x040ff000000018ff */
[C---:B------:R-:W-:Y:S01]  /*68d0*/  HMMA.16816.F32 R24, R152.reuse, R26, RZ ;  /* 0x0000001a9818723c */ /* 0x040fe200000018ff */
[----:B--2---:R-:W-:Y:S03]  /*68e0*/  @P0 MOV R37, R31 ;  /* 0x0000001f00250202 */ /* 0x004fe60000000f00 */
[----:B---3--:R-:W-:Y:S04]  /*68f0*/  @P0 MOV R36, R28 ;  /* 0x0000001c00240202 */ /* 0x008fe80000000f00 */
[C---:B------:R-:W-:Y:S01]  /*6900*/  HMMA.16816.F32 R28, R152.reuse, R32, RZ ;  /* 0x00000020981c723c */ /* 0x040fe200000018ff */
[----:B------:R-:W-:Y:S03]  /*6910*/  @P0 IMAD.WIDE.U32 R36, R2, 0x60, R36 ;  /* 0x0000006002240825 */ /* 0x000fe600078e0024 */
[-C--:B------:R-:W-:Y:S01]  /*6920*/  IADD3 R2, R240, R100.reuse, RZ ;  /* 0x00000064f0027210 */ /* 0x080fe20007ffe0ff */
[----:B----4-:R-:W-:Y:S03]  /*6930*/  @P0 IMAD R102, R102, 0x9000, R38 ;  /* 0x0000900066660824 */ /* 0x010fe600078e0226 */
        /* <DEDUP_REMOVED lines=18> */
[----:B------:R-:W-:Y:S01]  /*6a60*/  USEL UR15, UR13, URZ, !UP1 ;  /* 0x0000003f0d0f7287 */ /* 0x000fe2000c800000 */
[----:B------:R-:W-:Y:S01]  /*6a70*/  @P0 IADD3 R3, P6, R3, 0x100, RZ ;  /* 0x0000010003030810 */ /* 0x000fe20007fde0ff */
[----:B------:R-:W-:Y:S01]  /*6a80*/  @UP0 USHF.L.U64.HI UR13, UR6, 0x6, UR7 ;  /* 0x00000006060d0899 */ /* 0x000fe20008010207 */
[--C-:B------:R-:W-:Y:S01]  /*6a90*/  @P0 IADD3.X R191, RZ, c[0x0][0x1fc], R46.reuse, P1, P5 ;  /* 0x00007f00ffbf0a10 */ /* 0x100fe20000fea42e */
[----:B------:R-:W-:Y:S01]  /*6aa0*/  @UP0 UIMAD UR10, UR10, 0x60, URZ ;  /* 0x000000600a0a08a4 */ /* 0x000fe2000f8e023f */
[----:B------:R-:W-:Y:S02]  /*6ab0*/  @P0 IADD3 R200, P5, R3, c[0x0][0x1f8], RZ ;  /* 0x00007e0003c80a10 */ /* 0x000fe40007fbe0ff */
[----:B------:R-:W5:Y:S02]  /*6ac0*/  LDSM.16.M88.4 R172, [R2+0x13900] ;  /* 0x0139000002ac783b */ /* 0x000f640000000200 */
        /* <DEDUP_REMOVED lines=21> */
[----:B------:R1:W-:Y:S02]  /*6c20*/  @P0 LDGSTS.E.BYPASS.LTC128B.128 [R102+0x2100], [R190.64], !P4 ;  /* 0x02100000be660fae */ /* 0x0003e4000e101d54 */
[C---:B------:R-:W-:Y:S06]  /*6c30*/  HMMA.16816.F32 R8, R156.reuse, R162, R8 ;  /* 0x000000a29c08723c */ /* 0x040fec0000001808 */
[----:B------:R1:W-:Y:S02]  /*6c40*/  @P0 LDGSTS.E.BYPASS.LTC128B.128 [R102+0x5100], [R190.64+0x80], !P3 ;  /* 0x05100080be660fae */ /* 0x0003e4000d901d54 */
[C---:B---3--:R-:W-:Y:S06]  /*6c50*/  HMMA.16816.F32 R12, R156.reuse, R164, R12 ;  /* 0x000000a49c0c723c */ /* 0x048fec000000180c */
        /* <DEDUP_REMOVED lines=8> */
[C---:B-----5:R-:W-:Y:S04]  /*6ce0*/  HMMA.16816.F32 R28, R156.reuse, R172, R28 ;  /* 0x000000ac9c1c723c */ /* 0x060fe8000000181c */
[----:B-1----:R-:W-:Y:S02]  /*6cf0*/  IADD3 R102, R238, R2, RZ ;  /* 0x00000002ee667210 */ /* 0x002fe40007ffe0ff */
[----:B------:R-:W1:Y:S02]  /*6d00*/  LDSM.16.M88.4 R188, [R3+0x12100] ;  /* 0x0121000003bc783b */ /* 0x000e640000000200 */
[C---:B------:R-:W-:Y:S06]  /*6d10*/  HMMA.16816.F32 R32, R156.reuse, R174, R32 ;  /* 0x000000ae9c20723c */ /* 0x040fec0000001820 */
[----:B------:R-:W2:Y:S02]  /*6d20*/  LDSM.16.M88.4 R168, [R3+0x13900] ;  /* 0x0139000003a8783b */ /* 0x000ea40000000200 */
[C---:B------:R-:W-:Y:S06]  /*6d30*/  HMMA.16816.F32 R36, R156.reuse, R176, R36 ;  /* 0x000000b09c24723c */ /* 0x040fec0000001824 */
[----:B------:R-:W3:Y:S02]  /*6d40*/  LDSM.16.M88.4 R172, [R3+0x14100] ;  /* 0x0141000003ac783b */ /* 0x000ee40000000200 */
[C---:B------:R-:W-:Y:S06]  /*6d50*/  HMMA.16816.F32 R40, R156.reuse, R178, R40 ;  /* 0x000000b29c28723c */ /* 0x040fec0000001828 */
[----:B------:R-:W4:Y:S02]  /*6d60*/  LDSM.16.M88.4 R176, [R3+0x14900] ;  /* 0x0149000003b0783b */ /* 0x000f240000000200 */
[C---:B------:R-:W-:Y:S06]  /*6d70*/  HMMA.16816.F32 R44, R156.reuse, R180, R44 ;  /* 0x000000b49c2c723c */ /* 0x040fec000000182c */
[----:B------:R-:W-:Y:S02]  /*6d80*/  LDSM.16.M88.4 R200, [R236+UR4+0x15900] ;  /* 0x01590004ecc8783b */ /* 0x000fe40008000200 */
[----:B------:R-:W-:Y:S06]  /*6d90*/  HMMA.16816.F32 R48, R156, R182, R48 ;  /* 0x000000b69c30723c */ /* 0x000fec0000001830 */
[----:B------:R-:W-:Y:S02]  /*6da0*/  LDSM.16.M88.4 R180, [R102+0x13100] ;  /* 0x0131000066b4783b */ /* 0x000fe40000000200 */
[C---:B-1----:R-:W-:Y:S06]  /*6db0*/  HMMA.16816.F32 R4, R184.reuse, R188, R4 ;  /* 0x000000bcb804723c */ /* 0x042fec0000001804 */
[----:B------:R-:W-:Y:S02]  /*6dc0*/  LDSM.16.M88.4 R204, [R236+UR4+0x16100] ;  /* 0x01610004eccc783b */ /* 0x000fe40008000200 */
[C---:B------:R-:W-:Y:S06]  /*6dd0*/  HMMA.16816.F32 R8, R184.reuse, R190, R8 ;  /* 0x000000beb808723c */ /* 0x040fec0000001808 */
[----:B------:R-:W-:Y:S02]  /*6de0*/  LDSM.16.M88.4 R188, [R102+0x13900] ;  /* 0x0139000066bc783b */ /* 0x000fe40000000200 */
[C---:B------:R-:W-:Y:S08]  /*6df0*/  HMMA.16816.F32 R12, R184.reuse, R160, R12 ;  /* 0x000000a0b80c723c */ /* 0x040ff0000000180c */
[C---:B------:R-:W-:Y:S01]  /*6e00*/  HMMA.16816.F32 R16, R184.reuse, R162, R16 ;  /* 0x000000a2b810723c */ /* 0x040fe20000001810 */
[----:B------:R-:W1:Y:S07]  /*6e10*/  LDSM.16.M88.4 R160, [R102+0x12100] ;  /* 0x0121000066a0783b */ /* 0x000e6e0000000200 */
[C---:B------:R-:W-:Y:S08]  /*6e20*/  HMMA.16816.F32 R20, R184.reuse, R164, R20 ;  /* 0x000000a4b814723c */ /* 0x040ff00000001814 */
[C---:B------:R-:W-:Y:S01]  /*6e30*/  HMMA.16816.F32 R24, R184.reuse, R166, R24 ;  /* 0x000000a6b818723c */ /* 0x040fe20000001818 */
[----:B------:R-:W5:Y:S07]  /*6e40*/  LDSM.16.M88.4 R164, [R102+0x12900] ;  /* 0x0129000066a4783b */ /* 0x000f6e0000000200 */
        /* <DEDUP_REMOVED lines=9> */
[C---:B-1----:R-:W-:Y:S08]  /*6ee0*/  HMMA.16816.F32 R4, R192.reuse, R160, R4 ;  /* 0x000000a0c004723c */ /* 0x042ff00000001804 */
[C---:B------:R-:W-:Y:S01]  /*6ef0*/  HMMA.16816.F32 R8, R192.reuse, R162, R8 ;  /* 0x000000a2c008723c */ /* 0x040fe20000001808 */
[----:B------:R-:W1:Y:S07]  /*6f00*/  LDSM.16.M88.4 R160, [R236+UR4+0x16900] ;  /* 0x01690004eca0783b */ /* 0x000e6e0008000200 */
[C---:B-----5:R-:W-:Y:S08]  /*6f10*/  HMMA.16816.F32 R12, R192.reuse, R164, R12 ;  /* 0x000000a4c00c723c */ /* 0x060ff0000000180c */
[C---:B------:R-:W-:Y:S01]  /*6f20*/  HMMA.16816.F32 R16, R192.reuse, R166, R16 ;  /* 0x000000a6c010723c */ /* 0x040fe20000001810 */
[----:B------:R-:W5:Y:S07]  /*6f30*/  LDSM.16.M88.4 R164, [R236+UR4+0x17100] ;  /* 0x01710004eca4783b */ /* 0x000f6e0008000200 */
        /* <DEDUP_REMOVED lines=18> */
[C---:B------:R-:W-:Y:S08]  /*7060*/  HMMA.16816.F32 R20, R196.reuse, R204, R20 ;  /* 0x000000ccc414723c */ /* 0x040ff00000001814 */
[C---:B------:R-:W-:Y:S01]  /*7070*/  HMMA.16816.F32 R24, R196.reuse, R206, R24 ;  /* 0x000000cec418723c */ /* 0x040fe20000001818 */
[----:B------:R-:W-:Y:S07]  /*7080*/  LDSM.16.M88.4 R204, [R2+0x19900] ;  /* 0x0199000002cc783b */ /* 0x000fee0000000200 */
[C---:B-1----:R-:W-:Y:S08]  /*7090*/  HMMA.16816.F32 R28, R196.reuse, R160, R28 ;  /* 0x000000a0c41c723c */ /* 0x042ff0000000181c */
[C---:B------:R-:W-:Y:S01]  /*70a0*/  HMMA.16816.F32 R32, R196.reuse, R162, R32 ;  /* 0x000000a2c420723c */ /* 0x040fe20000001820 */
[----:B------:R-:W1:Y:S07]  /*70b0*/  LDSM.16.M88.4 R160, [R2+0x16900] ;  /* 0x0169000002a0783b */ /* 0x000e6e0000000200 */
[C---:B-----5:R-:W-:Y:S08]  /*70c0*/  HMMA.16816.F32 R36, R196.reuse, R164, R36 ;  /* 0x000000a4c424723c */ /* 0x060ff00000001824 */
[C---:B------:R-:W-:Y:S01]  /*70d0*/  HMMA.16816.F32 R40, R196.reuse, R166, R40 ;  /* 0x000000a6c428723c */ /* 0x040fe20000001828 */
[----:B------:R-:W5:Y:S07]  /*70e0*/  LDSM.16.M88.4 R164, [R2+0x17100] ;  /* 0x0171000002a4783b */ /* 0x000f6e0000000200 */
        /* <DEDUP_REMOVED lines=11> */
[----:B------:R-:W2:Y:S07]  /*71a0*/  LDSM.16.M88.4 R180, [R3+0x17100] ;  /* 0x0171000003b4783b */ /* 0x000eae0000000200 */
[C---:B-1----:R-:W-:Y:S08]  /*71b0*/  HMMA.16816.F32 R28, R208.reuse, R160, R28 ;  /* 0x000000a0d01c723c */ /* 0x042ff0000000181c */
[C---:B------:R-:W-:Y:S01]  /*71c0*/  HMMA.16816.F32 R32, R208.reuse, R162, R32 ;  /* 0x000000a2d020723c */ /* 0x040fe20000001820 */
[----:B------:R-:W1:Y:S07]  /*71d0*/  LDSM.16.M88.4 R160, [R3+0x17900] ;  /* 0x0179000003a0783b */ /* 0x000e6e0000000200 */
[C---:B-----5:R-:W-:Y:S08]  /*71e0*/  HMMA.16816.F32 R36, R208.reuse, R164, R36 ;  /* 0x000000a4d024723c */ /* 0x060ff00000001824 */
[C---:B------:R-:W-:Y:S01]  /*71f0*/  HMMA.16816.F32 R40, R208.reuse, R166, R40 ;  /* 0x000000a6d028723c */ /* 0x040fe20000001828 */
[----:B------:R-:W5:Y:S07]  /*7200*/  LDSM.16.M88.4 R164, [R102+0x15100] ;  /* 0x0151000066a4783b */ /* 0x000f6e0000000200 */
[C---:B------:R-:W-:Y:S08]  /*7210*/  HMMA.16816.F32 R44, R208.reuse, R188, R44 ;  /* 0x000000bcd02c723c */ /* 0x040ff0000000182c */
[----:B------:R-:W-:Y:S01]  /*7220*/  HMMA.16816.F32 R48, R208, R190, R48 ;  /* 0x000000bed030723c */ /* 0x000fe20000001830 */
[----:B------:R-:W-:Y:S07]  /*7230*/  LDSM.16.M88.4 R188, [R236+UR4+0x18100] ;  /* 0x01810004ecbc783b */ /* 0x000fee0008000200 */
[C---:B------:R-:W-:Y:S08]  /*7240*/  HMMA.16816.F32 R4, R212.reuse, R200, R4 ;  /* 0x000000c8d404723c */ /* 0x040ff00000001804 */
[C---:B------:R-:W-:Y:S01]  /*7250*/  HMMA.16816.F32 R8, R212.reuse, R202, R8 ;  /* 0x000000cad408723c */ /* 0x040fe20000001808 */
[----:B------:R-:W-:Y:S07]  /*7260*/  LDSM.16.M88.4 R200, [R236+UR4+0x1a900] ;  /* 0x01a90004ecc8783b */ /* 0x000fee0008000200 */
        /* <DEDUP_REMOVED lines=11> */
[----:B------:R-:W3:Y:S07]  /*7320*/  LDSM.16.M88.4 R180, [R100+0x17100] ;  /* 0x0171000064b4783b */ /* 0x000eee0000000200 */
[C---:B-1----:R-:W-:Y:S08]  /*7330*/  HMMA.16816.F32 R44, R212.reuse, R160, R44 ;  /* 0x000000a0d42c723c */ /* 0x042ff0000000182c */
[----:B------:R-:W-:Y:S01]  /*7340*/  HMMA.16816.F32 R48, R212, R162, R48 ;  /* 0x000000a2d430723c */ /* 0x000fe20000001830 */
[----:B------:R-:W1:Y:S07]  /*7350*/  LDSM.16.M88.4 R160, [R100+0x17900] ;  /* 0x0179000064a0783b */ /* 0x000e6e0000000200 */
[C---:B-----5:R-:W-:Y:S08]  /*7360*/  HMMA.16816.F32 R4, R216.reuse, R164, R4 ;  /* 0x000000a4d804723c */ /* 0x060ff00000001804 */
        /* <DEDUP_REMOVED lines=8> */
[C---:B----4-:R-:W-:Y:S08]  /*73f0*/  HMMA.16816.F32 R28, R216.reuse, R176, R28 ;  /* 0x000000b0d81c723c */ /* 0x050ff0000000181c */
[C---:B------:R-:W-:Y:S01]  /*7400*/  HMMA.16816.F32 R32, R216.reuse, R178, R32 ;  /* 0x000000b2d820723c */ /* 0x040fe20000001820 */
[----:B------:R-:W4:Y:S07]  /*7410*/  LDSM.16.M88.4 R176, [R236+UR4+0x1a100] ;  /* 0x01a10004ecb0783b */ /* 0x000f2e0008000200 */
[C---:B------:R-:W-:Y:S08]  /*7420*/  HMMA.16816.F32 R36, R216.reuse, R180, R36 ;  /* 0x000000b4d824723c */ /* 0x040ff00000001824 */
[C---:B------:R-:W-:Y:S01]  /*7430*/  HMMA.16816.F32 R40, R216.reuse, R182, R40 ;  /* 0x000000b6d828723c */ /* 0x040fe20000001828 */
[----:B------:R-:W-:Y:S07]  /*7440*/  LDSM.16.M88.4 R180, [R2+0x18900] ;  /* 0x0189000002b4783b */ /* 0x000fee0000000200 */
[C---:B-1----:R-:W-:Y:S08]  /*7450*/  HMMA.16816.F32 R44, R216.reuse, R160, R44 ;  /* 0x000000a0d82c723c */ /* 0x042ff0000000182c */
[----:B------:R-:W-:Y:S01]  /*7460*/  HMMA.16816.F32 R48, R216, R162, R48 ;  /* 0x000000a2d830723c */ /* 0x000fe20000001830 */
[----:B------:R-:W1:Y:S07]  /*7470*/  LDSM.16.M88.4 R160, [R2+0x18100] ;  /* 0x0181000002a0783b */ /* 0x000e6e0000000200 */
[C---:B------:R-:W-:Y:S08]  /*7480*/  HMMA.16816.F32 R4, R220.reuse, R188, R4 ;  /* 0x000000bcdc04723c */ /* 0x040ff00000001804 */
[C---:B------:R-:W-:Y:S01]  /*7490*/  HMMA.16816.F32 R8, R220.reuse, R190, R8 ;  /* 0x000000bedc08723c */ /* 0x040fe20000001808 */
[----:B------:R-:W1:Y:S07]  /*74a0*/  LDSM.16.M88.4 R188, [R2+0x19100] ;  /* 0x0191000002bc783b */ /* 0x000e6e0000000200 */
[C---:B-----5:R-:W-:Y:S08]  /*74b0*/  HMMA.16816.F32 R12, R220.reuse, R164, R12 ;  /* 0x000000a4dc0c723c */ /* 0x060ff0000000180c */
        /* <DEDUP_REMOVED lines=13> */
[----:B------:R-:W-:Y:S07]  /*7590*/  LDSM.16.M88.4 R200, [R3+0x1a900] ;  /* 0x01a9000003c8783b */ /* 0x000fee0000000200 */
[C---:B-1----:R-:W-:Y:S08]  /*75a0*/  HMMA.16816.F32 R4, R224.reuse, R160, R4 ;  /* 0x000000a0e004723c */ /* 0x042ff00000001804 */
[C---:B------:R-:W-:Y:S01]  /*75b0*/  HMMA.16816.F32 R8, R224.reuse, R162, R8 ;  /* 0x000000a2e008723c */ /* 0x040fe20000001808 */
[----:B------:R-:W1:Y:S07]  /*75c0*/  LDSM.16.M88.4 R160, [R3+0x18900] ;  /* 0x0189000003a0783b */ /* 0x000e6e0000000200 */
[C---:B------:R-:W-:Y:S08]  /*75d0*/  HMMA.16816.F32 R12, R224.reuse, R180, R12 ;  /* 0x000000b4e00c723c */ /* 0x040ff0000000180c */
[C---:B------:R-:W-:Y:S01]  /*75e0*/  HMMA.16816.F32 R16, R224.reuse, R182, R16 ;  /* 0x000000b6e010723c */ /* 0x040fe20000001810 */
[----:B------:R-:W4:Y:S07]  /*75f0*/  LDSM.16.M88.4 R180, [R3+0x19900] ;  /* 0x0199000003b4783b */ /* 0x000f2e0000000200 */
[C---:B------:R-:W-:Y:S08]  /*7600*/  HMMA.16816.F32 R20, R224.reuse, R188, R20 ;  /* 0x000000bce014723c */ /* 0x040ff00000001814 */
[C---:B------:R-:W-:Y:S01]  /*7610*/  HMMA.16816.F32 R24, R224.reuse, R190, R24 ;  /* 0x000000bee018723c */ /* 0x040fe20000001818 */
[----:B------:R-:W1:Y:S07]  /*7620*/  LDSM.16.M88.4 R188, [R3+0x1a100] ;  /* 0x01a1000003bc783b */ /* 0x000e6e0000000200 */
[C---:B------:R-:W-:Y:S08]  /*7630*/  HMMA.16816.F32 R28, R224.reuse, R204, R28 ;  /* 0x000000cce01c723c */ /* 0x040ff0000000181c */
[C---:B------:R-:W-:Y:S01]  /*7640*/  HMMA.16816.F32 R32, R224.reuse, R206, R32 ;  /* 0x000000cee020723c */ /* 0x040fe20000001820 */
[----:B------:R-:W1:Y:S07]  /*7650*/  LDSM.16.M88.4 R204, [R102+0x18100] ;  /* 0x0181000066cc783b */ /* 0x000e6e0000000200 */
[C---:B-----5:R-:W-:Y:S08]  /*7660*/  HMMA.16816.F32 R36, R224.reuse, R164, R36 ;  /* 0x000000a4e024723c */ /* 0x060ff00000001824 */
[C---:B------:R-:W-:Y:S08]  /*7670*/  HMMA.16816.F32 R40, R224.reuse, R166, R40 ;  /* 0x000000a6e028723c */ /* 0x040ff00000001828 */
[C---:B--2---:R-:W-:Y:S08]  /*7680*/  HMMA.16816.F32 R44, R224.reuse, R168, R44 ;  /* 0x000000a8e02c723c */ /* 0x044ff0000000182c */
[----:B------:R-:W-:Y:S08]  /*7690*/  HMMA.16816.F32 R48, R224, R170, R48 ;  /* 0x000000aae030723c */ /* 0x000ff00000001830 */
[C---:B---3--:R-:W-:Y:S08]  /*76a0*/  HMMA.16816.F32 R4, R228.reuse, R172, R4 ;  /* 0x000000ace404723c */ /* 0x048ff00000001804 */
[C---:B------:R-:W-:Y:S08]  /*76b0*/  HMMA.16816.F32 R8, R228.reuse, R174, R8 ;  /* 0x000000aee408723c */ /* 0x040ff00000001808 */
[C---:B-1----:R-:W-:Y:S08]  /*76c0*/  HMMA.16816.F32 R12, R228.reuse, R160, R12 ;  /* 0x000000a0e40c723c */ /* 0x042ff0000000180c */
[C---:B------:R-:W-:Y:S01]  /*76d0*/  HMMA.16816.F32 R16, R228.reuse, R162, R16 ;  /* 0x000000a2e410723c */ /* 0x040fe20000001810 */
[----:B------:R-:W1:Y:S07]  /*76e0*/  LDSM.16.M88.4 R160, [R100+0x18900] ;  /* 0x0189000064a0783b */ /* 0x000e6e0000000200 */
[C---:B------:R-:W-:Y:S08]  /*76f0*/  HMMA.16816.F32 R20, R228.reuse, R176, R20 ;  /* 0x000000b0e414723c */ /* 0x040ff00000001814 */
[C---:B------:R-:W-:Y:S08]  /*7700*/  HMMA.16816.F32 R24, R228.reuse, R178, R24 ;  /* 0x000000b2e418723c */ /* 0x040ff00000001818 */
[C---:B----4-:R-:W-:Y:S08]  /*7710*/  HMMA.16816.F32 R28, R228.reuse, R180, R28 ;  /* 0x000000b4e41c723c */ /* 0x050ff0000000181c */
        /* <DEDUP_REMOVED lines=43> */
[----:B------:R-:W-:Y:S01]  /*79d0*/  MUFU.TANH R173, R14 ;  /* 0x0000000e00ad7308 */ /* 0x000fe20000002400 */
[C---:B------:R-:W-:Y:S01]  /*79e0*/  HMMA.16816.F32 R24, R232.reuse, R6, R24 ;  /* 0x00000006e818723c */ /* 0x040fe20000001818 */
[----:B------:R-:W2:Y:S08]  /*79f0*/  LDSM.16.M88.4 R4, [R100+0x1a100] ;  /* 0x01a100006404783b */ /* 0x000eb00000000200 */
[----:B------:R1:W-:Y:S05]  /*7a00*/  MUFU.TANH R175, R15 ;  /* 0x0000000f00af7308 */ /* 0x0003ea0000002400 */
[----:B------:R-:W-:Y:S02]  /*7a10*/  FMUL.FTZ R20, R20, c[0x0][0x320] ;  /* 0x0000c80014147a20 */ /* 0x000fe40000410000 */
[----:B------:R-:W-:Y:S03]  /*7a20*/  FMUL.FTZ R21, R21, c[0x0][0x320] ;  /* 0x0000c80015157a20 */ /* 0x000fe60000410000 */
[----:B------:R-:W2:Y:S01]  /*7a30*/  MUFU.TANH R171, R16 ;  /* 0x0000001000ab7308 */ /* 0x000ea20000002400 */
[----:B------:R-:W-:Y:S02]  /*7a40*/  FMUL.FTZ R22, R22, c[0x0][0x320] ;  /* 0x0000c80016167a20 */ /* 0x000fe40000410000 */
[----:B------:R-:W-:Y:S02]  /*7a50*/  FMUL.FTZ R23, R23, c[0x0][0x320] ;  /* 0x0000c80017177a20 */ /* 0x000fe40000410000 */
[----:B------:R-:W-:Y:S02]  /*7a60*/  FMUL.FTZ R24, R24, c[0x0][0x320] ;  /* 0x0000c80018187a20 */ /* 0x000fe40000410000 */
[----:B------:R-:W-:Y:S02]  /*7a70*/  FMUL.FTZ R25, R25, c[0x0][0x320] ;  /* 0x0000c80019197a20 */ /* 0x000fe40000410000 */
[----:B------:R-:W-:Y:S01]  /*7a80*/  FMUL.FTZ R26, R26, c[0x0][0x320] ;  /* 0x0000c8001a1a7a20 */ /* 0x000fe20000410000 */
[----:B------:R-:W-:Y:S01]  /*7a90*/  MUFU.TANH R177, R20 ;  /* 0x0000001400b17308 */ /* 0x000fe20000002400 */
[----:B------:R-:W-:Y:S01]  /*7aa0*/  FMUL.FTZ R27, R27, c[0x0][0x320] ;  /* 0x0000c8001b1b7a20 */ /* 0x000fe20000410000 */
[C---:B-1----:R-:W-:Y:S08]  /*7ab0*/  HMMA.16816.F32 R28, R232.reuse, R8, R28 ;  /* 0x00000008e81c723c */ /* 0x042ff0000000181c */
[----:B------:R-:W-:Y:S01]  /*7ac0*/  MUFU.TANH R179, R21 ;  /* 0x0000001500b37308 */ /* 0x000fe20000002400 */
        /* <DEDUP_REMOVED lines=18> */
[----:B------:R-:W-:Y:S01]  /*7bf0*/  LDSM.16.MT88.4 R12, [R103+UR4+0x100] ;  /* 0x00010004670c783b */ /* 0x000fe20008004200 */
[----:B------:R-:W-:Y:S01]  /*7c00*/  FMNMX.FTZ R100, R171, R100, !PT ;  /* 0x00000064ab647209 */ /* 0x000fe20007810000 */
[----:B------:R-:W-:Y:S01]  /*7c10*/  FMUL.FTZ R37, R37, c[0x0][0x320] ;  /* 0x0000c80025257a20 */ /* 0x000fe20000410000 */
[----:B------:R-:W-:Y:S01]  /*7c20*/  FMNMX.FTZ R2, R165, R2, !PT ;  /* 0x00000002a5027209 */ /* 0x000fe20007810000 */
[----:B------:R-:W-:Y:S01]  /*7c30*/  FMUL.FTZ R38, R38, c[0x0][0x320] ;  /* 0x0000c80026267a20 */ /* 0x000fe20000410000 */
[----:B--2---:R-:W-:Y:S01]  /*7c40*/  FMNMX.FTZ R100, R172, R100, !PT ;  /* 0x00000064ac647209 */ /* 0x004fe20007810000 */
[C---:B-1----:R-:W-:Y:S03]  /*7c50*/  HMMA.16816.F32 R44, R232.reuse, R8, R44 ;  /* 0x00000008e82c723c */ /* 0x042fe6000000182c */
[----:B------:R-:W1:Y:S01]  /*7c60*/  MUFU.TANH R180, R25 ;  /* 0x0000001900b47308 */ /* 0x000e620000002400 */
[----:B------:R-:W-:Y:S01]  /*7c70*/  FMUL.FTZ R33, R33, c[0x0][0x320] ;  /* 0x0000c80021217a20 */ /* 0x000fe20000410000 */
[----:B------:R-:W-:Y:S01]  /*7c80*/  FMNMX.FTZ R100, R177, R100, !PT ;  /* 0x00000064b1647209 */ /* 0x000fe20007810000 */
[----:B------:R-:W-:Y:S01]  /*7c90*/  FMUL.FTZ R39, R39, c[0x0][0x320] ;  /* 0x0000c80027277a20 */ /* 0x000fe20000410000 */
[----:B------:R-:W-:Y:S01]  /*7ca0*/  FMNMX.FTZ R2, R173, R2, !PT ;  /* 0x00000002ad027209 */ /* 0x000fe20007810000 */
[----:B------:R-:W-:Y:S04]  /*7cb0*/  HMMA.16816.F32 R48, R232, R10, R48 ;  /* 0x0000000ae830723c */ /* 0x000fe80000001830 */
[----:B------:R-:W-:Y:S01]  /*7cc0*/  FMNMX.FTZ R100, R179, R100, !PT ;  /* 0x00000064b3647209 */ /* 0x000fe20007810000 */
[----:B------:R-:W2:Y:S01]  /*7cd0*/  MUFU.TANH R189, R28 ;  /* 0x0000001c00bd7308 */ /* 0x000ea20000002400 */
[----:B------:R-:W-:Y:S01]  /*7ce0*/  FMUL.FTZ R40, R40, c[0x0][0x320] ;  /* 0x0000c80028287a20 */ /* 0x000fe20000410000 */
[----:B------:R-:W-:Y:S01]  /*7cf0*/  FMNMX.FTZ R2, R175, R2, !PT ;  /* 0x00000002af027209 */ /* 0x000fe20007810000 */
[----:B------:R-:W-:Y:S01]  /*7d00*/  FMUL.FTZ R41, R41, c[0x0][0x320] ;  /* 0x0000c80029297a20 */ /* 0x000fe20000410000 */
[----:B---3--:R-:W-:Y:S03]  /*7d10*/  FMNMX.FTZ R100, R178, R100, !PT ;  /* 0x00000064b2647209 */ /* 0x008fe60007810000 */
[----:B------:R-:W-:Y:S02]  /*7d20*/  FMUL.FTZ R34, R34, c[0x0][0x320] ;  /* 0x0000c80022227a20 */ /* 0x000fe40000410000 */
[----:B------:R-:W-:Y:S01]  /*7d30*/  FMUL.FTZ R35, R35, c[0x0][0x320] ;  /* 0x0000c80023237a20 */ /* 0x000fe20000410000 */
[----:B------:R-:W3:Y:S01]  /*7d40*/  MUFU.TANH R190, R29 ;  /* 0x0000001d00be7308 */ /* 0x000ee20000002400 */
        /* <DEDUP_REMOVED lines=14> */
[----:B---3--:R-:W-:Y:S09]  /*7e30*/  FMNMX.FTZ R100, R190, R100, !PT ;  /* 0x00000064be647209 */ /* 0x008ff20007810000 */
[----:B------:R-:W3:Y:S01]  /*7e40*/  MUFU.TANH R16, R36 ;  /* 0x0000002400107308 */ /* 0x000ee20000002400 */
[----:B-1----:R-:W-:Y:S09]  /*7e50*/  FMNMX.FTZ R100, R241, R100, !PT ;  /* 0x00000064f1647209 */ /* 0x002ff20007810000 */
[----:B------:R-:W1:Y:S01]  /*7e60*/  MUFU.TANH R244, R37 ;  /* 0x0000002500f47308 */ /* 0x000e620000002400 */
[----:B--2---:R-:W-:Y:S09]  /*7e70*/  FMNMX.FTZ R100, R243, R100, !PT ;  /* 0x00000064f3647209 */ /* 0x004ff20007810000 */
        /* <DEDUP_REMOVED lines=15> */
[----:B-1----:R-:W-:Y:S05]  /*7f70*/  FMNMX.FTZ R100, R204, R100, !PT ;  /* 0x00000064cc647209 */ /* 0x002fea0007810000 */
[----:B------:R-:W1:Y:S04]  /*7f80*/  SHFL.BFLY PT, R4, R100, 0x2, 0x1f ;  /* 0x0c401f0064047f89 */ /* 0x000e6800000e0000 */
[----:B------:R-:W4:Y:S01]  /*7f90*/  MUFU.TANH R182, R22 ;  /* 0x0000001600b67308 */ /* 0x000f220000002400 */
[----:B--2---:R-:W-:Y:S09]  /*7fa0*/  FMNMX.FTZ R2, R174, R2, !PT ;  /* 0x00000002ae027209 */ /* 0x004ff20007810000 */
[----:B------:R-:W2:Y:S01]  /*7fb0*/  MUFU.TANH R183, R23 ;  /* 0x0000001700b77308 */ /* 0x000ea20000002400 */
[----:B---3--:R-:W-:Y:S09]  /*7fc0*/  FMNMX.FTZ R2, R176, R2, !PT ;  /* 0x00000002b0027209 */ /* 0x008ff20007810000 */
[----:B------:R-:W3:Y:S01]  /*7fd0*/  MUFU.TANH R181, R26 ;  /* 0x0000001a00b57308 */ /* 0x000ee20000002400 */
[----:B-1----:R-:W-:Y:S02]  /*7fe0*/  FMNMX.FTZ R100, R100, R4, !PT ;  /* 0x0000000464647209 */ /* 0x002fe40007810000 */
[----:B----4-:R-:W-:Y:S03]  /*7ff0*/  FMNMX.FTZ R2, R182, R2, !PT ;  /* 0x00000002b6027209 */ /* 0x010fe60007810000 */
        /* <DEDUP_REMOVED lines=8> */
[C---:B------:R-:W-:Y:S02]  /*8080*/  FMUL.FTZ R160, R100.reuse, c[0x0][0x2d0] ;  /* 0x0000b40064a07a20 */ /* 0x040fe40000410000 */
[----:B------:R-:W-:Y:S02]  /*8090*/  FADD.FTZ R0, -R100, R0 ;  /* 0x0000000064007221 */ /* 0x000fe40000010100 */
[----:B------:R-:W1:Y:S01]  /*80a0*/  MUFU.TANH R242, R34 ;  /* 0x0000002200f27308 */ /* 0x000e620000002400 */
[--C-:B------:R-:W-:Y:S02]  /*80b0*/  FFMA.FTZ R4, R169, c[0x0][0x2d0], -R160.reuse ;  /* 0x0000b400a9047a23 */ /* 0x100fe400000108a0 */
[----:B------:R-:W-:Y:S01]  /*80c0*/  FMUL.FTZ R0, R0, c[0x0][0x2d0] ;  /* 0x0000b40000007a20 */ /* 0x000fe20000410000 */
[----:B--2---:R-:W-:Y:S06]  /*80d0*/  FMNMX.FTZ R2, R25, R2, !PT ;  /* 0x0000000219027209 */ /* 0x004fec0007810000 */
[----:B------:R-:W2:Y:S01]  /*80e0*/  MUFU.TANH R245, R35 ;  /* 0x0000002300f57308 */ /* 0x000ea20000002400 */
[----:B---3--:R-:W-:Y:S01]  /*80f0*/  FMNMX.FTZ R2, R24, R2, !PT ;  /* 0x0000000218027209 */ /* 0x008fe20007810000 */
[----:B------:R-:W-:Y:S08]  /*8100*/  LDSM.16.MT88.4 R28, [R237+UR4+0x100] ;  /* 0x00010004ed1c783b */ /* 0x000ff00008004200 */
[----:B------:R-:W3:Y:S01]  /*8110*/  MUFU.TANH R191, R38 ;  /* 0x0000002600bf7308 */ /* 0x000ee20000002400 */
[----:B-1----:R-:W-:Y:S09]  /*8120*/  FMNMX.FTZ R2, R242, R2, !PT ;  /* 0x00000002f2027209 */ /* 0x002ff20007810000 */
[----:B------:R-:W1:Y:S01]  /*8130*/  MUFU.TANH R248, R39 ;  /* 0x0000002700f87308 */ /* 0x000e620000002400 */
[----:B--2---:R-:W-:Y:S09]  /*8140*/  FMNMX.FTZ R2, R245, R2, !PT ;  /* 0x00000002f5027209 */ /* 0x004ff20007810000 */
[----:B------:R-:W2:Y:S01]  /*8150*/  MUFU.TANH R252, R42 ;  /* 0x0000002a00fc7308 */ /* 0x000ea20000002400 */
[----:B---3--:R-:W-:Y:S09]  /*8160*/  FMNMX.FTZ R2, R191, R2, !PT ;  /* 0x00000002bf027209 */ /* 0x008ff20007810000 */
[----:B------:R3:W-:Y:S01]  /*8170*/  MUFU.EX2 R249, R4 ;  /* 0x0000000400f97308 */ /* 0x0007e20000000800 */
[----:B-1----:R-:W-:Y:S09]  /*8180*/  FMNMX.FTZ R2, R248, R2, !PT ;  /* 0x00000002f8027209 */ /* 0x002ff20007810000 */
[----:B------:R-:W1:Y:S01]  /*8190*/  MUFU.TANH R17, R43 ;  /* 0x0000002b00117308 */ /* 0x000e620000002400 */
[----:B--2---:R-:W-:Y:S09]  /*81a0*/  FMNMX.FTZ R2, R252, R2, !PT ;  /* 0x00000002fc027209 */ /* 0x004ff20007810000 */
[----:B------:R-:W2:Y:S01]  /*81b0*/  MUFU.TANH R203, R46 ;  /* 0x0000002e00cb7308 */ /* 0x000ea20000002400 */
[--C-:B---3--:R-:W-:Y:S09]  /*81c0*/  FFMA.FTZ R4, R167, c[0x0][0x2d0], -R160.reuse ;  /* 0x0000b400a7047a23 */ /* 0x108ff200000108a0 */
[----:B------:R-:W3:Y:S01]  /*81d0*/  MUFU.TANH R202, R47 ;  /* 0x0000002f00ca7308 */ /* 0x000ee20000002400 */
[----:B-1----:R-:W-:Y:S02]  /*81e0*/  FMNMX.FTZ R2, R17, R2, !PT ;  /* 0x0000000211027209 */ /* 0x002fe40007810000 */
[----:B------:R-:W-:Y:S07]  /*81f0*/  MOV R167, R17 ;  /* 0x0000001100a77202 */ /* 0x000fee0000000f00 */
[----:B------:R-:W1:Y:S01]  /*8200*/  MUFU.TANH R206, R50 ;  /* 0x0000003200ce7308 */ /* 0x000e620000002400 */
[----:B--2---:R-:W-:Y:S09]  /*8210*/  FMNMX.FTZ R2, R203, R2, !PT ;  /* 0x00000002cb027209 */ /* 0x004ff20007810000 */
[----:B------:R-:W2:Y:S01]  /*8220*/  MUFU.TANH R18, R51 ;  /* 0x0000003300127308 */ /* 0x000ea20000002400 */
[----:B---3--:R-:W-:Y:S01]  /*8230*/  FMNMX.FTZ R2, R202, R2, !PT ;  /* 0x00000002ca027209 */ /* 0x008fe20007810000 */
[----:B------:R-:W-:Y:S08]  /*8240*/  LDSM.16.MT88.4 R44, [R103+UR4+0x3100] ;  /* 0x00310004672c783b */ /* 0x000ff00008004200 */
[----:B------:R3:W-:Y:S01]  /*8250*/  MUFU.EX2 R207, R4 ;  /* 0x0000000400cf7308 */ /* 0x0007e20000000800 */
[----:B-1----:R-:W-:Y:S04]  /*8260*/  FMNMX.FTZ R2, R206, R2, !PT ;  /* 0x00000002ce027209 */ /* 0x002fe80007810000 */
[----:B--2---:R-:W-:Y:S02]  /*8270*/  FMNMX.FTZ R2, R18, R2, !PT ;  /* 0x0000000212027209 */ /* 0x004fe40007810000 */
[----:B------:R-:W-:Y:S03]  /*8280*/  MOV R169, R18 ;  /* 0x0000001200a97202 */ /* 0x000fe60000000f00 */
[----:B------:R-:W1:Y:S01]  /*8290*/  SHFL.BFLY PT, R3, R2, 0x2, 0x1f ;  /* 0x0c401f0002037f89 */ /* 0x000e6200000e0000 */
[--C-:B---3--:R-:W-:Y:S04]  /*82a0*/  FFMA.FTZ R4, R166, c[0x0][0x2d0], -R160.reuse ;  /* 0x0000b400a6047a23 */ /* 0x108fe800000108a0 */
[----:B------:R2:W-:Y:S01]  /*82b0*/  MUFU.EX2 R166, R4 ;  /* 0x0000000400a67308 */ /* 0x0005e20000000800 */
[----:B-1----:R-:W-:Y:S05]  /*82c0*/  FMNMX.FTZ R2, R2, R3, !PT ;  /* 0x0000000302027209 */ /* 0x002fea0007810000 */
[----:B------:R-:W1:Y:S01]  /*82d0*/  SHFL.BFLY PT, R3, R2, 0x1, 0x1f ;  /* 0x0c201f0002037f89 */ /* 0x000e6200000e0000 */
[--C-:B--2---:R-:W-:Y:S01]  /*82e0*/  FFMA.FTZ R4, R102, c[0x0][0x2d0], -R160.reuse ;  /* 0x0000b40066047a23 */ /* 0x104fe200000108a0 */
[----:B------:R-:W-:Y:S03]  /*82f0*/  IADD3 R102, R103, UR4, RZ ;  /* 0x0000000467667c10 */ /* 0x000fe6000fffe0ff */
[----:B------:R2:W-:Y:S01]  /*8300*/  MUFU.EX2 R19, R4 ;  /* 0x0000000400137308 */ /* 0x0005e20000000800 */
[----:B------:R-:W-:Y:S05]  /*8310*/  IADD3 R102, R239, R102, RZ ;  /* 0x00000066ef667210 */ /* 0x000fea0007ffe0ff */
[----:B------:R-:W3:Y:S01]  /*8320*/  LDSM.16.MT88.4 R20, [R102+0x100] ;  /* 0x000100006614783b */ /* 0x000ee20000004200 */
[----:B-1----:R-:W-:Y:S03]  /*8330*/  FMNMX.FTZ R3, R2, R3, !PT ;  /* 0x0000000302037209 */ /* 0x002fe60007810000 */
[----:B------:R1:W4:Y:S02]  /*8340*/  MUFU.EX2 R2, R0 ;  /* 0x0000000000027308 */ /* 0x0003240000000800 */
[C---:B------:R-:W-:Y:S04]  /*8350*/  FMUL.FTZ R161, R3.reuse, c[0x0][0x2d0] ;  /* 0x0000b40003a17a20 */ /* 0x040fe80000410000 */
[----:B--2---:R-:W-:Y:S01]  /*8360*/  FFMA.FTZ R4, R170, c[0x0][0x2d0], -R161 ;  /* 0x0000b400aa047a23 */ /* 0x004fe200000108a1 */
[----:B------:R-:W-:Y:S03]  /*8370*/  MOV R170, R16 ;  /* 0x0000001000aa7202 */ /* 0x000fe60000000f00 */
[----:B------:R2:W-:Y:S01]  /*8380*/  MUFU.EX2 R251, R4 ;  /* 0x0000000400fb7308 */ /* 0x0005e20000000800 */
[----:B-1----:R-:W-:Y:S01]  /*8390*/  FADD.FTZ R0, -R3, R101 ;  /* 0x0000006503007221 */ /* 0x002fe20000010100 */
[----:B------:R-:W-:Y:S01]  /*83a0*/  IADD3 R101, R237, UR4, RZ ;  /* 0x00000004ed657c10 */ /* 0x000fe2000fffe0ff */
[----:B----4-:R-:W-:Y:S02]  /*83b0*/  FMUL.FTZ R5, R2, R105 ;  /* 0x0000006902057220 */ /* 0x010fe40000410000 */
[----:B------:R-:W-:Y:S01]  /*83c0*/  FMUL.FTZ R0, R0, c[0x0][0x2d0] ;  /* 0x0000b40000007a20 */ /* 0x000fe20000410000 */
[----:B------:R-:W-:Y:S01]  /*83d0*/  IADD3 R101, R239, R101, RZ ;  /* 0x00000065ef657210 */ /* 0x000fe20007ffe0ff */
[C---:B------:R-:W-:Y:S02]  /*83e0*/  FMUL.FTZ R8, R2.reuse, R108 ;  /* 0x0000006c02087220 */ /* 0x040fe40000410000 */
[----:B------:R-:W-:Y:S02]  /*83f0*/  FMUL.FTZ R9, R2, R109 ;  /* 0x0000006d02097220 */ /* 0x000fe40000410000 */
[----:B------:R-:W1:Y:S01]  /*8400*/  MUFU.EX2 R0, R0 ;  /* 0x0000000000007308 */ /* 0x000e620000000800 */
[--C-:B--2---:R-:W-:Y:S01]  /*8410*/  FFMA.FTZ R4, R168, c[0x0][0x2d0], -R161.reuse ;  /* 0x0000b400a8047a23 */ /* 0x104fe200000108a1 */
[----:B------:R-:W-:Y:S01]  /*8420*/  MOV R168, R252 ;  /* 0x000000fc00a87202 */ /* 0x000fe20000000f00 */
[C---:B------:R-:W-:Y:S01]  /*8430*/  FMUL.FTZ R16, R2.reuse, R116 ;  /* 0x0000007402107220 */ /* 0x040fe20000410000 */
[----:B------:R-:W2:Y:S01]  /*8440*/  LDSM.16.MT88.4 R36, [R101+0x100] ;  /* 0x000100006524783b */ /* 0x000ea20000004200 */
[C---:B------:R-:W-:Y:S02]  /*8450*/  FMUL.FTZ R17, R2.reuse, R117 ;  /* 0x0000007502117220 */ /* 0x040fe40000410000 */
[C---:B------:R-:W-:Y:S02]  /*8460*/  FMUL.FTZ R32, R2.reuse, R132 ;  /* 0x0000008402207220 */ /* 0x040fe40000410000 */
[C---:B------:R-:W-:Y:S01]  /*8470*/  FMUL.FTZ R33, R2.reuse, R133 ;  /* 0x0000008502217220 */ /* 0x040fe20000410000 */
[----:B------:R-:W4:Y:S01]  /*8480*/  MUFU.EX2 R250, R4 ;  /* 0x0000000400fa7308 */ /* 0x000f220000000800 */
        /* <DEDUP_REMOVED lines=13> */
[C---:B-1----:R-:W-:Y:S02]  /*8560*/  FMUL.FTZ R6, R0.reuse, R106 ;  /* 0x0000006a00067220 */ /* 0x042fe40000410000 */
[C---:B------:R-:W-:Y:S02]  /*8570*/  FMUL.FTZ R7, R0.reuse, R107 ;  /* 0x0000006b00077220 */ /* 0x040fe40000410000 */
[C---:B------:R-:W-:Y:S02]  /*8580*/  FMUL.FTZ R10, R0.reuse, R110 ;  /* 0x0000006e000a7220 */ /* 0x040fe40000410000 */
[C---:B------:R-:W-:Y:S02]  /*8590*/  FMUL.FTZ R11, R0.reuse, R111 ;  /* 0x0000006f000b7220 */ /* 0x040fe40000410000 */
[----:B------:R-:W-:Y:S01]  /*85a0*/  FMUL.FTZ R18, R0, R118 ;  /* 0x0000007600127220 */ /* 0x000fe20000410000 */
[----:B----4-:R-:W-:Y:S01]  /*85b0*/  F2FP.PACK_AB R105, R250, R251 ;  /* 0x000000fbfa69723e */ /* 0x010fe200000000ff */
[--C-:B------:R-:W-:Y:S01]  /*85c0*/  FFMA.FTZ R4, R164, c[0x0][0x2d0], -R161.reuse ;  /* 0x0000b400a4047a23 */ /* 0x100fe200000108a1 */
[----:B------:R-:W-:Y:S01]  /*85d0*/  MOV R164, R249 ;  /* 0x000000f900a47202 */ /* 0x000fe20000000f00 */
[C---:B------:R-:W-:Y:S01]  /*85e0*/  FMUL.FTZ R26, R0.reuse, R126 ;  /* 0x0000007e001a7220 */ /* 0x040fe20000410000 */
[----:B------:R-:W1:Y:S01]  /*85f0*/  LDSM.16.MT88.4 R108, [R102+0x3100] ;  /* 0x00310000666c783b */ /* 0x000e620000004200 */
[----:B------:R4:W-:Y:S01]  /*8600*/  MUFU.EX2 R249, R4 ;  /* 0x0000000400f97308 */ /* 0x0009e20000000800 */
[C---:B------:R-:W-:Y:S02]  /*8610*/  FMUL.FTZ R27, R0.reuse, R127 ;  /* 0x0000007f001b7220 */ /* 0x040fe40000410000 */
[C---:B------:R-:W-:Y:S02]  /*8620*/  FMUL.FTZ R34, R0.reuse, R134 ;  /* 0x0000008600227220 */ /* 0x040fe40000410000 */
[C---:B------:R-:W-:Y:S02]  /*8630*/  FMUL.FTZ R35, R0.reuse, R135 ;  /* 0x0000008700237220 */ /* 0x040fe40000410000 */
[C---:B------:R-:W-:Y:S01]  /*8640*/  FMUL.FTZ R42, R0.reuse, R142 ;  /* 0x0000008e002a7220 */ /* 0x040fe20000410000 */
[----:B------:R-:W-:Y:S01]  /*8650*/  LDSM.16.MT88.4 R132, [R102+0x3900] ;  /* 0x003900006684783b */ /* 0x000fe20000004200 */
        /* <DEDUP_REMOVED lines=9> */
[----:B------:R-:W-:Y:S02]  /*86f0*/  FMUL.FTZ R57, R2, R57 ;  /* 0x0000003902397220 */ /* 0x000fe40000410000 */
[C---:B------:R-:W-:Y:S02]  /*8700*/  FMUL.FTZ R58, R0.reuse, R58 ;  /* 0x0000003a003a7220 */ /* 0x040fe40000410000 */
[C---:B------:R-:W-:Y:S02]  /*8710*/  FMUL.FTZ R59, R0.reuse, R59 ;  /* 0x0000003b003b7220 */ /* 0x040fe40000410000 */
[--C-:B----4-:R-:W-:Y:S01]  /*8720*/  FFMA.FTZ R4, R165, c[0x0][0x2d0], -R161.reuse ;  /* 0x0000b400a5047a23 */ /* 0x110fe200000108a1 */
[----:B------:R-:W-:Y:S01]  /*8730*/  MOV R165, R19 ;  /* 0x0000001300a57202 */ /* 0x000fe20000000f00 */
[----:B------:R-:W-:Y:S02]  /*8740*/  FMUL.FTZ R19, R0, R119 ;  /* 0x0000007700137220 */ /* 0x000fe40000410000 */
[----:B------:R-:W4:Y:S01]  /*8750*/  MUFU.EX2 R252, R4 ;  /* 0x0000000400fc7308 */ /* 0x000f220000000800 */
[----:B------:R-:W-:Y:S01]  /*8760*/  F2FP.PACK_AB R106, R165, R166 ;  /* 0x000000a6a56a723e */ /* 0x000fe200000000ff */
[----:B------:R-:W-:Y:S01]  /*8770*/  LDSM.16.MT88.4 R116, [R101+0x3100] ;  /* 0x003100006574783b */ /* 0x000fe20000004200 */
        /* <DEDUP_REMOVED lines=10> */
[----:B------:R-:W-:Y:S01]  /*8820*/  FMUL.FTZ R70, R0, R70 ;  /* 0x0000004600467220 */ /* 0x000fe20000410000 */
[----:B----4-:R-:W-:Y:S01]  /*8830*/  F2FP.PACK_AB R107, R252, R249 ;  /* 0x000000f9fc6b723e */ /* 0x010fe200000000ff */
[----:B------:R-:W-:Y:S01]  /*8840*/  FMUL.FTZ R4, R2, R104 ;  /* 0x0000006802047220 */ /* 0x000fe20000410000 */
[----:B------:R-:W-:Y:S01]  /*8850*/  F2FP.PACK_AB R104, R207, R164 ;  /* 0x000000a4cf68723e */ /* 0x000fe200000000ff */
[----:B------:R-:W-:Y:S02]  /*8860*/  FMUL.FTZ R71, R0, R71 ;  /* 0x0000004700477220 */ /* 0x000fe40000410000 */
[C---:B------:R-:W-:Y:S02]  /*8870*/  FMUL.FTZ R72, R2.reuse, R72 ;  /* 0x0000004802487220 */ /* 0x040fe40000410000 */
[----:B------:R-:W-:Y:S02]  /*8880*/  FMUL.FTZ R73, R2, R73 ;  /* 0x0000004902497220 */ /* 0x000fe40000410000 */
[C---:B------:R-:W-:Y:S05]  /*8890*/  HMMA.16816.F32 R4, R104.reuse, R12, R4 ;  /* 0x0000000c6804723c */ /* 0x040fea0000001804 */
[----:B------:R-:W-:Y:S02]  /*88a0*/  FMUL.FTZ R74, R0, R74 ;  /* 0x0000004a004a7220 */ /* 0x000fe40000410000 */
[C---:B------:R-:W-:Y:S01]  /*88b0*/  FMUL.FTZ R12, R2.reuse, R112 ;  /* 0x00000070020c7220 */ /* 0x040fe20000410000 */
[C---:B------:R-:W-:Y:S04]  /*88c0*/  HMMA.16816.F32 R8, R104.reuse, R14, R8 ;  /* 0x0000000e6808723c */ /* 0x040fe80000001808 */
[----:B------:R-:W-:Y:S02]  /*88d0*/  FMUL.FTZ R13, R2, R113 ;  /* 0x00000071020d7220 */ /* 0x000fe40000410000 */
[C---:B------:R-:W-:Y:S02]  /*88e0*/  FMUL.FTZ R75, R0.reuse, R75 ;  /* 0x0000004b004b7220 */ /* 0x040fe40000410000 */
[C---:B------:R-:W-:Y:S04]  /*88f0*/  FMUL.FTZ R14, R0.reuse, R114 ;  /* 0x00000072000e7220 */ /* 0x040fe80000410000 */
[----:B------:R-:W-:Y:S02]  /*8900*/  FMUL.FTZ R15, R0, R115 ;  /* 0x00000073000f7220 */ /* 0x000fe40000410000 */
[----:B------:R-:W4:Y:S01]  /*8910*/  LDSM.16.MT88.4 R112, [R237+UR4+0x3100] ;  /* 0x00310004ed70783b */ /* 0x000f220008004200 */
[C---:B------:R-:W-:Y:S02]  /*8920*/  FMUL.FTZ R76, R2.reuse, R76 ;  /* 0x0000004c024c7220 */ /* 0x040fe40000410000 */
[----:B------:R-:W-:Y:S02]  /*8930*/  FMUL.FTZ R77, R2, R77 ;  /* 0x0000004d024d7220 */ /* 0x000fe40000410000 */
[C---:B---3--:R-:W-:Y:S03]  /*8940*/  HMMA.16816.F32 R12, R104.reuse, R20, R12 ;  /* 0x00000014680c723c */ /* 0x048fe6000000180c */
        /* <DEDUP_REMOVED lines=8> */
[C---:B------:R-:W-:Y:S04]  /*89d0*/  FMUL.FTZ R22, R0.reuse, R122 ;  /* 0x0000007a00167220 */ /* 0x040fe80000410000 */
[----:B------:R-:W-:Y:S01]  /*89e0*/  FMUL.FTZ R23, R0, R123 ;  /* 0x0000007b00177220 */ /* 0x000fe20000410000 */
[----:B------:R-:W-:Y:S01]  /*89f0*/  MOV R151, R121 ;  /* 0x0000007900977202 */ /* 0x000fe20000000f00 */
[----:B------:R-:W-:Y:S02]  /*8a00*/  FMUL.FTZ R24, R2, R124 ;  /* 0x0000007c02187220 */ /* 0x000fe40000410000 */
[--C-:B------:R-:W-:Y:S02]  /*8a10*/  FFMA.FTZ R124, R176, c[0x0][0x2d0], -R161.reuse ;  /* 0x0000b400b07c7a23 */ /* 0x100fe400000108a1 */
[C---:B------:R-:W-:Y:S01]  /*8a20*/  FMUL.FTZ R80, R2.reuse, R80 ;  /* 0x0000005002507220 */ /* 0x040fe20000410000 */
[C---:B------:R-:W-:Y:S03]  /*8a30*/  HMMA.16816.F32 R20, R104.reuse, R28, R20 ;  /* 0x0000001c6814723c */ /* 0x040fe60000001814 */
[----:B------:R-:W-:Y:S02]  /*8a40*/  FMUL.FTZ R81, R2, R81 ;  /* 0x0000005102517220 */ /* 0x000fe40000410000 */
[----:B------:R-:W-:Y:S02]  /*8a50*/  FMUL.FTZ R82, R0, R82 ;  /* 0x0000005200527220 */ /* 0x000fe40000410000 */
[C---:B------:R-:W-:Y:S01]  /*8a60*/  FMUL.FTZ R28, R2.reuse, R128 ;  /* 0x00000080021c7220 */ /* 0x040fe20000410000 */
[C---:B------:R-:W-:Y:S04]  /*8a70*/  HMMA.16816.F32 R24, R104.reuse, R30, R24 ;  /* 0x0000001e6818723c */ /* 0x040fe80000001818 */
[----:B------:R-:W-:Y:S02]  /*8a80*/  FMUL.FTZ R29, R2, R129 ;  /* 0x00000081021d7220 */ /* 0x000fe40000410000 */
[C---:B------:R-:W-:Y:S02]  /*8a90*/  FMUL.FTZ R83, R0.reuse, R83 ;  /* 0x0000005300537220 */ /* 0x040fe40000410000 */
[C---:B------:R-:W-:Y:S04]  /*8aa0*/  FMUL.FTZ R30, R0.reuse, R130 ;  /* 0x00000082001e7220 */ /* 0x040fe80000410000 */
[----:B------:R-:W-:Y:S02]  /*8ab0*/  FMUL.FTZ R31, R0, R131 ;  /* 0x00000083001f7220 */ /* 0x000fe40000410000 */
[----:B------:R-:W-:Y:S01]  /*8ac0*/  LDSM.16.MT88.4 R128, [R103+UR4+0x3900] ;  /* 0x003900046780783b */ /* 0x000fe20008004200 */
[C---:B------:R-:W-:Y:S02]  /*8ad0*/  FMUL.FTZ R84, R2.reuse, R84 ;  /* 0x0000005402547220 */ /* 0x040fe40000410000 */
[----:B------:R-:W-:Y:S02]  /*8ae0*/  FMUL.FTZ R85, R2, R85 ;  /* 0x0000005502557220 */ /* 0x000fe40000410000 */
[C---:B--2---:R-:W-:Y:S03]  /*8af0*/  HMMA.16816.F32 R28, R104.reuse, R36, R28 ;  /* 0x00000024681c723c */ /* 0x044fe6000000181c */
        /* <DEDUP_REMOVED lines=12> */
[----:B------:R-:W-:Y:S01]  /*8bc0*/  FMUL.FTZ R89, R2, R89 ;  /* 0x0000005902597220 */ /* 0x000fe20000410000 */
[----:B------:R-:W-:Y:S01]  /*8bd0*/  MOV R169, R203 ;  /* 0x000000cb00a97202 */ /* 0x000fe20000000f00 */
[C---:B------:R-:W-:Y:S02]  /*8be0*/  FMUL.FTZ R90, R0.reuse, R90 ;  /* 0x0000005a005a7220 */ /* 0x040fe40000410000 */
[----:B------:R-:W-:Y:S01]  /*8bf0*/  FMUL.FTZ R91, R0, R91 ;  /* 0x0000005b005b7220 */ /* 0x000fe20000410000 */
[C---:B------:R-:W-:Y:S03]  /*8c00*/  HMMA.16816.F32 R36, R104.reuse, R44, R36 ;  /* 0x0000002c6824723c */ /* 0x040fe60000001824 */
[C---:B------:R-:W-:Y:S02]  /*8c10*/  FMUL.FTZ R92, R2.reuse, R92 ;  /* 0x0000005c025c7220 */ /* 0x040fe40000410000 */
[C---:B------:R-:W-:Y:S02]  /*8c20*/  FMUL.FTZ R93, R2.reuse, R93 ;  /* 0x0000005d025d7220 */ /* 0x040fe40000410000 */
        /* <DEDUP_REMOVED lines=10> */
[----:B------:R-:W-:Y:S02]  /*8cd0*/  FMUL.FTZ R95, R0, R95 ;  /* 0x0000005f005f7220 */ /* 0x000fe40000410000 */
[C---:B------:R-:W-:Y:S02]  /*8ce0*/  FMUL.FTZ R96, R2.reuse, R96 ;  /* 0x0000006002607220 */ /* 0x040fe40000410000 */
[----:B------:R-:W-:Y:S01]  /*8cf0*/  FMUL.FTZ R97, R2, R97 ;  /* 0x0000006102617220 */ /* 0x000fe20000410000 */
[C---:B-1----:R-:W-:Y:S03]  /*8d00*/  HMMA.16816.F32 R44, R104.reuse, R108, R44 ;  /* 0x0000006c682c723c */ /* 0x042fe6000000182c */
[C---:B------:R-:W-:Y:S02]  /*8d10*/  FMUL.FTZ R98, R0.reuse, R98 ;  /* 0x0000006200627220 */ /* 0x040fe40000410000 */
[----:B------:R-:W-:Y:S03]  /*8d20*/  FMUL.FTZ R99, R0, R99 ;  /* 0x0000006300637220 */ /* 0x000fe60000410000 */
[C---:B------:R-:W-:Y:S01]  /*8d30*/  HMMA.16816.F32 R48, R104.reuse, R110, R48 ;  /* 0x0000006e6830723c */ /* 0x040fe20000001830 */
[----:B------:R-:W1:Y:S07]  /*8d40*/  LDSM.16.MT88.4 R108, [R103+UR4+0x6100] ;  /* 0x00610004676c783b */ /* 0x000e6e0008004200 */
[C---:B----4-:R-:W-:Y:S08]  /*8d50*/  HMMA.16816.F32 R52, R104.reuse, R112, R52 ;  /* 0x000000706834723c */ /* 0x050ff00000001834 */
[C---:B------:R-:W-:Y:S01]  /*8d60*/  HMMA.16816.F32 R56, R104.reuse, R114, R56 ;  /* 0x000000726838723c */ /* 0x040fe20000001838 */
[----:B------:R-:W2:Y:S07]  /*8d70*/  LDSM.16.MT88.4 R112, [R102+0x6100] ;  /* 0x006100006670783b */ /* 0x000eae0000004200 */
[C---:B------:R-:W-:Y:S07]  /*8d80*/  HMMA.16816.F32 R60, R104.reuse, R116, R60 ;  /* 0x00000074683c723c */ /* 0x040fee000000183c */
[--C-:B------:R-:W-:Y:S01]  /*8d90*/  FFMA.FTZ R116, R162, c[0x0][0x2d0], -R160.reuse ;  /* 0x0000b400a2747a23 */ /* 0x100fe200000108a0 */
[C---:B------:R-:W-:Y:S03]  /*8da0*/  HMMA.16816.F32 R64, R104.reuse, R118, R64 ;  /* 0x000000766840723c */ /* 0x040fe60000001840 */
[----:B------:R3:W-:Y:S01]  /*8db0*/  MUFU.EX2 R248, R116 ;  /* 0x0000007400f87308 */ /* 0x0007e20000000800 */
[----:B------:R-:W-:Y:S02]  /*8dc0*/  MOV R162, R120 ;  /* 0x0000007800a27202 */ /* 0x000fe40000000f00 */
[----:B------:R-:W-:Y:S02]  /*8dd0*/  LDSM.16.MT88.4 R120, [R237+UR4+0x900] ;  /* 0x00090004ed78783b */ /* 0x000fe40008004200 */
[C---:B-1----:R-:W-:Y:S07]  /*8de0*/  HMMA.16816.F32 R68, R104.reuse, R108, R68 ;  /* 0x0000006c6844723c */ /* 0x042fee0000001844 */
[--C-:B------:R-:W-:Y:S01]  /*8df0*/  FFMA.FTZ R108, R171, c[0x0][0x2d0], -R160.reuse ;  /* 0x0000b400ab6c7a23 */ /* 0x100fe200000108a0 */
[C---:B------:R-:W-:Y:S03]  /*8e00*/  HMMA.16816.F32 R72, R104.reuse, R110, R72 ;  /* 0x0000006e6848723c */ /* 0x040fe60000001848 */
[----:B------:R1:W-:Y:S01]  /*8e10*/  MUFU.EX2 R246, R108 ;  /* 0x0000006c00f67308 */ /* 0x0003e20000000800 */
[----:B------:R-:W-:Y:S04]  /*8e20*/  MOV R171, R241 ;  /* 0x000000f100ab7202 */ /* 0x000fe80000000f00 */
[C---:B--2---:R-:W-:Y:S04]  /*8e30*/  HMMA.16816.F32 R76, R104.reuse, R112, R76 ;  /* 0x00000070684c723c */ /* 0x044fe8000000184c */
[--C-:B---3--:R-:W-:Y:S01]  /*8e40*/  FFMA.FTZ R116, R163, c[0x0][0x2d0], -R160.reuse ;  /* 0x0000b400a3747a23 */ /* 0x108fe200000108a0 */
[----:B------:R2:W-:Y:S01]  /*8e50*/  MUFU.EX2 R241, R124 ;  /* 0x0000007c00f17308 */ /* 0x0005e20000000800 */
[----:B------:R-:W-:Y:S01]  /*8e60*/  MOV R163, R243 ;  /* 0x000000f300a37202 */ /* 0x000fe20000000f00 */
[--C-:B------:R-:W-:Y:S01]  /*8e70*/  FFMA.FTZ R112, R173, c[0x0][0x2d0], -R161.reuse ;  /* 0x0000b400ad707a23 */ /* 0x100fe200000108a1 */
[C---:B------:R-:W-:Y:S07]  /*8e80*/  HMMA.16816.F32 R80, R104.reuse, R114, R80 ;  /* 0x000000726850723c */ /* 0x040fee0000001850 */
[----:B------:R3:W4:Y:S01]  /*8e90*/  MUFU.EX2 R247, R116 ;  /* 0x0000007400f77308 */ /* 0x0007220000000800 */
[--C-:B-1----:R-:W-:Y:S09]  /*8ea0*/  FFMA.FTZ R108, R172, c[0x0][0x2d0], -R160.reuse ;  /* 0x0000b400ac6c7a23 */ /* 0x102ff200000108a0 */
[----:B------:R1:W-:Y:S01]  /*8eb0*/  MUFU.EX2 R244, R112 ;  /* 0x0000007000f47308 */ /* 0x0003e20000000800 */
[----:B--2---:R-:W-:Y:S09]  /*8ec0*/  LDSM.16.MT88.4 R124, [R101+0x900] ;  /* 0x00090000657c783b */ /* 0x004ff20000004200 */
[----:B------:R2:W5:Y:S01]  /*8ed0*/  MUFU.EX2 R245, R108 ;  /* 0x0000006c00f57308 */ /* 0x0005620000000800 */
[----:B---3--:R-:W3:Y:S01]  /*8ee0*/  LDSM.16.MT88.4 R116, [R237+UR4+0x6100] ;  /* 0x00610004ed74783b */ /* 0x008ee20008004200 */
[--C-:B-1----:R-:W-:Y:S08]  /*8ef0*/  FFMA.FTZ R112, R175, c[0x0][0x2d0], -R161.reuse ;  /* 0x0000b400af707a23 */ /* 0x102ff000000108a1 */
[----:B------:R1:W1:Y:S01]  /*8f00*/  MUFU.EX2 R243, R112 ;  /* 0x0000007000f37308 */ /* 0x0002620000000800 */
[----:B--2---:R-:W2:Y:S08]  /*8f10*/  LDSM.16.MT88.4 R108, [R101+0x6100] ;  /* 0x00610000656c783b */ /* 0x004eb00000004200 */
[----:B-1----:R-:W1:Y:S01]  /*8f20*/  LDSM.16.MT88.4 R112, [R103+UR4+0x900] ;  /* 0x000900046770783b */ /* 0x002e620008004200 */
[C---:B---3--:R-:W-:Y:S07]  /*8f30*/  HMMA.16816.F32 R84, R104.reuse, R116, R84 ;  /* 0x000000746854723c */ /* 0x048fee0000001854 */
[--C-:B------:R-:W-:Y:S01]  /*8f40*/  FFMA.FTZ R116, R174, c[0x0][0x2d0], -R161.reuse ;  /* 0x0000b400ae747a23 */ /* 0x100fe200000108a1 */
[C---:B------:R-:W-:Y:S03]  /*8f50*/  HMMA.16816.F32 R88, R104.reuse, R118, R88 ;  /* 0x000000766858723c */ /* 0x040fe60000001858 */
[----:B------:R3:W1:Y:S05]  /*8f60*/  MUFU.EX2 R242, R116 ;  /* 0x0000007400f27308 */ /* 0x00066a0000000800 */
[C---:B--2---:R-:W-:Y:S08]  /*8f70*/  HMMA.16816.F32 R92, R104.reuse, R108, R92 ;  /* 0x0000006c685c723c */ /* 0x044ff0000000185c */
[----:B------:R-:W-:Y:S01]  /*8f80*/  HMMA.16816.F32 R96, R104, R110, R96 ;  /* 0x0000006e6860723c */ /* 0x000fe20000001860 */
[----:B------:R-:W-:Y:S06]  /*8f90*/  LDSM.16.MT88.4 R108, [R237+UR4+0x3900] ;  /* 0x00390004ed6c783b */ /* 0x000fec0008004200 */
[----:B----4-:R-:W-:Y:S02]  /*8fa0*/  F2FP.PACK_AB R104, R247, R248 ;  /* 0x000000f8f768723e */ /* 0x010fe400000000ff */
[----:B---3--:R-:W2:Y:S03]  /*8fb0*/  LDSM.16.MT88.4 R116, [R102+0x900] ;  /* 0x000900006674783b */ /* 0x008ea60000004200 */
[----:B-----5:R-:W-:Y:S02]  /*8fc0*/  F2FP.PACK_AB R106, R245, R246 ;  /* 0x000000f6f56a723e */ /* 0x020fe400000000ff */
[----:B------:R-:W-:Y:S02]  /*8fd0*/  F2FP.PACK_AB R105, R243, R244 ;  /* 0x000000f4f369723e */ /* 0x000fe400000000ff */
[----:B-1----:R-:W-:Y:S07]  /*8fe0*/  F2FP.PACK_AB R107, R241, R242 ;  /* 0x000000f2f16b723e */ /* 0x002fee00000000ff */
[C---:B------:R-:W-:Y:S08]  /*8ff0*/  HMMA.16816.F32 R4, R104.reuse, R112, R4 ;  /* 0x000000706804723c */ /* 0x040ff00000001804 */
[C---:B------:R-:W-:Y:S01]  /*9000*/  HMMA.16816.F32 R8, R104.reuse, R114, R8 ;  /* 0x000000726808723c */ /* 0x040fe20000001808 */
[----:B------:R-:W1:Y:S07]  /*9010*/  LDSM.16.MT88.4 R112, [R101+0x3900] ;  /* 0x003900006570783b */ /* 0x000e6e0000004200 */
[C---:B--2---:R-:W-:Y:S08]  /*9020*/  HMMA.16816.F32 R12, R104.reuse, R116, R12 ;  /* 0x00000074680c723c */ /* 0x044ff0000000180c */
[C---:B------:R-:W-:Y:S01]  /*9030*/  HMMA.16816.F32 R16, R104.reuse, R118, R16 ;  /* 0x000000766810723c */ /* 0x040fe20000001810 */
[----:B------:R-:W2:Y:S07]  /*9040*/  LDSM.16.MT88.4 R116, [R103+UR4+0x6900] ;  /* 0x006900046774783b */ /* 0x000eae0008004200 */
[C---:B------:R-:W-:Y:S07]  /*9050*/  HMMA.16816.F32 R20, R104.reuse, R120, R20 ;  /* 0x000000786814723c */ /* 0x040fee0000001814 */
[--C-:B------:R-:W-:Y:S01]  /*9060*/  FFMA.FTZ R120, R177, c[0x0][0x2d0], -R160.reuse ;  /* 0x0000b400b1787a23 */ /* 0x100fe200000108a0 */
[C---:B------:R-:W-:Y:S03]  /*9070*/  HMMA.16816.F32 R24, R104.reuse, R122, R24 ;  /* 0x0000007a6818723c */ /* 0x040fe60000001818 */
[----:B------:R3:W-:Y:S05]  /*9080*/  MUFU.EX2 R206, R120 ;  /* 0x0000007800ce7308 */ /* 0x0007ea0000000800 */
[C---:B------:R-:W-:Y:S07]  /*9090*/  HMMA.16816.F32 R28, R104.reuse, R124, R28 ;  /* 0x0000007c681c723c */ /* 0x040fee000000181c */
[--C-:B------:R-:W-:Y:S01]  /*90a0*/  FFMA.FTZ R124, R182, c[0x0][0x2d0], -R161.reuse ;  /* 0x0000b400b67c7a23 */ /* 0x100fe200000108a1 */
[C---:B------:R-:W-:Y:S03]  /*90b0*/  HMMA.16816.F32 R32, R104.reuse, R126, R32 ;  /* 0x0000007e6820723c */ /* 0x040fe60000001820 */
[----:B------:R4:W-:Y:S05]  /*90c0*/  MUFU.EX2 R203, R124 ;  /* 0x0000007c00cb7308 */ /* 0x0009ea0000000800 */
[C---:B------:R-:W-:Y:S01]  /*90d0*/  HMMA.16816.F32 R36, R104.reuse, R128, R36 ;  /* 0x000000806824723c */ /* 0x040fe20000001824 */
[----:B---3--:R-:W3:Y:S07]  /*90e0*/  LDSM.16.MT88.4 R120, [R102+0x6900] ;  /* 0x006900006678783b */ /* 0x008eee0000004200 */
[C---:B------:R-:W-:Y:S01]  /*90f0*/  HMMA.16816.F32 R40, R104.reuse, R130, R40 ;  /* 0x000000826828723c */ /* 0x040fe20000001828 */
[----:B------:R-:W-:Y:S07]  /*9100*/  LDSM.16.MT88.4 R128, [R103+UR4+0x4100] ;  /* 0x004100046780783b */ /* 0x000fee0008004200 */
[C---:B------:R-:W-:Y:S01]  /*9110*/  HMMA.16816.F32 R44, R104.reuse, R132, R44 ;  /* 0x00000084682c723c */ /* 0x040fe2000000182c */
[----:B----4-:R-:W-:Y:S07]  /*9120*/  LDSM.16.MT88.4 R124, [R237+UR4+0x1100] ;  /* 0x00110004ed7c783b */ /* 0x010fee0008004200 */
[C---:B------:R-:W-:Y:S01]  /*9130*/  HMMA.16816.F32 R48, R104.reuse, R134, R48 ;  /* 0x000000866830723c */ /* 0x040fe20000001830 */
[----:B------:R-:W-:Y:S07]  /*9140*/  LDSM.16.MT88.4 R132, [R102+0x4100] ;  /* 0x004100006684783b */ /* 0x000fee0000004200 */
[C---:B------:R-:W-:Y:S07]  /*9150*/  HMMA.16816.F32 R52, R104.reuse, R108, R52 ;  /* 0x0000006c6834723c */ /* 0x040fee0000001834 */
[--C-:B------:R-:W-:Y:S01]  /*9160*/  FFMA.FTZ R108, R179, c[0x0][0x2d0], -R160.reuse ;  /* 0x0000b400b36c7a23 */ /* 0x100fe200000108a0 */
[C---:B------:R-:W-:Y:S03]  /*9170*/  HMMA.16816.F32 R56, R104.reuse, R110, R56 ;  /* 0x0000006e6838723c */ /* 0x040fe60000001838 */
[----:B------:R4:W5:Y:S05]  /*9180*/  MUFU.EX2 R204, R108 ;  /* 0x0000006c00cc7308 */ /* 0x00096a0000000800 */
[C---:B-1----:R-:W-:Y:S07]  /*9190*/  HMMA.16816.F32 R60, R104.reuse, R112, R60 ;  /* 0x00000070683c723c */ /* 0x042fee000000183c */
[--C-:B------:R-:W-:Y:S01]  /*91a0*/  FFMA.FTZ R112, R180, c[0x0][0x2d0], -R160.reuse ;  /* 0x0000b400b4707a23 */ /* 0x100fe200000108a0 */
[C---:B------:R-:W-:Y:S03]  /*91b0*/  HMMA.16816.F32 R64, R104.reuse, R114, R64 ;  /* 0x000000726840723c */ /* 0x040fe60000001840 */
[----:B------:R1:W-:Y:S05]  /*91c0*/  MUFU.EX2 R207, R112 ;  /* 0x0000007000cf7308 */ /* 0x0003ea0000000800 */
[C---:B--2---:R-:W-:Y:S04]  /*91d0*/  HMMA.16816.F32 R68, R104.reuse, R116, R68 ;  /* 0x000000746844723c */ /* 0x044fe80000001844 */
[--C-:B----4-:R-:W-:Y:S03]  /*91e0*/  FFMA.FTZ R108, R178, c[0x0][0x2d0], -R160.reuse ;  /* 0x0000b400b26c7a23 */ /* 0x110fe600000108a0 */
[--C-:B------:R-:W-:Y:S01]  /*91f0*/  FFMA.FTZ R116, R183, c[0x0][0x2d0], -R161.reuse ;  /* 0x0000b400b7747a23 */ /* 0x100fe200000108a1 */
[C---:B------:R-:W-:Y:S01]  /*9200*/  HMMA.16816.F32 R72, R104.reuse, R118, R72 ;  /* 0x000000766848723c */ /* 0x040fe20000001848 */
[----:B------:R2:W4:Y:S07]  /*9210*/  MUFU.EX2 R205, R108 ;  /* 0x0000006c00cd7308 */ /* 0x00052e0000000800 */
[C---:B---3--:R-:W-:Y:S03]  /*9220*/  HMMA.16816.F32 R76, R104.reuse, R120, R76 ;  /* 0x00000078684c723c */ /* 0x048fe6000000184c */
[----:B------:R3:W3:Y:S01]  /*9230*/  MUFU.EX2 R202, R116 ;  /* 0x0000007400ca7308 */ /* 0x0006e20000000800 */
[----:B-1----:R-:W-:Y:S03]  /*9240*/  LDSM.16.MT88.4 R112, [R101+0x6900] ;  /* 0x006900006570783b */ /* 0x002fe60000004200 */
[--C-:B------:R-:W-:Y:S01]  /*9250*/  FFMA.FTZ R120, R188, c[0x0][0x2d0], -R161.reuse ;  /* 0x0000b400bc787a23 */ /* 0x100fe200000108a1 */
[C---:B------:R-:W-:Y:S05]  /*9260*/  HMMA.16816.F32 R80, R104.reuse, R122, R80 ;  /* 0x0000007a6850723c */ /* 0x040fea0000001850 */
[----:B------:R1:W-:Y:S01]  /*9270*/  MUFU.EX2 R201, R120 ;  /* 0x0000007800c97308 */ /* 0x0003e20000000800 */
[----:B--2---:R-:W2:Y:S01]  /*9280*/  LDSM.16.MT88.4 R108, [R237+UR4+0x6900] ;  /* 0x00690004ed6c783b */ /* 0x004ea20008004200 */
[--C-:B---3--:R-:W-:Y:S08]  /*9290*/  FFMA.FTZ R116, R181, c[0x0][0x2d0], -R161.reuse ;  /* 0x0000b400b5747a23 */ /* 0x108ff000000108a1 */
[----:B------:R3:W2:Y:S01]  /*92a0*/  MUFU.EX2 R200, R116 ;  /* 0x0000007400c87308 */ /* 0x0006a20000000800 */
[----:B-1----:R-:W-:Y:S08]  /*92b0*/  LDSM.16.MT88.4 R120, [R102+0x1100] ;  /* 0x001100006678783b */ /* 0x002ff00000004200 */
[----:B---3--:R-:W1:Y:S01]  /*92c0*/  LDSM.16.MT88.4 R116, [R103+UR4+0x1100] ;  /* 0x001100046774783b */ /* 0x008e620008004200 */
[C---:B--2---:R-:W-:Y:S08]  /*92d0*/  HMMA.16816.F32 R84, R104.reuse, R108, R84 ;  /* 0x0000006c6854723c */ /* 0x044ff00000001854 */
[C---:B------:R-:W-:Y:S01]  /*92e0*/  HMMA.16816.F32 R88, R104.reuse, R110, R88 ;  /* 0x0000006e6858723c */ /* 0x040fe20000001858 */
[----:B------:R-:W2:Y:S07]  /*92f0*/  LDSM.16.MT88.4 R108, [R101+0x1100] ;  /* 0x00110000656c783b */ /* 0x000eae0000004200 */
[C---:B------:R-:W-:Y:S08]  /*9300*/  HMMA.16816.F32 R92, R104.reuse, R112, R92 ;  /* 0x00000070685c723c */ /* 0x040ff0000000185c */
[----:B------:R-:W-:Y:S01]  /*9310*/  HMMA.16816.F32 R96, R104, R114, R96 ;  /* 0x000000726860723c */ /* 0x000fe20000001860 */
[----:B------:R-:W3:Y:S06]  /*9320*/  LDSM.16.MT88.4 R112, [R237+UR4+0x4100] ;  /* 0x00410004ed70783b */ /* 0x000eec0008004200 */
[----:B-----5:R-:W-:Y:S02]  /*9330*/  F2FP.PACK_AB R104, R204, R206 ;  /* 0x000000cecc68723e */ /* 0x020fe400000000ff */
[----:B----4-:R-:W-:Y:S03]  /*9340*/  F2FP.PACK_AB R106, R207, R205 ;  /* 0x000000cdcf6a723e */ /* 0x010fe600000000ff */
[----:B------:R-:W-:Y:S02]  /*9350*/  F2FP.PACK_AB R105, R202, R203 ;  /* 0x000000cbca69723e */ /* 0x000fe400000000ff */
[----:B------:R-:W-:Y:S07]  /*9360*/  F2FP.PACK_AB R107, R201, R200 ;  /* 0x000000c8c96b723e */ /* 0x000fee00000000ff */
[C---:B-1----:R-:W-:Y:S08]  /*9370*/  HMMA.16816.F32 R4, R104.reuse, R116, R4 ;  /* 0x000000746804723c */ /* 0x042ff00000001804 */
[C---:B------:R-:W-:Y:S01]  /*9380*/  HMMA.16816.F32 R8, R104.reuse, R118, R8 ;  /* 0x000000766808723c */ /* 0x040fe20000001808 */
[----:B------:R-:W1:Y:S07]  /*9390*/  LDSM.16.MT88.4 R116, [R101+0x4100] ;  /* 0x004100006574783b */ /* 0x000e6e0000004200 */
[C---:B------:R-:W-:Y:S08]  /*93a0*/  HMMA.16816.F32 R12, R104.reuse, R120, R12 ;  /* 0x00000078680c723c */ /* 0x040ff0000000180c */
[C---:B------:R-:W-:Y:S01]  /*93b0*/  HMMA.16816.F32 R16, R104.reuse, R122, R16 ;  /* 0x0000007a6810723c */ /* 0x040fe20000001810 */
[----:B------:R-:W4:Y:S07]  /*93c0*/  LDSM.16.MT88.4 R120, [R103+UR4+0x7100] ;  /* 0x007100046778783b */ /* 0x000f2e0008004200 */
[C---:B------:R-:W-:Y:S07]  /*93d0*/  HMMA.16816.F32 R20, R104.reuse, R124, R20 ;  /* 0x0000007c6814723c */ /* 0x040fee0000001814 */
[--C-:B------:R-:W-:Y:S01]  /*93e0*/  FFMA.FTZ R124, R149, c[0x0][0x2d0], -R161.reuse ;  /* 0x0000b400957c7a23 */ /* 0x100fe200000108a1 */
[C---:B------:R-:W-:Y:S03]  /*93f0*/  HMMA.16816.F32 R24, R104.reuse, R126, R24 ;  /* 0x0000007e6818723c */ /* 0x040fe60000001818 */
[----:B------:R5:W-:Y:S05]  /*9400*/  MUFU.EX2 R181, R124 ;  /* 0x0000007c00b57308 */ /* 0x000bea0000000800 */
[C---:B--2---:R-:W-:Y:S08]  /*9410*/  HMMA.16816.F32 R28, R104.reuse, R108, R28 ;  /* 0x0000006c681c723c */ /* 0x044ff0000000181c */
[C---:B------:R-:W-:Y:S01]  /*9420*/  HMMA.16816.F32 R32, R104.reuse, R110, R32 ;  /* 0x0000006e6820723c */ /* 0x040fe20000001820 */
[----:B------:R-:W2:Y:S07]  /*9430*/  LDSM.16.MT88.4 R108, [R102+0x7100] ;  /* 0x00710000666c783b */ /* 0x000eae0000004200 */
[C---:B------:R-:W-:Y:S01]  /*9440*/  HMMA.16816.F32 R36, R104.reuse, R128, R36 ;  /* 0x000000806824723c */ /* 0x040fe20000001824 */
[----:B-----5:R-:W-:Y:S07]  /*9450*/  LDSM.16.MT88.4 R124, [R237+UR4+0x1900] ;  /* 0x00190004ed7c783b */ /* 0x020fee0008004200 */
[C---:B------:R-:W-:Y:S01]  /*9460*/  HMMA.16816.F32 R40, R104.reuse, R130, R40 ;  /* 0x000000826828723c */ /* 0x040fe20000001828 */
[----:B------:R-:W-:Y:S07]  /*9470*/  LDSM.16.MT88.4 R128, [R101+0x1900] ;  /* 0x001900006580783b */ /* 0x000fee0000004200 */
[C---:B------:R-:W-:Y:S08]  /*9480*/  HMMA.16816.F32 R44, R104.reuse, R132, R44 ;  /* 0x00000084682c723c */ /* 0x040ff0000000182c */
[C---:B------:R-:W-:Y:S01]  /*9490*/  HMMA.16816.F32 R48, R104.reuse, R134, R48 ;  /* 0x000000866830723c */ /* 0x040fe20000001830 */
[----:B------:R-:W-:Y:S07]  /*94a0*/  LDSM.16.MT88.4 R132, [R103+UR4+0x4900] ;  /* 0x004900046784783b */ /* 0x000fee0008004200 */
[C---:B---3--:R-:W-:Y:S07]  /*94b0*/  HMMA.16816.F32 R52, R104.reuse, R112, R52 ;  /* 0x000000706834723c */ /* 0x048fee0000001834 */
[--C-:B------:R-:W-:Y:S01]  /*94c0*/  FFMA.FTZ R112, R189, c[0x0][0x2d0], -R160.reuse ;  /* 0x0000b400bd707a23 */ /* 0x100fe200000108a0 */
[C---:B------:R-:W-:Y:S03]  /*94d0*/  HMMA.16816.F32 R56, R104.reuse, R114, R56 ;  /* 0x000000726838723c */ /* 0x040fe60000001838 */
[----:B------:R3:W-:Y:S05]  /*94e0*/  MUFU.EX2 R191, R112 ;  /* 0x0000007000bf7308 */ /* 0x0007ea0000000800 */
[C---:B-1----:R-:W-:Y:S07]  /*94f0*/  HMMA.16816.F32 R60, R104.reuse, R116, R60 ;  /* 0x00000074683c723c */ /* 0x042fee000000183c */
[--C-:B------:R-:W-:Y:S01]  /*9500*/  FFMA.FTZ R116, R171, c[0x0][0x2d0], -R160.reuse ;  /* 0x0000b400ab747a23 */ /* 0x100fe200000108a0 */
[C---:B------:R-:W-:Y:S03]  /*9510*/  HMMA.16816.F32 R64, R104.reuse, R118, R64 ;  /* 0x000000766840723c */ /* 0x040fe60000001840 */
[----:B------:R1:W-:Y:S05]  /*9520*/  MUFU.EX2 R188, R116 ;  /* 0x0000007400bc7308 */ /* 0x0003ea0000000800 */
[C---:B----4-:R-:W-:Y:S04]  /*9530*/  HMMA.16816.F32 R68, R104.reuse, R120, R68 ;  /* 0x000000786844723c */ /* 0x050fe80000001844 */
[--C-:B---3--:R-:W-:Y:S03]  /*9540*/  FFMA.FTZ R112, R190, c[0x0][0x2d0], -R160.reuse ;  /* 0x0000b400be707a23 */ /* 0x108fe600000108a0 */
[--C-:B------:R-:W-:Y:S01]  /*9550*/  FFMA.FTZ R120, R151, c[0x0][0x2d0], -R161.reuse ;  /* 0x0000b40097787a23 */ /* 0x100fe200000108a1 */
[C---:B------:R-:W-:Y:S01]  /*9560*/  HMMA.16816.F32 R72, R104.reuse, R122, R72 ;  /* 0x0000007a6848723c */ /* 0x040fe20000001848 */
[----:B------:R3:W4:Y:S07]  /*9570*/  MUFU.EX2 R190, R112 ;  /* 0x0000007000be7308 */ /* 0x00072e0000000800 */
[C---:B--2---:R-:W-:Y:S03]  /*9580*/  HMMA.16816.F32 R76, R104.reuse, R108, R76 ;  /* 0x0000006c684c723c */ /* 0x044fe6000000184c */
[----:B------:R2:W-:Y:S01]  /*9590*/  MUFU.EX2 R182, R120 ;  /* 0x0000007800b67308 */ /* 0x0005e20000000800 */
[--C-:B-1----:R-:W-:Y:S03]  /*95a0*/  FFMA.FTZ R116, R163, c[0x0][0x2d0], -R160.reuse ;  /* 0x0000b400a3747a23 */ /* 0x102fe600000108a0 */
[--C-:B------:R-:W-:Y:S01]  /*95b0*/  FFMA.FTZ R108, R150, c[0x0][0x2d0], -R161.reuse ;  /* 0x0000b400966c7a23 */ /* 0x100fe200000108a1 */
[C---:B------:R-:W-:Y:S05]  /*95c0*/  HMMA.16816.F32 R80, R104.reuse, R110, R80 ;  /* 0x0000006e6850723c */ /* 0x040fea0000001850 */
[----:B------:R1:W5:Y:S01]  /*95d0*/  MUFU.EX2 R189, R116 ;  /* 0x0000007400bd7308 */ /* 0x0003620000000800 */
[----:B---3--:R-:W3:Y:S09]  /*95e0*/  LDSM.16.MT88.4 R112, [R237+UR4+0x7100] ;  /* 0x00710004ed70783b */ /* 0x008ef20008004200 */
[----:B------:R4:W-:Y:S01]  /*95f0*/  MUFU.EX2 R180, R108 ;  /* 0x0000006c00b47308 */ /* 0x0009e20000000800 */
[----:B--2---:R-:W-:Y:S01]  /*9600*/  LDSM.16.MT88.4 R120, [R102+0x1900] ;  /* 0x001900006678783b */ /* 0x004fe20000004200 */
[--C-:B-1----:R-:W-:Y:S08]  /*9610*/  FFMA.FTZ R116, R162, c[0x0][0x2d0], -R161.reuse ;  /* 0x0000b400a2747a23 */ /* 0x102ff000000108a1 */
[----:B------:R1:W2:Y:S01]  /*9620*/  MUFU.EX2 R183, R116 ;  /* 0x0000007400b77308 */ /* 0x0002a20000000800 */
[----:B----4-:R-:W-:Y:S01]  /*9630*/  LDSM.16.MT88.4 R108, [R103+UR4+0x1900] ;  /* 0x00190004676c783b */ /* 0x010fe20008004200 */
[C---:B---3--:R-:W-:Y:S08]  /*9640*/  HMMA.16816.F32 R84, R104.reuse, R112, R84 ;  /* 0x000000706854723c */ /* 0x048ff00000001854 */
[C---:B------:R-:W-:Y:S01]  /*9650*/  HMMA.16816.F32 R88, R104.reuse, R114, R88 ;  /* 0x000000726858723c */ /* 0x040fe20000001858 */
[----:B-1----:R-:W1:Y:S08]  /*9660*/  LDSM.16.MT88.4 R116, [R101+0x7100] ;  /* 0x007100006574783b */ /* 0x002e700000004200 */
[----:B------:R-:W3:Y:S01]  /*9670*/  LDSM.16.MT88.4 R112, [R102+0x4900] ;  /* 0x004900006670783b */ /* 0x000ee20000004200 */
[C---:B-1----:R-:W-:Y:S08]  /*9680*/  HMMA.16816.F32 R92, R104.reuse, R116, R92 ;  /* 0x00000074685c723c */ /* 0x042ff0000000185c */
[----:B------:R-:W-:Y:S01]  /*9690*/  HMMA.16816.F32 R96, R104, R118, R96 ;  /* 0x000000766860723c */ /* 0x000fe20000001860 */
[----:B------:R-:W1:Y:S06]  /*96a0*/  LDSM.16.MT88.4 R116, [R237+UR4+0x4900] ;  /* 0x00490004ed74783b */ /* 0x000e6c0008004200 */
[----:B------:R-:W-:Y:S02]  /*96b0*/  F2FP.PACK_AB R104, R190, R191 ;  /* 0x000000bfbe68723e */ /* 0x000fe400000000ff */
[----:B-----5:R-:W-:Y:S03]  /*96c0*/  F2FP.PACK_AB R106, R189, R188 ;  /* 0x000000bcbd6a723e */ /* 0x020fe600000000ff */
[----:B--2---:R-:W-:Y:S02]  /*96d0*/  F2FP.PACK_AB R105, R182, R183 ;  /* 0x000000b7b669723e */ /* 0x004fe400000000ff */
[----:B------:R-:W-:Y:S07]  /*96e0*/  F2FP.PACK_AB R107, R181, R180 ;  /* 0x000000b4b56b723e */ /* 0x000fee00000000ff */
[C---:B------:R-:W-:Y:S08]  /*96f0*/  HMMA.16816.F32 R4, R104.reuse, R108, R4 ;  /* 0x0000006c6804723c */ /* 0x040ff00000001804 */
[C---:B------:R-:W-:Y:S01]  /*9700*/  HMMA.16816.F32 R8, R104.reuse, R110, R8 ;  /* 0x0000006e6808723c */ /* 0x040fe20000001808 */
[----:B------:R-:W2:Y:S07]  /*9710*/  LDSM.16.MT88.4 R108, [R101+0x4900] ;  /* 0x00490000656c783b */ /* 0x000eae0000004200 */
[C---:B------:R-:W-:Y:S08]  /*9720*/  HMMA.16816.F32 R12, R104.reuse, R120, R12 ;  /* 0x00000078680c723c */ /* 0x040ff0000000180c */
[C---:B------:R-:W-:Y:S01]  /*9730*/  HMMA.16816.F32 R16, R104.reuse, R122, R16 ;  /* 0x0000007a6810723c */ /* 0x040fe20000001810 */
[----:B------:R-:W4:Y:S07]  /*9740*/  LDSM.16.MT88.4 R120, [R103+UR4+0x7900] ;  /* 0x007900046778783b */ /* 0x000f2e0008004200 */
[C---:B------:R-:W-:Y:S07]  /*9750*/  HMMA.16816.F32 R20, R104.reuse, R124, R20 ;  /* 0x0000007c6814723c */ /* 0x040fee0000001814 */
[--C-:B------:R-:W-:Y:S01]  /*9760*/  FFMA.FTZ R124, R144, c[0x0][0x2d0], -R160.reuse ;  /* 0x0000b400907c7a23 */ /* 0x100fe200000108a0 */
[C---:B------:R-:W-:Y:S01]  /*9770*/  HMMA.16816.F32 R24, R104.reuse, R126, R24 ;  /* 0x0000007e6818723c */ /* 0x040fe20000001818 */
[----:B------:R-:W5:Y:S02]  /*9780*/  LDL.LU R144, [R1+0x4] ;  /* 0x0000040001907983 */ /* 0x000f640000300800 */
[----:B------:R1:W-:Y:S05]  /*9790*/  MUFU.EX2 R175, R124 ;  /* 0x0000007c00af7308 */ /* 0x0003ea0000000800 */
[C---:B------:R-:W-:Y:S08]  /*97a0*/  HMMA.16816.F32 R28, R104.reuse, R128, R28 ;  /* 0x00000080681c723c */ /* 0x040ff0000000181c */
[C---:B------:R-:W-:Y:S01]  /*97b0*/  HMMA.16816.F32 R32, R104.reuse, R130, R32 ;  /* 0x000000826820723c */ /* 0x040fe20000001820 */
[----:B------:R-:W-:Y:S07]  /*97c0*/  LDSM.16.MT88.4 R128, [R101+0x2100] ;  /* 0x002100006580783b */ /* 0x000fee0000004200 */
[C---:B------:R-:W-:Y:S01]  /*97d0*/  HMMA.16816.F32 R36, R104.reuse, R132, R36 ;  /* 0x000000846824723c */ /* 0x040fe20000001824 */
[----:B-1----:R-:W-:Y:S07]  /*97e0*/  LDSM.16.MT88.4 R124, [R237+UR4+0x2100] ;  /* 0x00210004ed7c783b */ /* 0x002fee0008004200 */
[C---:B------:R-:W-:Y:S01]  /*97f0*/  HMMA.16816.F32 R40, R104.reuse, R134, R40 ;  /* 0x000000866828723c */ /* 0x040fe20000001828 */
[----:B------:R-:W-:Y:S07]  /*9800*/  LDSM.16.MT88.4 R132, [R102+0x5100] ;  /* 0x005100006684783b */ /* 0x000fee0000004200 */
[C---:B---3--:R-:W-:Y:S07]  /*9810*/  HMMA.16816.F32 R44, R104.reuse, R112, R44 ;  /* 0x00000070682c723c */ /* 0x048fee000000182c */
[--C-:B------:R-:W-:Y:S01]  /*9820*/  FFMA.FTZ R112, R148, c[0x0][0x2d0], -R160.reuse ;  /* 0x0000b40094707a23 */ /* 0x100fe200000108a0 */
[C---:B------:R-:W-:Y:S01]  /*9830*/  HMMA.16816.F32 R48, R104.reuse, R114, R48 ;  /* 0x000000726830723c */ /* 0x040fe20000001830 */
[----:B------:R-:W-:Y:S02]  /*9840*/  LDSM.16.MT88.4 R148, [R102+0x5900] ;  /* 0x005900006694783b */ /* 0x000fe40000004200 */
[----:B------:R1:W-:Y:S05]  /*9850*/  MUFU.EX2 R178, R112 ;  /* 0x0000007000b27308 */ /* 0x0003ea0000000800 */
[C---:B------:R-:W-:Y:S07]  /*9860*/  HMMA.16816.F32 R52, R104.reuse, R116, R52 ;  /* 0x000000746834723c */ /* 0x040fee0000001834 */
[--C-:B------:R-:W-:Y:S01]  /*9870*/  FFMA.FTZ R116, R147, c[0x0][0x2d0], -R160.reuse ;  /* 0x0000b40093747a23 */ /* 0x100fe200000108a0 */
[C---:B------:R-:W-:Y:S03]  /*9880*/  HMMA.16816.F32 R56, R104.reuse, R118, R56 ;  /* 0x000000766838723c */ /* 0x040fe60000001838 */
[----:B------:R3:W3:Y:S05]  /*9890*/  MUFU.EX2 R179, R116 ;  /* 0x0000007400b37308 */ /* 0x0006ea0000000800 */
[C---:B--2---:R-:W-:Y:S01]  /*98a0*/  HMMA.16816.F32 R60, R104.reuse, R108, R60 ;  /* 0x0000006c683c723c */ /* 0x044fe2000000183c */
[----:B-1----:R-:W1:Y:S06]  /*98b0*/  LDSM.16.MT88.4 R112, [R102+0x7900] ;  /* 0x007900006670783b */ /* 0x002e6c0000004200 */
[--C-:B------:R-:W-:Y:S01]  /*98c0*/  FFMA.FTZ R108, R145, c[0x0][0x2d0], -R161.reuse ;  /* 0x0000b400916c7a23 */ /* 0x100fe200000108a1 */
[C---:B------:R-:W-:Y:S03]  /*98d0*/  HMMA.16816.F32 R64, R104.reuse, R110, R64 ;  /* 0x0000006e6840723c */ /* 0x040fe60000001840 */
[----:B------:R2:W-:Y:S01]  /*98e0*/  MUFU.EX2 R177, R108 ;  /* 0x0000006c00b17308 */ /* 0x0005e20000000800 */
[----:B------:R-:W-:Y:S04]  /*98f0*/  MOV R145, R164 ;  /* 0x000000a400917202 */ /* 0x000fe80000000f00 */
[C---:B----4-:R-:W-:Y:S04]  /*9900*/  HMMA.16816.F32 R68, R104.reuse, R120, R68 ;  /* 0x000000786844723c */ /* 0x050fe80000001844 */
[--C-:B---3--:R-:W-:Y:S03]  /*9910*/  FFMA.FTZ R116, R146, c[0x0][0x2d0], -R161.reuse ;  /* 0x0000b40092747a23 */ /* 0x108fe600000108a1 */
[--C-:B------:R-:W-:Y:S01]  /*9920*/  FFMA.FTZ R120, R143, c[0x0][0x2d0], -R160.reuse ;  /* 0x0000b4008f787a23 */ /* 0x100fe200000108a0 */
[C---:B------:R-:W-:Y:S01]  /*9930*/  HMMA.16816.F32 R72, R104.reuse, R122, R72 ;  /* 0x0000007a6848723c */ /* 0x040fe20000001848 */
[----:B------:R3:W4:Y:S10]  /*9940*/  MUFU.EX2 R176, R116 ;  /* 0x0000007400b07308 */ /* 0x0007340000000800 */
[----:B------:R4:W4:Y:S01]  /*9950*/  MUFU.EX2 R174, R120 ;  /* 0x0000007800ae7308 */ /* 0x0009220000000800 */
[----:B--2---:R-:W-:Y:S01]  /*9960*/  LDSM.16.MT88.4 R108, [R101+0x7900] ;  /* 0x00790000656c783b */ /* 0x004fe20000004200 */
[C---:B-1----:R-:W-:Y:S07]  /*9970*/  HMMA.16816.F32 R76, R104.reuse, R112, R76 ;  /* 0x00000070684c723c */ /* 0x042fee000000184c */
[----:B---3--:R-:W1:Y:S01]  /*9980*/  LDSM.16.MT88.4 R116, [R237+UR4+0x7900] ;  /* 0x00790004ed74783b */ /* 0x008e620008004200 */
[--C-:B------:R-:W-:Y:S01]  /*9990*/  FFMA.FTZ R112, R141, c[0x0][0x2d0], -R161.reuse ;  /* 0x0000b4008d707a23 */ /* 0x100fe200000108a1 */
[C---:B------:R-:W-:Y:S03]  /*99a0*/  HMMA.16816.F32 R80, R104.reuse, R114, R80 ;  /* 0x000000726850723c */ /* 0x040fe60000001850 */
[----:B------:R2:W-:Y:S01]  /*99b0*/  MUFU.EX2 R172, R112 ;  /* 0x0000007000ac7308 */ /* 0x0005e20000000800 */
[----:B----4-:R-:W-:Y:S09]  /*99c0*/  FFMA.FTZ R120, R142, c[0x0][0x2d0], -R161 ;  /* 0x0000b4008e787a23 */ /* 0x010ff200000108a1 */
[----:B------:R3:W4:Y:S01]  /*99d0*/  MUFU.EX2 R173, R120 ;  /* 0x0000007800ad7308 */ /* 0x0007220000000800 */
[----:B--2---:R-:W-:Y:S08]  /*99e0*/  LDSM.16.MT88.4 R112, [R102+0x2100] ;  /* 0x002100006670783b */ /* 0x004ff00000004200 */
[----:B---3--:R-:W2:Y:S01]  /*99f0*/  LDSM.16.MT88.4 R120, [R103+UR4+0x2100] ;  /* 0x002100046778783b */ /* 0x008ea20008004200 */
[C---:B-1----:R-:W-:Y:S08]  /*9a00*/  HMMA.16816.F32 R84, R104.reuse, R116, R84 ;  /* 0x000000746854723c */ /* 0x042ff00000001854 */
[C---:B------:R-:W-:Y:S01]  /*9a10*/  HMMA.16816.F32 R88, R104.reuse, R118, R88 ;  /* 0x000000766858723c */ /* 0x040fe20000001858 */
[----:B------:R-:W1:Y:S07]  /*9a20*/  LDSM.16.MT88.4 R116, [R103+UR4+0x5100] ;  /* 0x005100046774783b */ /* 0x000e6e0008004200 */
[C---:B------:R-:W-:Y:S08]  /*9a30*/  HMMA.16816.F32 R92, R104.reuse, R108, R92 ;  /* 0x0000006c685c723c */ /* 0x040ff0000000185c */
[----:B------:R-:W-:Y:S01]  /*9a40*/  HMMA.16816.F32 R96, R104, R110, R96 ;  /* 0x0000006e6860723c */ /* 0x000fe20000001860 */
[----:B------:R-:W3:Y:S06]  /*9a50*/  LDSM.16.MT88.4 R108, [R237+UR4+0x5100] ;  /* 0x00510004ed6c783b */ /* 0x000eec0008004200 */
[----:B------:R-:W-:Y:S02]  /*9a60*/  F2FP.PACK_AB R104, R179, R178 ;  /* 0x000000b2b368723e */ /* 0x000fe400000000ff */
[----:B------:R-:W-:Y:S03]  /*9a70*/  F2FP.PACK_AB R105, R177, R176 ;  /* 0x000000b0b169723e */ /* 0x000fe600000000ff */
[----:B------:R-:W-:Y:S02]  /*9a80*/  F2FP.PACK_AB R106, R174, R175 ;  /* 0x000000afae6a723e */ /* 0x000fe400000000ff */
[----:B----4-:R-:W-:Y:S07]  /*9a90*/  F2FP.PACK_AB R107, R172, R173 ;  /* 0x000000adac6b723e */ /* 0x010fee00000000ff */
[C---:B--2---:R-:W-:Y:S08]  /*9aa0*/  HMMA.16816.F32 R4, R104.reuse, R120, R4 ;  /* 0x000000786804723c */ /* 0x044ff00000001804 */
[C---:B------:R-:W-:Y:S01]  /*9ab0*/  HMMA.16816.F32 R8, R104.reuse, R122, R8 ;  /* 0x0000007a6808723c */ /* 0x040fe20000001808 */
[----:B------:R-:W2:Y:S07]  /*9ac0*/  LDSM.16.MT88.4 R120, [R101+0x5100] ;  /* 0x005100006578783b */ /* 0x000eae0000004200 */
[C---:B------:R-:W-:Y:S08]  /*9ad0*/  HMMA.16816.F32 R12, R104.reuse, R112, R12 ;  /* 0x00000070680c723c */ /* 0x040ff0000000180c */
[C---:B------:R-:W-:Y:S01]  /*9ae0*/  HMMA.16816.F32 R16, R104.reuse, R114, R16 ;  /* 0x000000726810723c */ /* 0x040fe20000001810 */
[----:B------:R-:W4:Y:S07]  /*9af0*/  LDSM.16.MT88.4 R112, [R103+UR4+0x8100] ;  /* 0x008100046770783b */ /* 0x000f2e0008004200 */
[C---:B------:R-:W-:Y:S08]  /*9b00*/  HMMA.16816.F32 R20, R104.reuse, R124, R20 ;  /* 0x0000007c6814723c */ /* 0x040ff00000001814 */
[C---:B------:R-:W-:Y:S01]  /*9b10*/  HMMA.16816.F32 R24, R104.reuse, R126, R24 ;  /* 0x0000007e6818723c */ /* 0x040fe20000001818 */
[----:B------:R-:W-:Y:S07]  /*9b20*/  LDSM.16.MT88.4 R124, [R237+UR4+0x2900] ;  /* 0x00290004ed7c783b */ /* 0x000fee0008004200 */
[C---:B------:R-:W-:Y:S08]  /*9b30*/  HMMA.16816.F32 R28, R104.reuse, R128, R28 ;  /* 0x00000080681c723c */ /* 0x040ff0000000181c */
[C---:B------:R-:W-:Y:S08]  /*9b40*/  HMMA.16816.F32 R32, R104.reuse, R130, R32 ;  /* 0x000000826820723c */ /* 0x040ff00000001820 */
[C---:B-1----:R-:W-:Y:S08]  /*9b50*/  HMMA.16816.F32 R36, R104.reuse, R116, R36 ;  /* 0x000000746824723c */ /* 0x042ff00000001824 */
[C---:B------:R-:W-:Y:S01]  /*9b60*/  HMMA.16816.F32 R40, R104.reuse, R118, R40 ;  /* 0x000000766828723c */ /* 0x040fe20000001828 */
[----:B------:R-:W1:Y:S07]  /*9b70*/  LDSM.16.MT88.4 R116, [R102+0x8100] ;  /* 0x008100006674783b */ /* 0x000e6e0000004200 */
[C---:B------:R-:W-:Y:S08]  /*9b80*/  HMMA.16816.F32 R44, R104.reuse, R132, R44 ;  /* 0x00000084682c723c */ /* 0x040ff0000000182c */
[C---:B------:R-:W-:Y:S01]  /*9b90*/  HMMA.16816.F32 R48, R104.reuse, R134, R48 ;  /* 0x000000866830723c */ /* 0x040fe20000001830 */
[----:B------:R-:W-:Y:S03]  /*9ba0*/  LDSM.16.MT88.4 R132, [R101+0x2900] ;  /* 0x002900006584783b */ /* 0x000fe60000004200 */
[----:B-----5:R-:W-:Y:S04]  /*9bb0*/  FFMA.FTZ R2, R2, R144, R145 ;  /* 0x0000009002027223 */ /* 0x020fe80000010091 */
[C---:B---3--:R-:W-:Y:S07]  /*9bc0*/  HMMA.16816.F32 R52, R104.reuse, R108, R52 ;  /* 0x0000006c6834723c */ /* 0x048fee0000001834 */
[--C-:B------:R-:W-:Y:S01]  /*9bd0*/  FFMA.FTZ R108, R140, c[0x0][0x2d0], -R160.reuse ;  /* 0x0000b4008c6c7a23 */ /* 0x100fe200000108a0 */
[C---:B------:R-:W-:Y:S01]  /*9be0*/  HMMA.16816.F32 R56, R104.reuse, R110, R56 ;  /* 0x0000006e6838723c */ /* 0x040fe20000001838 */
[----:B------:R-:W-:Y:S02]  /*9bf0*/  LDSM.16.MT88.4 R140, [R103+UR4+0x5900] ;  /* 0x00590004678c783b */ /* 0x000fe40008004200 */
[----:B------:R3:W-:Y:S05]  /*9c00*/  MUFU.EX2 R171, R108 ;  /* 0x0000006c00ab7308 */ /* 0x0007ea0000000800 */
[C---:B--2---:R-:W-:Y:S07]  /*9c10*/  HMMA.16816.F32 R60, R104.reuse, R120, R60 ;  /* 0x00000078683c723c */ /* 0x044fee000000183c */
        /* <DEDUP_REMOVED lines=8> */
[C---:B-1----:R-:W-:Y:S03]  /*9ca0*/  HMMA.16816.F32 R76, R104.reuse, R116, R76 ;  /* 0x00000074684c723c */ /* 0x042fe6000000184c */
[----:B------:R1:W-:Y:S01]  /*9cb0*/  MUFU.EX2 R167, R112 ;  /* 0x0000007000a77308 */ /* 0x0003e20000000800 */
[--C-:B--2---:R-:W-:Y:S03]  /*9cc0*/  FFMA.FTZ R120, R168, c[0x0][0x2d0], -R161.reuse ;  /* 0x0000b400a8787a23 */ /* 0x104fe600000108a1 */
[--C-:B------:R-:W-:Y:S01]  /*9cd0*/  FFMA.FTZ R116, R139, c[0x0][0x2d0], -R161.reuse ;  /* 0x0000b4008b747a23 */ /* 0x100fe200000108a1 */
[C---:B------:R-:W-:Y:S05]  /*9ce0*/  HMMA.16816.F32 R80, R104.reuse, R118, R80 ;  /* 0x000000766850723c */ /* 0x040fea0000001850 */
[----:B------:R2:W5:Y:S01]  /*9cf0*/  MUFU.EX2 R168, R120 ;  /* 0x0000007800a87308 */ /* 0x0005620000000800 */
[----:B---3--:R-:W3:Y:S09]  /*9d00*/  LDSM.16.MT88.4 R108, [R237+UR4+0x8100] ;  /* 0x00810004ed6c783b */ /* 0x008ef20008004200 */
[----:B------:R5:W-:Y:S01]  /*9d10*/  MUFU.EX2 R164, R116 ;  /* 0x0000007400a47308 */ /* 0x000be20000000800 */
[----:B-1----:R-:W-:Y:S01]  /*9d20*/  FFMA.FTZ R112, R138, c[0x0][0x2d0], -R160 ;  /* 0x0000b4008a707a23 */ /* 0x002fe200000108a0 */
[----:B------:R-:W-:Y:S02]  /*9d30*/  MOV R138, R137 ;  /* 0x00000089008a7202 */ /* 0x000fe40000000f00 */
[----:B------:R-:W-:Y:S02]  /*9d40*/  MOV R137, R166 ;  /* 0x000000a600897202 */ /* 0x000fe40000000f00 */
[----:B----4-:R-:W-:Y:S04]  /*9d50*/  F2FP.PACK_AB R160, R170, R171 ;  /* 0x000000abaaa0723e */ /* 0x010fe800000000ff */
[----:B------:R1:W4:Y:S01]  /*9d60*/  MUFU.EX2 R166, R112 ;  /* 0x0000007000a67308 */ /* 0x0003220000000800 */
[----:B--2---:R-:W2:Y:S08]  /*9d70*/  LDSM.16.MT88.4 R120, [R101+0x8100] ;  /* 0x008100006578783b */ /* 0x004eb00000004200 */
[----:B-----5:R-:W-:Y:S01]  /*9d80*/  LDSM.16.MT88.4 R116, [R102+0x2900] ;  /* 0x002900006674783b */ /* 0x020fe20000004200 */
[C---:B---3--:R-:W-:Y:S03]  /*9d90*/  HMMA.16816.F32 R84, R104.reuse, R108, R84 ;  /* 0x0000006c6854723c */ /* 0x048fe60000001854 */
[----:B-1----:R-:W-:Y:S01]  /*9da0*/  FFMA.FTZ R112, R136, c[0x0][0x2d0], -R161 ;  /* 0x0000b40088707a23 */ /* 0x002fe200000108a1 */
[----:B------:R-:W-:Y:S02]  /*9db0*/  MOV R136, R165 ;  /* 0x000000a500887202 */ /* 0x000fe40000000f00 */
[----:B------:R-:W-:Y:S01]  /*9dc0*/  F2FP.PACK_AB R161, R168, R169 ;  /* 0x000000a9a8a1723e */ /* 0x000fe200000000ff */
[----:B------:R1:W3:Y:S01]  /*9dd0*/  MUFU.EX2 R165, R112 ;  /* 0x0000007000a57308 */ /* 0x0002e20000000800 */
[C---:B------:R-:W-:Y:S04]  /*9de0*/  HMMA.16816.F32 R88, R104.reuse, R110, R88 ;  /* 0x0000006e6858723c */ /* 0x040fe80000001858 */
[----:B----4-:R-:W-:Y:S04]  /*9df0*/  F2FP.PACK_AB R162, R166, R167 ;  /* 0x000000a7a6a2723e */ /* 0x010fe800000000ff */
[C---:B--2---:R-:W-:Y:S08]  /*9e00*/  HMMA.16816.F32 R92, R104.reuse, R120, R92 ;  /* 0x00000078685c723c */ /* 0x044ff0000000185c */
[----:B------:R-:W-:Y:S01]  /*9e10*/  HMMA.16816.F32 R96, R104, R122, R96 ;  /* 0x0000007a6860723c */ /* 0x000fe20000001860 */
[----:B-1----:R-:W1:Y:S03]  /*9e20*/  LDSM.16.MT88.4 R112, [R103+UR4+0x2900] ;  /* 0x002900046770783b */ /* 0x002e660008004200 */
[----:B---3--:R-:W-:Y:S07]  /*9e30*/  F2FP.PACK_AB R163, R164, R165 ;  /* 0x000000a5a4a3723e */ /* 0x008fee00000000ff */
[C---:B-1----:R-:W-:Y:S01]  /*9e40*/  HMMA.16816.F32 R104, R160.reuse, R112, R4 ;  /* 0x00000070a068723c */ /* 0x042fe20000001804 */
[----:B------:R-:W1:Y:S07]  /*9e50*/  LDSM.16.MT88.4 R4, [R237+UR4+0x5900] ;  /* 0x00590004ed04783b */ /* 0x000e6e0008004200 */
[C---:B------:R-:W-:Y:S01]  /*9e60*/  HMMA.16816.F32 R108, R160.reuse, R114, R8 ;  /* 0x00000072a06c723c */ /* 0x040fe20000001808 */
[----:B------:R-:W2:Y:S07]  /*9e70*/  LDSM.16.MT88.4 R8, [R101+0x5900] ;  /* 0x005900006508783b */ /* 0x000eae0000004200 */
[C---:B------:R-:W-:Y:S01]  /*9e80*/  HMMA.16816.F32 R112, R160.reuse, R116, R12 ;  /* 0x00000074a070723c */ /* 0x040fe2000000180c */
[----:B------:R-:W3:Y:S06]  /*9e90*/  LDL.LU R13, [R1+0x8] ;  /* 0x00000800010d7983 */ /* 0x000eec0000300800 */
[----:B------:R-:W-:Y:S01]  /*9ea0*/  MOV R14, R138 ;  /* 0x0000008a000e7202 */ /* 0x000fe20000000f00 */
[C---:B------:R-:W-:Y:S01]  /*9eb0*/  HMMA.16816.F32 R116, R160.reuse, R118, R16 ;  /* 0x00000076a074723c */ /* 0x040fe20000001810 */
[----:B------:R-:W4:Y:S03]  /*9ec0*/  LDL.64 R16, [R1+0x10] ;  /* 0x0000100001107983 */ /* 0x000f260000100a00 */
[----:B------:R-:W-:Y:S01]  /*9ed0*/  MOV R15, R137 ;  /* 0x00000089000f7202 */ /* 0x000fe20000000f00 */
[----:B------:R-:W-:Y:S02]  /*9ee0*/  FADD.FTZ R2, R14, R2 ;  /* 0x000000020e027221 */ /* 0x000fe40000010000 */
[----:B------:R-:W5:Y:S01]  /*9ef0*/  LDL.64 R18, [R1+0x28] ;  /* 0x0000280001127983 */ /* 0x000f620000100a00 */
[C---:B------:R-:W-:Y:S04]  /*9f00*/  HMMA.16816.F32 R120, R160.reuse, R124, R20 ;  /* 0x0000007ca078723c */ /* 0x040fe80000001814 */
[----:B------:R-:W-:Y:S01]  /*9f10*/  FADD.FTZ R2, R15, R2 ;  /* 0x000000020f027221 */ /* 0x000fe20000010000 */
[----:B------:R-:W5:Y:S02]  /*9f20*/  LDL R21, [R1+0x30] ;  /* 0x0000300001157983 */ /* 0x000f640000100800 */
[----:B------:R-:W-:Y:S01]  /*9f30*/  MOV R23, R136 ;  /* 0x0000008800177202 */ /* 0x000fe20000000f00 */
[C---:B------:R-:W-:Y:S04]  /*9f40*/  HMMA.16816.F32 R124, R160.reuse, R126, R24 ;  /* 0x0000007ea07c723c */ /* 0x040fe80000001818 */
[----:B------:R-:W-:Y:S04]  /*9f50*/  FADD.FTZ R2, R23, R2 ;  /* 0x0000000217027221 */ /* 0x000fe80000010000 */
[C---:B------:R-:W-:Y:S04]  /*9f60*/  HMMA.16816.F32 R128, R160.reuse, R132, R28 ;  /* 0x00000084a080723c */ /* 0x040fe8000000181c */
[----:B------:R-:W-:Y:S04]  /*9f70*/  FADD.FTZ R2, R248, R2 ;  /* 0x00000002f8027221 */ /* 0x000fe80000010000 */
[C---:B------:R-:W-:Y:S04]  /*9f80*/  HMMA.16816.F32 R132, R160.reuse, R134, R32 ;  /* 0x00000086a084723c */ /* 0x040fe80000001820 */
[----:B------:R-:W-:Y:S04]  /*9f90*/  FADD.FTZ R2, R247, R2 ;  /* 0x00000002f7027221 */ /* 0x000fe80000010000 */
[C---:B------:R-:W-:Y:S04]  /*9fa0*/  HMMA.16816.F32 R136, R160.reuse, R140, R36 ;  /* 0x0000008ca088723c */ /* 0x040fe80000001824 */
[----:B------:R-:W-:Y:S04]  /*9fb0*/  FADD.FTZ R2, R246, R2 ;  /* 0x00000002f6027221 */ /* 0x000fe80000010000 */
[C---:B------:R-:W-:Y:S08]  /*9fc0*/  HMMA.16816.F32 R140, R160.reuse, R142, R40 ;  /* 0x0000008ea08c723c */ /* 0x040ff00000001828 */
        /* <DEDUP_REMOVED lines=8> */
[----:B------:R-:W-:Y:S03]  /*a050*/  LDSM.16.MT88.4 R8, [R237+UR4+0x8900] ;  /* 0x00890004ed08783b */ /* 0x000fe60008004200 */
[----:B---3--:R-:W-:Y:S05]  /*a060*/  FFMA.FTZ R0, R0, R13, R251 ;  /* 0x0000000d00007223 */ /* 0x008fea00000100fb */
[----:B------:R-:W1:Y:S03]  /*a070*/  LDSM.16.MT88.4 R12, [R103+UR4+0x8900] ;  /* 0x00890004670c783b */ /* 0x000e660008004200 */
[----:B------:R-:W-:Y:S04]  /*a080*/  FADD.FTZ R0, R250, R0 ;  /* 0x00000000fa007221 */ /* 0x000fe80000010000 */
[----:B------:R-:W-:Y:S02]  /*a090*/  FADD.FTZ R0, R249, R0 ;  /* 0x00000000f9007221 */ /* 0x000fe40000010000 */
[----:B----4-:R-:W-:Y:S02]  /*a0a0*/  FADD.FTZ R16, R245, R2 ;  /* 0x00000002f5107221 */ /* 0x010fe40000010000 */
[----:B------:R-:W-:Y:S01]  /*a0b0*/  FADD.FTZ R0, R252, R0 ;  /* 0x00000000fc007221 */ /* 0x000fe20000010000 */
[----:B-----5:R-:W-:Y:S03]  /*a0c0*/  @P0 MOV R19, R17 ;  /* 0x0000001100130202 */ /* 0x020fe60000000f00 */
[----:B------:R-:W-:Y:S02]  /*a0d0*/  FADD.FTZ R0, R244, R0 ;  /* 0x00000000f4007221 */ /* 0x000fe40000010000 */
[----:B------:R-:W-:Y:S02]  /*a0e0*/  @P0 IMAD.WIDE.U32 R18, R4, 0x60, R18 ;  /* 0x0000006004120825 */ /* 0x000fe400078e0012 */
[----:B------:R-:W2:Y:S02]  /*a0f0*/  LDSM.16.MT88.4 R4, [R102+0x8900] ;  /* 0x008900006604783b */ /* 0x000ea40000004200 */
[----:B------:R-:W-:Y:S04]  /*a100*/  FADD.FTZ R0, R243, R0 ;  /* 0x00000000f3007221 */ /* 0x000fe80000010000 */
[----:B------:R-:W-:Y:S04]  /*a110*/  FADD.FTZ R0, R242, R0 ;  /* 0x00000000f2007221 */ /* 0x000fe80000010000 */
[----:B------:R-:W-:Y:S02]  /*a120*/  FADD.FTZ R2, R241, R0 ;  /* 0x00000000f1027221 */ /* 0x000fe40000010000 */
[----:B------:R-:W-:Y:S02]  /*a130*/  FADD.FTZ R0, R206, R16 ;  /* 0x00000010ce007221 */ /* 0x000fe40000010000 */
[----:B------:R-:W-:Y:S02]  /*a140*/  FADD.FTZ R2, R203, R2 ;  /* 0x00000002cb027221 */ /* 0x000fe40000010000 */
[----:B------:R-:W-:Y:S02]  /*a150*/  FADD.FTZ R16, R204, R0 ;  /* 0x00000000cc107221 */ /* 0x000fe40000010000 */
[----:B------:R-:W-:Y:S01]  /*a160*/  FADD.FTZ R0, R202, R2 ;  /* 0x00000002ca007221 */ /* 0x000fe20000010000 */
[----:B------:R-:W-:Y:S01]  /*a170*/  @P0 SHF.L.U32 R2, R18, 0x1, RZ ;  /* 0x0000000112020819 */ /* 0x000fe200000006ff */
[----:B------:R-:W-:Y:S01]  /*a180*/  FADD.FTZ R20, R205, R16 ;  /* 0x00000010cd147221 */ /* 0x000fe20000010000 */
[C---:B-1----:R-:W-:Y:S03]  /*a190*/  HMMA.16816.F32 R68, R160.reuse, R12, R68 ;  /* 0x0000000ca044723c */ /* 0x042fe60000001844 */
[----:B------:R-:W-:Y:S01]  /*a1a0*/  FADD.FTZ R17, R200, R0 ;  /* 0x00000000c8117221 */ /* 0x000fe20000010000 */
[----:B------:R-:W-:Y:S02]  /*a1b0*/  MOV R0, UR15 ;  /* 0x0000000f00007c02 */ /* 0x000fe40008000f00 */
[----:B------:R-:W-:Y:S01]  /*a1c0*/  @P0 IADD3 R16, R19, UR10, RZ ;  /* 0x0000000a13100c10 */ /* 0x000fe2000fffe0ff */
[----:B------:R-:W-:Y:S01]  /*a1d0*/  FADD.FTZ R22, R201, R17 ;  /* 0x00000011c9167221 */ /* 0x000fe20000010000 */
[C---:B------:R-:W-:Y:S01]  /*a1e0*/  HMMA.16816.F32 R72, R160.reuse, R14, R72 ;  /* 0x0000000ea048723c */ /* 0x040fe20000001848 */
[----:B------:R1:W3:Y:S01]  /*a1f0*/  LDSM.16.MT88.4 R12, [R101+0x8900] ;  /* 0x00890000650c783b */ /* 0x0002e20000004200 */
[----:B------:R-:W-:Y:S02]  /*a200*/  @UP0 USHF.L.U32 UR10, UR6, 0x6, URZ ;  /* 0x00000006060a0899 */ /* 0x000fe4000800063f */
[----:B------:R-:W-:Y:S01]  /*a210*/  @P0 IMAD R0, R0, 0x4800, R21 ;  /* 0x0000480000000824 */ /* 0x000fe200078e0215 */
[----:B------:R-:W-:Y:S01]  /*a220*/  @P0 SHF.L.U64.HI R18, R18, 0x1, R16 ;  /* 0x0000000112120819 */ /* 0x000fe20000010210 */
[----:B------:R-:W-:Y:S01]  /*a230*/  FADD.FTZ R19, R207, R20 ;  /* 0x00000014cf137221 */ /* 0x000fe20000010000 */
[----:B------:R-:W-:Y:S01]  /*a240*/  @P0 IADD3 R16, P6, R2, c[0x0][0x1c8], RZ ;  /* 0x0000720002100a10 */ /* 0x000fe20007fde0ff */
[----:B------:R-:W-:Y:S01]  /*a250*/  FADD.FTZ R22, R183, R22 ;  /* 0x00000016b7167221 */ /* 0x000fe20000010000 */
[----:B------:R-:W-:Y:S01]  /*a260*/  @P0 SHF.L.U32 R0, R0, 0x1, RZ ;  /* 0x0000000100000819 */ /* 0x000fe200000006ff */
[----:B------:R-:W-:Y:S01]  /*a270*/  UISETP.GE.AND UP0, UPT, UR5, 0x1, UPT ;  /* 0x000000010500788c */ /* 0x000fe2000bf06270 */
[C---:B--2---:R-:W-:Y:S03]  /*a280*/  HMMA.16816.F32 R76, R160.reuse, R4, R76 ;  /* 0x00000004a04c723c */ /* 0x044fe6000000184c */
[----:B------:R-:W-:Y:S01]  /*a290*/  @P0 IADD3.X R17, R18, c[0x0][0x1cc], RZ, P6, !PT ;  /* 0x0000730012110a10 */ /* 0x000fe200037fe4ff */
[----:B------:R-:W-:Y:S01]  /*a2a0*/  FADD.FTZ R19, R191, R19 ;  /* 0x00000013bf137221 */ /* 0x000fe20000010000 */
[----:B------:R-:W-:Y:S02]  /*a2b0*/  @P0 IADD3 R20, P5, R2, 0x80, RZ ;  /* 0x0000008002140810 */ /* 0x000fe40007fbe0ff */
[----:B------:R-:W-:Y:S01]  /*a2c0*/  FADD.FTZ R4, R182, R22 ;  /* 0x00000016b6047221 */ /* 0x000fe20000010000 */
[----:B------:R-:W-:Y:S01]  /*a2d0*/  @!PT LDS RZ, [RZ] ;  /* 0x00000000fffff984 */ /* 0x000fe20000000800 */
[----:B------:R-:W-:Y:S01]  /*a2e0*/  @!PT LDS RZ, [RZ] ;  /* 0x00000000fffff984 */ /* 0x000fe20000000800 */
[----:B------:R-:W-:Y:S01]  /*a2f0*/  @!PT LDS RZ, [RZ] ;  /* 0x00000000fffff984 */ /* 0x000fe20000000800 */
[----:B------:R2:W-:Y:S01]  /*a300*/  @P0 LDGSTS.E.BYPASS.LTC128B.128 [R0+0x12100], [R16.64], !P4 ;  /* 0x1210000010000fae */ /* 0x0005e2000e101d54 */
[----:B------:R-:W-:Y:S01]  /*a310*/  @P0 IADD3 R20, P1, R20, c[0x0][0x1c8], RZ ;  /* 0x0000720014140a10 */ /* 0x000fe20007f3e0ff */
[C---:B------:R-:W-:Y:S03]  /*a320*/  HMMA.16816.F32 R80, R160.reuse, R6, R80 ;  /* 0x00000006a050723c */ /* 0x040fe60000001850 */
[----:B------:R-:W-:Y:S01]  /*a330*/  @P0 IADD3.X R21, RZ, c[0x0][0x1cc], R18, P1, P5 ;  /* 0x00007300ff150a10 */ /* 0x000fe20000fea412 */
[----:B------:R-:W-:Y:S01]  /*a340*/  FADD.FTZ R4, R180, R4 ;  /* 0x00000004b4047221 */ /* 0x000fe20000010000 */
[----:B------:R-:W-:Y:S01]  /*a350*/  @P0 IADD3 R2, P5, R2, 0x100, RZ ;  /* 0x0000010002020810 */ /* 0x000fe20007fbe0ff */
[----:B------:R-:W-:Y:S01]  /*a360*/  FADD.FTZ R5, R190, R19 ;  /* 0x00000013be057221 */ /* 0x000fe20000010000 */
[----:B-1----:R-:W-:Y:S01]  /*a370*/  MOV R101, R3 ;  /* 0x0000000300657202 */ /* 0x002fe20000000f00 */
[----:B------:R2:W-:Y:S01]  /*a380*/  @P0 LDGSTS.E.BYPASS.LTC128B.128 [R0+0x15100], [R20.64], !P3 ;  /* 0x1510000014000fae */ /* 0x0005e2000d901d54 */
[----:B------:R-:W-:Y:S01]  /*a390*/  @P0 IADD3 R6, P1, R2, c[0x0][0x1c8], RZ ;  /* 0x0000720002060a10 */ /* 0x000fe20007f3e0ff */
[C---:B------:R-:W-:Y:S03]  /*a3a0*/  HMMA.16816.F32 R84, R160.reuse, R8, R84 ;  /* 0x00000008a054723c */ /* 0x040fe60000001854 */
[----:B------:R-:W-:Y:S01]  /*a3b0*/  @P0 IADD3.X R7, RZ, c[0x0][0x1cc], R18, P1, P5 ;  /* 0x00007300ff070a10 */ /* 0x000fe20000fea412 */
[----:B------:R-:W-:Y:S04]  /*a3c0*/  FADD.FTZ R5, R188, R5 ;  /* 0x00000005bc057221 */ /* 0x000fe80000010000 */
[----:B------:R1:W-:Y:S01]  /*a3d0*/  @P0 LDGSTS.E.BYPASS.LTC128B.128 [R0+0x18100], [R6.64], !P2 ;  /* 0x1810000006000fae */ /* 0x0003e2000d101d54 */
[----:B------:R-:W-:Y:S01]  /*a3e0*/  FADD.FTZ R2, R189, R5 ;  /* 0x00000005bd027221 */ /* 0x000fe20000010000 */
[C---:B------:R-:W-:Y:S03]  /*a3f0*/  HMMA.16816.F32 R88, R160.reuse, R10, R88 ;  /* 0x0000000aa058723c */ /* 0x040fe60000001858 */
[----:B------:R-:W-:Y:S01]  /*a400*/  FADD.FTZ R5, R181, R4 ;  /* 0x00000004b5057221 */ /* 0x000fe20000010000 */
[----:B------:R-:W-:Y:S01]  /*a410*/  @P0 IADD3 R4, P1, R16, UR10, RZ ;  /* 0x0000000a10040c10 */ /* 0x000fe2000ff3e0ff */
[----:B------:R-:W-:Y:S02]  /*a420*/  FADD.FTZ R18, R178, R2 ;  /* 0x00000002b2127221 */ /* 0x000fe40000010000 */
[----:B------:R-:W-:Y:S01]  /*a430*/  FADD.FTZ R2, R176, R5 ;  /* 0x00000005b0027221 */ /* 0x000fe20000010000 */
[----:B------:R-:W-:Y:S01]  /*a440*/  @P0 IADD3.X R5, R17, UR13, RZ, P1, !PT ;  /* 0x0000000d11050c10 */ /* 0x000fe20008ffe4ff */
[----:B------:R-:W-:Y:S01]  /*a450*/  FADD.FTZ R8, R179, R18 ;  /* 0x00000012b3087221 */ /* 0x000fe20000010000 */
[C---:B---3--:R-:W-:Y:S03]  /*a460*/  HMMA.16816.F32 R92, R160.reuse, R12, R92 ;  /* 0x0000000ca05c723c */ /* 0x048fe6000000185c */
[----:B------:R3:W-:Y:S01]  /*a470*/  @P0 LDGSTS.E.BYPASS.LTC128B.128 [R0+0x13100], [R4.64], !P4 ;  /* 0x1310000004000fae */ /* 0x0007e2000e101d54 */
[----:B------:R-:W-:Y:S04]  /*a480*/  FADD.FTZ R2, R177, R2 ;  /* 0x00000002b1027221 */ /* 0x000fe80000010000 */
[----:B------:R-:W-:Y:S01]  /*a490*/  FADD.FTZ R2, R173, R2 ;  /* 0x00000002ad027221 */ /* 0x000fe20000010000 */
[----:B------:R-:W-:Y:S02]  /*a4a0*/  HMMA.16816.F32 R96, R160, R14, R96 ;  /* 0x0000000ea060723c */ /* 0x000fe40000001860 */
[----:B------:R3:W-:Y:S01]  /*a4b0*/  @P0 LDGSTS.E.BYPASS.LTC128B.128 [R0+0x16100], [R4.64+0x80], !P3 ;  /* 0x1610008004000fae */ /* 0x0007e2000d901d54 */
[----:B------:R-:W-:Y:S01]  /*a4c0*/  FADD.FTZ R2, R172, R2 ;  /* 0x00000002ac027221 */ /* 0x000fe20000010000 */
[----:B-1----:R-:W-:Y:S01]  /*a4d0*/  @P0 IADD3 R6, P1, R4, UR10, RZ ;  /* 0x0000000a04060c10 */ /* 0x002fe2000ff3e0ff */
[----:B------:R-:W-:Y:S05]  /*a4e0*/  UIADD3 UR10, UR5, 0x1, URZ ;  /* 0x00000001050a7890 */ /* 0x000fea000fffe03f */
[----:B------:R3:W-:Y:S01]  /*a4f0*/  @P0 LDGSTS.E.BYPASS.LTC128B.128 [R0+0x19100], [R4.64+0x100], !P2 ;  /* 0x1910010004000fae */ /* 0x0007e2000d101d54 */
[----:B------:R-:W-:Y:S01]  /*a500*/  USEL UR5, UR10, URZ, !UP0 ;  /* 0x0000003f0a057287 */ /* 0x000fe2000c000000 */
[----:B------:R-:W-:Y:S06]  /*a510*/  @P0 IADD3.X R7, R5, UR13, RZ, P1, !PT ;  /* 0x0000000d05070c10 */ /* 0x000fec0008ffe4ff */
[----:B------:R2:W-:Y:S08]  /*a520*/  @P0 LDGSTS.E.BYPASS.LTC128B.128 [R0+0x14100], [R6.64], !P4 ;  /* 0x1410000006000fae */ /* 0x0005f0000e101d54 */
[----:B------:R2:W-:Y:S08]  /*a530*/  @P0 LDGSTS.E.BYPASS.LTC128B.128 [R0+0x17100], [R6.64+0x80], !P3 ;  /* 0x1710008006000fae */ /* 0x0005f0000d901d54 */
[----:B------:R2:W-:Y:S01]  /*a540*/  @P0 LDGSTS.E.BYPASS.LTC128B.128 [R0+0x1a100], [R6.64+0x100], !P2 ;  /* 0x1a10010006000fae */ /* 0x0005e2000d101d54 */
[----:B------:R-:W-:Y:S01]  /*a550*/  ISETP.LT.AND P0, PT, RZ, UR16, PT ;  /* 0x00000010ff007c0c */ /* 0x000fe2000bf01270 */
[----:B------:R-:W-:Y:S01]  /*a560*/  UMOV UR16, UR14 ;  /* 0x0000000e00107c82 */ /* 0x000fe20008000000 */
[----:B---3--:R-:W-:Y:S05]  /*a570*/  FADD.FTZ R4, R175, R8 ;  /* 0x00000008af047221 */ /* 0x008fea0000010000 */
        /* <DEDUP_REMOVED lines=11> */
[----:B------:R1:W-:Y:S04]  /*a630*/  STL [R1+0x4], R4 ;  /* 0x0000040401007387 */ /* 0x0003e80000100800 */
[----:B------:R1:W-:Y:S01]  /*a640*/  STL [R1+0x8], R2 ;  /* 0x0000080201007387 */ /* 0x0003e20000100800 */
[----:B------:R-:W-:-:S05]  /*a650*/  @P0 BRA `(.L_x_664) ;  /* 0xffffc06000000947 */ /* 0x000fca000383ffff */
.L_x_663:
[----:B-1----:R-:W2:Y:S04]  /*a660*/  LDL.LU R2, [R1+0x4] ;  /* 0x0000040001027983 */ /* 0x002ea80000300800 */
        /* <DEDUP_REMOVED lines=124> */
.L_x_659:
        /* <DEDUP_REMOVED lines=152> */
.L_x_666:
        /* <DEDUP_REMOVED lines=139> */
.L_x_668:
[----:B---3--:R-:W-:Y:S05]  /*c060*/  BSYNC B0 ;  /* 0x0000000000007941 */ /* 0x008fea0003800000 */
.L_x_667:
        /* <DEDUP_REMOVED lines=23> */
.L_x_670:
[----:B------:R-:W-:Y:S05]  /*c1e0*/  BSYNC B0 ;  /* 0x0000000000007941 */ /* 0x000fea0003800000 */
.L_x_669:
        /* <DEDUP_REMOVED lines=23> */
.L_x_672:
[----:B------:R-:W-:Y:S05]  /*c360*/  BSYNC B0 ;  /* 0x0000000000007941 */ /* 0x000fea0003800000 */
.L_x_671:
        /* <DEDUP_REMOVED lines=24> */
.L_x_665:
        /* <DEDUP_REMOVED lines=19> */
.L_x_673:
        /* <DEDUP_REMOVED lines=42> */
.L_x_675:
[----:B------:R-:W-:Y:S05]  /*c8c0*/  BSYNC B0 ;  /* 0x0000000000007941 */ /* 0x000fea0003800000 */
.L_x_674:
        /* <DEDUP_REMOVED lines=66> */
.L_x_677:
[----:B------:R-:W-:Y:S05]  /*ccf0*/  BSYNC B0 ;  /* 0x0000000000007941 */ /* 0x000fea0003800000 */
.L_x_676:
        /* <DEDUP_REMOVED lines=21> */
.L_x_679:
[----:B------:R-:W-:Y:S05]  /*ce50*/  BSYNC B0 ;  /* 0x0000000000007941 */ /* 0x000fea0003800000 */
.L_x_678:
        /* <DEDUP_REMOVED lines=21> */
.L_x_681:
[----:B------:R-:W-:Y:S05]  /*cfb0*/  BSYNC B0 ;  /* 0x0000000000007941 */ /* 0x000fea0003800000 */
.L_x_680:
        /* <DEDUP_REMOVED lines=22> */
.L_x_682:
        /* <DEDUP_REMOVED lines=14> */
.L_x_1295:


//--------------------- .text._ZN7cutlass13device_kernelIN5flash19enable_sm80_to_sm89INS1_16FlashAttnFwdSm80INS1_25CollectiveMainloopFwdSm80ILi8ELi2ELb0EN4cute5tupleIJNS5_1CILi128EEENS7_ILi64EEENS7_ILi192EEEEEELi192ENS_6half_tEfNS_4arch4Sm80ELb0ELb0ELb1ELb1ELb0ELb1ELb1ELb0EEENS1_21CollectiveEpilogueFwdINS6_IJS8_SA_S9_EEENS6_IJNS7_ILi1EEESI_SI_EEESC_SE_Li256ELb1ELb1ELb0ELb0EEENS1_19SingleTileSchedulerILb1ELb0ELb1ELi128EEEEEEEEEvNT_6ParamsE --------------------------
	.section	.text._ZN7cutlass13device_kernelIN5flash19enable_sm80_to_sm89INS1_16FlashAttnFwdSm80INS1_25CollectiveMainloopFwdSm80ILi8ELi2ELb0EN4cute5tupleIJNS5_1CILi128EEENS7_ILi64EEENS7_ILi192EEEEEELi192ENS_6half_tEfNS_4arch4Sm80ELb0ELb0ELb1ELb1ELb0ELb1ELb1ELb0EEENS1_21CollectiveEpilogueFwdINS6_IJS8_SA_S9_EEENS6_IJNS7_ILi1EEESI_SI_EEESC_SE_Li256ELb1ELb1ELb0ELb0EEENS1_19SingleTileSchedulerILb1ELb0ELb1ELi128EEEEEEEEEvNT_6ParamsE,"ax",@progbits
	.sectioninfo	@"SHI_REGISTERS=237"
	.align	128
.text._ZN7cutlass13device_kernelIN5flash19enable_sm80_to_sm89INS1_16FlashAttnFwdSm80INS1_25CollectiveMainloopFwdSm80ILi8ELi2ELb0EN4cute5tupleIJNS5_1CILi128EEENS7_ILi64EEENS7_ILi192EEEEEELi192ENS_6half_tEfNS_4arch4Sm80ELb0ELb0ELb1ELb1ELb0ELb1ELb1ELb0EEENS1_21CollectiveEpilogueFwdINS6_IJS8_SA_S9_EEENS6_IJNS7_ILi1EEESI_SI_EEESC_SE_Li256ELb1ELb1ELb0ELb0EEENS1_19SingleTileSchedulerILb1ELb0ELb1ELi128EEEEEEEEEvNT_6ParamsE:
        .type           _ZN7cutlass13device_kernelIN5flash19enable_sm80_to_sm89INS1_16FlashAttnFwdSm80INS1_25CollectiveMainloopFwdSm80ILi8ELi2ELb0EN4cute5tupleIJNS5_1CILi128EEENS7_ILi64EEENS7_ILi192EEEEEELi192ENS_6half_tEfNS_4arch4Sm80ELb0ELb0ELb1ELb1ELb0ELb1ELb1ELb0EEENS1_21CollectiveEpilogueFwdINS6_IJS8_SA_S9_EEENS6_IJNS7_ILi1EEESI_SI_EEESC_SE_Li256ELb1ELb1ELb0ELb0EEENS1_19SingleTileSchedulerILb1ELb0ELb1ELi128EEEEEEEEEvNT_6ParamsE,@function
        .size           _ZN7cutlass13device_kernelIN5flash19enable_sm80_to_sm89INS1_16FlashAttnFwdSm80INS1_25CollectiveMainloopFwdSm80ILi8ELi2ELb0EN4cute5tupleIJNS5_1CILi128EEENS7_ILi64EEENS7_ILi192EEEEEELi192ENS_6half_tEfNS_4arch4Sm80ELb0ELb0ELb1ELb1ELb0ELb1ELb1ELb0EEENS1_21CollectiveEpilogueFwdINS6_IJS8_SA_S9_EEENS6_IJNS7_ILi1EEESI_SI_EEESC_SE_Li256ELb1ELb1ELb0ELb0EEENS1_19SingleTileSchedulerILb1ELb0ELb1ELi128EEEEEEEEEvNT_6ParamsE,(.L_x_1296 - _ZN7cutlass13device_kernelIN5flash19enable_sm80_to_sm89INS1_16FlashAttnFwdSm80INS1_25CollectiveMainloopFwdSm80ILi8ELi2ELb0EN4cute5tupleIJNS5_1CILi128EEENS7_ILi64EEENS7_ILi192EEEEEELi192ENS_6half_tEfNS_4arch4Sm80ELb0ELb0ELb1ELb1ELb0ELb1ELb1ELb0EEENS1_21CollectiveEpilogueFwdINS6_IJS8_SA_S9_EEENS6_IJNS7_ILi1EEESI_SI_EEESC_SE_Li256ELb1ELb1ELb0ELb0EEENS1_19SingleTileSchedulerILb1ELb0ELb1ELi128EEEEEEEEEvNT_6ParamsE)
        .other          _ZN7cutlass13device_kernelIN5flash19enable_sm80_to_sm89INS1_16FlashAttnFwdSm80INS1_25CollectiveMainloopFwdSm80ILi8ELi2ELb0EN4cute5tupleIJNS5_1CILi128EEENS7_ILi64EEENS7_ILi192EEEEEELi192ENS_6half_tEfNS_4arch4Sm80ELb0ELb0ELb1ELb1ELb0ELb1ELb1ELb0EEENS1_21CollectiveEpilogueFwdINS6_IJS8_SA_S9_EEENS6_IJNS7_ILi1EEESI_SI_EEESC_SE_Li256ELb1ELb1ELb0ELb0EEENS1_19SingleTileSchedulerILb1ELb0ELb1ELi128EEEEEEEEEvNT_6ParamsE,@"STO_CUDA_ENTRY STV_DEFAULT"
_ZN7cutlass13device_kernelIN5flash19enable_sm80_to_sm89INS1_16FlashAttnFwdSm80INS1_25CollectiveMainloopFwdSm80ILi8ELi2ELb0EN4cute5tupleIJNS5_1CILi128EEENS7_ILi64EEENS7_ILi192EEEEEELi192ENS_6half_tEfNS_4arch4Sm80ELb0ELb0ELb1ELb1ELb0ELb1ELb1ELb0EEENS1_21CollectiveEpilogueFwdINS6_IJS8_SA_S9_EEENS6_IJNS7_ILi1EEESI_SI_EEESC_SE_Li256ELb1ELb1ELb0ELb0EEENS1_19SingleTileSchedulerILb1ELb0ELb1ELi128EEEEEEEEEvNT_6ParamsE:
        /* <DEDUP_REMOVED lines=16> */
.L_x_684:
        /* <DEDUP_REMOVED lines=8> */
.L_x_686:
[----:B------:R-:W-:-:S05]  /*0180*/  MOV R5, c[0x0][0x54c] ;  /* 0x0001530000057a02 */ /* 0x000fca0000000f00 */
.L_x_685:
[----:B-----5:R-:W-:Y:S01]  /*0190*/  IMAD R5, R5, c[0x0][0x548], RZ ;  /* 0x0001520005057a24 */ /* 0x020fe200078e02ff */
[----:B------:R-:W-:-:S04]  /*01a0*/  SHF.L.U32 R0, R86, 0x7, RZ ;  /* 0x0000000756007819 */ /* 0x000fc800000006ff */
[----:B------:R-:W-:-:S04]  /*01b0*/  ISETP.GE.AND P0, PT, R0, R5, PT ;  /* 0x000000050000720c */ /* 0x000fc80003f06270 */
[----:B------:R-:W-:Y:S01]  /*01c0*/  SEL R192, R192, 0xffffffff, !P0 ;  /* 0xffffffffc0c07807 */ /* 0x000fe20004000000 */
[----:B------:R-:W-:Y:S05]  /*01d0*/  BRA `(.L_x_687) ;  /* 0x0000012000007947 */ /* 0x000fea0003800000 */
.L_x_683:
[----:B---3--:R-:W-:-:S04]  /*01e0*/  ISETP.NE.U32.AND P0, PT, RZ, c[0x0][0x568], PT ;  /* 0x00015a00ff007a0c */ /* 0x008fc80003f05070 */
[----:B------:R-:W-:-:S13]  /*01f0*/  ISETP.NE.AND.EX P0, PT, RZ, c[0x0][0x56c], PT, P0 ;  /* 0x00015b00ff007a0c */ /* 0x000fda0003f05300 */
[----:B------:R-:W-:Y:S05]  /*0200*/  @!P0 BRA `(.L_x_688) ;  /* 0x0000002000008947 */ /* 0x000fea0003800000 */
[----:B------:R1:W5:Y:S01]  /*0210*/  LDG.E R5, [R4.64] ;  /* 0x0000000604057981 */ /* 0x000362000c1e1900 */
[----:B------:R-:W-:Y:S05]  /*0220*/  BRA `(.L_x_689) ;  /* 0x0000009000007947 */ /* 0x000fea0003800000 */
.L_x_688:
        /* <DEDUP_REMOVED lines=8> */
.L_x_690:
[----:B------:R-:W-:-:S05]  /*02b0*/  MOV R5, c[0x0][0x54c] ;  /* 0x0001530000057a02 */ /* 0x000fca0000000f00 */
.L_x_689:
[----:B-----5:R-:W-:Y:S01]  /*02c0*/  IMAD R5, R5, c[0x0][0x548], RZ ;  /* 0x0001520005057a24 */ /* 0x020fe200078e02ff */
[----:B------:R-:W-:-:S04]  /*02d0*/  SHF.L.U32 R0, R86, 0x7, RZ ;  /* 0x0000000756007819 */ /* 0x000fc800000006ff */
[----:B------:R-:W-:-:S04]  /*02e0*/  ISETP.GE.AND P0, PT, R0, R5, PT ;  /* 0x000000050000720c */ /* 0x000fc80003f06270 */
[----:B------:R-:W-:-:S04]  /*02f0*/  SEL R192, R192, 0xffffffff, !P0 ;  /* 0xffffffffc0c07807 */ /* 0x000fc80004000000 */
.L_x_687:
        /* <DEDUP_REMOVED lines=19> */
[CC--:B------:R-:W-:Y:S01]  /*0430*/  IMAD.WIDE R8, R192.reuse, R3.reuse, c[0x0][0x358] ;  /* 0x0000d600c0087625 */ /* 0x0c0fe200078e0203 */
[----:B------:R2:W5:Y:S01]  /*0440*/  @P2 LDG.E R91, [R16.64] ;  /* 0x00000006105b2981 */ /* 0x000562000c1e1900 */
[----:B------:R-:W-:Y:S02]  /*0450*/  P2R R7, PR, RZ, 0x20 ;  /* 0x00000020ff077803 */ /* 0x000fe40000000000 */
[----:B------:R-:W-:Y:S02]  /*0460*/  @P0 IMAD.WIDE R14, R192, R3, c[0x0][0x360] ;  /* 0x0000d800c00e0625 */ /* 0x000fe400078e0203 */
[----:B------:R2:W5:Y:S04]  /*0470*/  @P1 LDG.E R92, [R12.64] ;  /* 0x000000060c5c1981 */ /* 0x000568000c1e1900 */
[----:B------:R2:W5:Y:S04]  /*0480*/  @P0 LDG.E R88, [R14.64] ;  /* 0x000000060e580981 */ /* 0x000568000c1e1900 */
[----:B------:R2:W5:Y:S04]  /*0490*/  @P5 LDG.E R90, [R10.64] ;  /* 0x000000060a5a5981 */ /* 0x000568000c1e1900 */
[----:B------:R2:W5:Y:S04]  /*04a0*/  @P4 LDG.E R21, [R8.64] ;  /* 0x0000000608154981 */ /* 0x000568000c1e1900 */
[----:B------:R-:W3:Y:S01]  /*04b0*/  S2R R195, SR_CTAID.Y ;  /* 0x0000000000c37919 */ /* 0x000ee20000002600 */
[----:B-1----:R-:W-:-:S02]  /*04c0*/  IMAD.MOV.U32 R4, RZ, RZ, c[0x0][0x1d0] ;  /* 0x00007400ff047624 */ /* 0x002fc400078e00ff */
[----:B------:R-:W-:Y:S01]  /*04d0*/  IMAD.MOV.U32 R93, RZ, RZ, c[0x0][0x228] ;  /* 0x00008a00ff5d7624 */ /* 0x000fe200078e00ff */
[----:B---3--:R-:W-:Y:S01]  /*04e0*/  SHF.R.S32.HI R89, RZ, 0x1f, R195 ;  /* 0x0000001fff597819 */ /* 0x008fe200000114c3 */
[----:B------:R-:W-:Y:S05]  /*04f0*/  @P0 BRA `(.L_x_691) ;  /* 0x0000004000000947 */ /* 0x000fea0003800000 */
[----:B--2---:R-:W-:Y:S05]  /*0500*/  @!P1 BRA `(.L_x_691) ;  /* 0x0000003000009947 */ /* 0x004fea0003800000 */
[----:B-----5:R-:W2:Y:S04]  /*0510*/  LDG.E R88, [R12.64] ;  /* 0x000000060c587981 */ /* 0x020ea8000c1e1900 */
[----:B------:R-:W2:Y:S02]  /*0520*/  LDG.E R5, [R12.64+0x4] ;  /* 0x000004060c057981 */ /* 0x000ea4000c1e1900 */
[----:B--2---:R-:W-:Y:S02]  /*0530*/  IADD3 R88, -R88, R5, RZ ;  /* 0x0000000558587210 */ /* 0x004fe40007ffe1ff */
.L_x_691:
[----:B--2---:R-:W-:-:S04]  /*0540*/  ISETP.NE.U32.AND P0, PT, RZ, c[0x0][0x368], PT ;  /* 0x0000da00ff007a0c */ /* 0x004fc80003f05070 */
[----:B------:R-:W-:-:S13]  /*0550*/  ISETP.NE.AND.EX P0, PT, RZ, c[0x0][0x36c], PT, P0 ;  /* 0x0000db00ff007a0c */ /* 0x000fda0003f05300 */
[----:B------:R-:W-:Y:S05]  /*0560*/  @!P0 BRA `(.L_x_692) ;  /* 0x0000003000008947 */ /* 0x000fea0003800000 */
[----:B------:R-:W-:-:S06]  /*0570*/  IMAD.WIDE R4, R192, R3, c[0x0][0x368] ;  /* 0x0000da00c0047625 */ /* 0x000fcc00078e0203 */
[----:B------:R1:W5:Y:S01]  /*0580*/  LDG.E R4, [R4.64] ;  /* 0x0000000604047981 */ /* 0x000362000c1e1900 */
[----:B------:R-:W-:Y:S05]  /*0590*/  BRA `(.L_x_693) ;  /* 0x0000004000007947 */ /* 0x000fea0003800000 */
.L_x_692:
[----:B------:R-:W-:Y:S05]  /*05a0*/  @!P5 BRA `(.L_x_693) ;  /* 0x000000300000d947 */ /* 0x000fea0003800000 */
[----:B------:R-:W2:Y:S04]  /*05b0*/  LDG.E R4, [R10.64] ;  /* 0x000000060a047981 */ /* 0x000ea8000c1e1900 */
[----:B------:R-:W2:Y:S02]  /*05c0*/  LDG.E R5, [R10.64+0x4] ;  /* 0x000004060a057981 */ /* 0x000ea4000c1e1900 */
[----:B--2---:R-:W-:Y:S02]  /*05d0*/  IADD3 R4, -R4, R5, RZ ;  /* 0x0000000504047210 */ /* 0x004fe40007ffe1ff */
.L_x_693:
[----:B------:R-:W2:Y:S04]  /*05e0*/  @P4 LDG.E R2, [R8.64] ;  /* 0x0000000608024981 */ /* 0x000ea8000c1e1900 */
[----:B-1----:R-:W2:Y:S01]  /*05f0*/  @P4 LDG.E R5, [R8.64+0x4] ;  /* 0x0000040608054981 */ /* 0x002ea2000c1e1900 */
[----:B-----5:R-:W-:Y:S01]  /*0600*/  IMAD.IADD R0, R4, 0x1, -R91 ;  /* 0x0000000104007824 */ /* 0x020fe200078e0a5b */
[----:B------:R-:W-:Y:S01]  /*0610*/  ISETP.NE.U32.AND P0, PT, RZ, c[0x0][0x378], PT ;  /* 0x0000de00ff007a0c */ /* 0x000fe20003f05070 */
[----:B------:R-:W-:-:S03]  /*0620*/  IMAD.MOV.U32 R87, RZ, RZ, R4 ;  /* 0x000000ffff577224 */ /* 0x000fc600078e0004 */
[----:B------:R-:W-:Y:S01]  /*0630*/  ISETP.NE.AND.EX P0, PT, RZ, c[0x0][0x37c], PT, P0 ;  /* 0x0000df00ff007a0c */ /* 0x000fe20003f05300 */
[----:B------:R-:W-:-:S05]  /*0640*/  IMAD.MOV R11, RZ, RZ, -R0 ;  /* 0x000000ffff0b7224 */ /* 0x000fca00078e0a00 */
[----:B------:R-:W-:-:S07]  /*0650*/  IMNMX R11, RZ, R11, !PT ;  /* 0x0000000bff0b7217 */ /* 0x000fce0007800200 */
[----:B------:R-:W-:-:S05]  /*0660*/  @P0 IMAD.WIDE R12, R192, R3, c[0x0][0x378] ;  /* 0x0000de00c00c0625 */ /* 0x000fca00078e0203 */
[----:B------:R1:W5:Y:S01]  /*0670*/  @P0 LDG.E R87, [R12.64] ;  /* 0x000000060c570981 */ /* 0x000362000c1e1900 */
[----:B--2---:R-:W-:-:S04]  /*0680*/  @P4 IMAD.IADD R93, R5, 0x1, -R2 ;  /* 0x00000001055d4824 */ /* 0x004fc800078e0a02 */
[----:B------:R-:W-:-:S05]  /*0690*/  IMAD.IADD R84, R0, 0x1, R93 ;  /* 0x0000000100547824 */ /* 0x000fca00078e025d */
[----:B------:R-:W-:-:S04]  /*06a0*/  IADD3 R2, R84, 0x3f, RZ ;  /* 0x0000003f54027810 */ /* 0x000fc80007ffe0ff */
[----:B------:R-:W-:-:S04]  /*06b0*/  SHF.R.S32.HI R133, RZ, 0x1f, R2 ;  /* 0x0000001fff857819 */ /* 0x000fc80000011402 */
[----:B------:R-:W-:-:S04]  /*06c0*/  LEA.HI R133, R133, R2, RZ, 0x6 ;  /* 0x0000000285857211 */ /* 0x000fc800078f30ff */
[----:B------:R-:W-:-:S05]  /*06d0*/  LOP3.LUT R5, R133, 0xffffffc0, RZ, 0xc0, !PT ;  /* 0xffffffc085057812 */ /* 0x000fca00078ec0ff */
[----:B------:R-:W-:-:S05]  /*06e0*/  IMAD.IADD R0, R5, 0x1, -R0 ;  /* 0x0000000105007824 */ /* 0x000fca00078e0a00 */
[----:B------:R-:W-:-:S04]  /*06f0*/  IMNMX R0, R0, R93, PT ;  /* 0x0000005d00007217 */ /* 0x000fc80003800200 */
[----:B------:R-:W-:Y:S02]  /*0700*/  ISETP.GT.AND P0, PT, R0, R11, PT ;  /* 0x0000000b0000720c */ /* 0x000fe40003f04270 */
[----:B------:R-:W-:-:S05]  /*0710*/  SHF.R.U32.HI R11, RZ, 0x6, R11 ;  /* 0x00000006ff0b7819 */ /* 0x000fca000001160b */
[----:B------:R-:W-:-:S06]  /*0720*/  IMAD.MOV.U32 R8, RZ, RZ, R11 ;  /* 0x000000ffff087224 */ /* 0x000fcc00078e000b */
[----:B------:R-:W-:-:S04]  /*0730*/  @P0 IADD3 R0, R0, 0x3f, RZ ;  /* 0x0000003f00000810 */ /* 0x000fc80007ffe0ff */
        /* <DEDUP_REMOVED lines=10> */
[----:B------:R-:W-:Y:S01]  /*07e0*/  IMAD.MOV.U32 R98, RZ, RZ, c[0x0][0x238] ;  /* 0x00008e00ff627624 */ /* 0x000fe200078e00ff */
[----:B------:R-:W-:Y:S01]  /*07f0*/  SHF.R.S32.HI R3, RZ, 0x1f, R21 ;  /* 0x0000001fff037819 */ /* 0x000fe20000011415 */
[----:B------:R-:W-:Y:S01]  /*0800*/  IMAD.MOV.U32 R131, RZ, RZ, 0x6 ;  /* 0x00000006ff837424 */ /* 0x000fe200078e00ff */
[----:B------:R-:W-:Y:S01]  /*0810*/  LEA.HI R14, R2, R85, RZ, 0x3 ;  /* 0x00000055020e7211 */ /* 0x000fe200078f18ff */
[----:B------:R-:W-:Y:S01]  /*0820*/  IMAD.SHL.U32 R97, R98, 0x40, RZ ;  /* 0x0000004062617824 */ /* 0x000fe200078e00ff */
[----:B------:R-:W-:Y:S01]  /*0830*/  IADD3 R18, R8, -0x1, RZ ;  /* 0xffffffff08127810 */ /* 0x000fe20007ffe0ff */
[C---:B------:R-:W-:Y:S01]  /*0840*/  IMAD R10, R89.reuse, c[0x0][0x240], RZ ;  /* 0x00009000590a7a24 */ /* 0x040fe200078e02ff */
[----:B------:R-:W-:Y:S01]  /*0850*/  SHF.R.S32.HI R6, RZ, 0x3, R14 ;  /* 0x00000003ff067819 */ /* 0x000fe2000001140e */
[----:B------:R-:W-:Y:S01]  /*0860*/  IMAD R24, R89, c[0x0][0x260], RZ ;  /* 0x0000980059187a24 */ /* 0x000fe200078e02ff */
[----:B------:R-:W-:Y:S01]  /*0870*/  LOP3.LUT R14, R14, 0x1ffffff8, RZ, 0xc0, !PT ;  /* 0x1ffffff80e0e7812 */ /* 0x000fe200078ec0ff */
[----:B------:R-:W-:Y:S01]  /*0880*/  IMAD.SHL.U32 R99, R98, 0x20, RZ ;  /* 0x0000002062637824 */ /* 0x000fe200078e00ff */
[----:B------:R-:W-:Y:S01]  /*0890*/  IADD3 R21, P0, R6, R21, RZ ;  /* 0x0000001506157210 */ /* 0x000fe20007f1e0ff */
[----:B------:R-:W-:Y:S01]  /*08a0*/  IMAD R24, R195, c[0x0][0x264], R24 ;  /* 0x00009900c3187a24 */ /* 0x000fe200078e0218 */
[----:B------:R-:W-:Y:S01]  /*08b0*/  SHF.L.U64.HI R95, R98, R131, c[0x0][0x23c] ;  /* 0x00008f00625f7619 */ /* 0x000fe20000010283 */
[----:B------:R-:W-:Y:S01]  /*08c0*/  IMAD.IADD R14, R85, 0x1, -R14 ;  /* 0x00000001550e7824 */ /* 0x000fe200078e0a0e */
[----:B------:R-:W-:Y:S01]  /*08d0*/  LEA.HI.X.SX32 R0, R6, R3, 0x1, P0 ;  /* 0x0000000306007211 */ /* 0x000fe200000f0eff */
[----:B------:R-:W-:Y:S01]  /*08e0*/  IMAD.MOV.U32 R101, RZ, RZ, 0x5 ;  /* 0x00000005ff657424 */ /* 0x000fe200078e00ff */
[----:B------:R-:W-:Y:S01]  /*08f0*/  SEL R144, R192, RZ, !P4 ;  /* 0x000000ffc0907207 */ /* 0x000fe20006000000 */
[----:B------:R-:W-:Y:S01]  /*0900*/  IMAD.SHL.U32 R14, R14, 0x8, RZ ;  /* 0x000000080e0e7824 */ /* 0x000fe200078e00ff */
[----:B------:R-:W-:Y:S01]  /*0910*/  LOP3.LUT R194, R194, 0xfffffffd, RZ, 0xc0, !PT ;  /* 0xfffffffdc2c27812 */ /* 0x000fe200078ec0ff */
[----:B------:R-:W-:Y:S01]  /*0920*/  IMAD R146, R0, c[0x0][0x238], RZ ;  /* 0x00008e0000927a24 */ /* 0x000fe200078e02ff */
[----:B------:R-:W-:Y:S01]  /*0930*/  SHF.L.U64.HI R98, R98, R101, c[0x0][0x23c] ;  /* 0x00008f0062627619 */ /* 0x000fe20000010265 */
[----:B------:R-:W-:Y:S01]  /*0940*/  IMAD R0, R0, c[0x0][0x258], RZ ;  /* 0x0000960000007a24 */ /* 0x000fe200078e02ff */
[----:B------:R-:W-:Y:S01]  /*0950*/  SHF.R.S32.HI R15, RZ, 0x1f, R14 ;  /* 0x0000001fff0f7819 */ /* 0x000fe2000001140e */
[C---:B------:R-:W-:Y:S01]  /*0960*/  IMAD R146, R21.reuse, c[0x0][0x23c], R146 ;  /* 0x00008f0015927a24 */ /* 0x040fe200078e0292 */
[----:B------:R-:W-:Y:S01]  /*0970*/  ISETP.GE.AND P5, PT, R14, c[0x0][0x1d4], PT ;  /* 0x000075000e007a0c */ /* 0x000fe20003fa6270 */
[C---:B------:R-:W-:Y:S01]  /*0980*/  IMAD R3, R21.reuse, c[0x0][0x25c], R0 ;  /* 0x0000970015037a24 */ /* 0x040fe200078e0200 */
[----:B------:R-:W-:Y:S01]  /*0990*/  SHF.R.S32.HI R0, RZ, 0x1f, R18 ;  /* 0x0000001fff007819 */ /* 0x000fe20000011412 */
[----:B------:R-:W-:Y:S01]  /*09a0*/  IMAD.WIDE.U32 R12, R21, c[0x0][0x238], R14 ;  /* 0x00008e00150c7a25 */ /* 0x000fe200078e000e */
[----:B------:R-:W-:-:S03]  /*09b0*/  ULDC.U8 UR4, c[0x0][0x298] ;  /* 0x0000a60000047ab9 */ /* 0x000fc60000000000 */
[----:B------:R-:W-:Y:S01]  /*09c0*/  IMAD.IADD R147, R13, 0x1, R146 ;  /* 0x000000010d937824 */ /* 0x000fe200078e0292 */
[----:B------:R-:W-:Y:S01]  /*09d0*/  SHF.R.S32.HI R13, RZ, 0x1f, R192 ;  /* 0x0000001fff0d7819 */ /* 0x000fe200000114c0 */
[----:B------:R-:W-:Y:S02]  /*09e0*/  IMAD.MOV.U32 R146, RZ, RZ, R12 ;  /* 0x000000ffff927224 */ /* 0x000fe400078e000c */
[----:B------:R-:W-:Y:S01]  /*09f0*/  IMAD.MOV.U32 R12, RZ, RZ, c[0x0][0x258] ;  /* 0x00009600ff0c7624 */ /* 0x000fe200078e00ff */
[----:B------:R-:W-:Y:S01]  /*0a00*/  SEL R149, R13, RZ, !P4 ;  /* 0x000000ff0d957207 */ /* 0x000fe20006000000 */
[----:B------:R-:W-:-:S03]  /*0a10*/  IMAD.WIDE.U32 R20, R21, c[0x0][0x258], R14 ;  /* 0x0000960015147a25 */ /* 0x000fc600078e000e */
[C---:B------:R-:W-:Y:S01]  /*0a20*/  SHF.L.U64.HI R94, R12.reuse, R131, c[0x0][0x25c] ;  /* 0x000097000c5e7619 */ /* 0x040fe20000010283 */
[-C--:B------:R-:W-:Y:S01]  /*0a30*/  IMAD R9, R95, R18.reuse, RZ ;  /* 0x000000125f097224 */ /* 0x080fe200078e02ff */
[C---:B------:R-:W-:Y:S01]  /*0a40*/  SHF.L.U64.HI R101, R12.reuse, R101, c[0x0][0x25c] ;  /* 0x000097000c657619 */ /* 0x040fe20000010265 */
[----:B------:R-:W-:Y:S02]  /*0a50*/  IMAD.SHL.U32 R96, R12, 0x40, RZ ;  /* 0x000000400c607824 */ /* 0x000fe400078e00ff */
[----:B------:R-:W-:Y:S02]  /*0a60*/  IMAD R5, R94, R18, RZ ;  /* 0x000000125e057224 */ /* 0x000fe400078e02ff */
[----:B------:R-:W-:Y:S02]  /*0a70*/  IMAD.IADD R21, R21, 0x1, R3 ;  /* 0x0000000115157824 */ /* 0x000fe400078e0203 */
[----:B------:R-:W-:Y:S02]  /*0a80*/  IMAD R9, R0, R97, R9 ;  /* 0x0000006100097224 */ /* 0x000fe400078e0209 */
[----:B------:R-:W-:-:S02]  /*0a90*/  IMAD R3, R195, c[0x0][0x244], R10 ;  /* 0x00009100c3037a24 */ /* 0x000fc400078e020a */
[----:B------:R-:W-:-:S04]  /*0aa0*/  IMAD.WIDE.U32 R146, R195, c[0x0][0x240], R146 ;  /* 0x00009000c3927a25 */ /* 0x000fc800078e0092 */
[----:B------:R-:W-:Y:S02]  /*0ab0*/  IMAD R0, R0, R96, R5 ;  /* 0x0000006000007224 */ /* 0x000fe400078e0205 */
[----:B------:R-:W-:Y:S02]  /*0ac0*/  IMAD.IADD R5, R93, 0x1, -R6 ;  /* 0x000000015d057824 */ /* 0x000fe400078e0a06 */
[----:B------:R-:W-:Y:S02]  /*0ad0*/  IMAD.IADD R147, R147, 0x1, R3 ;  /* 0x0000000193937824 */ /* 0x000fe400078e0203 */
[----:B------:R-:W-:Y:S02]  /*0ae0*/  IMAD.SHL.U32 R3, R6, 0x40, RZ ;  /* 0x0000004006037824 */ /* 0x000fe400078e00ff */
[----:B------:R-:W-:Y:S01]  /*0af0*/  IMAD R10, R18, -0x40, R5 ;  /* 0xffffffc0120a7824 */ /* 0x000fe200078e0205 */
[----:B------:R-:W-:Y:S01]  /*0b00*/  IADD3 R5, R14, 0x40, RZ ;  /* 0x000000400e057810 */ /* 0x000fe20007ffe0ff */
[----:B------:R-:W-:Y:S01]  /*0b10*/  IMAD R151, R149, c[0x0][0x248], RZ ;  /* 0x0000920095977a24 */ /* 0x000fe200078e02ff */
[----:B------:R-:W-:Y:S01]  /*0b20*/  LOP3.LUT R3, R3, 0x1c0, RZ, 0xc0, !PT ;  /* 0x000001c003037812 */ /* 0x000fe200078ec0ff */
[----:B------:R-:W-:Y:S01]  /*0b30*/  IMAD.WIDE.U32 R146, R144, c[0x0][0x248], R146 ;  /* 0x0000920090927a25 */ /* 0x000fe200078e0092 */
[----:B------:R-:W-:-:S02]  /*0b40*/  ISETP.GE.AND P1, PT, R10, 0x21, PT ;  /* 0x000000210a00780c */ /* 0x000fc40003f26270 */
[----:B------:R-:W-:Y:S01]  /*0b50*/  ISETP.GE.AND P2, PT, R10, 0x1, PT ;  /* 0x000000010a00780c */ /* 0x000fe20003f46270 */
[----:B------:R-:W-:Y:S01]  /*0b60*/  IMAD R151, R144, c[0x0][0x24c], R151 ;  /* 0x0000930090977a24 */ /* 0x000fe200078e0297 */
[----:B------:R-:W-:Y:S01]  /*0b70*/  LOP3.LUT R6, R3, 0x38, R14, 0xf8, !PT ;  /* 0x0000003803067812 */ /* 0x000fe200078ef80e */
[----:B------:R-:W-:Y:S01]  /*0b80*/  IMAD.MOV.U32 R150, RZ, RZ, R146 ;  /* 0x000000ffff967224 */ /* 0x000fe200078e0092 */
[----:B------:R-:W-:Y:S01]  /*0b90*/  SHF.R.U32.HI R3, RZ, 0x3, R3 ;  /* 0x00000003ff037819 */ /* 0x000fe20000011603 */
[----:B------:R-:W-:Y:S01]  /*0ba0*/  IMAD.IADD R151, R147, 0x1, R151 ;  /* 0x0000000193977824 */ /* 0x000fe200078e0297 */
[----:B------:R-:W-:Y:S01]  /*0bb0*/  LEA.HI R10, R2, R85, RZ, 0x6 ;  /* 0x00000055020a7211 */ /* 0x000fe200078f30ff */
[----:B------:R-:W-:Y:S01]  /*0bc0*/  IMAD.WIDE.U32 R20, R195, c[0x0][0x260], R20 ;  /* 0x00009800c3147a25 */ /* 0x000fe200078e0014 */
[----:B------:R-:W-:Y:S02]  /*0bd0*/  LOP3.LUT R3, R6, R3, RZ, 0x3c, !PT ;  /* 0x0000000306037212 */ /* 0x000fe400078e3cff */
[----:B------:R-:W-:Y:S01]  /*0be0*/  IADD3 R6, R14, 0x80, RZ ;  /* 0x000000800e067810 */ /* 0x000fe20007ffe0ff */
[----:B------:R-:W-:Y:S01]  /*0bf0*/  IMAD.WIDE.U32 R22, R18, R97, R150 ;  /* 0x0000006112167225 */ /* 0x000fe200078e0096 */
[----:B------:R-:W-:-:S03]  /*0c00*/  ISETP.GE.AND P4, PT, R5, c[0x0][0x1d4], PT ;  /* 0x0000750005007a0c */ /* 0x000fc60003f86270 */
[----:B------:R-:W-:Y:S01]  /*0c10*/  IMAD.SHL.U32 R10, R10, 0x8, RZ ;  /* 0x000000080a0a7824 */ /* 0x000fe200078e00ff */
[----:B------:R-:W-:Y:S01]  /*0c20*/  @P1 IADD3 R5, P6, R99, R22, RZ ;  /* 0x0000001663051210 */ /* 0x000fe20007fde0ff */
[----:B------:R-:W-:Y:S02]  /*0c30*/  IMAD.IADD R25, R21, 0x1, R24 ;  /* 0x0000000115197824 */ /* 0x000fe400078e0218 */
[----:B------:R-:W-:Y:S01]  /*0c40*/  IMAD.MOV.U32 R24, RZ, RZ, R20 ;  /* 0x000000ffff187224 */ /* 0x000fe200078e0014 */
[C---:B------:R-:W-:Y:S01]  /*0c50*/  @P2 LEA R20, P0, R22.reuse, c[0x0][0x220], 0x1 ;  /* 0x0000880016142a11 */ /* 0x040fe200078008ff */
[----:B------:R-:W-:Y:S01]  /*0c60*/  IMAD.IADD R9, R23, 0x1, R9 ;  /* 0x0000000117097824 */ /* 0x000fe200078e0209 */
[----:B------:R-:W-:Y:S01]  /*0c70*/  LOP3.LUT R10, R3, 0xfffffe00, R10, 0xf8, !PT ;  /* 0xfffffe00030a7812 */ /* 0x000fe200078ef80a */
[----:B------:R-:W-:Y:S02]  /*0c80*/  IMAD R149, R149, c[0x0][0x268], RZ ;  /* 0x00009a0095957a24 */ /* 0x000fe400078e02ff */
[----:B------:R-:W-:Y:S01]  /*0c90*/  IMAD.MOV.U32 R100, RZ, RZ, 0x1 ;  /* 0x00000001ff647424 */ /* 0x000fe200078e00ff */
[----:B------:R-:W-:Y:S01]  /*0ca0*/  @P2 LEA.HI.X R21, R22, c[0x0][0x224], R9, 0x1, P0 ;  /* 0x0000890016152a11 */ /* 0x000fe200000f0c09 */
[C---:B------:R-:W-:Y:S01]  /*0cb0*/  IMAD R149, R144.reuse, c[0x0][0x26c], R149 ;  /* 0x00009b0090957a24 */ /* 0x040fe200078e0295 */
[----:B------:R-:W-:Y:S01]  /*0cc0*/  @P1 LEA R22, P0, R5, c[0x0][0x220], 0x1 ;  /* 0x0000880005161a11 */ /* 0x000fe200078008ff */
[----:B------:R-:W-:-:S04]  /*0cd0*/  IMAD.WIDE.U32 R144, R144, c[0x0][0x268], R24 ;  /* 0x00009a0090907a25 */ /* 0x000fc800078e0018 */
[----:B------:R-:W-:Y:S02]  /*0ce0*/  IMAD.IADD R149, R145, 0x1, R149 ;  /* 0x0000000191957824 */ /* 0x000fe400078e0295 */
[----:B------:R-:W-:Y:S02]  /*0cf0*/  IMAD.MOV.U32 R148, RZ, RZ, R144 ;  /* 0x000000ffff947224 */ /* 0x000fe400078e0090 */
[----:B------:R-:W-:Y:S01]  /*0d00*/  IMAD.SHL.U32 R102, R12, 0x20, RZ ;  /* 0x000000200c667824 */ /* 0x000fe200078e00ff */
[-C--:B------:R-:W-:Y:S01]  /*0d10*/  LEA.HI R12, R2, R85.reuse, RZ, 0x2 ;  /* 0x00000055020c7211 */ /* 0x080fe200078f10ff */
[----:B------:R-:W-:Y:S01]  /*0d20*/  IMAD.WIDE.U32 R14, R18, R96, R148 ;  /* 0x00000060120e7225 */ /* 0x000fe200078e0094 */
[----:B------:R-:W-:Y:S02]  /*0d30*/  LEA.HI R2, R2, R85, RZ, 0x5 ;  /* 0x0000005502027211 */ /* 0x000fe400078f28ff */
[----:B------:R-:W-:Y:S01]  /*0d40*/  SHF.R.S32.HI R109, RZ, 0x2, R12 ;  /* 0x00000002ff6d7819 */ /* 0x000fe2000001140c */
[----:B------:R-:W-:-:S02]  /*0d50*/  IMAD.IADD R0, R15, 0x1, R0 ;  /* 0x000000010f007824 */ /* 0x000fc400078e0200 */
[----:B------:R-:W-:Y:S02]  /*0d60*/  IMAD.IADD R164, R90, 0x1, R4 ;  /* 0x000000015aa47824 */ /* 0x000fe400078e0204 */
[----:B------:R-:W-:Y:S02]  /*0d70*/  IMAD R28, R89, c[0x0][0x210], RZ ;  /* 0x00008400591c7a24 */ /* 0x000fe400078e02ff */
[----:B------:R-:W-:Y:S01]  /*0d80*/  IMAD.WIDE.U32 R26, R164, c[0x0][0x1e0], RZ ;  /* 0x00007800a41a7a25 */ /* 0x000fe200078e00ff */
[----:B------:R-:W-:-:S03]  /*0d90*/  SHF.R.S32.HI R4, RZ, 0x1f, R164 ;  /* 0x0000001fff047819 */ /* 0x000fc600000114a4 */
[----:B------:R-:W-:Y:S02]  /*0da0*/  IMAD R28, R195, c[0x0][0x214], R28 ;  /* 0x00008500c31c7a24 */ /* 0x000fe400078e021c */
[----:B------:R-:W-:Y:S02]  /*0db0*/  IMAD.SHL.U32 R2, R2, 0x10, RZ ;  /* 0x0000001002027824 */ /* 0x000fe400078e00ff */
[----:B------:R-:W-:Y:S02]  /*0dc0*/  IMAD R162, R89, c[0x0][0x1e8], RZ ;  /* 0x00007a0059a27a24 */ /* 0x000fe400078e02ff */
[----:B------:R-:W-:Y:S01]  /*0dd0*/  IMAD.WIDE.U32 R166, R109, c[0x0][0x1e0], RZ ;  /* 0x000078006da67a25 */ /* 0x000fe200078e00ff */
[----:B------:R-:W-:-:S03]  /*0de0*/  LOP3.LUT R2, R2, 0xfffffe00, RZ, 0xc0, !PT ;  /* 0xfffffe0002027812 */ /* 0x000fc600078ec0ff */
[----:B------:R-:W-:Y:S02]  /*0df0*/  IMAD R162, R195, c[0x0][0x1ec], R162 ;  /* 0x00007b00c3a27a24 */ /* 0x000fe400078e02a2 */
[----:B------:R-:W-:Y:S02]  /*0e00*/  IMAD.MOV.U32 R69, RZ, RZ, 0x1 ;  /* 0x00000001ff457424 */ /* 0x000fe400078e00ff */
[----:B------:R-:W-:Y:S01]  /*0e10*/  IMAD.MOV.U32 R51, RZ, RZ, RZ ;  /* 0x000000ffff337224 */ /* 0x000fe200078e00ff */
[----:B--2---:R-:W-:Y:S01]  /*0e20*/  @P3 SHF.R.S32.HI R17, RZ, 0x1f, R16 ;  /* 0x0000001fff113819 */ /* 0x004fe20000011410 */
[----:B------:R-:W-:Y:S02]  /*0e30*/  @!P3 IMAD.MOV.U32 R16, RZ, RZ, R192 ;  /* 0x000000ffff10b224 */ /* 0x000fe400078e00c0 */
[----:B------:R-:W-:Y:S01]  /*0e40*/  @!P3 IMAD.MOV.U32 R17, RZ, RZ, R13 ;  /* 0x000000ffff11b224 */ /* 0x000fe200078e000d */
[----:B------:R-:W-:Y:S01]  /*0e50*/  ISETP.GE.AND P3, PT, R6, c[0x0][0x1d4], PT ;  /* 0x0000750006007a0c */ /* 0x000fe20003f66270 */
[----:B------:R-:W-:Y:S01]  /*0e60*/  @P1 IMAD.X R6, R98, 0x1, R9, P6 ;  /* 0x0000000162061824 */ /* 0x000fe200030e0609 */
[----:B------:R-:W-:Y:S01]  /*0e70*/  ISETP.NE.AND P6, PT, R7, RZ, PT ;  /* 0x000000ff0700720c */ /* 0x000fe20003fc5270 */
[----:B------:R-:W-:-:S02]  /*0e80*/  @P2 IMAD.SHL.U32 R13, R10, 0x2, RZ ;  /* 0x000000020a0d2824 */ /* 0x000fc400078e00ff */
[C---:B------:R-:W-:Y:S01]  /*0e90*/  @P1 IMAD.SHL.U32 R9, R10.reuse, 0x2, RZ ;  /* 0x000000020a091824 */ /* 0x040fe200078e00ff */
[----:B------:R-:W-:Y:S01]  /*0ea0*/  @P1 LEA.HI.X R23, R5, c[0x0][0x224], R6, 0x1, P0 ;  /* 0x0000890005171a11 */ /* 0x000fe200000f0c06 */
[----:B------:R-:W-:Y:S01]  /*0eb0*/  @P2 IMAD.SHL.U32 R5, R10, 0x2, RZ ;  /* 0x000000020a052824 */ /* 0x000fe200078e00ff */
[----:B------:R-:W-:Y:S01]  /*0ec0*/  @!PT LDS RZ, [RZ] ;  /* 0x00000000fffff984 */ /* 0x000fe20000000800 */
[----:B------:R-:W-:Y:S01]  /*0ed0*/  @!PT LDS RZ, [RZ] ;  /* 0x00000000fffff984 */ /* 0x000fe20000000800 */
[----:B------:R-:W-:Y:S01]  /*0ee0*/  @!PT LDS RZ, [RZ] ;  /* 0x00000000fffff984 */ /* 0x000fe20000000800 */
[----:B------:R1:W-:Y:S01]  /*0ef0*/  @P2 LDGSTS.E.BYPASS.LTC128B.128 [R13+0xc100], [R20.64], !P5 ;  /* 0x0c100000140d2fae */ /* 0x0003e2000e901d46 */
[----:B------:R-:W-:Y:S02]  /*0f00*/  SEL R160, R16, RZ, !P6 ;  /* 0x000000ff10a07207 */ /* 0x000fe40007000000 */
[----:B------:R-:W-:Y:S01]  /*0f10*/  SEL R6, R17, RZ, !P6 ;  /* 0x000000ff11067207 */ /* 0x000fe20007000000 */
[----:B------:R1:W-:Y:S01]  /*0f20*/  @P2 LDGSTS.E.BYPASS.LTC128B.128 [R13+0xe100], [R20.64+0x80], !P4 ;  /* 0x0e100080140d2fae */ /* 0x0003e2000e101d46 */
[----:B------:R-:W-:Y:S02]  /*0f30*/  @P2 LEA R16, P6, R14, c[0x0][0x250], 0x1 ;  /* 0x000094000e102a11 */ /* 0x000fe400078c08ff */
[----:B------:R-:W-:Y:S01]  /*0f40*/  ISETP.GT.AND P0, PT, R18, R11, PT ;  /* 0x0000000b1200720c */ /* 0x000fe20003f04270 */
[----:B------:R1:W-:Y:S01]  /*0f50*/  @P2 LDGSTS.E.BYPASS.LTC128B.128 [R13+0x10100], [R20.64+0x100], !P3 ;  /* 0x10100100140d2fae */ /* 0x0003e2000d901d46 */
[----:B------:R-:W-:Y:S01]  /*0f60*/  @P2 LEA.HI.X R17, R14, c[0x0][0x254], R0, 0x1, P6 ;  /* 0x000095000e112a11 */ /* 0x000fe200030f0c00 */
[----:B------:R-:W-:Y:S01]  /*0f70*/  IMAD R121, R6, c[0x0][0x1f0], RZ ;  /* 0x00007c0006797a24 */ /* 0x000fe200078e02ff */
[----:B------:R-:W-:Y:S01]  /*0f80*/  @P1 IADD3 R3, P6, R102, R14, RZ ;  /* 0x0000000e66031210 */ /* 0x000fe20007fde0ff */
[----:B------:R2:W-:Y:S01]  /*0f90*/  @P1 LDGSTS.E.BYPASS.LTC128B.128 [R9+0xd100], [R22.64], !P5 ;  /* 0x0d10000016091fae */ /* 0x0005e2000e901d46 */
[----:B------:R-:W-:-:S02]  /*0fa0*/  IMAD R119, R6, c[0x0][0x218], RZ ;  /* 0x0000860006777a24 */ /* 0x000fc400078e02ff */
[C---:B------:R-:W-:Y:S01]  /*0fb0*/  IMAD R121, R160.reuse, c[0x0][0x1f4], R121 ;  /* 0x00007d00a0797a24 */ /* 0x040fe200078e0279 */
[----:B------:R2:W-:Y:S01]  /*0fc0*/  @P1 LDGSTS.E.BYPASS.LTC128B.128 [R9+0xf100], [R22.64+0x80], !P4 ;  /* 0x0f10008016091fae */ /* 0x0005e2000e101d46 */
[----:B------:R-:W-:Y:S02]  /*0fd0*/  @P1 IMAD.X R0, R101, 0x1, R0, P6 ;  /* 0x0000000165001824 */ /* 0x000fe400030e0600 */
[----:B------:R-:W-:Y:S01]  /*0fe0*/  IMAD R119, R160, c[0x0][0x21c], R119 ;  /* 0x00008700a0777a24 */ /* 0x000fe200078e0277 */
[----:B------:R2:W-:Y:S01]  /*0ff0*/  @P1 LDGSTS.E.BYPASS.LTC128B.128 [R9+0x11100], [R22.64+0x100], !P3 ;  /* 0x1110010016091fae */ /* 0x0005e2000d901d46 */
[----:B------:R-:W-:Y:S01]  /*1000*/  @P0 IADD3 R14, R8, -0x2, RZ ;  /* 0xfffffffe080e0810 */ /* 0x000fe20007ffe0ff */
[----:B------:R-:W-:Y:S02]  /*1010*/  IMAD.MOV.U32 R6, RZ, RZ, c[0x0][0x1e0] ;  /* 0x00007800ff067624 */ /* 0x000fe400078e00ff */
[----:B------:R-:W0:Y:S01]  /*1020*/  LDGDEPBAR ;  /* 0x00000000000079af */ /* 0x000e220000000000 */
[----:B------:R-:W-:Y:S01]  /*1030*/  @P0 SHF.R.S32.HI R7, RZ, 0x1f, R14 ;  /* 0x0000001fff070819 */ /* 0x000fe2000001140e */
[----:B------:R-:W-:-:S02]  /*1040*/  @P0 IMAD R8, R95, R14, RZ ;  /* 0x0000000e5f080224 */ /* 0x000fc400078e02ff */
[----:B------:R-:W-:Y:S01]  /*1050*/  BAR.SYNC.DEFER_BLOCKING 0x0 ;  /* 0x0000000000007b1d */ /* 0x000fe20000010000 */
[----:B------:R-:W-:Y:S02]  /*1060*/  IMAD.SHL.U32 R135, R6, 0x40, RZ ;  /* 0x0000004006877824 */ /* 0x000fe400078e00ff */
[----:B------:R-:W-:Y:S02]  /*1070*/  @P0 IMAD R7, R7, R97, R8 ;  /* 0x0000006107070224 */ /* 0x000fe400078e0208 */
[----:B-1----:R-:W-:-:S04]  /*1080*/  IMAD.MOV.U32 R13, RZ, RZ, c[0x0][0x27c] ;  /* 0x00009f00ff0d7624 */ /* 0x002fc800078e00ff */
[----:B------:R-:W-:-:S05]  /*1090*/  IMAD.SHL.U32 R13, R13, 0x2, RZ ;  /* 0x000000020d0d7824 */ /* 0x000fca00078e00ff */
[----:B------:R-:W-:Y:S02]  /*10a0*/  IADD3 R8, -R13, c[0x0][0x1d4], RZ ;  /* 0x000075000d087a10 */ /* 0x000fe40007ffe1ff */
[----:B--2---:R-:W-:Y:S02]  /*10b0*/  LOP3.LUT R22, R12, 0xfffffffc, RZ, 0xc0, !PT ;  /* 0xfffffffc0c167812 */ /* 0x004fe400078ec0ff */
[----:B------:R-:W-:Y:S01]  /*10c0*/  SHF.R.S32.HI R12, RZ, 0x1f, R12 ;  /* 0x0000001fff0c7819 */ /* 0x000fe2000001140c */
[----:B------:R-:W-:Y:S01]  /*10d0*/  @!PT LDS RZ, [RZ] ;  /* 0x00000000fffff984 */ /* 0x000fe20000000800 */
[----:B------:R-:W-:Y:S01]  /*10e0*/  @!PT LDS RZ, [RZ] ;  /* 0x00000000fffff984 */ /* 0x000fe20000000800 */
[----:B------:R-:W-:Y:S01]  /*10f0*/  @!PT LDS RZ, [RZ] ;  /* 0x00000000fffff984 */ /* 0x000fe20000000800 */
[----:B------:R1:W-:Y:S02]  /*1100*/  @P2 LDGSTS.E.BYPASS.LTC128B.128 [R5+0x100], [R16.64], !P5 ;  /* 0x0010000010052fae */ /* 0x0003e4000e901d46 */
[----:B------:R-:W-:Y:S01]  /*1110*/  IMAD.IADD R22, R85, 0x1, -R22 ;  /* 0x0000000155167824 */ /* 0x000fe200078e0a16 */
[----:B------:R-:W-:Y:S01]  /*1120*/  LEA.HI R12, R12, R109, RZ, 0x3 ;  /* 0x0000006d0c0c7211 */ /* 0x000fe200078f18ff */
[----:B------:R1:W-:Y:S02]  /*1130*/  @P2 LDGSTS.E.BYPASS.LTC128B.128 [R5+0x2100], [R16.64+0x80], !P4 ;  /* 0x0210008010052fae */ /* 0x0003e4000e101d46 */
[----:B------:R-:W-:Y:S01]  /*1140*/  IMAD.SHL.U32 R20, R22, 0x4, RZ ;  /* 0x0000000416147824 */ /* 0x000fe200078e00ff */
[----:B------:R-:W-:Y:S01]  /*1150*/  LOP3.LUT R12, R12, 0xfffffff8, RZ, 0xc0, !PT ;  /* 0xfffffff80c0c7812 */ /* 0x000fe200078ec0ff */
[----:B------:R-:W-:Y:S01]  /*1160*/  IMAD.SHL.U32 R22, R22, 0x8, RZ ;  /* 0x0000000816167824 */ /* 0x000fe200078e00ff */
[----:B------:R1:W-:Y:S01]  /*1170*/  @P2 LDGSTS.E.BYPASS.LTC128B.128 [R5+0x4100], [R16.64+0x100], !P3 ;  /* 0x0410010010052fae */ /* 0x0003e2000d901d46 */
[----:B------:R-:W-:-:S02]  /*1180*/  ISETP.LE.AND P2, PT, R100, c[0x0][0x27c], PT ;  /* 0x00009f0064007a0c */ /* 0x000fc40003f43270 */
[C---:B------:R-:W-:Y:S02]  /*1190*/  IADD3 R19, R20.reuse, 0x20, RZ ;  /* 0x0000002014137810 */ /* 0x040fe40007ffe0ff */
[----:B------:R-:W-:Y:S02]  /*11a0*/  SHF.R.S32.HI R23, RZ, 0x1f, R22 ;  /* 0x0000001fff177819 */ /* 0x000fe40000011416 */
[----:B------:R-:W-:Y:S01]  /*11b0*/  SHF.R.S32.HI R21, RZ, 0x1f, R20 ;  /* 0x0000001fff157819 */ /* 0x000fe20000011414 */
[----:B------:R-:W-:Y:S01]  /*11c0*/  IMAD.IADD R15, R20, 0x1, R19 ;  /* 0x00000001140f7824 */ /* 0x000fe200078e0213 */
[C---:B------:R-:W-:Y:S01]  /*11d0*/  IADD3 R141, R22.reuse, 0x60, RZ ;  /* 0x00000060168d7810 */ /* 0x040fe20007ffe0ff */
[C-C-:B------:R-:W-:Y:S01]  /*11e0*/  IMAD.WIDE.U32 R158, R109.reuse, c[0x0][0x290], R22.reuse ;  /* 0x0000a4006d9e7a25 */ /* 0x140fe200078e0016 */
[C---:B------:R-:W-:Y:S02]  /*11f0*/  IADD3 R140, R22.reuse, 0x80, RZ ;  /* 0x00000080168c7810 */ /* 0x040fe40007ffe0ff */
[----:B------:R-:W-:Y:S01]  /*1200*/  IADD3 R139, R22, 0xa0, RZ ;  /* 0x000000a0168b7810 */ /* 0x000fe20007ffe0ff */
[----:B------:R-:W-:Y:S01]  /*1210*/  IMAD.WIDE.U32 R156, R109, c[0x0][0x280], R22 ;  /* 0x0000a0006d9c7a25 */ /* 0x000fe200078e0016 */
[----:B------:R-:W-:-:S02]  /*1220*/  @P2 LOP3.LUT R194, R194, 0x2, RZ, 0xfc, !PT ;  /* 0x00000002c2c22812 */ /* 0x000fc400078efcff */
[----:B------:R-:W-:Y:S01]  /*1230*/  @P1 LEA R32, P2, R3, c[0x0][0x250], 0x1 ;  /* 0x0000940003201a11 */ /* 0x000fe200078408ff */
[----:B------:R-:W-:Y:S01]  /*1240*/  IMAD.WIDE.U32 R30, R109, c[0x0][0x290], R20 ;  /* 0x0000a4006d1e7a25 */ /* 0x000fe200078e0014 */
[----:B------:R-:W-:Y:S02]  /*1250*/  LOP3.LUT R194, R194, 0xfffffffe, RZ, 0xc0, !PT ;  /* 0xfffffffec2c27812 */ /* 0x000fe400078ec0ff */
[----:B------:R-:W-:Y:S01]  /*1260*/  @P1 LEA.HI.X R33, R3, c[0x0][0x254], R0, 0x1, P2 ;  /* 0x0000950003211a11 */ /* 0x000fe200010f0c00 */
[----:B------:R-:W-:Y:S01]  /*1270*/  IMAD R3, R4, c[0x0][0x1e0], RZ ;  /* 0x0000780004037a24 */ /* 0x000fe200078e02ff */
[----:B------:R-:W-:-:S03]  /*1280*/  ISETP.GE.AND P2, PT, R22, c[0x0][0x27c], PT ;  /* 0x00009f0016007a0c */ /* 0x000fc60003f46270 */
[----:B------:R-:W-:Y:S01]  /*1290*/  IMAD R0, R164, c[0x0][0x1e4], R3 ;  /* 0x00007900a4007a24 */ /* 0x000fe200078e0203 */
[----:B------:R-:W-:Y:S02]  /*12a0*/  SEL R9, RZ, c[0x0][0x27c], !P2 ;  /* 0x00009f00ff097a07 */ /* 0x000fe40005000000 */
[-C--:B------:R-:W-:Y:S01]  /*12b0*/  SEL R24, R13, R8.reuse, !P2 ;  /* 0x000000080d187207 */ /* 0x080fe20005000000 */
[----:B------:R-:W-:Y:S01]  /*12c0*/  IMAD.IADD R27, R27, 0x1, R0 ;  /* 0x000000011b1b7824 */ /* 0x000fe200078e0200 */
[----:B------:R-:W-:Y:S01]  /*12d0*/  ISETP.GE.AND P2, PT, R15, c[0x0][0x27c], PT ;  /* 0x00009f000f007a0c */ /* 0x000fe20003f46270 */
[----:B------:R-:W-:Y:S01]  /*12e0*/  IMAD.IADD R9, R22, 0x1, R9 ;  /* 0x0000000116097824 */ /* 0x000fe200078e0209 */
[C---:B-1----:R-:W-:Y:S01]  /*12f0*/  IADD3 R17, R20.reuse, 0x40, RZ ;  /* 0x0000004014117810 */ /* 0x042fe20007ffe0ff */
[----:B------:R-:W-:Y:S01]  /*1300*/  IMAD.WIDE.U32 R26, R195, c[0x0][0x1e8], R26 ;  /* 0x00007a00c31a7a25 */ /* 0x000fe200078e001a */
[----:B------:R-:W-:Y:S02]  /*1310*/  SEL R3, R13, R8, !P2 ;  /* 0x000000080d037207 */ /* 0x000fe40005000000 */
[----:B------:R-:W-:Y:S01]  /*1320*/  SHF.R.S32.HI R105, RZ, 0x1f, R24 ;  /* 0x0000001fff697819 */ /* 0x000fe20000011418 */
[----:B------:R-:W-:Y:S01]  /*1330*/  IMAD.IADD R16, R20, 0x1, R17 ;  /* 0x0000000114107824 */ /* 0x000fe200078e0211 */
[----:B------:R-:W-:Y:S01]  /*1340*/  SEL R0, RZ, c[0x0][0x27c], !P2 ;  /* 0x00009f00ff007a07 */ /* 0x000fe20005000000 */
[----:B------:R-:W-:Y:S01]  /*1350*/  IMAD.IADD R163, R27, 0x1, R162 ;  /* 0x000000011ba37824 */ /* 0x000fe200078e02a2 */
[----:B------:R-:W-:Y:S01]  /*1360*/  SHF.R.S32.HI R108, RZ, 0x1f, R9 ;  /* 0x0000001fff6c7819 */ /* 0x000fe20000011409 */
[----:B------:R-:W-:Y:S01]  /*1370*/  IMAD.MOV.U32 R162, RZ, RZ, R26 ;  /* 0x000000ffffa27224 */ /* 0x000fe200078e001a */
[----:B------:R-:W-:Y:S01]  /*1380*/  SHF.R.S32.HI R104, RZ, 0x1f, R3 ;  /* 0x0000001fff687819 */ /* 0x000fe20000011403 */
[----:B------:R-:W-:Y:S01]  /*1390*/  IMAD.WIDE.U32 R26, R109, c[0x0][0x280], R20 ;  /* 0x0000a0006d1a7a25 */ /* 0x000fe200078e0014 */
[----:B------:R-:W-:-:S02]  /*13a0*/  LEA.HI R105, R105, R24, RZ, 0x4 ;  /* 0x0000001869697211 */ /* 0x000fc400078f20ff */
[----:B------:R-:W-:Y:S01]  /*13b0*/  LEA.HI R138, R108, R9, RZ, 0x3 ;  /* 0x000000096c8a7211 */ /* 0x000fe200078f18ff */
[----:B------:R-:W-:Y:S01]  /*13c0*/  IMAD.WIDE.U32 R24, R195, c[0x0][0x210], R22 ;  /* 0x00008400c3187a25 */ /* 0x000fe200078e0016 */
[----:B------:R-:W-:Y:S02]  /*13d0*/  LEA.HI R104, R104, R3, RZ, 0x4 ;  /* 0x0000000368687211 */ /* 0x000fe400078f20ff */
[----:B------:R-:W-:Y:S01]  /*13e0*/  ISETP.GE.AND P2, PT, R16, c[0x0][0x27c], PT ;  /* 0x00009f0010007a0c */ /* 0x000fe20003f46270 */
[----:B------:R-:W-:Y:S01]  /*13f0*/  IMAD.IADD R3, R0, 0x1, R15 ;  /* 0x0000000100037824 */ /* 0x000fe200078e020f */
[----:B------:R-:W-:Y:S01]  /*1400*/  LEA.HI R108, R108, R9, RZ, 0x6 ;  /* 0x000000096c6c7211 */ /* 0x000fe200078f30ff */
[----:B------:R-:W-:Y:S01]  /*1410*/  IMAD.IADD R9, R109, 0x1, -R12 ;  /* 0x000000016d097824 */ /* 0x000fe200078e0a0c */
[----:B------:R-:W-:Y:S01]  /*1420*/  SEL R8, R13, R8, !P2 ;  /* 0x000000080d087207 */ /* 0x000fe20005000000 */
[----:B------:R-:W-:Y:S01]  /*1430*/  IMAD.IADD R29, R25, 0x1, R28 ;  /* 0x00000001191d7824 */ /* 0x000fe200078e021c */
[----:B------:R-:W-:Y:S01]  /*1440*/  SEL R25, RZ, c[0x0][0x27c], !P2 ;  /* 0x00009f00ff197a07 */ /* 0x000fe20005000000 */
[----:B------:R-:W-:Y:S01]  /*1450*/  IMAD.SHL.U32 R108, R108, 0x40, RZ ;  /* 0x000000406c6c7824 */ /* 0x000fe200078e00ff */
[----:B------:R-:W-:Y:S01]  /*1460*/  SHF.R.S32.HI R0, RZ, 0x1f, R3 ;  /* 0x0000001fff007819 */ /* 0x000fe20000011403 */
[----:B------:R-:W-:Y:S01]  /*1470*/  IMAD.MOV.U32 R28, RZ, RZ, R24 ;  /* 0x000000ffff1c7224 */ /* 0x000fe200078e0018 */
[C---:B------:R-:W-:Y:S01]  /*1480*/  LOP3.LUT P6, RZ, R9.reuse, 0x4, RZ, 0xc0, !PT ;  /* 0x0000000409ff7812 */ /* 0x040fe200078cc0ff */
[----:B------:R-:W-:Y:S01]  /*1490*/  IMAD.SHL.U32 R9, R9, 0x40, RZ ;  /* 0x0000004009097824 */ /* 0x000fe200078e00ff */
[CC--:B------:R-:W-:Y:S01]  /*14a0*/  LEA.HI R137, R0.reuse, R3.reuse, RZ, 0x3 ;  /* 0x0000000300897211 */ /* 0x0c0fe200078f18ff */
[----:B------:R-:W-:Y:S01]  /*14b0*/  IMAD.IADD R25, R25, 0x1, R16 ;  /* 0x0000000119197824 */ /* 0x000fe200078e0210 */
[----:B------:R-:W-:Y:S01]  /*14c0*/  LEA.HI R0, R0, R3, RZ, 0x6 ;  /* 0x0000000300007211 */ /* 0x000fe200078f30ff */
[----:B------:R-:W-:Y:S01]  /*14d0*/  IMAD.WIDE.U32 R162, R160, c[0x0][0x1f0], R162 ;  /* 0x00007c00a0a27a25 */ /* 0x000fe200078e00a2 */
[----:B------:R-:W-:-:S02]  /*14e0*/  SHF.R.S32.HI R103, RZ, 0x1f, R8 ;  /* 0x0000001fff677819 */ /* 0x000fc40000011408 */
[----:B------:R-:W-:Y:S01]  /*14f0*/  LOP3.LUT R9, R9, 0x1c0, RZ, 0xc0, !PT ;  /* 0x000001c009097812 */ /* 0x000fe200078ec0ff */
[----:B------:R-:W-:Y:S01]  /*1500*/  IMAD.SHL.U32 R0, R0, 0x40, RZ ;  /* 0x0000004000007824 */ /* 0x000fe200078e00ff */
[----:B------:R-:W-:Y:S01]  /*1510*/  SHF.R.S32.HI R106, RZ, 0x1f, R25 ;  /* 0x0000001fff6a7819 */ /* 0x000fe20000011419 */
[----:B------:R-:W-:Y:S01]  /*1520*/  IMAD.IADD R121, R163, 0x1, R121 ;  /* 0x00000001a3797824 */ /* 0x000fe200078e0279 */
[----:B------:R-:W-:Y:S01]  /*1530*/  LEA.HI R103, R103, R8, RZ, 0x4 ;  /* 0x0000000867677211 */ /* 0x000fe200078f20ff */
[----:B------:R-:W-:Y:S01]  /*1540*/  IMAD.WIDE.U32 R160, R160, c[0x0][0x218], R28 ;  /* 0x00008600a0a07a25 */ /* 0x000fe200078e001c */
[----:B------:R-:W-:Y:S02]  /*1550*/  SHF.R.U32.HI R3, RZ, 0x3, R9 ;  /* 0x00000003ff037819 */ /* 0x000fe40000011609 */
[----:B------:R-:W-:Y:S01]  /*1560*/  LOP3.LUT R8, R9, 0x38, R137, 0xf8, !PT ;  /* 0x0000003809087812 */ /* 0x000fe200078ef889 */
[----:B------:R-:W-:Y:S01]  /*1570*/  IMAD.IADD R119, R161, 0x1, R119 ;  /* 0x00000001a1777824 */ /* 0x000fe200078e0277 */
[----:B------:R-:W-:-:S02]  /*1580*/  LEA.HI R136, R106, R25, RZ, 0x3 ;  /* 0x000000196a887211 */ /* 0x000fc400078f18ff */
[----:B------:R-:W-:Y:S02]  /*1590*/  LEA.HI R106, R106, R25, RZ, 0x6 ;  /* 0x000000196a6a7211 */ /* 0x000fe400078f30ff */
[----:B------:R-:W-:Y:S02]  /*15a0*/  LOP3.LUT R12, R9, 0x38, R138, 0xf8, !PT ;  /* 0x00000038090c7812 */ /* 0x000fe400078ef88a */
[----:B------:R-:W-:Y:S01]  /*15b0*/  LOP3.LUT R0, R0, 0xfffff000, RZ, 0xc0, !PT ;  /* 0xfffff00000007812 */ /* 0x000fe200078ec0ff */
[----:B------:R-:W-:Y:S01]  /*15c0*/  IMAD.SHL.U32 R106, R106, 0x40, RZ ;  /* 0x000000406a6a7824 */ /* 0x000fe200078e00ff */
[----:B------:R-:W-:Y:S02]  /*15d0*/  LOP3.LUT R107, R8, R3, RZ, 0x3c, !PT ;  /* 0x00000003086b7212 */ /* 0x000fe400078e3cff */
[----:B------:R-:W-:Y:S02]  /*15e0*/  SHF.R.S32.HI R105, RZ, 0x4, R105 ;  /* 0x00000004ff697819 */ /* 0x000fe40000011469 */
[----:B------:R-:W-:-:S02]  /*15f0*/  SHF.R.S32.HI R104, RZ, 0x4, R104 ;  /* 0x00000004ff687819 */ /* 0x000fc40000011468 */
[----:B------:R-:W-:Y:S02]  /*1600*/  SHF.R.S32.HI R103, RZ, 0x4, R103 ;  /* 0x00000004ff677819 */ /* 0x000fe40000011467 */
[----:B------:R-:W-:Y:S02]  /*1610*/  LOP3.LUT R108, R108, 0xfffff000, RZ, 0xc0, !PT ;  /* 0xfffff0006c6c7812 */ /* 0x000fe400078ec0ff */
[----:B------:R-:W-:Y:S02]  /*1620*/  LOP3.LUT R13, R12, R3, RZ, 0x3c, !PT ;  /* 0x000000030c0d7212 */ /* 0x000fe400078e3cff */
[----:B------:R-:W-:Y:S02]  /*1630*/  IADD3 R107, R107, R0, R2 ;  /* 0x000000006b6b7210 */ /* 0x000fe40007ffe002 */
[----:B------:R-:W-:Y:S02]  /*1640*/  SHF.R.S32.HI R5, RZ, 0x1f, R109 ;  /* 0x0000001fff057819 */ /* 0x000fe4000001146d */
[----:B------:R-:W-:-:S02]  /*1650*/  LOP3.LUT R0, R9, 0x38, R136, 0xf8, !PT ;  /* 0x0000003809007812 */ /* 0x000fc400078ef888 */
[----:B------:R-:W-:Y:S01]  /*1660*/  LEA.HI.SX32 R105, R138, R105, 0x1d ;  /* 0x000000698a697211 */ /* 0x000fe200078feaff */
[----:B------:R-:W-:Y:S01]  /*1670*/  IMAD R154, R5, c[0x0][0x290], RZ ;  /* 0x0000a400059a7a24 */ /* 0x000fe200078e02ff */
[----:B------:R-:W-:Y:S01]  /*1680*/  LEA.HI.SX32 R104, R137, R104, 0x1d ;  /* 0x0000006889687211 */ /* 0x000fe200078feaff */
[----:B------:R-:W-:Y:S01]  /*1690*/  IMAD R152, R5, c[0x0][0x280], RZ ;  /* 0x0000a00005987a24 */ /* 0x000fe200078e02ff */
[----:B------:R-:W-:Y:S01]  /*16a0*/  LEA.HI.SX32 R103, R136, R103, 0x1d ;  /* 0x0000006788677211 */ /* 0x000fe200078feaff */
[----:B------:R-:W-:Y:S01]  /*16b0*/  IMAD R154, R109, c[0x0][0x294], R154 ;  /* 0x0000a5006d9a7a24 */ /* 0x000fe200078e029a */
[----:B------:R-:W-:Y:S01]  /*16c0*/  IADD3 R108, R13, R108, R2 ;  /* 0x0000006c0d6c7210 */ /* 0x000fe20007ffe002 */
[----:B------:R-:W-:Y:S01]  /*16d0*/  IMAD R152, R109, c[0x0][0x284], R152 ;  /* 0x0000a1006d987a24 */ /* 0x000fe200078e0298 */
[----:B------:R-:W-:Y:S01]  /*16e0*/  LOP3.LUT R106, R106, 0xfffff000, RZ, 0xc0, !PT ;  /* 0xfffff0006a6a7812 */ /* 0x000fe200078ec0ff */
[----:B------:R-:W-:Y:S01]  /*16f0*/  IMAD.IADD R159, R159, 0x1, R154 ;  /* 0x000000019f9f7824 */ /* 0x000fe200078e029a */
[----:B------:R-:W-:Y:S01]  /*1700*/  LOP3.LUT R13, R0, R3, RZ, 0x3c, !PT ;  /* 0x00000003000d7212 */ /* 0x000fe200078e3cff */
[----:B------:R-:W-:Y:S01]  /*1710*/  IMAD.IADD R157, R157, 0x1, R152 ;  /* 0x000000019d9d7824 */ /* 0x000fe200078e0298 */
[----:B------:R-:W-:Y:S01]  /*1720*/  SHF.R.S32.HI R0, RZ, 0x1f, R105 ;  /* 0x0000001fff007819 */ /* 0x000fe20000011469 */
[----:B------:R-:W-:Y:S01]  /*1730*/  IMAD.IADD R155, R154, 0x1, R31 ;  /* 0x000000019a9b7824 */ /* 0x000fe200078e021f */
[----:B------:R-:W-:Y:S01]  /*1740*/  SHF.R.S32.HI R25, RZ, 0x1f, R104 ;  /* 0x0000001fff197819 */ /* 0x000fe20000011468 */
[----:B------:R-:W-:Y:S01]  /*1750*/  IMAD.IADD R153, R152, 0x1, R27 ;  /* 0x0000000198997824 */ /* 0x000fe200078e021b */
[----:B------:R-:W-:Y:S01]  /*1760*/  SHF.R.S32.HI R8, RZ, 0x1f, R103 ;  /* 0x0000001fff087819 */ /* 0x000fe20000011467 */
[----:B------:R-:W-:Y:S01]  /*1770*/  IMAD.MOV.U32 R154, RZ, RZ, R30 ;  /* 0x000000ffff9a7224 */ /* 0x000fe200078e001e */
[----:B------:R-:W-:Y:S01]  /*1780*/  IADD3 R106, R13, R106, R2 ;  /* 0x0000006a0d6a7210 */ /* 0x000fe20007ffe002 */
[----:B------:R-:W-:Y:S01]  /*1790*/  IMAD.MOV.U32 R152, RZ, RZ, R26 ;  /* 0x000000ffff987224 */ /* 0x000fe200078e001a */
[----:B------:R-:W-:Y:S01]  /*17a0*/  LEA.HI R13, R0, R105, RZ, 0x3 ;  /* 0x00000069000d7211 */ /* 0x000fe200078f18ff */
[----:B------:R-:W-:Y:S01]  /*17b0*/  IMAD.SHL.U32 R105, R105, 0x8, RZ ;  /* 0x0000000869697824 */ /* 0x000fe200078e00ff */
[----:B------:R-:W-:Y:S01]  /*17c0*/  LEA.HI R12, R25, R104, RZ, 0x3 ;  /* 0x00000068190c7211 */ /* 0x000fe200078f18ff */
[----:B------:R-:W-:Y:S01]  /*17d0*/  IMAD.SHL.U32 R104, R104, 0x8, RZ ;  /* 0x0000000868687824 */ /* 0x000fe200078e00ff */
[----:B------:R-:W-:Y:S01]  /*17e0*/  LEA.HI R8, R8, R103, RZ, 0x3 ;  /* 0x0000006708087211 */ /* 0x000fe200078f18ff */
[----:B------:R-:W-:Y:S01]  /*17f0*/  IMAD.SHL.U32 R103, R103, 0x8, RZ ;  /* 0x0000000867677824 */ /* 0x000fe200078e00ff */
[----:B------:R-:W-:Y:S01]  /*1800*/  LOP3.LUT R0, R9, 0x18, R22, 0xf8, !PT ;  /* 0x0000001809007812 */ /* 0x000fe200078ef816 */
[----:B------:R-:W-:Y:S01]  /*1810*/  IMAD.SHL.U32 R13, R13, 0x200, RZ ;  /* 0x000002000d0d7824 */ /* 0x000fe200078e00ff */
[C---:B------:R-:W-:Y:S01]  /*1820*/  LOP3.LUT R30, R9.reuse, 0x38, R105, 0xf8, !PT ;  /* 0x00000038091e7812 */ /* 0x040fe200078ef869 */
[----:B------:R-:W-:Y:S01]  /*1830*/  IMAD.SHL.U32 R134, R8, 0x200, RZ ;  /* 0x0000020008867824 */ /* 0x000fe200078e00ff */
[C---:B------:R-:W-:Y:S01]  /*1840*/  LOP3.LUT R26, R9.reuse, 0x38, R104, 0xf8, !PT ;  /* 0x00000038091a7812 */ /* 0x040fe200078ef868 */
[----:B------:R-:W-:Y:S01]  /*1850*/  IMAD.SHL.U32 R12, R12, 0x200, RZ ;  /* 0x000002000c0c7824 */ /* 0x000fe200078e00ff */
[----:B------:R-:W-:Y:S01]  /*1860*/  LOP3.LUT R24, R9, 0x38, R103, 0xf8, !PT ;  /* 0x0000003809187812 */ /* 0x000fe200078ef867 */
[----:B-----5:R-:W-:Y:S01]  /*1870*/  IMAD.WIDE.U32 R158, R87, c[0x0][0x290], R158 ;  /* 0x0000a400579e7a25 */ /* 0x020fe200078e009e */
[----:B------:R-:W-:-:S02]  /*1880*/  LOP3.LUT R0, R2, R0, R3, 0xf6, !PT ;  /* 0x0000000002007212 */ /* 0x000fc400078ef603 */
[-C--:B------:R-:W-:Y:S01]  /*1890*/  LOP3.LUT R111, R30, R3.reuse, RZ, 0x3c, !PT ;  /* 0x000000031e6f7212 */ /* 0x080fe200078e3cff */
[----:B------:R-:W-:Y:S01]  /*18a0*/  IMAD.WIDE.U32 R154, R87, c[0x0][0x290], R154 ;  /* 0x0000a400579a7a25 */ /* 0x000fe200078e009a */
[-C--:B------:R-:W-:Y:S02]  /*18b0*/  LOP3.LUT R9, R26, R3.reuse, RZ, 0x3c, !PT ;  /* 0x000000031a097212 */ /* 0x080fe400078e3cff */
[----:B------:R-:W-:Y:S01]  /*18c0*/  LOP3.LUT R3, R24, R3, RZ, 0x3c, !PT ;  /* 0x0000000318037212 */ /* 0x000fe200078e3cff */
[----:B------:R-:W-:Y:S01]  /*18d0*/  @P0 IMAD.WIDE.U32 R24, R14, R97, R150 ;  /* 0x000000610e180225 */ /* 0x000fe200078e0096 */
[----:B------:R-:W-:Y:S02]  /*18e0*/  LOP3.LUT R134, R134, 0xfffff000, RZ, 0xc0, !PT ;  /* 0xfffff00086867812 */ /* 0x000fe400078ec0ff */
[----:B------:R-:W-:Y:S01]  /*18f0*/  LOP3.LUT R8, R13, 0xfffff000, RZ, 0xc0, !PT ;  /* 0xfffff0000d087812 */ /* 0x000fe200078ec0ff */
[----:B------:R-:W-:Y:S01]  /*1900*/  @P1 IMAD.SHL.U32 R14, R10, 0x2, RZ ;  /* 0x000000020a0e1824 */ /* 0x000fe200078e00ff */
[--C-:B------:R-:W-:Y:S01]  /*1910*/  IADD3 R134, R3, R134, R2.reuse ;  /* 0x0000008603867210 */ /* 0x100fe20007ffe002 */
[----:B------:R-:W-:Y:S01]  /*1920*/  @P0 IMAD.IADD R7, R25, 0x1, R7 ;  /* 0x0000000119070824 */ /* 0x000fe200078e0207 */
[----:B------:R-:W-:Y:S01]  /*1930*/  LOP3.LUT R110, R12, 0xfffff000, RZ, 0xc0, !PT ;  /* 0xfffff0000c6e7812 */ /* 0x000fe200078ec0ff */
[----:B------:R-:W-:Y:S01]  /*1940*/  @P0 IMAD.SHL.U32 R3, R10, 0x2, RZ ;  /* 0x000000020a030824 */ /* 0x000fe200078e00ff */
[----:B------:R1:W-:Y:S01]  /*1950*/  @P1 LDGSTS.E.BYPASS.LTC128B.128 [R14+0x1100], [R32.64], !P5 ;  /* 0x01100000200e1fae */ /* 0x0003e2000e901d46 */
[--C-:B------:R-:W-:Y:S01]  /*1960*/  IADD3 R111, R111, R8, R2.reuse ;  /* 0x000000086f6f7210 */ /* 0x100fe20007ffe002 */
[----:B------:R-:W-:Y:S01]  /*1970*/  IMAD.MOV.U32 R12, RZ, RZ, c[0x0][0x290] ;  /* 0x0000a400ff0c7624 */ /* 0x000fe200078e00ff */
[----:B------:R-:W-:Y:S01]  /*1980*/  IADD3 R110, R9, R110, R2 ;  /* 0x0000006e096e7210 */ /* 0x000fe20007ffe002 */
[----:B------:R1:W-:Y:S01]  /*1990*/  @P1 LDGSTS.E.BYPASS.LTC128B.128 [R14+0x3100], [R32.64+0x80], !P4 ;  /* 0x03100080200e1fae */ /* 0x0003e2000e101d46 */
[----:B------:R-:W-:Y:S01]  /*19a0*/  SHF.R.S32.HI R2, RZ, 0x1f, R87 ;  /* 0x0000001fff027819 */ /* 0x000fe20000011457 */
[----:B------:R-:W-:Y:S01]  /*19b0*/  IMAD.MOV.U32 R8, RZ, RZ, c[0x0][0x280] ;  /* 0x0000a000ff087624 */ /* 0x000fe200078e00ff */
[----:B------:R-:W-:Y:S01]  /*19c0*/  LOP3.LUT R138, R138, 0xfffffff8, RZ, 0xc0, !PT ;  /* 0xfffffff88a8a7812 */ /* 0x000fe200078ec0ff */
[----:B------:R1:W-:Y:S01]  /*19d0*/  @P1 LDGSTS.E.BYPASS.LTC128B.128 [R14+0x5100], [R32.64+0x100], !P3 ;  /* 0x05100100200e1fae */ /* 0x0003e2000d901d46 */
[C---:B------:R-:W-:Y:S01]  /*19e0*/  @P0 LEA R26, P1, R24.reuse, c[0x0][0x220], 0x1 ;  /* 0x00008800181a0a11 */ /* 0x040fe200078208ff */
[----:B------:R-:W-:Y:S01]  /*19f0*/  IMAD.WIDE.U32 R156, R87, c[0x0][0x280], R156 ;  /* 0x0000a000579c7a25 */ /* 0x000fe200078e009c */
[----:B------:R-:W-:Y:S01]  /*1a00*/  LOP3.LUT R137, R137, 0xfffffff8, RZ, 0xc0, !PT ;  /* 0xfffffff889897812 */ /* 0x000fe200078ec0ff */
[----:B------:R-:W0:Y:S01]  /*1a10*/  LDGDEPBAR ;  /* 0x00000000000079af */ /* 0x000e220000000000 */
[----:B------:R-:W-:Y:S01]  /*1a20*/  @P0 LEA.HI.X R27, R24, c[0x0][0x224], R7, 0x1, P1 ;  /* 0x00008900181b0a11 */ /* 0x000fe200008f0c07 */
[----:B------:R-:W-:Y:S01]  /*1a30*/  IMAD.WIDE.U32 R152, R87, c[0x0][0x280], R152 ;  /* 0x0000a00057987a25 */ /* 0x000fe200078e0098 */
[----:B------:R-:W-:-:S02]  /*1a40*/  @P0 LEA R24, P1, R99, R26, 0x1 ;  /* 0x0000001a63180211 */ /* 0x000fc400078208ff */
[----:B------:R-:W-:Y:S01]  /*1a50*/  LOP3.LUT R136, R136, 0xfffffff8, RZ, 0xc0, !PT ;  /* 0xfffffff888887812 */ /* 0x000fe200078ec0ff */
[----:B------:R2:W-:Y:S01]  /*1a60*/  @P0 LDGSTS.E.BYPASS.LTC128B.128 [R3+0x12100], [R26.64], !P5 ;  /* 0x121000001a030fae */ /* 0x0005e2000e901d46 */
[----:B------:R-:W-:Y:S01]  /*1a70*/  @P0 LEA.HI.X R25, R99, R27, R98, 0x1, P1 ;  /* 0x0000001b63190211 */ /* 0x000fe200008f0c62 */
[C---:B------:R-:W-:Y:S01]  /*1a80*/  IMAD.SHL.U32 R125, R12.reuse, 0x40, RZ ;  /* 0x000000400c7d7824 */ /* 0x040fe200078e00ff */
[-C--:B------:R-:W-:Y:S01]  /*1a90*/  SHF.L.U64.HI R123, R12, R131.reuse, c[0x0][0x294] ;  /* 0x0000a5000c7b7619 */ /* 0x080fe20000010283 */
[----:B------:R2:W-:Y:S01]  /*1aa0*/  @P0 LDGSTS.E.BYPASS.LTC128B.128 [R3+0x14100], [R26.64+0x80], !P4 ;  /* 0x141000801a030fae */ /* 0x0005e2000e101d46 */
[CC--:B------:R-:W-:Y:S01]  /*1ab0*/  SHF.L.U64.HI R127, R8.reuse, R131.reuse, c[0x0][0x284] ;  /* 0x0000a100087f7619 */ /* 0x0c0fe20000010283 */
[----:B------:R-:W-:Y:S01]  /*1ac0*/  IMAD.SHL.U32 R129, R8, 0x40, RZ ;  /* 0x0000004008817824 */ /* 0x000fe200078e00ff */
[----:B------:R-:W-:Y:S01]  /*1ad0*/  SHF.L.U64.HI R131, R6, R131, c[0x0][0x1e4] ;  /* 0x0000790006837619 */ /* 0x000fe20000010283 */
[----:B------:R2:W-:Y:S01]  /*1ae0*/  @P0 LDGSTS.E.BYPASS.LTC128B.128 [R3+0x16100], [R26.64+0x100], !P3 ;  /* 0x161001001a030fae */ /* 0x0005e2000d901d46 */
[----:B------:R-:W-:-:S02]  /*1af0*/  IADD3 R13, R20, 0x30, RZ ;  /* 0x00000030140d7810 */ /* 0x000fc40007ffe0ff */
[----:B------:R-:W-:Y:S01]  /*1b00*/  IADD3 R12, R20, 0x50, RZ ;  /* 0x00000050140c7810 */ /* 0x000fe20007ffe0ff */
[----:B------:R2:W-:Y:S01]  /*1b10*/  @P0 LDGSTS.E.BYPASS.LTC128B.128 [R3+0x13100], [R24.64], !P5 ;  /* 0x1310000018030fae */ /* 0x0005e2000e901d46 */
[----:B------:R-:W-:Y:S02]  /*1b20*/  SHF.R.S32.HI R132, RZ, 0x1f, R138 ;  /* 0x0000001fff847819 */ /* 0x000fe4000001148a */
[----:B------:R-:W-:Y:S01]  /*1b30*/  SHF.R.S32.HI R126, RZ, 0x1f, R105 ;  /* 0x0000001fff7e7819 */ /* 0x000fe20000011469 */
[----:B------:R2:W-:Y:S01]  /*1b40*/  @P0 LDGSTS.E.BYPASS.LTC128B.128 [R3+0x15100], [R24.64+0x80], !P4 ;  /* 0x1510008018030fae */ /* 0x0005e2000e101d46 */
[----:B-1----:R-:W-:Y:S01]  /*1b50*/  IMAD R14, R5, c[0x0][0x1e0], RZ ;  /* 0x00007800050e7a24 */ /* 0x002fe200078e02ff */
[----:B------:R-:W-:Y:S02]  /*1b60*/  SHF.R.S32.HI R130, RZ, 0x1f, R137 ;  /* 0x0000001fff827819 */ /* 0x000fe40000011489 */
[----:B------:R2:W-:Y:S01]  /*1b70*/  @P0 LDGSTS.E.BYPASS.LTC128B.128 [R3+0x17100], [R24.64+0x100], !P3 ;  /* 0x1710010018030fae */ /* 0x0005e2000d901d46 */
[----:B------:R-:W-:-:S02]  /*1b80*/  IADD3 R164, P0, R164, R109, RZ ;  /* 0x0000006da4a47210 */ /* 0x000fc40007f1e0ff */
[----:B------:R-:W-:Y:S01]  /*1b90*/  SHF.R.S32.HI R128, RZ, 0x1f, R136 ;  /* 0x0000001fff807819 */ /* 0x000fe20000011488 */
[----:B------:R-:W0:Y:S01]  /*1ba0*/  LDGDEPBAR ;  /* 0x00000000000079af */ /* 0x000e220000000000 */
[----:B------:R-:W-:Y:S01]  /*1bb0*/  SHF.R.S32.HI R124, RZ, 0x1f, R104 ;  /* 0x0000001fff7c7819 */ /* 0x000fe20000011468 */
[----:B------:R-:W-:Y:S01]  /*1bc0*/  IMAD.X R165, R4, 0x1, R5, P0 ;  /* 0x0000000104a57824 */ /* 0x000fe200000e0605 */
[----:B------:R-:W-:Y:S01]  /*1bd0*/  IADD3 R117, P1, P0, R162, R166, R22 ;  /* 0x000000a6a2757210 */ /* 0x000fe2000783e016 */
[C---:B------:R-:W-:Y:S01]  /*1be0*/  IMAD R4, R2.reuse, c[0x0][0x290], RZ ;  /* 0x0000a40002047a24 */ /* 0x040fe200078e02ff */
[----:B------:R-:W-:Y:S01]  /*1bf0*/  SHF.R.S32.HI R122, RZ, 0x1f, R103 ;  /* 0x0000001fff7a7819 */ /* 0x000fe20000011467 */
[----:B------:R-:W-:Y:S02]  /*1c00*/  IMAD R2, R2, c[0x0][0x280], RZ ;  /* 0x0000a00002027a24 */ /* 0x000fe400078e02ff */
[----:B------:R-:W-:-:S04]  /*1c10*/  IMAD R113, R87, c[0x0][0x294], R4 ;  /* 0x0000a50057717a24 */ /* 0x000fc800078e0204 */
[----:B------:R-:W-:Y:S02]  /*1c20*/  IMAD.IADD R115, R159, 0x1, R113 ;  /* 0x000000019f737824 */ /* 0x000fe400078e0271 */
[----:B------:R-:W-:Y:S02]  /*1c30*/  IMAD.IADD R113, R113, 0x1, R155 ;  /* 0x0000000171717824 */ /* 0x000fe400078e029b */
[----:B--2---:R-:W-:Y:S01]  /*1c40*/  IMAD R3, R109, c[0x0][0x1e4], R14 ;  /* 0x000079006d037a24 */ /* 0x004fe200078e020e */
[----:B------:R-:W-:-:S03]  /*1c50*/  IADD3 R14, R20, 0x10, RZ ;  /* 0x00000010140e7810 */ /* 0x000fc60007ffe0ff */
[----:B------:R-:W-:Y:S02]  /*1c60*/  IMAD.IADD R120, R167, 0x1, R3 ;  /* 0x00000001a7787824 */ /* 0x000fe400078e0203 */
[----:B------:R-:W-:-:S03]  /*1c70*/  IMAD R3, R87, c[0x0][0x284], R2 ;  /* 0x0000a10057037a24 */ /* 0x000fc600078e0202 */
[----:B------:R-:W-:Y:S01]  /*1c80*/  IADD3.X R116, R121, R120, R23, P1, P0 ;  /* 0x0000007879747210 */ /* 0x000fe20000fe0417 */
[----:B------:R-:W-:Y:S01]  /*1c90*/  IMAD.IADD R114, R157, 0x1, R3 ;  /* 0x000000019d727824 */ /* 0x000fe200078e0203 */
[----:B------:R-:W-:Y:S01]  /*1ca0*/  ISETP.NE.AND P0, PT, RZ, UR4, PT ;  /* 0x00000004ff007c0c */ /* 0x000fe2000bf05270 */
[----:B------:R-:W-:-:S12]  /*1cb0*/  IMAD.IADD R112, R3, 0x1, R153 ;  /* 0x0000000103707824 */ /* 0x000fd800078e0299 */
[----:B------:R-:W-:Y:S02]  /*1cc0*/  @P0 LOP3.LUT R194, R194, 0x1, RZ, 0xfc, !PT ;  /* 0x00000001c2c20812 */ /* 0x000fe400078efcff */
.L_x_719:
[----:B------:R-:W-:Y:S01]  /*1cd0*/  SHF.R.S32.HI R4, RZ, 0x1f, R18 ;  /* 0x0000001fff047819 */ /* 0x000fe20000011412 */
[----:B------:R-:W-:Y:S04]  /*1ce0*/  DEPBAR.LE SB0, 0x2 ;  /* 0x000080800000791a */ /* 0x000fe80000000000 */
[----:B------:R-:W-:Y:S01]  /*1cf0*/  BAR.SYNC.DEFER_BLOCKING 0x0 ;  /* 0x0000000000007b1d */ /* 0x000fe20000010000 */
[----:B------:R-:W-:Y:S01]  /*1d00*/  ISETP.LE.AND P1, PT, R100, c[0x0][0x27c], PT ;  /* 0x00009f0064007a0c */ /* 0x000fe20003f23270 */
[-C--:B-1----:R-:W-:Y:S02]  /*1d10*/  IMAD R5, R131, R18.reuse, RZ ;  /* 0x0000001283057224 */ /* 0x082fe400078e02ff */
[----:B-----5:R-:W-:Y:S04]  /*1d20*/  IMAD.WIDE.U32 R28, R135, R18, RZ ;  /* 0x00000012871c7225 */ /* 0x020fe800078e00ff */
[----:B------:R-:W-:Y:S01]  /*1d30*/  IMAD R5, R4, R135, R5 ;  /* 0x0000008704057224 */ /* 0x000fe200078e0205 */
[----:B------:R-:W-:Y:S01]  /*1d40*/  IADD3 R6, P0, R117, R28, RZ ;  /* 0x0000001c75067210 */ /* 0x000fe20007f1e0ff */
[----:B------:R-:W-:Y:S02]  /*1d50*/  IMAD R2, R51, 0x3000, R0 ;  /* 0x0000300033027824 */ /* 0x000fe400078e0200 */
[----:B------:R-:W-:Y:S03]  /*1d60*/  IMAD.IADD R5, R29, 0x1, R5 ;  /* 0x000000011d057824 */ /* 0x000fe600078e0205 */
[----:B------:R-:W-:Y:S01]  /*1d70*/  IADD3 R142, R2, 0x20, RZ ;  /* 0x00000020028e7810 */ /* 0x000fe20007ffe0ff */
[----:B------:R-:W-:Y:S01]  /*1d80*/  IMAD.X R3, R5, 0x1, R116, P0 ;  /* 0x0000000105037824 */ /* 0x000fe200000e0674 */
[----:B------:R-:W-:Y:S02]  /*1d90*/  LEA R72, P0, R6, c[0x0][0x1c8], 0x1 ;  /* 0x0000720006487a11 */ /* 0x000fe400078008ff */
[----:B------:R-:W-:Y:S02]  /*1da0*/  @P6 IADD3 R142, R2, -0x20, RZ ;  /* 0xffffffe0028e6810 */ /* 0x000fe40007ffe0ff */
[----:B------:R-:W-:Y:S02]  /*1db0*/  LEA.HI.X R73, R6, c[0x0][0x1cc], R3, 0x1, P0 ;  /* 0x0000730006497a11 */ /* 0x000fe400000f0c03 */
[----:B------:R-:W-:Y:S01]  /*1dc0*/  LEA R143, R2, 0x100, 0x1 ;  /* 0x00000100028f7811 */ /* 0x000fe200078e08ff */
[----:B------:R-:W-:Y:S01]  /*1dd0*/  BSSY B1, `(.L_x_695) ;  /* 0x0000398000017945 */ /* 0x000fe20003800000 */
[----:B------:R-:W-:Y:S01]  /*1de0*/  LEA R142, R142, 0x100, 0x1 ;  /* 0x000001008e8e7811 */ /* 0x000fe200078e08ff */
[----:B------:R-:W-:-:S05]  /*1df0*/  @!P1 BRA `(.L_x_696) ;  /* 0x0000378000009947 */ /* 0x000fca0003800000 */
[-C--:B------:R-:W-:Y:S01]  /*1e00*/  IMAD R3, R127, R18.reuse, RZ ;  /* 0x000000127f037224 */ /* 0x080fe200078e02ff */
[----:B------:R-:W-:Y:S01]  /*1e10*/  LOP3.LUT P1, RZ, R194, 0x1, RZ, 0xc0, !PT ;  /* 0x00000001c2ff7812 */ /* 0x000fe2000782c0ff */
[-C--:B------:R-:W-:Y:S02]  /*1e20*/  IMAD R25, R123, R18.reuse, RZ ;  /* 0x000000127b197224 */ /* 0x080fe400078e02ff */
[----:B------:R-:W-:Y:S02]  /*1e30*/  IMAD R118, R18, -0x40, R93 ;  /* 0xffffffc012767824 */ /* 0x000fe400078e025d */
[C---:B------:R-:W-:Y:S02]  /*1e40*/  IMAD R3, R4.reuse, R129, R3 ;  /* 0x0000008104037224 */ /* 0x040fe400078e0203 */
[----:B------:R-:W-:Y:S01]  /*1e50*/  IMAD R25, R4, R125, R25 ;  /* 0x0000007d04197224 */ /* 0x000fe200078e0219 */
[----:B------:R-:W-:Y:S01]  /*1e60*/  IMNMX R118, R118, 0x40, PT ;  /* 0x0000004076767817 */ /* 0x000fe20003800200 */
[-C--:B------:R-:W-:Y:S04]  /*1e70*/  IMAD.WIDE.U32 R8, R129, R18.reuse, RZ ;  /* 0x0000001281087225 */ /* 0x080fe800078e00ff */
[----:B------:R-:W-:Y:S01]  /*1e80*/  IMAD.WIDE.U32 R6, R125, R18, RZ ;  /* 0x000000127d067225 */ /* 0x000fe200078e00ff */
[----:B------:R-:W-:Y:S04]  /*1e90*/  IADD3 R3, R9, R3, RZ ;  /* 0x0000000309037210 */ /* 0x000fe80007ffe0ff */
        /* <DEDUP_REMOVED lines=61> */
.L_x_699:
[----:B------:R-:W-:Y:S05]  /*2270*/  BSYNC B0 ;  /* 0x0000000000007941 */ /* 0x000fea0003800000 */
.L_x_698:
        /* <DEDUP_REMOVED lines=89> */
.L_x_702:
[----:B------:R-:W-:Y:S05]  /*2810*/  BSYNC B0 ;  /* 0x0000000000007941 */ /* 0x000fea0003800000 */
.L_x_701:
        /* <DEDUP_REMOVED lines=25> */
[----:B------:R-:W-:Y:S01]  /*29b0*/  @!P0 FMUL.FTZ R2, R41, R40 ;  /* 0x0000002829028220 */ /* 0x000fe20000410000 */
[----:B------:R-:W-:Y:S01]  /*29c0*/  @!P0 HADD2.F32 R40, -RZ, R39.H0_H0 ;  /* 0x20000027ff288230 */ /* 0x000fe20000004100 */
[-C--:B------:R-:W-:Y:S01]  /*29d0*/  @!P0 FMUL.FTZ R68, R46, R35.reuse ;  /* 0x000000232e448220 */ /* 0x080fe20000410000 */
[--C-:B------:R-:W-:Y:S01]  /*29e0*/  @!P0 HADD2.F32 R39, -RZ, R38.reuse.H0_H0 ;  /* 0x20000026ff278230 */ /* 0x100fe20000004100 */
[-C--:B------:R-:W-:Y:S01]  /*29f0*/  @!P0 FFMA.FTZ R2, R45, R44.reuse, R2 ;  /* 0x0000002c2d028223 */ /* 0x080fe20000010002 */
[----:B------:R-:W-:Y:S01]  /*2a00*/  @!P0 HADD2.F32 R45, -RZ, R38.H1_H1 ;  /* 0x30000026ff2d8230 */ /* 0x000fe20000004100 */
[----:B------:R-:W-:Y:S01]  /*2a10*/  @!P0 FMUL.FTZ R3, R40, R35 ;  /* 0x0000002328038220 */ /* 0x000fe20000410000 */
[----:B------:R-:W-:Y:S01]  /*2a20*/  @!P0 MOV R35, R27 ;  /* 0x0000001b00238202 */ /* 0x000fe20000000f00 */
[----:B------:R-:W-:Y:S01]  /*2a30*/  @!P0 FFMA.FTZ R49, R41, R44, -R49 ;  /* 0x0000002c29318223 */ /* 0x000fe20000010831 */
[----:B------:R-:W-:Y:S01]  /*2a40*/  @!P0 HADD2.F32 R44, -RZ, R64.H0_H0 ;  /* 0x20000040ff2c8230 */ /* 0x000fe20000004100 */
[-C--:B------:R-:W-:Y:S02]  /*2a50*/  @!P0 FMUL.FTZ R4, R39, R34.reuse ;  /* 0x0000002227048220 */ /* 0x080fe40000410000 */
[C---:B------:R-:W-:Y:S01]  /*2a60*/  @!P0 FMUL.FTZ R65, R45.reuse, R34 ;  /* 0x000000222d418220 */ /* 0x040fe20000410000 */
[----:B------:R-:W-:Y:S01]  /*2a70*/  @!P0 F2FP.PACK_AB R49, R2, R49 ;  /* 0x000000310231823e */ /* 0x000fe200000000ff */
[----:B------:R-:W-:Y:S01]  /*2a80*/  @!P0 FFMA.FTZ R3, R46, R47, R3 ;  /* 0x0000002f2e038223 */ /* 0x000fe20000010003 */
[--C-:B------:R-:W-:Y:S01]  /*2a90*/  @!P0 HADD2.F32 R48, -RZ, R35.reuse.H1_H1 ;  /* 0x30000023ff308230 */ /* 0x100fe20000004100 */
[----:B------:R-:W-:Y:S01]  /*2aa0*/  @!P0 FFMA.FTZ R4, R45, R44, R4 ;  /* 0x0000002c2d048223 */ /* 0x000fe20000010004 */
[----:B------:R-:W-:Y:S01]  /*2ab0*/  @!P0 MOV R24, R49 ;  /* 0x0000003100188202 */ /* 0x000fe20000000f00 */
[----:B------:R-:W-:Y:S01]  /*2ac0*/  @!P0 HADD2.F32 R35, -RZ, R35.H0_H0 ;  /* 0x20000023ff238230 */ /* 0x000fe20000004100 */
[----:B------:R-:W-:Y:S02]  /*2ad0*/  @!P0 FFMA.FTZ R68, R40, R47, -R68 ;  /* 0x0000002f28448223 */ /* 0x000fe40000010844 */
[CC--:B------:R-:W-:Y:S02]  /*2ae0*/  @!P0 FMUL.FTZ R70, R48.reuse, R42.reuse ;  /* 0x0000002a30468220 */ /* 0x0c0fe40000410000 */
        /* <DEDUP_REMOVED lines=11> */
.L_x_704:
[----:B------:R-:W-:Y:S05]  /*2ba0*/  BSYNC B0 ;  /* 0x0000000000007941 */ /* 0x000fea0003800000 */
.L_x_703:
        /* <DEDUP_REMOVED lines=46> */
[-C--:B------:R-:W-:Y:S02]  /*2e90*/  @!P0 FFMA.FTZ R4, R39, R43.reuse, R4 ;  /* 0x0000002b27048223 */ /* 0x080fe40000010004 */
[C---:B------:R-:W-:Y:S02]  /*2ea0*/  @!P0 FMUL.FTZ R5, R35.reuse, R36 ;  /* 0x0000002423058220 */ /* 0x040fe40000410000 */
[----:B------:R-:W-:Y:S02]  /*2eb0*/  @!P0 FFMA.FTZ R47, R38, R43, -R47 ;  /* 0x0000002b262f8223 */ /* 0x000fe4000001082f */
[-C--:B------:R-:W-:Y:S02]  /*2ec0*/  @!P0 FFMA.FTZ R48, R35, R44.reuse, -R48 ;  /* 0x0000002c23308223 */ /* 0x080fe40000010830 */
[----:B------:R-:W-:Y:S01]  /*2ed0*/  @!P0 FFMA.FTZ R5, R40, R44, R5 ;  /* 0x0000002c28058223 */ /* 0x000fe20000010005 */
[----:B------:R-:W-:Y:S04]  /*2ee0*/  @!P0 F2FP.PACK_AB R47, R4, R47 ;  /* 0x0000002f042f823e */ /* 0x000fe800000000ff */
[----:B------:R-:W-:Y:S02]  /*2ef0*/  @!P0 F2FP.PACK_AB R48, R5, R48 ;  /* 0x000000300530823e */ /* 0x000fe400000000ff */
[----:B------:R-:W-:Y:S02]  /*2f00*/  @!P0 MOV R26, R47 ;  /* 0x0000002f001a8202 */ /* 0x000fe40000000f00 */
[----:B------:R-:W-:Y:S05]  /*2f10*/  @!P0 MOV R27, R48 ;  /* 0x00000030001b8202 */ /* 0x000fea0000000f00 */
[----:B------:R1:W-:Y:S02]  /*2f20*/  STG.E.128 [R72.64+0x80], R24 ;  /* 0x0000801848007986 */ /* 0x0003e4000c101d06 */
.L_x_706:
[----:B------:R-:W-:Y:S05]  /*2f30*/  BSYNC B0 ;  /* 0x0000000000007941 */ /* 0x000fea0003800000 */
.L_x_705:
        /* <DEDUP_REMOVED lines=24> */
[C---:B------:R-:W-:Y:S02]  /*30c0*/  @!P0 FMUL.FTZ R2, R34.reuse, R35 ;  /* 0x0000002322028220 */ /* 0x040fe40000410000 */
[----:B------:R-:W-:Y:S01]  /*30d0*/  @!P0 FFMA.FTZ R41, R34, R37, -R41 ;  /* 0x0000002522298223 */ /* 0x000fe20000010829 */
[----:B------:R-:W-:Y:S01]  /*30e0*/  @!P0 HADD2.F32 R34, -RZ, R33.H0_H0 ;  /* 0x20000021ff228230 */ /* 0x000fe20000004100 */
[----:B------:R-:W-:Y:S01]  /*30f0*/  @!P0 FMUL.FTZ R44, R38, R9 ;  /* 0x00000009262c8220 */ /* 0x000fe20000410000 */
[----:B------:R-:W-:Y:S01]  /*3100*/  @!P0 MOV R33, R26 ;  /* 0x0000001a00218202 */ /* 0x000fe20000000f00 */
[----:B------:R-:W-:Y:S01]  /*3110*/  @!P0 FFMA.FTZ R2, R36, R37, R2 ;  /* 0x0000002524028223 */ /* 0x000fe20000010002 */
[----:B------:R-:W-:Y:S01]  /*3120*/  @!P0 HADD2.F32 R36, -RZ, R58.H0_H0 ;  /* 0x2000003aff248230 */ /* 0x000fe20000004100 */
[C---:B------:R-:W-:Y:S01]  /*3130*/  @!P0 FMUL.FTZ R3, R34.reuse, R9 ;  /* 0x0000000922038220 */ /* 0x040fe20000410000 */
[----:B------:R-:W-:Y:S01]  /*3140*/  @!P0 MOV R9, R27 ;  /* 0x0000001b00098202 */ /* 0x000fe20000000f00 */
[-C--:B------:R-:W-:Y:S01]  /*3150*/  @!P0 FFMA.FTZ R44, R34, R39.reuse, -R44 ;  /* 0x00000027222c8223 */ /* 0x080fe2000001082c */
[--C-:B------:R-:W-:Y:S01]  /*3160*/  @!P0 HADD2.F32 R37, -RZ, R33.reuse.H1_H1 ;  /* 0x30000021ff258230 */ /* 0x100fe20000004100 */
[----:B------:R-:W-:Y:S01]  /*3170*/  @!P0 FFMA.FTZ R3, R38, R39, R3 ;  /* 0x0000002726038223 */ /* 0x000fe20000010003 */
[----:B------:R-:W-:Y:S01]  /*3180*/  @!P0 F2FP.PACK_AB R41, R2, R41 ;  /* 0x000000290229823e */ /* 0x000fe200000000ff */
[----:B------:R-:W-:Y:S02]  /*3190*/  @!P0 HADD2.F32 R33, -RZ, R33.H0_H0 ;  /* 0x20000021ff218230 */ /* 0x000fe40000004100 */
[----:B------:R-:W-:Y:S01]  /*31a0*/  @!P0 FMUL.FTZ R43, R37, R8 ;  /* 0x00000008252b8220 */ /* 0x000fe20000410000 */
[----:B------:R-:W-:Y:S01]  /*31b0*/  @!P0 F2FP.PACK_AB R44, R3, R44 ;  /* 0x0000002c032c823e */ /* 0x000fe200000000ff */
[--C-:B------:R-:W-:Y:S01]  /*31c0*/  @!P0 HADD2.F32 R40, -RZ, R9.reuse.H1_H1 ;  /* 0x30000009ff288230 */ /* 0x100fe20000004100 */
[C---:B------:R-:W-:Y:S01]  /*31d0*/  @!P0 FMUL.FTZ R4, R33.reuse, R8 ;  /* 0x0000000821048220 */ /* 0x040fe20000410000 */
[----:B------:R-:W-:Y:S01]  /*31e0*/  @!P0 MOV R24, R41 ;  /* 0x0000002900188202 */ /* 0x000fe20000000f00 */
[----:B------:R-:W-:Y:S01]  /*31f0*/  @!P0 FFMA.FTZ R43, R33, R36, -R43 ;  /* 0x00000024212b8223 */ /* 0x000fe2000001082b */
[----:B------:R-:W-:Y:S01]  /*3200*/  @!P0 MOV R25, R44 ;  /* 0x0000002c00198202 */ /* 0x000fe20000000f00 */
[----:B------:R-:W-:Y:S01]  /*3210*/  @!P0 FMUL.FTZ R45, R40, R32 ;  /* 0x00000020282d8220 */ /* 0x000fe20000410000 */
[----:B------:R-:W-:Y:S01]  /*3220*/  @!P0 HADD2.F32 R9, -RZ, R9.H0_H0 ;  /* 0x20000009ff098230 */ /* 0x000fe20000004100 */
[----:B------:R-:W-:Y:S04]  /*3230*/  @!P0 FFMA.FTZ R4, R37, R36, R4 ;  /* 0x0000002425048223 */ /* 0x000fe80000010004 */
[C---:B------:R-:W-:Y:S01]  /*3240*/  @!P0 FMUL.FTZ R5, R9.reuse, R32 ;  /* 0x0000002009058220 */ /* 0x040fe20000410000 */
[----:B------:R-:W-:Y:S01]  /*3250*/  @!P0 F2FP.PACK_AB R43, R4, R43 ;  /* 0x0000002b042b823e */ /* 0x000fe200000000ff */
[-C--:B------:R-:W-:Y:S02]  /*3260*/  @!P0 FFMA.FTZ R45, R9, R42.reuse, -R45 ;  /* 0x0000002a092d8223 */ /* 0x080fe4000001082d */
[----:B------:R-:W-:Y:S01]  /*3270*/  @!P0 FFMA.FTZ R5, R40, R42, R5 ;  /* 0x0000002a28058223 */ /* 0x000fe20000010005 */
[----:B------:R-:W-:Y:S04]  /*3280*/  @!P0 MOV R26, R43 ;  /* 0x0000002b001a8202 */ /* 0x000fe80000000f00 */
[----:B------:R-:W-:Y:S04]  /*3290*/  @!P0 F2FP.PACK_AB R46, R5, R45 ;  /* 0x0000002d052e823e */ /* 0x000fe800000000ff */
[----:B------:R-:W-:Y:S05]  /*32a0*/  @!P0 MOV R27, R46 ;  /* 0x0000002e001b8202 */ /* 0x000fea0000000f00 */
[----:B------:R1:W-:Y:S02]  /*32b0*/  STG.E.128 [R72.64+0xc0], R24 ;  /* 0x0000c01848007986 */ /* 0x0003e4000c101d06 */
.L_x_708:
[----:B------:R-:W-:Y:S05]  /*32c0*/  BSYNC B0 ;  /* 0x0000000000007941 */ /* 0x000fea0003800000 */
.L_x_707:
        /* <DEDUP_REMOVED lines=56> */
.L_x_710:
[----:B------:R-:W-:Y:S05]  /*3650*/  BSYNC B0 ;  /* 0x0000000000007941 */ /* 0x000fea0003800000 */
.L_x_709:
[----:B------:R-:W-:Y:S11]  /*3660*/  ISETP.GE.AND P0, PT, R139, c[0x0][0x1d4], PT ;  /* 0x000075008b007a0c */ /* 0x000ff60003f06270 */
[----:B------:R-:W-:Y:S02]  /*3670*/  @!UPT UIADD3 URZ, URZ, URZ, URZ ;  /* 0x0000003f3f3ff290 */ /* 0x000fe4000fffe03f */
[----:B------:R-:W-:-:S05]  /*3680*/  @P0 BRA `(.L_x_700) ;  /* 0x000020c000000947 */ /* 0x000fca0003800000 */
[----:B------:R-:W-:Y:S01]  /*3690*/  ISETP.GE.AND P0, PT, R12, c[0x0][0x27c], PT ;  /* 0x00009f000c007a0c */ /* 0x000fe20003f06270 */
[----:B-1----:R-:W1:Y:S11]  /*36a0*/  LDS.128 R24, [R142+0x10000] ;  /* 0x010000008e187984 */ /* 0x002e760000000c00 */
[----:B------:R-:W-:Y:S01]  /*36b0*/  @!UPT UIADD3 URZ, URZ, URZ, URZ ;  /* 0x0000003f3f3ff290 */ /* 0x000fe2000fffe03f */
[--C-:B------:R-:W-:Y:S01]  /*36c0*/  @!P0 HADD2.F32 R33, -RZ, R52.reuse.H1_H1 ;  /* 0x30000034ff218230 */ /* 0x100fe20000004100 */
[--C-:B------:R-:W-:Y:S01]  /*36d0*/  @!P0 SHF.R.U64 R7, R28, 0x10, R29.reuse ;  /* 0x000000101c078819 */ /* 0x100fe2000000121d */
[----:B------:R-:W-:Y:S01]  /*36e0*/  @!P0 HADD2.F32 R34, -RZ, R52.H0_H0 ;  /* 0x20000034ff228230 */ /* 0x000fe20000004100 */
        /* <DEDUP_REMOVED lines=36> */
[----:B------:R-:W-:Y:S02]  /*3930*/  @!P0 FFMA.FTZ R4, R31, R34, R4 ;  /* 0x000000221f048223 */ /* 0x000fe40000010004 */
[----:B------:R-:W-:Y:S02]  /*3940*/  @!P0 FMUL.FTZ R5, R7, R28 ;  /* 0x0000001c07058220 */ /* 0x000fe40000410000 */
[----:B------:R-:W-:Y:S02]  /*3950*/  @!P0 FFMA.FTZ R39, R9, R34, -R39 ;  /* 0x0000002209278223 */ /* 0x000fe40000010827 */
        /* <DEDUP_REMOVED lines=8> */
.L_x_697:
        /* <DEDUP_REMOVED lines=47> */
.L_x_712:
[----:B------:R-:W-:Y:S05]  /*3cd0*/  BSYNC B0 ;  /* 0x0000000000007941 */ /* 0x000fea0003800000 */
.L_x_711:
[----:B------:R-:W-:Y:S04]  /*3ce0*/  IADD3 R169, P0, R166, R28, RZ ;  /* 0x0000001ca6a97210 */ /* 0x000fe80007f1e0ff */
[----:B------:R-:W-:Y:S01]  /*3cf0*/  IADD3.X R168, R120, R5, RZ, P0, !PT ;  /* 0x0000000578a87210 */ /* 0x000fe200007fe4ff */
[----:B------:R-:W-:-:S05]  /*3d00*/  @P1 BRA `(.L_x_700) ;  /* 0x00001a4000001947 */ /* 0x000fca0003800000 */
[----:B------:R-:W-:Y:S01]  /*3d10*/  ISETP.GE.AND P0, PT, R22, c[0x0][0x1d4], PT ;  /* 0x0000750016007a0c */ /* 0x000fe20003f06270 */
[----:B-1---5:R-:W-:Y:S01]  /*3d20*/  IMAD.MOV.U32 R9, RZ, RZ, R74 ;  /* 0x000000ffff097224 */ /* 0x022fe200078e004a */
[----:B------:R-:W-:Y:S01]  /*3d30*/  MOV R6, R73 ;  /* 0x0000004900067202 */ /* 0x000fe20000000f00 */
[----:B------:R-:W-:Y:S01]  /*3d40*/  IMAD.MOV.U32 R8, RZ, RZ, R75 ;  /* 0x000000ffff087224 */ /* 0x000fe200078e004b */
        /* <DEDUP_REMOVED lines=19> */
[----:B------:R-:W-:Y:S01]  /*3e80*/  IMAD R171, R51, 0x3000, RZ ;  /* 0x0000300033ab7824 */ /* 0x000fe200078e02ff */
[----:B------:R-:W-:Y:S02]  /*3e90*/  PRMT R71, R6, 0x5410, R7 ;  /* 0x0000541006477816 */ /* 0x000fe40000000007 */
[----:B------:R-:W-:Y:S02]  /*3ea0*/  PRMT R38, R5, 0x5410, R4 ;  /* 0x0000541005267816 */ /* 0x000fe40000000004 */
[----:B------:R-:W-:Y:S01]  /*3eb0*/  PRMT R39, R2, 0x5410, R3 ;  /* 0x0000541002277816 */ /* 0x000fe20000000003 */
[----:B------:R-:W-:-:S05]  /*3ec0*/  @P0 BRA `(.L_x_714) ;  /* 0x000007a000000947 */ /* 0x000fca0003800000 */
[----:B------:R-:W-:Y:S01]  /*3ed0*/  IMAD.MOV.U32 R65, RZ, RZ, R59 ;  /* 0x000000ffff417224 */ /* 0x000fe200078e003b */
[----:B------:R-:W-:Y:S01]  /*3ee0*/  ISETP.GE.AND P2, PT, R105, c[0x0][0x1d4], PT ;  /* 0x0000750069007a0c */ /* 0x000fe20003f46270 */
[----:B------:R-:W-:Y:S01]  /*3ef0*/  IMAD.MOV.U32 R45, RZ, RZ, R41 ;  /* 0x000000ffff2d7224 */ /* 0x000fe200078e0029 */
[CC--:B------:R-:W-:Y:S01]  /*3f00*/  IADD3 R175, P1, P0, R162.reuse, R169.reuse, R138 ;  /* 0x000000a9a2af7210 */ /* 0x0c0fe2000783e08a */
[----:B------:R-:W-:Y:S01]  /*3f10*/  IMAD.MOV.U32 R62, RZ, RZ, R57 ;  /* 0x000000ffff3e7224 */ /* 0x000fe200078e0039 */
[----:B------:R-:W-:Y:S02]  /*3f20*/  MOV R47, R40 ;  /* 0x00000028002f7202 */ /* 0x000fe40000000f00 */
[C---:B------:R-:W-:Y:S02]  /*3f30*/  IADD3.X R170, R121.reuse, R168, R132, P1, P0 ;  /* 0x000000a879aa7210 */ /* 0x040fe40000fe0484 */
[----:B------:R-:W-:Y:S02]  /*3f40*/  MOV R61, R58 ;  /* 0x0000003a003d7202 */ /* 0x000fe40000000f00 */
[----:B------:R-:W-:Y:S03]  /*3f50*/  MOV R55, R56 ;  /* 0x0000003800377202 */ /* 0x000fe60000000f00 */
[----:B------:R-:W-:Y:S04]  /*3f60*/  @!P2 IADD3 R173, P1, P0, R162, R169, R105 ;  /* 0x000000a9a2ada210 */ /* 0x000fe8000783e069 */
[----:B------:R-:W-:Y:S02]  /*3f70*/  @!P2 IADD3.X R172, R121, R168, R126, P1, P0 ;  /* 0x000000a879aca210 */ /* 0x000fe40000fe047e */
[C---:B------:R-:W-:Y:S04]  /*3f80*/  LEA R176, P0, R175.reuse, c[0x0][0x1c8], 0x1 ;  /* 0x00007200afb07a11 */ /* 0x040fe800078008ff */
[----:B------:R-:W-:Y:S02]  /*3f90*/  LEA.HI.X R177, R175, c[0x0][0x1cc], R170, 0x1, P0 ;  /* 0x00007300afb17a11 */ /* 0x000fe400000f0caa */
[C---:B------:R-:W-:Y:S04]  /*3fa0*/  @!P2 LEA R174, P0, R173.reuse, c[0x0][0x1c8], 0x1 ;  /* 0x00007200adaeaa11 */ /* 0x040fe800078008ff */
[----:B------:R-:W-:Y:S01]  /*3fb0*/  @!P2 LEA.HI.X R175, R173, c[0x0][0x1cc], R172, 0x1, P0 ;  /* 0x00007300adafaa11 */ /* 0x000fe200000f0cac */
[----:B------:R-:W-:Y:S01]  /*3fc0*/  IMAD.IADD R172, R108, 0x1, R171 ;  /* 0x000000016cac7824 */ /* 0x000fe200078e02ab */
[----:B------:R-:W-:Y:S02]  /*3fd0*/  IADD3 R173, R111, R171, RZ ;  /* 0x000000ab6fad7210 */ /* 0x000fe40007ffe0ff */
[----:B------:R-:W-:Y:S01]  /*3fe0*/  ISETP.GE.AND P0, PT, R22, c[0x0][0x27c], PT ;  /* 0x00009f0016007a0c */ /* 0x000fe20003f06270 */
[----:B------:R-:W-:Y:S01]  /*3ff0*/  IMAD.SHL.U32 R170, R172, 0x2, RZ ;  /* 0x00000002acaa7824 */ /* 0x000fe200078e00ff */
[----:B------:R-:W-:Y:S04]  /*4000*/  SHF.L.U32 R178, R173, 0x1, RZ ;  /* 0x00000001adb27819 */ /* 0x000fe800000006ff */
[----:B------:R-:W1:Y:S07]  /*4010*/  LDS.128 R28, [R170+0xc100] ;  /* 0x00c10000aa1c7984 */ /* 0x000e6e0000000c00 */
[--C-:B------:R-:W-:Y:S01]  /*4020*/  @!P0 SHF.R.U64 R63, R58, 0x10, R59.reuse ;  /* 0x000000103a3f8819 */ /* 0x100fe2000000123b */
[----:B------:R-:W2:Y:S01]  /*4030*/  LDS.128 R80, [R178+0xc100] ;  /* 0x00c10000b2507984 */ /* 0x000ea20000000c00 */
[----:B------:R-:W-:Y:S01]  /*4040*/  @!P0 SHF.R.U32.HI R67, RZ, 0x10, R59 ;  /* 0x00000010ff438819 */ /* 0x000fe2000001163b */
[----:B------:R-:W-:Y:S01]  /*4050*/  @!P0 HADD2.F32 R49, -RZ, R47.H0_H0 ;  /* 0x2000002fff318230 */ /* 0x000fe20000004100 */
[----:B------:R-:W-:Y:S01]  /*4060*/  @!P0 SHF.R.U64 R46, R40, 0x10, R41 ;  /* 0x00000010282e8819 */ /* 0x000fe20000001229 */
[----:B------:R-:W-:Y:S01]  /*4070*/  IMAD.MOV.U32 R40, RZ, RZ, R43 ;  /* 0x000000ffff287224 */ /* 0x000fe200078e002b */
[----:B------:R-:W-:Y:S01]  /*4080*/  @!P0 HADD2.F32 R55, -RZ, R55.H0_H0 ;  /* 0x20000037ff378230 */ /* 0x000fe20000004100 */
[----:B------:R-:W-:Y:S01]  /*4090*/  @!P0 SHF.R.U32.HI R44, RZ, 0x10, R41 ;  /* 0x00000010ff2c8819 */ /* 0x000fe20000011629 */
[----:B------:R-:W-:Y:S01]  /*40a0*/  @!P0 HADD2.F32 R61, -RZ, R61.H0_H0 ;  /* 0x2000003dff3d8230 */ /* 0x000fe20000004100 */
[--C-:B------:R-:W-:Y:S01]  /*40b0*/  @!P0 SHF.R.U32.HI R60, RZ, 0x10, R57.reuse ;  /* 0x00000010ff3c8819 */ /* 0x100fe20000011639 */
[----:B------:R-:W-:Y:S01]  /*40c0*/  @!P0 HADD2.F32 R63, -RZ, R63.H0_H0 ;  /* 0x2000003fff3f8230 */ /* 0x000fe20000004100 */
[----:B------:R-:W-:Y:S01]  /*40d0*/  @!P0 SHF.R.U64 R54, R56, 0x10, R57 ;  /* 0x0000001038368819 */ /* 0x000fe20000001239 */
[----:B------:R-:W-:Y:S01]  /*40e0*/  @!P0 HADD2.F32 R56, -RZ, R62.H0_H0 ;  /* 0x2000003eff388230 */ /* 0x000fe20000004100 */
[----:B------:R-:W-:Y:S01]  /*40f0*/  MOV R41, R42 ;  /* 0x0000002a00297202 */ /* 0x000fe20000000f00 */
[----:B------:R-:W-:Y:S01]  /*4100*/  @!P0 HADD2.F32 R44, -RZ, R44.H0_H0 ;  /* 0x2000002cff2c8230 */ /* 0x000fe20000004100 */
[--C-:B------:R-:W-:Y:S01]  /*4110*/  @!P0 SHF.R.U64 R42, R42, 0x10, R43.reuse ;  /* 0x000000102a2a8819 */ /* 0x100fe2000000122b */
[----:B------:R-:W-:Y:S01]  /*4120*/  @!P0 HADD2.F32 R54, -RZ, R54.H0_H0 ;  /* 0x20000036ff368230 */ /* 0x000fe20000004100 */
[----:B------:R-:W-:Y:S01]  /*4130*/  @!P0 SHF.R.U32.HI R43, RZ, 0x10, R43 ;  /* 0x00000010ff2b8819 */ /* 0x000fe2000001162b */
[----:B------:R-:W-:Y:S02]  /*4140*/  @!P0 HADD2.F32 R41, -RZ, R41.H0_H0 ;  /* 0x20000029ff298230 */ /* 0x000fe40000004100 */
[----:B------:R-:W-:Y:S02]  /*4150*/  @!P0 HADD2.F32 R65, -RZ, R65.H0_H0 ;  /* 0x20000041ff418230 */ /* 0x000fe40000004100 */
[----:B------:R-:W-:Y:S02]  /*4160*/  @!P0 HADD2.F32 R67, -RZ, R67.H0_H0 ;  /* 0x20000043ff438230 */ /* 0x000fe40000004100 */
[----:B------:R-:W-:Y:S02]  /*4170*/  @!P0 HADD2.F32 R50, -RZ, R45.H0_H0 ;  /* 0x2000002dff328230 */ /* 0x000fe40000004100 */
[----:B------:R-:W-:Y:S02]  /*4180*/  @!P0 HADD2.F32 R46, -RZ, R46.H0_H0 ;  /* 0x2000002eff2e8230 */ /* 0x000fe40000004100 */
[----:B------:R-:W-:Y:S01]  /*4190*/  @!P0 HADD2.F32 R43, -RZ, R43.H0_H0 ;  /* 0x2000002bff2b8230 */ /* 0x000fe20000004100 */
[----:B-1----:R-:W-:Y:S01]  /*41a0*/  @!P0 IMAD.MOV.U32 R47, RZ, RZ, R28 ;  /* 0x000000ffff2f8224 */ /* 0x002fe200078e001c */
[----:B------:R-:W-:Y:S04]  /*41b0*/  @!P0 MOV R48, R29 ;  /* 0x0000001d00308202 */ /* 0x000fe80000000f00 */
[--C-:B------:R-:W-:Y:S02]  /*41c0*/  @!P0 HADD2.F32 R52, -RZ, R47.reuse.H0_H0 ;  /* 0x2000002fff348230 */ /* 0x100fe40000004100 */
[----:B------:R-:W-:Y:S01]  /*41d0*/  @!P0 HADD2.F32 R45, -RZ, R48.H0_H0 ;  /* 0x20000030ff2d8230 */ /* 0x000fe20000004100 */
[----:B--2---:R-:W-:Y:S01]  /*41e0*/  @!P0 MOV R59, R80 ;  /* 0x00000050003b8202 */ /* 0x004fe20000000f00 */
[----:B------:R-:W-:Y:S01]  /*41f0*/  @!P0 HADD2.F32 R47, -RZ, R47.H1_H1 ;  /* 0x3000002fff2f8230 */ /* 0x000fe20000004100 */
[C---:B------:R-:W-:Y:S01]  /*4200*/  @!P0 FMUL.FTZ R2, R52.reuse, R49 ;  /* 0x0000003134028220 */ /* 0x040fe20000410000 */
[----:B------:R-:W-:Y:S01]  /*4210*/  @!P0 MOV R58, R81 ;  /* 0x00000051003a8202 */ /* 0x000fe20000000f00 */
[----:B------:R-:W-:Y:S01]  /*4220*/  @!P0 FMUL.FTZ R4, R45, R50 ;  /* 0x000000322d048220 */ /* 0x000fe20000410000 */
[--C-:B------:R-:W-:Y:S01]  /*4230*/  @!P0 HADD2.F32 R53, -RZ, R59.reuse.H0_H0 ;  /* 0x2000003bff358230 */ /* 0x100fe20000004100 */
[----:B------:R-:W-:Y:S01]  /*4240*/  @!P0 FMUL.FTZ R3, R47, R46 ;  /* 0x0000002e2f038220 */ /* 0x000fe20000410000 */
[----:B------:R-:W-:Y:S01]  /*4250*/  @!P0 MOV R64, R83 ;  /* 0x0000005300408202 */ /* 0x000fe20000000f00 */
[----:B------:R-:W-:Y:S02]  /*4260*/  @!P0 HADD2.F32 R57, -RZ, R58.H0_H0 ;  /* 0x2000003aff398230 */ /* 0x000fe40000004100 */
[C---:B------:R-:W-:Y:S02]  /*4270*/  @!P0 FMUL.FTZ R170, R53.reuse, R49 ;  /* 0x0000003135aa8220 */ /* 0x040fe40000410000 */
[-C--:B------:R-:W-:Y:S01]  /*4280*/  @!P0 FFMA.FTZ R2, R53, R55.reuse, R2 ;  /* 0x0000003735028223 */ /* 0x080fe20000010002 */
[----:B------:R-:W-:Y:S01]  /*4290*/  @!P0 HADD2.F32 R53, -RZ, R59.H1_H1 ;  /* 0x3000003bff358230 */ /* 0x000fe20000004100 */
[----:B------:R-:W-:Y:S01]  /*42a0*/  @!P0 FMUL.FTZ R172, R57, R50 ;  /* 0x0000003239ac8220 */ /* 0x000fe20000410000 */
[----:B------:R-:W-:Y:S01]  /*42b0*/  @!P0 HADD2.F32 R62, -RZ, R64.H0_H0 ;  /* 0x20000040ff3e8230 */ /* 0x000fe20000004100 */
[----:B------:R-:W-:Y:S01]  /*42c0*/  @!P0 FFMA.FTZ R170, R52, R55, -R170 ;  /* 0x0000003734aa8223 */ /* 0x000fe200000108aa */
[----:B------:R-:W-:Y:S01]  /*42d0*/  @!P0 HADD2.F32 R55, -RZ, R58.H1_H1 ;  /* 0x3000003aff378230 */ /* 0x000fe20000004100 */
[----:B------:R-:W-:Y:S01]  /*42e0*/  @!P0 FFMA.FTZ R172, R45, R56, -R172 ;  /* 0x000000382dac8223 */ /* 0x000fe200000108ac */
[----:B------:R-:W-:Y:S01]  /*42f0*/  @!P0 HADD2.F32 R45, -RZ, R48.H1_H1 ;  /* 0x30000030ff2d8230 */ /* 0x000fe20000004100 */
[----:B------:R-:W-:Y:S01]  /*4300*/  @!P0 IMAD.MOV.U32 R59, RZ, RZ, R82 ;  /* 0x000000ffff3b8224 */ /* 0x000fe200078e0052 */
[----:B------:R-:W-:Y:S01]  /*4310*/  @!P0 HADD2.F32 R58, -RZ, R60.H0_H0 ;  /* 0x2000003cff3a8230 */ /* 0x000fe20000004100 */
[-C--:B------:R-:W-:Y:S01]  /*4320*/  @!P0 FMUL.FTZ R173, R55, R44.reuse ;  /* 0x0000002c37ad8220 */ /* 0x080fe20000410000 */
[----:B------:R-:W-:Y:S01]  /*4330*/  @!P0 HADD2.F32 R64, -RZ, R64.H1_H1 ;  /* 0x30000040ff408230 */ /* 0x000fe20000004100 */
[C---:B------:R-:W-:Y:S01]  /*4340*/  @!P0 FMUL.FTZ R5, R45.reuse, R44 ;  /* 0x0000002c2d058220 */ /* 0x040fe20000410000 */
[--C-:B------:R-:W-:Y:S01]  /*4350*/  @!P0 HADD2.F32 R60, -RZ, R59.reuse.H1_H1 ;  /* 0x3000003bff3c8230 */ /* 0x100fe20000004100 */
[----:B------:R-:W-:Y:S01]  /*4360*/  @!P0 FFMA.FTZ R173, R45, R58, -R173 ;  /* 0x0000003a2dad8223 */ /* 0x000fe200000108ad */
[----:B------:R-:W-:Y:S01]  /*4370*/  @!P0 MOV R45, R30 ;  /* 0x0000001e002d8202 */ /* 0x000fe20000000f00 */
[----:B------:R-:W-:Y:S01]  /*4380*/  @!P0 FMUL.FTZ R179, R53, R46 ;  /* 0x0000002e35b38220 */ /* 0x000fe20000410000 */
[----:B------:R-:W-:Y:S01]  /*4390*/  @!P0 HADD2.F32 R59, -RZ, R59.H0_H0 ;  /* 0x2000003bff3b8230 */ /* 0x000fe20000004100 */
[----:B------:R-:W-:Y:S01]  /*43a0*/  @!P0 FMUL.FTZ R183, R64, R43 ;  /* 0x0000002b40b78220 */ /* 0x000fe20000410000 */
[----:B------:R-:W-:Y:S01]  /*43b0*/  @!P0 F2FP.PACK_AB R172, R173, R172 ;  /* 0x000000acadac823e */ /* 0x000fe200000000ff */
[-C--:B------:R-:W-:Y:S01]  /*43c0*/  @!P0 FFMA.FTZ R179, R47, R54.reuse, -R179 ;  /* 0x000000362fb38223 */ /* 0x080fe200000108b3 */
[----:B------:R-:W-:Y:S01]  /*43d0*/  @!P0 HADD2.F32 R47, -RZ, R42.H0_H0 ;  /* 0x2000002aff2f8230 */ /* 0x000fe20000004100 */
[----:B------:R-:W-:Y:S01]  /*43e0*/  @!P0 FMUL.FTZ R181, R59, R41 ;  /* 0x000000293bb58220 */ /* 0x000fe20000410000 */
[--C-:B------:R-:W-:Y:S01]  /*43f0*/  @!P0 HADD2.F32 R42, -RZ, R45.reuse.H0_H0 ;  /* 0x2000002dff2a8230 */ /* 0x100fe20000004100 */
[----:B------:R-:W-:Y:S01]  /*4400*/  @!P0 FFMA.FTZ R3, R53, R54, R3 ;  /* 0x0000003635038223 */ /* 0x000fe20000010003 */
[----:B------:R-:W-:Y:S01]  /*4410*/  @!P0 MOV R29, R172 ;  /* 0x000000ac001d8202 */ /* 0x000fe20000000f00 */
[----:B------:R-:W-:Y:S01]  /*4420*/  @!P0 FMUL.FTZ R178, R60, R47 ;  /* 0x0000002f3cb28220 */ /* 0x000fe20000410000 */
[----:B------:R-:W-:Y:S01]  /*4430*/  @!P0 F2FP.PACK_AB R179, R179, R170 ;  /* 0x000000aab3b3823e */ /* 0x000fe200000000ff */
[C---:B------:R-:W-:Y:S01]  /*4440*/  @!P0 FMUL.FTZ R6, R42.reuse, R41 ;  /* 0x000000292a068220 */ /* 0x040fe20000410000 */
[----:B------:R-:W-:Y:S01]  /*4450*/  @!P0 HADD2.F32 R41, -RZ, R40.H0_H0 ;  /* 0x20000028ff298230 */ /* 0x000fe20000004100 */
[----:B------:R-:W-:Y:S01]  /*4460*/  @!P0 IMAD.MOV.U32 R40, RZ, RZ, R31 ;  /* 0x000000ffff288224 */ /* 0x000fe200078e001f */
[----:B------:R-:W-:Y:S01]  /*4470*/  @!P0 HADD2.F32 R44, -RZ, R45.H1_H1 ;  /* 0x3000002dff2c8230 */ /* 0x000fe20000004100 */
[----:B------:R-:W-:Y:S01]  /*4480*/  @!P0 FFMA.FTZ R181, R42, R61, -R181 ;  /* 0x0000003d2ab58223 */ /* 0x000fe200000108b5 */
[----:B------:R-:W-:Y:S01]  /*4490*/  @!P0 MOV R28, R179 ;  /* 0x000000b3001c8202 */ /* 0x000fe20000000f00 */
[----:B------:R-:W-:Y:S01]  /*44a0*/  @!P0 FMUL.FTZ R180, R62, R41 ;  /* 0x000000293eb48220 */ /* 0x000fe20000410000 */
[--C-:B------:R-:W-:Y:S01]  /*44b0*/  @!P0 HADD2.F32 R42, -RZ, R40.reuse.H0_H0 ;  /* 0x20000028ff2a8230 */ /* 0x100fe20000004100 */
[----:B------:R-:W-:Y:S01]  /*44c0*/  @!P0 FFMA.FTZ R4, R57, R56, R4 ;  /* 0x0000003839048223 */ /* 0x000fe20000010004 */
[----:B------:R-:W-:Y:S01]  /*44d0*/  @!P0 HADD2.F32 R40, -RZ, R40.H1_H1 ;  /* 0x30000028ff288230 */ /* 0x000fe20000004100 */
[C---:B------:R-:W-:Y:S01]  /*44e0*/  @!P0 FFMA.FTZ R178, R44.reuse, R63, -R178 ;  /* 0x0000003f2cb28223 */ /* 0x040fe200000108b2 */
[----:B------:R-:W-:Y:S01]  /*44f0*/  @!P0 F2FP.PACK_AB R170, R3, R2 ;  /* 0x0000000203aa823e */ /* 0x000fe200000000ff */
[----:B------:R-:W-:Y:S02]  /*4500*/  @!P0 FMUL.FTZ R7, R44, R47 ;  /* 0x0000002f2c078220 */ /* 0x000fe40000410000 */
[----:B------:R-:W-:Y:S01]  /*4510*/  @!P0 FFMA.FTZ R180, R42, R65, -R180 ;  /* 0x000000412ab48223 */ /* 0x000fe200000108b4 */
[----:B------:R-:W-:Y:S01]  /*4520*/  @!P0 MOV R80, R170 ;  /* 0x000000aa00508202 */ /* 0x000fe20000000f00 */
[----:B------:R-:W-:Y:S01]  /*4530*/  @!P0 FFMA.FTZ R183, R40, R67, -R183 ;  /* 0x0000004328b78223 */ /* 0x000fe200000108b7 */
[----:B------:R-:W-:Y:S01]  /*4540*/  @!P0 F2FP.PACK_AB R178, R178, R181 ;  /* 0x000000b5b2b2823e */ /* 0x000fe200000000ff */
[----:B------:R-:W-:Y:S02]  /*4550*/  @!P0 FFMA.FTZ R5, R55, R58, R5 ;  /* 0x0000003a37058223 */ /* 0x000fe40000010005 */
[----:B------:R-:W-:Y:S01]  /*4560*/  @!P0 FFMA.FTZ R6, R59, R61, R6 ;  /* 0x0000003d3b068223 */ /* 0x000fe20000010006 */
[----:B------:R-:W-:Y:S01]  /*4570*/  @!P0 F2FP.PACK_AB R183, R183, R180 ;  /* 0x000000b4b7b7823e */ /* 0x000fe200000000ff */
[----:B------:R-:W-:Y:S01]  /*4580*/  @!P0 FMUL.FTZ R8, R42, R41 ;  /* 0x000000292a088220 */ /* 0x000fe20000410000 */
[----:B------:R-:W-:Y:S01]  /*4590*/  @!P0 F2FP.PACK_AB R173, R5, R4 ;  /* 0x0000000405ad823e */ /* 0x000fe200000000ff */
[----:B------:R-:W-:Y:S01]  /*45a0*/  @!P0 FFMA.FTZ R7, R60, R63, R7 ;  /* 0x0000003f3c078223 */ /* 0x000fe20000010007 */
[----:B------:R-:W-:Y:S01]  /*45b0*/  @!P0 MOV R31, R183 ;  /* 0x000000b7001f8202 */ /* 0x000fe20000000f00 */
[----:B------:R-:W-:Y:S02]  /*45c0*/  @!P0 FMUL.FTZ R9, R40, R43 ;  /* 0x0000002b28098220 */ /* 0x000fe40000410000 */
[----:B------:R-:W-:Y:S01]  /*45d0*/  @!P0 FFMA.FTZ R8, R62, R65, R8 ;  /* 0x000000413e088223 */ /* 0x000fe20000010008 */
[----:B------:R-:W-:Y:S01]  /*45e0*/  @!P0 F2FP.PACK_AB R180, R7, R6 ;  /* 0x0000000607b4823e */ /* 0x000fe200000000ff */
[----:B------:R-:W-:Y:S02]  /*45f0*/  @!P0 FFMA.FTZ R9, R64, R67, R9 ;  /* 0x0000004340098223 */ /* 0x000fe40000010009 */
[----:B------:R-:W-:Y:S01]  /*4600*/  @!P0 IMAD.MOV.U32 R30, RZ, RZ, R178 ;  /* 0x000000ffff1e8224 */ /* 0x000fe200078e00b2 */
[----:B------:R-:W-:Y:S01]  /*4610*/  @!P0 MOV R82, R180 ;  /* 0x000000b400528202 */ /* 0x000fe20000000f00 */
[----:B------:R-:W-:Y:S01]  /*4620*/  @!P0 IMAD.MOV.U32 R81, RZ, RZ, R173 ;  /* 0x000000ffff518224 */ /* 0x000fe200078e00ad */
[----:B------:R-:W-:Y:S02]  /*4630*/  @!P0 F2FP.PACK_AB R181, R9, R8 ;  /* 0x0000000809b5823e */ /* 0x000fe400000000ff */
[----:B------:R1:W-:Y:S02]  /*4640*/  STG.E.128 [R176.64], R28 ;  /* 0x0000001cb0007986 */ /* 0x0003e4000c101d06 */
[----:B------:R-:W-:Y:S06]  /*4650*/  @!P0 MOV R83, R181 ;  /* 0x000000b500538202 */ /* 0x000fec0000000f00 */
[----:B------:R1:W-:Y:S02]  /*4660*/  @!P2 STG.E.128 [R174.64], R80 ;  /* 0x00000050ae00a986 */ /* 0x0003e4000c101d06 */
.L_x_714:
[----:B------:R-:W-:Y:S05]  /*4670*/  BSYNC B0 ;  /* 0x0000000000007941 */ /* 0x000fea0003800000 */
.L_x_713:
[----:B------:R-:W-:Y:S01]  /*4680*/  ISETP.GE.AND P0, PT, R15, c[0x0][0x1d4], PT ;  /* 0x000075000f007a0c */ /* 0x000fe20003f06270 */
[----:B------:R-:W-:Y:S01]  /*4690*/  @!UPT UIADD3 URZ, URZ, URZ, URZ ;  /* 0x0000003f3f3ff290 */ /* 0x000fe2000fffe03f */
[----:B------:R-:W-:Y:S11]  /*46a0*/  BSSY B0, `(.L_x_715) ;  /* 0x0000074000007945 */ /* 0x000ff60003800000 */
[----:B------:R-:W-:-:S05]  /*46b0*/  @P0 BRA `(.L_x_716) ;  /* 0x0000072000000947 */ /* 0x000fca0003800000 */
[----:B------:R-:W-:Y:S02]  /*46c0*/  ISETP.GE.AND P2, PT, R104, c[0x0][0x1d4], PT ;  /* 0x0000750068007a0c */ /* 0x000fe40003f46270 */
[----:B------:R-:W-:Y:S02]  /*46d0*/  IADD3 R67, P1, P0, R162, R169, R137 ;  /* 0x000000a9a2437210 */ /* 0x000fe4000783e089 */
[----:B-1----:R-:W-:Y:S02]  /*46e0*/  IADD3 R82, R110, R171, RZ ;  /* 0x000000ab6e527210 */ /* 0x002fe40007ffe0ff */
[CC--:B------:R-:W-:Y:S07]  /*46f0*/  IADD3.X R56, R121.reuse, R168.reuse, R130, P1, P0 ;  /* 0x000000a879387210 */ /* 0x0c0fee0000fe0482 */
[----:B------:R-:W-:Y:S04]  /*4700*/  @!P2 IADD3 R65, P1, P0, R162, R169, R104 ;  /* 0x000000a9a241a210 */ /* 0x000fe8000783e068 */
[----:B------:R-:W-:Y:S02]  /*4710*/  @!P2 IADD3.X R58, R121, R168, R124, P1, P0 ;  /* 0x000000a8793aa210 */ /* 0x000fe40000fe047c */
[C---:B------:R-:W-:Y:S04]  /*4720*/  LEA R80, P0, R67.reuse, c[0x0][0x1c8], 0x1 ;  /* 0x0000720043507a11 */ /* 0x040fe800078008ff */
[----:B------:R-:W-:Y:S02]  /*4730*/  LEA.HI.X R81, R67, c[0x0][0x1cc], R56, 0x1, P0 ;  /* 0x0000730043517a11 */ /* 0x000fe400000f0c38 */
[C---:B------:R-:W-:Y:S02]  /*4740*/  @!P2 LEA R64, P0, R65.reuse, c[0x0][0x1c8], 0x1 ;  /* 0x000072004140aa11 */ /* 0x040fe400078008ff */
[----:B------:R-:W-:Y:S02]  /*4750*/  SHF.L.U32 R67, R82, 0x1, RZ ;  /* 0x0000000152437819 */ /* 0x000fe400000006ff */
[----:B------:R-:W-:Y:S01]  /*4760*/  @!P2 LEA.HI.X R65, R65, c[0x0][0x1cc], R58, 0x1, P0 ;  /* 0x000073004141aa11 */ /* 0x000fe200000f0c3a */
[----:B------:R-:W-:Y:S01]  /*4770*/  IMAD.IADD R58, R107, 0x1, R171 ;  /* 0x000000016b3a7824 */ /* 0x000fe200078e02ab */
[----:B------:R-:W-:Y:S01]  /*4780*/  ISETP.GE.AND P0, PT, R15, c[0x0][0x27c], PT ;  /* 0x00009f000f007a0c */ /* 0x000fe20003f06270 */
[----:B------:R-:W1:Y:S02]  /*4790*/  LDS.128 R60, [R67+0xc100] ;  /* 0x00c10000433c7984 */ /* 0x000e640000000c00 */
[----:B------:R-:W-:Y:S06]  /*47a0*/  IMAD.SHL.U32 R56, R58, 0x2, RZ ;  /* 0x000000023a387824 */ /* 0x000fec00078e00ff */
[----:B------:R-:W2:Y:S04]  /*47b0*/  LDS.128 R28, [R56+0xc100] ;  /* 0x00c10000381c7984 */ /* 0x000ea80000000c00 */
[----:B------:R-:W-:Y:S01]  /*47c0*/  @!P0 SHF.R.U64 R34, R34, 0x10, R35 ;  /* 0x0000001022228819 */ /* 0x000fe20000001223 */
[----:B------:R-:W-:Y:S01]  /*47d0*/  @!P0 HADD2.F32 R42, -RZ, R39.H1_H1 ;  /* 0x30000027ff2a8230 */ /* 0x000fe20000004100 */
[----:B------:R-:W-:Y:S01]  /*47e0*/  @!P0 SHF.R.U64 R40, R32, 0x10, R33 ;  /* 0x0000001020288819 */ /* 0x000fe20000001221 */
[--C-:B------:R-:W-:Y:S01]  /*47f0*/  @!P0 HADD2.F32 R44, -RZ, R71.reuse.H1_H1 ;  /* 0x30000047ff2c8230 */ /* 0x100fe20000004100 */
[----:B------:R-:W-:Y:S01]  /*4800*/  @!P0 SHF.R.U32.HI R32, RZ, 0x10, R35 ;  /* 0x00000010ff208819 */ /* 0x000fe20000011623 */
[----:B------:R-:W-:Y:S01]  /*4810*/  @!P0 HADD2.F32 R47, -RZ, R71.H0_H0 ;  /* 0x20000047ff2f8230 */ /* 0x000fe20000004100 */
[----:B------:R-:W-:Y:S01]  /*4820*/  @!P0 SHF.R.U32.HI R33, RZ, 0x10, R33 ;  /* 0x00000010ff218819 */ /* 0x000fe20000011621 */
[--C-:B------:R-:W-:Y:S01]  /*4830*/  @!P0 HADD2.F32 R53, -RZ, R70.reuse.H0_H0 ;  /* 0x20000046ff358230 */ /* 0x100fe20000004100 */
[--C-:B------:R-:W-:Y:S01]  /*4840*/  @!P0 SHF.R.U64 R46, R76, 0x10, R77.reuse ;  /* 0x000000104c2e8819 */ /* 0x100fe2000000124d */
[----:B------:R-:W-:Y:S01]  /*4850*/  @!P0 HADD2.F32 R57, -RZ, R70.H1_H1 ;  /* 0x30000046ff398230 */ /* 0x000fe20000004100 */
[----:B------:R-:W-:Y:S01]  /*4860*/  @!P0 SHF.R.U32.HI R48, RZ, 0x10, R77 ;  /* 0x00000010ff308819 */ /* 0x000fe2000001164d */
[----:B------:R-:W-:Y:S01]  /*4870*/  @!P0 HADD2.F32 R40, -RZ, R40.H0_H0 ;  /* 0x20000028ff288230 */ /* 0x000fe20000004100 */
[--C-:B------:R-:W-:Y:S01]  /*4880*/  @!P0 SHF.R.U32.HI R59, RZ, 0x10, R79.reuse ;  /* 0x00000010ff3b8819 */ /* 0x100fe2000001164f */
[----:B------:R-:W-:Y:S01]  /*4890*/  @!P0 HADD2.F32 R46, -RZ, R46.H0_H0 ;  /* 0x2000002eff2e8230 */ /* 0x000fe20000004100 */
[----:B------:R-:W-:Y:S01]  /*48a0*/  @!P0 SHF.R.U64 R55, R78, 0x10, R79 ;  /* 0x000000104e378819 */ /* 0x000fe2000000124f */
[----:B------:R-:W-:Y:S02]  /*48b0*/  @!P0 HADD2.F32 R48, -RZ, R48.H0_H0 ;  /* 0x20000030ff308230 */ /* 0x000fe40000004100 */
[----:B------:R-:W-:Y:S02]  /*48c0*/  @!P0 HADD2.F32 R59, -RZ, R59.H0_H0 ;  /* 0x2000003bff3b8230 */ /* 0x000fe40000004100 */
[----:B------:R-:W-:Y:S01]  /*48d0*/  @!P0 HADD2.F32 R55, -RZ, R55.H0_H0 ;  /* 0x20000037ff378230 */ /* 0x000fe20000004100 */
[----:B-1----:R-:W-:Y:S01]  /*48e0*/  @!P0 IMAD.MOV.U32 R49, RZ, RZ, R63 ;  /* 0x000000ffff318224 */ /* 0x002fe200078e003f */
[----:B------:R-:W-:Y:S02]  /*48f0*/  @!P0 MOV R45, R60 ;  /* 0x0000003c002d8202 */ /* 0x000fe40000000f00 */
[----:B------:R-:W-:Y:S02]  /*4900*/  @!P0 MOV R50, R62 ;  /* 0x0000003e00328202 */ /* 0x000fe40000000f00 */
[----:B------:R-:W-:Y:S02]  /*4910*/  @!P0 HADD2.F32 R54, -RZ, R49.H1_H1 ;  /* 0x30000031ff368230 */ /* 0x000fe40000004100 */
[--C-:B------:R-:W-:Y:S01]  /*4920*/  @!P0 HADD2.F32 R43, -RZ, R45.reuse.H0_H0 ;  /* 0x2000002dff2b8230 */ /* 0x100fe20000004100 */
[----:B--2---:R-:W-:Y:S01]  /*4930*/  @!P0 IMAD.MOV.U32 R35, RZ, RZ, R28 ;  /* 0x000000ffff238224 */ /* 0x004fe200078e001c */
[----:B------:R-:W-:Y:S02]  /*4940*/  @!P0 HADD2.F32 R45, -RZ, R45.H1_H1 ;  /* 0x3000002dff2d8230 */ /* 0x000fe40000004100 */
[----:B------:R-:W-:Y:S01]  /*4950*/  @!P0 HADD2.F32 R52, -RZ, R49.H0_H0 ;  /* 0x20000031ff348230 */ /* 0x000fe20000004100 */
[----:B------:R-:W-:Y:S01]  /*4960*/  @!P0 FMUL.FTZ R56, R43, R42 ;  /* 0x0000002a2b388220 */ /* 0x000fe20000410000 */
[--C-:B------:R-:W-:Y:S01]  /*4970*/  @!P0 HADD2.F32 R41, -RZ, R35.reuse.H0_H0 ;  /* 0x20000023ff298230 */ /* 0x100fe20000004100 */
[----:B------:R-:W-:Y:S01]  /*4980*/  @!P0 FMUL.FTZ R67, R45, R40 ;  /* 0x000000282d438220 */ /* 0x000fe20000410000 */
[----:B------:R-:W-:Y:S02]  /*4990*/  @!P0 HADD2.F32 R35, -RZ, R35.H1_H1 ;  /* 0x30000023ff238230 */ /* 0x000fe40000004100 */
[--C-:B------:R-:W-:Y:S01]  /*49a0*/  @!P0 HADD2.F32 R49, -RZ, R50.reuse.H0_H0 ;  /* 0x20000032ff318230 */ /* 0x100fe20000004100 */
[C---:B------:R-:W-:Y:S01]  /*49b0*/  @!P0 FMUL.FTZ R2, R41.reuse, R42 ;  /* 0x0000002a29028220 */ /* 0x040fe20000410000 */
[----:B------:R-:W-:Y:S01]  /*49c0*/  @!P0 HADD2.F32 R50, -RZ, R50.H1_H1 ;  /* 0x30000032ff328230 */ /* 0x000fe20000004100 */
[-C--:B------:R-:W-:Y:S01]  /*49d0*/  @!P0 FFMA.FTZ R56, R41, R44.reuse, -R56 ;  /* 0x0000002c29388223 */ /* 0x080fe20000010838 */
[----:B------:R-:W-:Y:S01]  /*49e0*/  @!P0 MOV R41, R29 ;  /* 0x0000001d00298202 */ /* 0x000fe20000000f00 */
[----:B------:R-:W-:Y:S01]  /*49f0*/  @!P0 FFMA.FTZ R2, R43, R44, R2 ;  /* 0x0000002c2b028223 */ /* 0x000fe20000010002 */
[----:B------:R-:W-:Y:S01]  /*4a00*/  @!P0 MOV R44, R61 ;  /* 0x0000003d002c8202 */ /* 0x000fe20000000f00 */
[C---:B------:R-:W-:Y:S01]  /*4a10*/  @!P0 FMUL.FTZ R3, R35.reuse, R40 ;  /* 0x0000002823038220 */ /* 0x040fe20000410000 */
[----:B------:R-:W-:Y:S01]  /*4a20*/  @!P0 HADD2.F32 R40, -RZ, R33.H0_H0 ;  /* 0x20000021ff288230 */ /* 0x000fe20000004100 */
[-C--:B------:R-:W-:Y:S01]  /*4a30*/  @!P0 FFMA.FTZ R67, R35, R46.reuse, -R67 ;  /* 0x0000002e23438223 */ /* 0x080fe20000010843 */
[----:B------:R-:W-:Y:S01]  /*4a40*/  @!P0 HADD2.F32 R33, -RZ, R41.H1_H1 ;  /* 0x30000029ff218230 */ /* 0x000fe20000004100 */
[----:B------:R-:W-:Y:S01]  /*4a50*/  @!P0 FFMA.FTZ R3, R45, R46, R3 ;  /* 0x0000002e2d038223 */ /* 0x000fe20000010003 */
[--C-:B------:R-:W-:Y:S02]  /*4a60*/  @!P0 HADD2.F32 R43, -RZ, R44.reuse.H0_H0 ;  /* 0x2000002cff2b8230 */ /* 0x100fe40000004100 */
[----:B------:R-:W-:Y:S01]  /*4a70*/  @!P0 HADD2.F32 R44, -RZ, R44.H1_H1 ;  /* 0x3000002cff2c8230 */ /* 0x000fe20000004100 */
[----:B------:R-:W-:Y:S01]  /*4a80*/  @!P0 FMUL.FTZ R5, R33, R40 ;  /* 0x0000002821058220 */ /* 0x000fe20000410000 */
[----:B------:R-:W-:Y:S01]  /*4a90*/  @!P0 F2FP.PACK_AB R56, R67, R56 ;  /* 0x000000384338823e */ /* 0x000fe200000000ff */
[----:B------:R-:W-:Y:S01]  /*4aa0*/  @!P0 HADD2.F32 R35, -RZ, R39.H0_H0 ;  /* 0x20000027ff238230 */ /* 0x000fe20000004100 */
[----:B------:R-:W-:Y:S01]  /*4ab0*/  @!P0 MOV R39, R31 ;  /* 0x0000001f00278202 */ /* 0x000fe20000000f00 */
[----:B------:R-:W-:Y:S01]  /*4ac0*/  @!P0 FMUL.FTZ R83, R44, R40 ;  /* 0x000000282c538220 */ /* 0x000fe20000410000 */
[----:B------:R-:W-:Y:S01]  /*4ad0*/  @!P0 MOV R28, R56 ;  /* 0x00000038001c8202 */ /* 0x000fe20000000f00 */
[----:B------:R-:W-:Y:S01]  /*4ae0*/  @!P0 HADD2.F32 R42, -RZ, R41.H0_H0 ;  /* 0x20000029ff2a8230 */ /* 0x000fe20000004100 */
[-C--:B------:R-:W-:Y:S01]  /*4af0*/  @!P0 FMUL.FTZ R58, R43, R35.reuse ;  /* 0x000000232b3a8220 */ /* 0x080fe20000410000 */
[--C-:B------:R-:W-:Y:S01]  /*4b00*/  @!P0 HADD2.F32 R40, -RZ, R39.reuse.H0_H0 ;  /* 0x20000027ff288230 */ /* 0x100fe20000004100 */
[----:B------:R-:W-:Y:S01]  /*4b10*/  @!P0 FFMA.FTZ R83, R33, R48, -R83 ;  /* 0x0000003021538223 */ /* 0x000fe20000010853 */
[----:B------:R-:W-:Y:S01]  /*4b20*/  @!P0 HADD2.F32 R33, -RZ, R32.H0_H0 ;  /* 0x20000020ff218230 */ /* 0x000fe20000004100 */
[C---:B------:R-:W-:Y:S01]  /*4b30*/  @!P0 FMUL.FTZ R4, R42.reuse, R35 ;  /* 0x000000232a048220 */ /* 0x040fe20000410000 */
[----:B------:R-:W-:Y:S01]  /*4b40*/  @!P0 HADD2.F32 R32, -RZ, R39.H1_H1 ;  /* 0x30000027ff208230 */ /* 0x000fe20000004100 */
[----:B------:R-:W-:Y:S01]  /*4b50*/  @!P0 FFMA.FTZ R58, R42, R47, -R58 ;  /* 0x0000002f2a3a8223 */ /* 0x000fe2000001083a */
[--C-:B------:R-:W-:Y:S01]  /*4b60*/  @!P0 HADD2.F32 R35, -RZ, R38.reuse.H1_H1 ;  /* 0x30000026ff238230 */ /* 0x100fe20000004100 */
[-C--:B------:R-:W-:Y:S02]  /*4b70*/  @!P0 FMUL.FTZ R173, R54, R33.reuse ;  /* 0x0000002136ad8220 */ /* 0x080fe40000410000 */
[C---:B------:R-:W-:Y:S01]  /*4b80*/  @!P0 FMUL.FTZ R9, R32.reuse, R33 ;  /* 0x0000002120098220 */ /* 0x040fe20000410000 */
[----:B------:R-:W-:Y:S01]  /*4b90*/  @!P0 F2FP.PACK_AB R83, R83, R58 ;  /* 0x0000003a5353823e */ /* 0x000fe200000000ff */
[----:B------:R-:W-:Y:S01]  /*4ba0*/  @!P0 FFMA.FTZ R173, R32, R59, -R173 ;  /* 0x0000003b20ad8223 */ /* 0x000fe200000108ad */
[----:B------:R-:W-:Y:S01]  /*4bb0*/  @!P0 F2FP.PACK_AB R58, R3, R2 ;  /* 0x00000002033a823e */ /* 0x000fe200000000ff */
[----:B------:R-:W-:Y:S01]  /*4bc0*/  @!P0 IMAD.MOV.U32 R32, RZ, RZ, R30 ;  /* 0x000000ffff208224 */ /* 0x000fe200078e001e */
[----:B------:R-:W-:Y:S01]  /*4bd0*/  @!P0 MOV R29, R83 ;  /* 0x00000053001d8202 */ /* 0x000fe20000000f00 */
[-C--:B------:R-:W-:Y:S01]  /*4be0*/  @!P0 FMUL.FTZ R82, R52, R35.reuse ;  /* 0x0000002334528220 */ /* 0x080fe20000410000 */
[----:B------:R-:W-:Y:S01]  /*4bf0*/  @!P0 MOV R60, R58 ;  /* 0x0000003a003c8202 */ /* 0x000fe20000000f00 */
[C---:B------:R-:W-:Y:S01]  /*4c00*/  @!P0 FMUL.FTZ R8, R40.reuse, R35 ;  /* 0x0000002328088220 */ /* 0x040fe20000410000 */
[----:B------:R-:W-:Y:S01]  /*4c10*/  @!P0 HADD2.F32 R35, -RZ, R38.H0_H0 ;  /* 0x20000026ff238230 */ /* 0x000fe20000004100 */
[----:B------:R-:W-:Y:S01]  /*4c20*/  @!P0 FFMA.FTZ R4, R43, R47, R4 ;  /* 0x0000002f2b048223 */ /* 0x000fe20000010004 */
[----:B------:R-:W-:Y:S01]  /*4c30*/  @!P0 HADD2.F32 R33, -RZ, R34.H0_H0 ;  /* 0x20000022ff218230 */ /* 0x000fe20000004100 */
[----:B------:R-:W-:Y:S01]  /*4c40*/  @!P0 FFMA.FTZ R82, R40, R57, -R82 ;  /* 0x0000003928528223 */ /* 0x000fe20000010852 */
[--C-:B------:R-:W-:Y:S01]  /*4c50*/  @!P0 HADD2.F32 R34, -RZ, R32.reuse.H0_H0 ;  /* 0x20000020ff228230 */ /* 0x100fe20000004100 */
[----:B------:R-:W-:Y:S01]  /*4c60*/  @!P0 FMUL.FTZ R170, R49, R35 ;  /* 0x0000002331aa8220 */ /* 0x000fe20000410000 */
[----:B------:R-:W-:Y:S01]  /*4c70*/  @!P0 HADD2.F32 R32, -RZ, R32.H1_H1 ;  /* 0x30000020ff208230 */ /* 0x000fe20000004100 */
[----:B------:R-:W-:Y:S01]  /*4c80*/  @!P0 FMUL.FTZ R175, R50, R33 ;  /* 0x0000002132af8220 */ /* 0x000fe20000410000 */
[----:B------:R-:W-:Y:S01]  /*4c90*/  @!P0 F2FP.PACK_AB R82, R173, R82 ;  /* 0x00000052ad52823e */ /* 0x000fe200000000ff */
[C---:B------:R-:W-:Y:S02]  /*4ca0*/  @!P0 FMUL.FTZ R6, R34.reuse, R35 ;  /* 0x0000002322068220 */ /* 0x040fe40000410000 */
[----:B------:R-:W-:Y:S01]  /*4cb0*/  @!P0 FFMA.FTZ R170, R34, R53, -R170 ;  /* 0x0000003522aa8223 */ /* 0x000fe200000108aa */
[----:B------:R-:W-:Y:S01]  /*4cc0*/  @!P0 MOV R31, R82 ;  /* 0x00000052001f8202 */ /* 0x000fe20000000f00 */
[----:B------:R-:W-:Y:S02]  /*4cd0*/  @!P0 FFMA.FTZ R175, R32, R55, -R175 ;  /* 0x0000003720af8223 */ /* 0x000fe400000108af */
[----:B------:R-:W-:Y:S02]  /*4ce0*/  @!P0 FFMA.FTZ R5, R44, R48, R5 ;  /* 0x000000302c058223 */ /* 0x000fe40000010005 */
[----:B------:R-:W-:Y:S01]  /*4cf0*/  @!P0 FMUL.FTZ R7, R32, R33 ;  /* 0x0000002120078220 */ /* 0x000fe20000410000 */
[----:B------:R-:W-:Y:S01]  /*4d00*/  @!P0 F2FP.PACK_AB R175, R175, R170 ;  /* 0x000000aaafaf823e */ /* 0x000fe200000000ff */
[----:B------:R-:W-:Y:S01]  /*4d10*/  @!P0 FFMA.FTZ R6, R49, R53, R6 ;  /* 0x0000003531068223 */ /* 0x000fe20000010006 */
[----:B------:R-:W-:Y:S01]  /*4d20*/  @!P0 F2FP.PACK_AB R67, R5, R4 ;  /* 0x000000040543823e */ /* 0x000fe200000000ff */
[----:B------:R-:W-:Y:S02]  /*4d30*/  @!P0 FFMA.FTZ R7, R50, R55, R7 ;  /* 0x0000003732078223 */ /* 0x000fe40000010007 */
[----:B------:R-:W-:Y:S02]  /*4d40*/  @!P0 FFMA.FTZ R8, R52, R57, R8 ;  /* 0x0000003934088223 */ /* 0x000fe40000010008 */
        /* <DEDUP_REMOVED lines=9> */
.L_x_716:
[----:B------:R-:W-:Y:S05]  /*4de0*/  BSYNC B0 ;  /* 0x0000000000007941 */ /* 0x000fea0003800000 */
.L_x_715:
[----:B------:R-:W-:Y:S11]  /*4df0*/  ISETP.GE.AND P0, PT, R16, c[0x0][0x1d4], PT ;  /* 0x0000750010007a0c */ /* 0x000ff60003f06270 */
[----:B------:R-:W-:Y:S02]  /*4e00*/  @!UPT UIADD3 URZ, URZ, URZ, URZ ;  /* 0x0000003f3f3ff290 */ /* 0x000fe4000fffe03f */
[----:B------:R-:W-:-:S05]  /*4e10*/  @P0 BRA `(.L_x_700) ;  /* 0x0000093000000947 */ /* 0x000fca0003800000 */
[-C--:B-1----:R-:W-:Y:S02]  /*4e20*/  IADD3 R62, R134, R171.reuse, RZ ;  /* 0x000000ab863e7210 */ /* 0x082fe40007ffe0ff */
[----:B------:R-:W-:Y:S02]  /*4e30*/  IADD3 R171, R106, R171, RZ ;  /* 0x000000ab6aab7210 */ /* 0x000fe40007ffe0ff */
[----:B------:R-:W-:Y:S02]  /*4e40*/  SHF.L.U32 R65, R62, 0x1, RZ ;  /* 0x000000013e417819 */ /* 0x000fe400000006ff */
[----:B------:R-:W-:Y:S01]  /*4e50*/  IADD3 R61, P1, P0, R162, R169, R136 ;  /* 0x000000a9a23d7210 */ /* 0x000fe2000783e088 */
[----:B------:R-:W-:Y:S02]  /*4e60*/  IMAD.SHL.U32 R64, R171, 0x2, RZ ;  /* 0x00000002ab407824 */ /* 0x000fe400078e00ff */
[----:B------:R-:W1:Y:S01]  /*4e70*/  LDS.128 R56, [R65+0xc100] ;  /* 0x00c1000041387984 */ /* 0x000e620000000c00 */
[----:B------:R-:W-:Y:S02]  /*4e80*/  IADD3.X R60, R121, R168, R128, P1, P0 ;  /* 0x000000a8793c7210 */ /* 0x000fe40000fe0480 */
[C---:B------:R-:W-:Y:S04]  /*4e90*/  LEA R62, P0, R61.reuse, c[0x0][0x1c8], 0x1 ;  /* 0x000072003d3e7a11 */ /* 0x040fe800078008ff */
[----:B------:R-:W-:Y:S01]  /*4ea0*/  LEA.HI.X R63, R61, c[0x0][0x1cc], R60, 0x1, P0 ;  /* 0x000073003d3f7a11 */ /* 0x000fe200000f0c3c */
[----:B------:R-:W2:Y:S01]  /*4eb0*/  LDS.128 R28, [R64+0xc100] ;  /* 0x00c10000401c7984 */ /* 0x000ea20000000c00 */
[----:B------:R-:W-:Y:S11]  /*4ec0*/  ISETP.GE.AND P0, PT, R16, c[0x0][0x27c], PT ;  /* 0x00009f0010007a0c */ /* 0x000ff60003f06270 */
[----:B------:R-:W-:Y:S02]  /*4ed0*/  @!UPT UIADD3 URZ, URZ, URZ, URZ ;  /* 0x0000003f3f3ff290 */ /* 0x000fe4000fffe03f */
[----:B------:R-:W-:Y:S01]  /*4ee0*/  @!P0 SHF.R.U64 R32, R24, 0x10, R25 ;  /* 0x0000001018208819 */ /* 0x000fe20000001219 */
[--C-:B------:R-:W-:Y:S01]  /*4ef0*/  @!P0 HADD2.F32 R40, -RZ, R68.reuse.H1_H1 ;  /* 0x30000044ff288230 */ /* 0x100fe20000004100 */
[--C-:B------:R-:W-:Y:S01]  /*4f00*/  @!P0 SHF.R.U32.HI R24, RZ, 0x10, R27.reuse ;  /* 0x00000010ff188819 */ /* 0x100fe2000001161b */
[----:B------:R-:W-:Y:S01]  /*4f10*/  @!P0 HADD2.F32 R45, -RZ, R68.H0_H0 ;  /* 0x20000044ff2d8230 */ /* 0x000fe20000004100 */
[----:B------:R-:W-:Y:S01]  /*4f20*/  @!P0 SHF.R.U64 R26, R26, 0x10, R27 ;  /* 0x000000101a1a8819 */ /* 0x000fe2000000121b */
[----:B------:R-:W-:Y:S01]  /*4f30*/  @!P0 HADD2.F32 R35, -RZ, R32.H0_H0 ;  /* 0x20000020ff238230 */ /* 0x000fe20000004100 */
[----:B------:R-:W-:Y:S01]  /*4f40*/  @!P0 SHF.R.U32.HI R25, RZ, 0x10, R25 ;  /* 0x00000010ff198819 */ /* 0x000fe20000011619 */
[--C-:B------:R-:W-:Y:S01]  /*4f50*/  @!P0 HADD2.F32 R49, -RZ, R66.reuse.H1_H1 ;  /* 0x30000042ff318230 */ /* 0x100fe20000004100 */
[--C-:B------:R-:W-:Y:S01]  /*4f60*/  @!P0 SHF.R.U32.HI R47, RZ, 0x10, R73.reuse ;  /* 0x00000010ff2f8819 */ /* 0x100fe20000011649 */
[----:B------:R-:W-:Y:S01]  /*4f70*/  @!P0 HADD2.F32 R55, -RZ, R66.H0_H0 ;  /* 0x20000042ff378230 */ /* 0x000fe20000004100 */
[----:B------:R-:W-:Y:S01]  /*4f80*/  @!P0 SHF.R.U64 R41, R72, 0x10, R73 ;  /* 0x0000001048298819 */ /* 0x000fe20000001249 */
[----:B------:R-:W-:Y:S01]  /*4f90*/  @!P0 HADD2.F32 R25, -RZ, R25.H0_H0 ;  /* 0x20000019ff198230 */ /* 0x000fe20000004100 */
[--C-:B------:R-:W-:Y:S01]  /*4fa0*/  @!P0 SHF.R.U32.HI R54, RZ, 0x10, R75.reuse ;  /* 0x00000010ff368819 */ /* 0x100fe2000001164b */
[----:B------:R-:W-:Y:S01]  /*4fb0*/  @!P0 HADD2.F32 R47, -RZ, R47.H0_H0 ;  /* 0x2000002fff2f8230 */ /* 0x000fe20000004100 */
[----:B------:R-:W-:Y:S01]  /*4fc0*/  @!P0 SHF.R.U64 R53, R74, 0x10, R75 ;  /* 0x000000104a358819 */ /* 0x000fe2000000124b */
[----:B------:R-:W-:Y:S02]  /*4fd0*/  @!P0 HADD2.F32 R41, -RZ, R41.H0_H0 ;  /* 0x20000029ff298230 */ /* 0x000fe40000004100 */
[----:B------:R-:W-:Y:S01]  /*4fe0*/  @!P0 HADD2.F32 R54, -RZ, R54.H0_H0 ;  /* 0x20000036ff368230 */ /* 0x000fe20000004100 */
[----:B-1----:R-:W-:Y:S01]  /*4ff0*/  @!P0 IMAD.MOV.U32 R44, RZ, RZ, R57 ;  /* 0x000000ffff2c8224 */ /* 0x002fe200078e0039 */
[----:B------:R-:W-:Y:S01]  /*5000*/  @!P0 MOV R42, R56 ;  /* 0x00000038002a8202 */ /* 0x000fe20000000f00 */
[----:B------:R-:W-:Y:S01]  /*5010*/  @!P0 HADD2.F32 R34, -RZ, R37.H1_H1 ;  /* 0x30000025ff228230 */ /* 0x000fe20000004100 */
[----:B------:R-:W-:Y:S01]  /*5020*/  @!P0 MOV R48, R58 ;  /* 0x0000003a00308202 */ /* 0x000fe20000000f00 */
[----:B------:R-:W-:Y:S01]  /*5030*/  @!P0 HADD2.F32 R53, -RZ, R53.H0_H0 ;  /* 0x20000035ff358230 */ /* 0x000fe20000004100 */
[----:B------:R-:W-:Y:S01]  /*5040*/  @!P0 MOV R52, R59 ;  /* 0x0000003b00348202 */ /* 0x000fe20000000f00 */
[----:B------:R-:W-:Y:S01]  /*5050*/  @!P0 HADD2.F32 R39, -RZ, R42.H0_H0 ;  /* 0x2000002aff278230 */ /* 0x000fe20000004100 */
[----:B--2---:R-:W-:Y:S01]  /*5060*/  @!P0 MOV R33, R28 ;  /* 0x0000001c00218202 */ /* 0x004fe20000000f00 */
[--C-:B------:R-:W-:Y:S01]  /*5070*/  @!P0 HADD2.F32 R43, -RZ, R44.reuse.H0_H0 ;  /* 0x2000002cff2b8230 */ /* 0x100fe20000004100 */
[----:B------:R-:W-:Y:S02]  /*5080*/  @!P0 MOV R32, R29 ;  /* 0x0000001d00208202 */ /* 0x000fe40000000f00 */
[-C--:B------:R-:W-:Y:S01]  /*5090*/  @!P0 FMUL.FTZ R60, R39, R34.reuse ;  /* 0x00000022273c8220 */ /* 0x080fe20000410000 */
[----:B------:R-:W-:Y:S02]  /*50a0*/  @!P0 HADD2.F32 R44, -RZ, R44.H1_H1 ;  /* 0x3000002cff2c8230 */ /* 0x000fe40000004100 */
[--C-:B------:R-:W-:Y:S02]  /*50b0*/  @!P0 HADD2.F32 R27, -RZ, R33.reuse.H0_H0 ;  /* 0x20000021ff1b8230 */ /* 0x100fe40000004100 */
[----:B------:R-:W-:Y:S01]  /*50c0*/  @!P0 HADD2.F32 R38, -RZ, R33.H1_H1 ;  /* 0x30000021ff268230 */ /* 0x000fe20000004100 */
[----:B------:R-:W-:Y:S01]  /*50d0*/  @!P0 FMUL.FTZ R65, R44, R25 ;  /* 0x000000192c418220 */ /* 0x000fe20000410000 */
[----:B------:R-:W-:Y:S01]  /*50e0*/  @!P0 HADD2.F32 R33, -RZ, R36.H1_H1 ;  /* 0x30000024ff218230 */ /* 0x000fe20000004100 */
[C---:B------:R-:W-:Y:S01]  /*50f0*/  @!P0 FMUL.FTZ R2, R27.reuse, R34 ;  /* 0x000000221b028220 */ /* 0x040fe20000410000 */
[----:B------:R-:W-:Y:S01]  /*5100*/  @!P0 HADD2.F32 R34, -RZ, R32.H0_H0 ;  /* 0x20000020ff228230 */ /* 0x000fe20000004100 */
[-C--:B------:R-:W-:Y:S01]  /*5110*/  @!P0 FFMA.FTZ R60, R27, R40.reuse, -R60 ;  /* 0x000000281b3c8223 */ /* 0x080fe2000001083c */
[----:B------:R-:W-:Y:S01]  /*5120*/  @!P0 HADD2.F32 R27, -RZ, R37.H0_H0 ;  /* 0x20000025ff1b8230 */ /* 0x000fe20000004100 */
[----:B------:R-:W-:Y:S01]  /*5130*/  @!P0 FMUL.FTZ R3, R38, R35 ;  /* 0x0000002326038220 */ /* 0x000fe20000410000 */
[----:B------:R-:W-:Y:S01]  /*5140*/  @!P0 HADD2.F32 R46, -RZ, R48.H0_H0 ;  /* 0x20000030ff2e8230 */ /* 0x000fe20000004100 */
[----:B------:R-:W-:Y:S01]  /*5150*/  @!P0 FFMA.FTZ R2, R39, R40, R2 ;  /* 0x0000002827028223 */ /* 0x000fe20000010002 */
[----:B------:R-:W-:Y:S01]  /*5160*/  @!P0 HADD2.F32 R42, -RZ, R42.H1_H1 ;  /* 0x3000002aff2a8230 */ /* 0x000fe20000004100 */
[-C--:B------:R-:W-:Y:S01]  /*5170*/  @!P0 FMUL.FTZ R64, R43, R27.reuse ;  /* 0x0000001b2b408220 */ /* 0x080fe20000410000 */
[----:B------:R-:W-:Y:S01]  /*5180*/  @!P0 HADD2.F32 R24, -RZ, R24.H0_H0 ;  /* 0x20000018ff188230 */ /* 0x000fe20000004100 */
[C---:B------:R-:W-:Y:S01]  /*5190*/  @!P0 FMUL.FTZ R4, R34.reuse, R27 ;  /* 0x0000001b22048220 */ /* 0x040fe20000410000 */
[--C-:B------:R-:W-:Y:S01]  /*51a0*/  @!P0 HADD2.F32 R50, -RZ, R52.reuse.H0_H0 ;  /* 0x20000034ff328230 */ /* 0x100fe20000004100 */
[----:B------:R-:W-:Y:S01]  /*51b0*/  @!P0 IMAD.MOV.U32 R27, RZ, RZ, R30 ;  /* 0x000000ffff1b8224 */ /* 0x000fe200078e001e */
[----:B------:R-:W-:Y:S01]  /*51c0*/  @!P0 HADD2.F32 R52, -RZ, R52.H1_H1 ;  /* 0x30000034ff348230 */ /* 0x000fe20000004100 */
[----:B------:R-:W-:Y:S01]  /*51d0*/  @!P0 FFMA.FTZ R64, R34, R45, -R64 ;  /* 0x0000002d22408223 */ /* 0x000fe20000010840 */
[----:B------:R-:W-:Y:S01]  /*51e0*/  @!P0 HADD2.F32 R34, -RZ, R32.H1_H1 ;  /* 0x30000020ff228230 */ /* 0x000fe20000004100 */
[----:B------:R-:W-:Y:S01]  /*51f0*/  @!P0 FMUL.FTZ R67, R46, R33 ;  /* 0x000000212e438220 */ /* 0x000fe20000410000 */
[--C-:B------:R-:W-:Y:S01]  /*5200*/  @!P0 HADD2.F32 R32, -RZ, R27.reuse.H0_H0 ;  /* 0x2000001bff208230 */ /* 0x100fe20000004100 */
[----:B------:R-:W-:Y:S01]  /*5210*/  @!P0 FMUL.FTZ R61, R42, R35 ;  /* 0x000000232a3d8220 */ /* 0x000fe20000410000 */
[----:B------:R-:W-:Y:S01]  /*5220*/  @!P0 HADD2.F32 R48, -RZ, R48.H1_H1 ;  /* 0x30000030ff308230 */ /* 0x000fe20000004100 */
[C---:B------:R-:W-:Y:S01]  /*5230*/  @!P0 FMUL.FTZ R5, R34.reuse, R25 ;  /* 0x0000001922058220 */ /* 0x040fe20000410000 */
[----:B------:R-:W-:Y:S01]  /*5240*/  @!P0 HADD2.F32 R25, -RZ, R36.H0_H0 ;  /* 0x20000024ff198230 */ /* 0x000fe20000004100 */
[----:B------:R-:W-:Y:S01]  /*5250*/  @!P0 FFMA.FTZ R65, R34, R47, -R65 ;  /* 0x0000002f22418223 */ /* 0x000fe20000010841 */
[----:B------:R-:W-:Y:S01]  /*5260*/  @!P0 MOV R34, R31 ;  /* 0x0000001f00228202 */ /* 0x000fe20000000f00 */
[C---:B------:R-:W-:Y:S01]  /*5270*/  @!P0 FMUL.FTZ R6, R32.reuse, R33 ;  /* 0x0000002120068220 */ /* 0x040fe20000410000 */
[----:B------:R-:W-:Y:S01]  /*5280*/  @!P0 HADD2.F32 R33, -RZ, R26.H0_H0 ;  /* 0x2000001aff218230 */ /* 0x000fe20000004100 */
[----:B------:R-:W-:Y:S01]  /*5290*/  @!P0 FFMA.FTZ R67, R32, R49, -R67 ;  /* 0x0000003120438223 */ /* 0x000fe20000010843 */
[----:B------:R-:W-:Y:S01]  /*52a0*/  @!P0 HADD2.F32 R32, -RZ, R27.H1_H1 ;  /* 0x3000001bff208230 */ /* 0x000fe20000004100 */
[----:B------:R-:W-:Y:S01]  /*52b0*/  @!P0 FMUL.FTZ R71, R50, R25 ;  /* 0x0000001932478220 */ /* 0x000fe20000410000 */
[--C-:B------:R-:W-:Y:S01]  /*52c0*/  @!P0 HADD2.F32 R26, -RZ, R34.reuse.H0_H0 ;  /* 0x20000022ff1a8230 */ /* 0x100fe20000004100 */
[----:B------:R-:W-:Y:S01]  /*52d0*/  @!P0 FMUL.FTZ R70, R52, R24 ;  /* 0x0000001834468220 */ /* 0x000fe20000410000 */
[----:B------:R-:W-:Y:S01]  /*52e0*/  @!P0 HADD2.F32 R27, -RZ, R34.H1_H1 ;  /* 0x30000022ff1b8230 */ /* 0x000fe20000004100 */
[----:B------:R-:W-:Y:S01]  /*52f0*/  @!P0 FMUL.FTZ R76, R48, R33 ;  /* 0x00000021304c8220 */ /* 0x000fe20000410000 */
[----:B------:R-:W-:Y:S01]  /*5300*/  @!P0 F2FP.PACK_AB R65, R65, R64 ;  /* 0x000000404141823e */ /* 0x000fe200000000ff */
[-C--:B------:R-:W-:Y:S02]  /*5310*/  @!P0 FFMA.FTZ R3, R42, R41.reuse, R3 ;  /* 0x000000292a038223 */ /* 0x080fe40000010003 */
[----:B------:R-:W-:Y:S01]  /*5320*/  @!P0 FFMA.FTZ R61, R38, R41, -R61 ;  /* 0x00000029263d8223 */ /* 0x000fe2000001083d */
[----:B------:R-:W-:Y:S01]  /*5330*/  @!P0 MOV R29, R65 ;  /* 0x00000041001d8202 */ /* 0x000fe20000000f00 */
[----:B------:R-:W-:Y:S02]  /*5340*/  @!P0 FFMA.FTZ R71, R26, R55, -R71 ;  /* 0x000000371a478223 */ /* 0x000fe40000010847 */
[----:B------:R-:W-:Y:S01]  /*5350*/  @!P0 FFMA.FTZ R70, R27, R54, -R70 ;  /* 0x000000361b468223 */ /* 0x000fe20000010846 */
[----:B------:R-:W-:Y:S01]  /*5360*/  @!P0 F2FP.PACK_AB R60, R61, R60 ;  /* 0x0000003c3d3c823e */ /* 0x000fe200000000ff */
[----:B------:R-:W-:Y:S02]  /*5370*/  @!P0 FFMA.FTZ R76, R32, R53, -R76 ;  /* 0x00000035204c8223 */ /* 0x000fe4000001084c */
[----:B------:R-:W-:Y:S01]  /*5380*/  @!P0 FFMA.FTZ R4, R43, R45, R4 ;  /* 0x0000002d2b048223 */ /* 0x000fe20000010004 */
[----:B------:R-:W-:Y:S01]  /*5390*/  @!P0 F2FP.PACK_AB R70, R70, R71 ;  /* 0x000000474646823e */ /* 0x000fe200000000ff */
        /* <DEDUP_REMOVED lines=9> */
[----:B------:R-:W-:Y:S01]  /*5430*/  @!P0 FFMA.FTZ R7, R48, R53, R7 ;  /* 0x0000003530078223 */ /* 0x000fe20000010007 */
[----:B------:R-:W-:Y:S01]  /*5440*/  @!P0 MOV R57, R61 ;  /* 0x0000003d00398202 */ /* 0x000fe20000000f00 */
[----:B------:R-:W-:Y:S02]  /*5450*/  @!P0 FFMA.FTZ R8, R50, R55, R8 ;  /* 0x0000003732088223 */ /* 0x000fe40000010008 */
[----:B------:R-:W-:Y:S01]  /*5460*/  @!P0 IMAD.MOV.U32 R28, RZ, RZ, R60 ;  /* 0x000000ffff1c8224 */ /* 0x000fe200078e003c */
[----:B------:R-:W-:Y:S01]  /*5470*/  @!P0 F2FP.PACK_AB R60, R3, R2 ;  /* 0x00000002033c823e */ /* 0x000fe200000000ff */
[----:B------:R-:W-:Y:S01]  /*5480*/  @!P0 FFMA.FTZ R9, R52, R54, R9 ;  /* 0x0000003634098223 */ /* 0x000fe20000010009 */
[----:B------:R-:W-:Y:S02]  /*5490*/  @!P0 F2FP.PACK_AB R64, R7, R6 ;  /* 0x000000060740823e */ /* 0x000fe400000000ff */
[----:B------:R1:W-:Y:S01]  /*54a0*/  STG.E.128 [R62.64], R28 ;  /* 0x0000001c3e007986 */ /* 0x0003e2000c101d06 */
[----:B------:R-:W-:Y:S01]  /*54b0*/  @!P0 IMAD.MOV.U32 R56, RZ, RZ, R60 ;  /* 0x000000ffff388224 */ /* 0x000fe200078e003c */
[----:B------:R-:W-:Y:S02]  /*54c0*/  @!P0 F2FP.PACK_AB R65, R9, R8 ;  /* 0x000000080941823e */ /* 0x000fe400000000ff */
[----:B------:R-:W-:Y:S02]  /*54d0*/  @!P0 MOV R58, R64 ;  /* 0x00000040003a8202 */ /* 0x000fe40000000f00 */
        /* <DEDUP_REMOVED lines=10> */
.L_x_696:
        /* <DEDUP_REMOVED lines=29> */
.L_x_700:
[----:B------:R-:W-:Y:S05]  /*5750*/  BSYNC B1 ;  /* 0x0000000000017941 */ /* 0x000fea0003800000 */
.L_x_695:
[C---:B------:R-:W-:Y:S01]  /*5760*/  ISETP.GT.AND P0, PT, R18.reuse, R11, PT ;  /* 0x0000000b1200720c */ /* 0x040fe20003f04270 */
[----:B------:R-:W-:Y:S01]  /*5770*/  @!UPT UIADD3 URZ, URZ, URZ, URZ ;  /* 0x0000003f3f3ff290 */ /* 0x000fe2000fffe03f */
[----:B------:R-:W-:Y:S11]  /*5780*/  BSSY B0, `(.L_x_717) ;  /* 0x0000041000007945 */ /* 0x000ff60003800000 */
[----:B-1----:R-:W-:Y:S01]  /*5790*/  @P0 IADD3 R5, R18, -0x1, RZ ;  /* 0xffffffff12050810 */ /* 0x002fe20007ffe0ff */
[----:B------:R-:W-:Y:S02]  /*57a0*/  @P0 IMAD.MOV.U32 R6, RZ, RZ, R144 ;  /* 0x000000ffff060224 */ /* 0x000fe400078e0090 */
[----:B------:R-:W-:Y:S01]  /*57b0*/  @P0 IMAD.MOV.U32 R7, RZ, RZ, R149 ;  /* 0x000000ffff070224 */ /* 0x000fe200078e0095 */
[----:B------:R-:W-:Y:S01]  /*57c0*/  @P0 SHF.R.S32.HI R4, RZ, 0x1f, R5 ;  /* 0x0000001fff040819 */ /* 0x000fe20000011405 */
[----:B--2---:R-:W-:Y:S02]  /*57d0*/  @P0 IMAD R3, R94, R5, RZ ;  /* 0x000000055e030224 */ /* 0x004fe400078e02ff */
[-C--:B------:R-:W-:Y:S04]  /*57e0*/  @P0 IMAD.WIDE.U32 R6, R5, R96.reuse, R6 ;  /* 0x0000006005060225 */ /* 0x080fe800078e0006 */
[----:B------:R-:W-:Y:S01]  /*57f0*/  @P0 IMAD R3, R4, R96, R3 ;  /* 0x0000006004030224 */ /* 0x000fe200078e0203 */
[----:B------:R-:W-:Y:S01]  /*5800*/  @P0 LEA R8, P1, R6, c[0x0][0x250], 0x1 ;  /* 0x0000940006080a11 */ /* 0x000fe200078208ff */
[----:B------:R-:W-:Y:S02]  /*5810*/  @P0 IMAD R2, R69, 0x3000, R10 ;  /* 0x0000300045020824 */ /* 0x000fe400078e020a */
[----:B------:R-:W-:Y:S02]  /*5820*/  @P0 IMAD.IADD R3, R7, 0x1, R3 ;  /* 0x0000000107030824 */ /* 0x000fe400078e0203 */
[----:B------:R-:W-:Y:S03]  /*5830*/  @P0 IMAD.SHL.U32 R4, R2, 0x2, RZ ;  /* 0x0000000202040824 */ /* 0x000fe600078e00ff */
[----:B------:R-:W-:Y:S02]  /*5840*/  @P0 LEA.HI.X R9, R6, c[0x0][0x254], R3, 0x1, P1 ;  /* 0x0000950006090a11 */ /* 0x000fe400008f0c03 */
[C---:B------:R-:W-:Y:S02]  /*5850*/  @P0 LEA R6, P1, R102.reuse, R8, 0x1 ;  /* 0x0000000866060211 */ /* 0x040fe400078208ff */
[C---:B------:R-:W-:Y:S01]  /*5860*/  IADD3 R3, R69.reuse, 0x1, RZ ;  /* 0x0000000145037810 */ /* 0x040fe20007ffe0ff */
        /* <DEDUP_REMOVED lines=9> */
[----:B------:R1:W-:Y:S01]  /*5900*/  @P0 LDGSTS.E.BYPASS.LTC128B.128 [R4+0x5100], [R6.64+0x100], !P3 ;  /* 0x0510010006040fae */ /* 0x0003e2000d901d46 */
[----:B------:R-:W-:Y:S03]  /*5910*/  ISETP.GE.AND P0, PT, R69, 0x1, PT ;  /* 0x000000014500780c */ /* 0x000fe60003f06270 */
[----:B------:R-:W0:Y:S01]  /*5920*/  LDGDEPBAR ;  /* 0x00000000000079af */ /* 0x000e220000000000 */
[----:B------:R-:W-:Y:S02]  /*5930*/  SEL R69, R3, RZ, !P0 ;  /* 0x000000ff03457207 */ /* 0x000fe40004000000 */
[----:B------:R-:W-:Y:S01]  /*5940*/  ISETP.GE.AND P0, PT, R109, R118, PT ;  /* 0x000000766d00720c */ /* 0x000fe20003f06270 */
[----:B------:R-:W-:Y:S04]  /*5950*/  DEPBAR.LE SB0, 0x2 ;  /* 0x000080800000791a */ /* 0x000fe80000000000 */
[----:B------:R-:W-:Y:S08]  /*5960*/  BAR.SYNC.DEFER_BLOCKING 0x0 ;  /* 0x0000000000007b1d */ /* 0x000ff00000010000 */
[----:B------:R-:W-:-:S05]  /*5970*/  @P0 BRA `(.L_x_718) ;  /* 0x0000021000000947 */ /* 0x000fca0003800000 */
[C---:B-1----:R-:W-:Y:S01]  /*5980*/  LEA R4, P0, R18.reuse, R164, 0x6 ;  /* 0x000000a412047211 */ /* 0x042fe200078030ff */
[----:B------:R-:W-:Y:S03]  /*5990*/  IMAD.MOV.U32 R118, RZ, RZ, R160 ;  /* 0x000000ffff767224 */ /* 0x000fe600078e00a0 */
[----:B------:R-:W-:Y:S01]  /*59a0*/  LEA.HI.X.SX32 R5, R18, R165, 0x6, P0 ;  /* 0x000000a512057211 */ /* 0x000fe200000f36ff */
[----:B-----5:R-:W-:Y:S04]  /*59b0*/  IMAD.WIDE.U32 R28, R4, c[0x0][0x208], R118 ;  /* 0x00008200041c7a25 */ /* 0x020fe800078e0076 */
[----:B------:R-:W-:Y:S01]  /*59c0*/  IMAD R2, R5, c[0x0][0x208], RZ ;  /* 0x0000820005027a24 */ /* 0x000fe200078e02ff */
[----:B------:R-:W-:Y:S03]  /*59d0*/  LEA R8, P0, R28, c[0x0][0x1f8], 0x1 ;  /* 0x00007e001c087a11 */ /* 0x000fe600078008ff */
[----:B------:R-:W-:Y:S04]  /*59e0*/  IMAD R2, R4, c[0x0][0x20c], R2 ;  /* 0x0000830004027a24 */ /* 0x000fe800078e0202 */
        /* <DEDUP_REMOVED lines=26> */
.L_x_718:
[----:B-1----:R-:W-:Y:S05]  /*5b90*/  BSYNC B0 ;  /* 0x0000000000007941 */ /* 0x002fea0003800000 */
.L_x_717:
[----:B------:R-:W-:Y:S04]  /*5ba0*/  IADD3 R2, R18, -0x2, RZ ;  /* 0xfffffffe12027810 */ /* 0x000fe80007ffe0ff */
[C---:B------:R-:W-:Y:S11]  /*5bb0*/  ISETP.GE.AND P0, PT, R2.reuse, R11, PT ;  /* 0x0000000b0200720c */ /* 0x040ff60003f06270 */
[----:B------:R-:W-:Y:S02]  /*5bc0*/  @!UPT UIADD3 URZ, URZ, URZ, URZ ;  /* 0x0000003f3f3ff290 */ /* 0x000fe4000fffe03f */
[----:B------:R-:W-:Y:S01]  /*5bd0*/  @P0 SHF.R.S32.HI R5, RZ, 0x1f, R2 ;  /* 0x0000001fff050819 */ /* 0x000fe20000011402 */
[----:B------:R-:W-:Y:S02]  /*5be0*/  @P0 IMAD R4, R95, R2, RZ ;  /* 0x000000025f040224 */ /* 0x000fe400078e02ff */
[----:B------:R-:W-:Y:S02]  /*5bf0*/  @P0 IMAD.MOV.U32 R6, RZ, RZ, R146 ;  /* 0x000000ffff060224 */ /* 0x000fe400078e0092 */
[----:B------:R-:W-:Y:S02]  /*5c00*/  @P0 IMAD.MOV.U32 R7, RZ, RZ, R151 ;  /* 0x000000ffff070224 */ /* 0x000fe400078e0097 */
[-C--:B------:R-:W-:Y:S02]  /*5c10*/  @P0 IMAD R4, R5, R97.reuse, R4 ;  /* 0x0000006105040224 */ /* 0x080fe400078e0204 */
[----:B------:R-:W-:Y:S04]  /*5c20*/  @P0 IMAD.WIDE.U32 R6, R2, R97, R6 ;  /* 0x0000006102060225 */ /* 0x000fe800078e0006 */
[----:B------:R-:W-:Y:S01]  /*5c30*/  @P0 IMAD.IADD R4, R7, 0x1, R4 ;  /* 0x0000000107040824 */ /* 0x000fe200078e0204 */
[C---:B------:R-:W-:Y:S01]  /*5c40*/  @P0 LEA R8, P1, R6.reuse, c[0x0][0x220], 0x1 ;  /* 0x0000880006080a11 */ /* 0x040fe200078208ff */
[----:B------:R-:W-:Y:S03]  /*5c50*/  @P0 IMAD R3, R69, 0x3000, R10 ;  /* 0x0000300045030824 */ /* 0x000fe600078e020a */
[----:B------:R-:W-:Y:S01]  /*5c60*/  @P0 LEA.HI.X R9, R6, c[0x0][0x224], R4, 0x1, P1 ;  /* 0x0000890006090a11 */ /* 0x000fe200008f0c04 */
[----:B------:R-:W-:Y:S01]  /*5c70*/  @P0 IMAD.SHL.U32 R5, R3, 0x2, RZ ;  /* 0x0000000203050824 */ /* 0x000fe200078e00ff */
[----:B------:R-:W-:Y:S02]  /*5c80*/  @P0 LEA R6, P1, R99, R8, 0x1 ;  /* 0x0000000863060211 */ /* 0x000fe400078208ff */
[----:B------:R-:W-:Y:S02]  /*5c90*/  IADD3 R4, R51, 0x1, RZ ;  /* 0x0000000133047810 */ /* 0x000fe40007ffe0ff */
        /* <DEDUP_REMOVED lines=13> */
[C---:B------:R-:W-:Y:S02]  /*5d70*/  ISETP.GT.AND P0, PT, R18.reuse, R11, PT ;  /* 0x0000000b1200720c */ /* 0x040fe40003f04270 */
[----:B------:R-:W-:Y:S11]  /*5d80*/  IADD3 R18, R18, -0x1, RZ ;  /* 0xffffffff12127810 */ /* 0x000ff60007ffe0ff */
[----:B------:R-:W-:-:S05]  /*5d90*/  @P0 BRA `(.L_x_719) ;  /* 0xffffbf3000000947 */ /* 0x000fca000383ffff */
[----:B------:R-:W-:Y:S06]  /*5da0*/  BAR.SYNC.DEFER_BLOCKING 0x0 ;  /* 0x0000000000007b1d */ /* 0x000fec0000010000 */
.L_x_694:
[----:B-1----:R-:W-:Y:S01]  /*5db0*/  ISETP.GE.AND P0, PT, R84, 0x1, PT ;  /* 0x000000015400780c */ /* 0x002fe20003f06270 */
[----:B------:R-:W-:Y:S01]  /*5dc0*/  IMAD.IADD R2, R90, 0x1, R91 ;  /* 0x000000015a027824 */ /* 0x000fe200078e025b */
[----:B------:R-:W-:Y:S01]  /*5dd0*/  PLOP3.LUT P2, PT, PT, PT, PT, 0x80, 0x0 ;  /* 0x000000000000781c */ /* 0x000fe20003f4f070 */
[----:B------:R-:W-:Y:S01]  /*5de0*/  CS2R R98, SRZ ;  /* 0x0000000000627805 */ /* 0x000fe2000001ff00 */
        /* <DEDUP_REMOVED lines=10> */
[----:B-----5:R-:W-:Y:S01]  /*5e90*/  CS2R R78, SRZ ;  /* 0x00000000004e7805 */ /* 0x020fe2000001ff00 */
        /* <DEDUP_REMOVED lines=46> */
[----:B------:R-:W-:Y:S01]  /*6180*/  IMAD.MOV.U32 R3, RZ, RZ, 0x1 ;  /* 0x00000001ff037424 */ /* 0x000fe200078e00ff */
[----:B------:R-:W-:Y:S01]  /*6190*/  SHF.R.S32.HI R7, RZ, 0x1f, R92 ;  /* 0x0000001fff077819 */ /* 0x000fe2000001145c */
[----:B------:R-:W-:Y:S01]  /*61a0*/  IMAD.WIDE.U32 R18, R92, c[0x0][0x178], RZ ;  /* 0x00005e005c127a25 */ /* 0x000fe200078e00ff */
[CC--:B------:R-:W-:Y:S01]  /*61b0*/  LEA.HI R17, R8.reuse, R85.reuse, RZ, 0x3 ;  /* 0x0000005508117211 */ /* 0x0c0fe200078f18ff */
[----:B------:R-:W-:Y:S01]  /*61c0*/  BSSY B0, `(.L_x_721) ;  /* 0x000009c000007945 */ /* 0x000fe20003800000 */
[----:B------:R-:W-:Y:S01]  /*61d0*/  LEA.HI R0, R8, R85, RZ, 0x4 ;  /* 0x0000005508007211 */ /* 0x000fe200078f20ff */
[----:B------:R-:W-:Y:S01]  /*61e0*/  IMAD R7, R7, c[0x0][0x178], RZ ;  /* 0x00005e0007077a24 */ /* 0x000fe200078e02ff */
[----:B------:R-:W-:Y:S01]  /*61f0*/  LOP3.LUT R12, R17, 0xfffffff8, RZ, 0xc0, !PT ;  /* 0xfffffff8110c7812 */ /* 0x000fe200078ec0ff */
[----:B------:R-:W-:Y:S01]  /*6200*/  IMAD R69, R88, c[0x0][0x2c4], RZ ;  /* 0x0000b10058457a24 */ /* 0x000fe200078e02ff */
[----:B------:R-:W-:Y:S01]  /*6210*/  SHF.R.S32.HI R5, RZ, 0x4, R0 ;  /* 0x00000004ff057819 */ /* 0x000fe20000011400 */
[----:B------:R-:W-:Y:S01]  /*6220*/  IMAD R7, R92, c[0x0][0x17c], R7 ;  /* 0x00005f005c077a24 */ /* 0x000fe200078e0207 */
[----:B------:R-:W-:Y:S01]  /*6230*/  SHF.R.S32.HI R15, RZ, 0x3, R17 ;  /* 0x00000003ff0f7819 */ /* 0x000fe20000011411 */
[----:B------:R-:W-:Y:S01]  /*6240*/  IMAD.IADD R12, R85, 0x1, -R12 ;  /* 0x00000001550c7824 */ /* 0x000fe200078e0a0c */
[----:B------:R-:W-:Y:S01]  /*6250*/  LEA.HI R6, R0, R5, RZ, 0x1 ;  /* 0x0000000500067211 */ /* 0x000fe200078f08ff */
[----:B------:R-:W-:Y:S01]  /*6260*/  IMAD.IADD R19, R19, 0x1, R7 ;  /* 0x0000000113137824 */ /* 0x000fe200078e0207 */
[----:B------:R-:W-:Y:S01]  /*6270*/  ISETP.NE.AND P4, PT, R3, c[0x0][0x2c4], PT ;  /* 0x0000b10003007a0c */ /* 0x000fe20003f85270 */
[----:B------:R-:W-:Y:S01]  /*6280*/  IMAD.SHL.U32 R16, R12, 0x8, RZ ;  /* 0x000000080c107824 */ /* 0x000fe200078e00ff */
[----:B------:R-:W-:Y:S01]  /*6290*/  LOP3.LUT R3, R6, 0xfffffffe, RZ, 0xc0, !PT ;  /* 0xfffffffe06037812 */ /* 0x000fe200078ec0ff */
[----:B------:R-:W-:Y:S01]  /*62a0*/  IMAD.SHL.U32 R201, R15, 0x40, RZ ;  /* 0x000000400fc97824 */ /* 0x000fe200078e00ff */
[----:B------:R-:W-:Y:S01]  /*62b0*/  LOP3.LUT R194, R194, 0xfffffffe, RZ, 0xc0, !PT ;  /* 0xfffffffec2c27812 */ /* 0x000fe200078ec0ff */
[----:B------:R-:W-:Y:S01]  /*62c0*/  IMAD R7, R12, 0x20, R15 ;  /* 0x000000200c077824 */ /* 0x000fe200078e020f */
[----:B------:R-:W-:Y:S01]  /*62d0*/  ISETP.NE.U32.AND P3, PT, RZ, c[0x0][0x348], PT ;  /* 0x0000d200ff007a0c */ /* 0x000fe20003f65070 */
[----:B------:R-:W-:Y:S01]  /*62e0*/  IMAD.IADD R3, R5, 0x1, -R3 ;  /* 0x0000000105037824 */ /* 0x000fe200078e0a03 */
[----:B------:R-:W-:Y:S01]  /*62f0*/  IADD3 R5, R16, 0x80, RZ ;  /* 0x0000008010057810 */ /* 0x000fe20007ffe0ff */
[----:B-1----:R-:W-:Y:S01]  /*6300*/  IMAD.SHL.U32 R10, R12, 0x40, RZ ;  /* 0x000000400c0a7824 */ /* 0x002fe200078e00ff */
[----:B------:R-:W-:Y:S01]  /*6310*/  LOP3.LUT R201, R201, 0x1c0, RZ, 0xc0, !PT ;  /* 0x000001c0c9c97812 */ /* 0x000fe200078ec0ff */
[----:B------:R-:W-:Y:S01]  /*6320*/  IMAD R7, R86, 0x80, R7 ;  /* 0x0000008056077824 */ /* 0x000fe200078e0207 */
[----:B------:R-:W-:-:S02]  /*6330*/  ISETP.GE.AND P2, PT, R5, c[0x0][0x1d4], PT ;  /* 0x0000750005007a0c */ /* 0x000fc40003f46270 */
[----:B------:R-:W-:Y:S01]  /*6340*/  LOP3.LUT R6, R201, 0x38, R16, 0xf8, !PT ;  /* 0x00000038c9067812 */ /* 0x000fe200078ef810 */
[----:B------:R-:W-:Y:S01]  /*6350*/  IMAD.MOV.U32 R24, RZ, RZ, R7 ;  /* 0x000000ffff187224 */ /* 0x000fe200078e0007 */
[----:B------:R-:W-:Y:S02]  /*6360*/  SHF.R.U32.HI R201, RZ, 0x3, R201 ;  /* 0x00000003ffc97819 */ /* 0x000fe400000116c9 */
[----:B------:R-:W-:Y:S02]  /*6370*/  ISETP.GE.AND P1, PT, R5, c[0x0][0x198], PT ;  /* 0x0000660005007a0c */ /* 0x000fe40003f26270 */
[----:B------:R-:W-:Y:S01]  /*6380*/  LOP3.LUT R201, R6, R201, RZ, 0x3c, !PT ;  /* 0x000000c906c97212 */ /* 0x000fe200078e3cff */
[----:B------:R-:W-:Y:S01]  /*6390*/  IMAD R6, R89, c[0x0][0x1b8], RZ ;  /* 0x00006e0059067a24 */ /* 0x000fe200078e02ff */
[----:B------:R-:W-:Y:S02]  /*63a0*/  SHF.R.S32.HI R9, RZ, 0x1f, R192 ;  /* 0x0000001fff097819 */ /* 0x000fe400000114c0 */
[----:B------:R-:W-:Y:S01]  /*63b0*/  ISETP.NE.AND.EX P3, PT, RZ, c[0x0][0x34c], PT, P3 ;  /* 0x0000d300ff007a0c */ /* 0x000fe20003f65330 */
[----:B------:R-:W-:Y:S01]  /*63c0*/  IMAD R5, R195, c[0x0][0x1bc], R6 ;  /* 0x00006f00c3057a24 */ /* 0x000fe200078e0206 */
[----:B------:R-:W-:-:S02]  /*63d0*/  @P2 LOP3.LUT R194, R194, 0x1, RZ, 0xfc, !PT ;  /* 0x00000001c2c22812 */ /* 0x000fc400078efcff */
[----:B------:R-:W-:Y:S02]  /*63e0*/  P2R R6, PR, RZ, 0x2 ;  /* 0x00000002ff067803 */ /* 0x000fe40000000000 */
[C---:B------:R-:W-:Y:S02]  /*63f0*/  LOP3.LUT P2, RZ, R12.reuse, 0x4, RZ, 0xc0, !PT ;  /* 0x000000040cff7812 */ /* 0x040fe4000784c0ff */
[----:B------:R-:W-:Y:S01]  /*6400*/  LOP3.LUT P1, RZ, R12, 0x2, RZ, 0xc0, !PT ;  /* 0x000000020cff7812 */ /* 0x000fe2000782c0ff */
[----:B------:R-:W-:Y:S01]  /*6410*/  IMAD.WIDE.U32 R12, R195, c[0x0][0x1b8], R18 ;  /* 0x00006e00c30c7a25 */ /* 0x000fe200078e0012 */
[----:B------:R-:W-:Y:S02]  /*6420*/  SEL R11, R9, RZ, !P3 ;  /* 0x000000ff090b7207 */ /* 0x000fe40005800000 */
[----:B------:R-:W-:Y:S01]  /*6430*/  SEL R22, R192, RZ, !P3 ;  /* 0x000000ffc0167207 */ /* 0x000fe20005800000 */
[----:B------:R-:W-:Y:S01]  /*6440*/  IMAD.IADD R13, R13, 0x1, R5 ;  /* 0x000000010d0d7824 */ /* 0x000fe200078e0205 */
[----:B------:R-:W-:Y:S01]  /*6450*/  LOP3.LUT R0, R0, 0xfffffff0, RZ, 0xc0, !PT ;  /* 0xfffffff000007812 */ /* 0x000fe200078ec0ff */
[----:B------:R-:W-:Y:S01]  /*6460*/  @P4 IMAD.HI.U32 R5, R7, c[0x0][0x2c8], RZ ;  /* 0x0000b20007054a27 */ /* 0x000fe200078e00ff */
[----:B------:R-:W-:-:S02]  /*6470*/  IADD3 R21, P3, R15, R2, RZ ;  /* 0x000000020f157210 */ /* 0x000fc40007f7e0ff */
[----:B------:R-:W-:Y:S01]  /*6480*/  LOP3.LUT R10, R10, 0x1c0, RZ, 0xc0, !PT ;  /* 0x000001c00a0a7812 */ /* 0x000fe200078ec0ff */
[----:B------:R-:W-:Y:S01]  /*6490*/  IMAD R11, R11, c[0x0][0x1c0], RZ ;  /* 0x000070000b0b7a24 */ /* 0x000fe200078e02ff */
[----:B------:R-:W-:Y:S01]  /*64a0*/  @P4 SHF.R.U32.HI R24, RZ, c[0x0][0x2cc], R5 ;  /* 0x0000b300ff184a19 */ /* 0x000fe20000011605 */
[----:B------:R-:W-:Y:S01]  /*64b0*/  IMAD.IADD R0, R85, 0x1, -R0 ;  /* 0x0000000155007824 */ /* 0x000fe200078e0a00 */
[----:B------:R-:W-:Y:S01]  /*64c0*/  LOP3.LUT R17, R10, 0x8, R17, 0xf8, !PT ;  /* 0x000000080a117812 */ /* 0x000fe200078ef811 */
[C---:B------:R-:W-:Y:S01]  /*64d0*/  IMAD R11, R22.reuse, c[0x0][0x1c4], R11 ;  /* 0x00007100160b7a24 */ /* 0x040fe200078e020b */
[----:B------:R-:W-:Y:S01]  /*64e0*/  SHF.R.S32.HI R5, RZ, 0x1f, R24 ;  /* 0x0000001fff057819 */ /* 0x000fe20000011418 */
[----:B------:R-:W-:Y:S01]  /*64f0*/  IMAD.WIDE.U32 R22, R22, c[0x0][0x1c0], R12 ;  /* 0x0000700016167a25 */ /* 0x000fe200078e000c */
[----:B------:R-:W-:Y:S02]  /*6500*/  SHF.R.S32.HI R12, RZ, 0x1f, R2 ;  /* 0x0000001fff0c7819 */ /* 0x000fe40000011402 */
[----:B------:R-:W-:Y:S01]  /*6510*/  SHF.R.U32.HI R10, RZ, 0x3, R10 ;  /* 0x00000003ff0a7819 */ /* 0x000fe2000001160a */
[----:B------:R-:W-:Y:S01]  /*6520*/  IMAD.MOV R18, RZ, RZ, -R24 ;  /* 0x000000ffff127224 */ /* 0x000fe200078e0a18 */
[----:B------:R-:W-:Y:S01]  /*6530*/  LEA.HI.X.SX32 R2, R15, R12, 0x1, P3 ;  /* 0x0000000c0f027211 */ /* 0x000fe200018f0eff */
[----:B------:R-:W-:Y:S01]  /*6540*/  IMAD R5, R5, c[0x0][0x1b0], RZ ;  /* 0x00006c0005057a24 */ /* 0x000fe200078e02ff */
[----:B------:R-:W-:Y:S01]  /*6550*/  LOP3.LUT R10, R17, R10, RZ, 0x3c, !PT ;  /* 0x0000000a110a7212 */ /* 0x000fe200078e3cff */
[----:B------:R-:W-:Y:S01]  /*6560*/  IMAD R18, R18, c[0x0][0x2c4], R7 ;  /* 0x0000b10012127a24 */ /* 0x000fe200078e0207 */
[----:B------:R-:W-:Y:S01]  /*6570*/  SHF.R.S32.HI R7, RZ, 0x1f, R0 ;  /* 0x0000001fff077819 */ /* 0x000fe20000011400 */
[C---:B------:R-:W-:Y:S01]  /*6580*/  IMAD R12, R2.reuse, c[0x0][0x1e0], RZ ;  /* 0x00007800020c7a24 */ /* 0x040fe200078e02ff */
[----:B------:R-:W-:Y:S01]  /*6590*/  SHF.R.S32.HI R17, RZ, 0x1f, R16 ;  /* 0x0000001fff117819 */ /* 0x000fe20000011410 */
[----:B------:R-:W-:Y:S01]  /*65a0*/  IMAD R14, R2, c[0x0][0x208], RZ ;  /* 0x00008200020e7a24 */ /* 0x000fe200078e02ff */
[----:B------:R-:W-:Y:S01]  /*65b0*/  LEA.HI R2, R7, R0, RZ, 0x3 ;  /* 0x0000000007027211 */ /* 0x000fe200078f18ff */
[----:B------:R-:W-:Y:S01]  /*65c0*/  IMAD.IADD R23, R23, 0x1, R11 ;  /* 0x0000000117177824 */ /* 0x000fe200078e020b */
[----:B------:R-:W-:Y:S01]  /*65d0*/  LEA.HI R92, R8, R85, RZ, 0x5 ;  /* 0x00000055085c7211 */ /* 0x000fe200078f28ff */
[C---:B------:R-:W-:Y:S01]  /*65e0*/  IMAD R13, R24.reuse, c[0x0][0x1b4], R5 ;  /* 0x00006d00180d7a24 */ /* 0x040fe200078e0205 */
[----:B------:R-:W-:Y:S01]  /*65f0*/  SHF.R.S32.HI R5, RZ, 0x1f, R18 ;  /* 0x0000001fff057819 */ /* 0x000fe20000011412 */
[----:B------:R-:W-:Y:S01]  /*6600*/  IMAD.WIDE.U32 R24, R24, c[0x0][0x1b0], R22 ;  /* 0x00006c0018187a25 */ /* 0x000fe200078e0016 */
[----:B------:R-:W-:-:S02]  /*6610*/  LOP3.LUT R7, R2, 0xfffffff8, RZ, 0xc0, !PT ;  /* 0xfffffff802077812 */ /* 0x000fc400078ec0ff */
[----:B------:R-:W-:Y:S01]  /*6620*/  ISETP.GE.AND P6, PT, R16, c[0x0][0x1d4], PT ;  /* 0x0000750010007a0c */ /* 0x000fe20003fc6270 */
[----:B------:R-:W-:Y:S02]  /*6630*/  IMAD R5, R5, c[0x0][0x1a8], RZ ;  /* 0x00006a0005057a24 */ /* 0x000fe400078e02ff */
[----:B------:R-:W-:Y:S02]  /*6640*/  IMAD.IADD R25, R25, 0x1, R13 ;  /* 0x0000000119197824 */ /* 0x000fe400078e020d */
[----:B------:R-:W-:Y:S01]  /*6650*/  IMAD.IADD R7, R0, 0x1, -R7 ;  /* 0x0000000100077824 */ /* 0x000fe200078e0a07 */
[----:B------:R-:W-:Y:S01]  /*6660*/  LEA.HI R0, R8, R85, RZ, 0x6 ;  /* 0x0000005508007211 */ /* 0x000fe200078f30ff */
[C---:B------:R-:W-:Y:S02]  /*6670*/  IMAD R12, R21.reuse, c[0x0][0x1e4], R12 ;  /* 0x00007900150c7a24 */ /* 0x040fe400078e020c */
[----:B------:R-:W-:Y:S01]  /*6680*/  IMAD R11, R21, c[0x0][0x20c], R14 ;  /* 0x00008300150b7a24 */ /* 0x000fe200078e020e */
[----:B------:R-:W-:Y:S01]  /*6690*/  LOP3.LUT P4, RZ, R7, 0x4, RZ, 0xc0, !PT ;  /* 0x0000000407ff7812 */ /* 0x000fe2000788c0ff */
[----:B------:R-:W-:-:S04]  /*66a0*/  IMAD.WIDE.U32 R22, R21, c[0x0][0x1e0], R16 ;  /* 0x0000780015167a25 */ /* 0x000fc800078e0010 */
[----:B------:R-:W-:Y:S01]  /*66b0*/  IMAD.WIDE.U32 R20, R21, c[0x0][0x208], R16 ;  /* 0x0000820015147a25 */ /* 0x000fe200078e0010 */
[----:B------:R-:W-:-:S03]  /*66c0*/  IADD3 R23, R23, R12, RZ ;  /* 0x0000000c17177210 */ /* 0x000fc60007ffe0ff */
[C---:B------:R-:W-:Y:S02]  /*66d0*/  IMAD R5, R18.reuse, c[0x0][0x1ac], R5 ;  /* 0x00006b0012057a24 */ /* 0x040fe400078e0205 */
[----:B------:R-:W-:-:S04]  /*66e0*/  IMAD.WIDE.U32 R18, R18, c[0x0][0x1a8], R24 ;  /* 0x00006a0012127a25 */ /* 0x000fc800078e0018 */
[----:B------:R-:W-:Y:S02]  /*66f0*/  IMAD.SHL.U32 R0, R0, 0x8, RZ ;  /* 0x0000000800007824 */ /* 0x000fe400078e00ff */
[----:B------:R-:W-:Y:S02]  /*6700*/  IMAD.IADD R21, R21, 0x1, R11 ;  /* 0x0000000115157824 */ /* 0x000fe400078e020b */
[----:B------:R-:W-:Y:S01]  /*6710*/  IMAD.IADD R11, R19, 0x1, R5 ;  /* 0x00000001130b7824 */ /* 0x000fe200078e0205 */
[----:B------:R-:W-:Y:S01]  /*6720*/  LEA R5, P3, R18, c[0x0][0x160], 0x1 ;  /* 0x0000580012057a11 */ /* 0x000fe200078608ff */
[----:B------:R-:W-:Y:S01]  /*6730*/  IMAD.SHL.U32 R2, R2, 0x40, RZ ;  /* 0x0000004002027824 */ /* 0x000fe200078e00ff */
[----:B------:R-:W-:Y:S01]  /*6740*/  LOP3.LUT R201, R201, 0xfffffe00, R0, 0xf8, !PT ;  /* 0xfffffe00c9c97812 */ /* 0x000fe200078ef800 */
[----:B------:R-:W-:Y:S01]  /*6750*/  IMAD.WIDE.U32 R204, R195, c[0x0][0x1e8], R22 ;  /* 0x00007a00c3cc7a25 */ /* 0x000fe200078e0016 */
[----:B------:R-:W-:Y:S02]  /*6760*/  LEA.HI.X R0, R18, c[0x0][0x164], R11, 0x1, P3 ;  /* 0x0000590012007a11 */ /* 0x000fe400018f0c0b */
[----:B------:R-:W-:Y:S01]  /*6770*/  ISETP.NE.U32.AND P3, PT, RZ, c[0x0][0x350], PT ;  /* 0x0000d400ff007a0c */ /* 0x000fe20003f65070 */
[----:B------:R-:W-:-:S02]  /*6780*/  IMAD.SHL.U32 R11, R7, 0x40, RZ ;  /* 0x00000040070b7824 */ /* 0x000fc400078e00ff */
[----:B------:R-:W-:Y:S01]  /*6790*/  IMAD R14, R89, c[0x0][0x210], RZ ;  /* 0x00008400590e7a24 */ /* 0x000fe200078e02ff */
[----:B------:R-:W-:Y:S01]  /*67a0*/  ISETP.NE.AND.EX P3, PT, RZ, c[0x0][0x354], PT, P3 ;  /* 0x0000d500ff007a0c */ /* 0x000fe20003f65330 */
[----:B------:R-:W-:-:S04]  /*67b0*/  IMAD.WIDE.U32 R18, R195, c[0x0][0x210], R20 ;  /* 0x00008400c3127a25 */ /* 0x000fc800078e0014 */
[----:B------:R-:W-:-:S05]  /*67c0*/  IMAD R14, R195, c[0x0][0x214], R14 ;  /* 0x00008500c30e7a24 */ /* 0x000fca00078e020e */
[----:B------:R-:W-:Y:S02]  /*67d0*/  IADD3 R19, R14, R19, RZ ;  /* 0x000000130e137210 */ /* 0x000fe40007ffe0ff */
[--C-:B--2---:R-:W-:Y:S01]  /*67e0*/  @P0 SHF.R.S32.HI R13, RZ, 0x1f, R4.reuse ;  /* 0x0000001fff0d0819 */ /* 0x104fe20000011404 */
[----:B------:R-:W-:Y:S02]  /*67f0*/  @P0 IMAD.MOV.U32 R12, RZ, RZ, R4 ;  /* 0x000000ffff0c0224 */ /* 0x000fe400078e0004 */
[----:B------:R-:W-:Y:S02]  /*6800*/  IMAD R4, R89, c[0x0][0x1e8], RZ ;  /* 0x00007a0059047a24 */ /* 0x000fe400078e02ff */
[----:B------:R-:W-:Y:S01]  /*6810*/  @!P0 IMAD.MOV.U32 R13, RZ, RZ, R9 ;  /* 0x000000ffff0d8224 */ /* 0x000fe200078e0009 */
[----:B------:R-:W-:Y:S01]  /*6820*/  P2R R9, PR, RZ, 0x10 ;  /* 0x00000010ff097803 */ /* 0x000fe20000000000 */
[----:B------:R-:W-:Y:S02]  /*6830*/  IMAD R9, R195, c[0x0][0x1ec], R4 ;  /* 0x00007b00c3097a24 */ /* 0x000fe400078e0204 */
[----:B------:R-:W-:Y:S01]  /*6840*/  IMAD R4, R3, 0x200, R10 ;  /* 0x0000020003047824 */ /* 0x000fe200078e020a */
[----:B------:R-:W-:Y:S01]  /*6850*/  LOP3.LUT R10, R11, 0x1c0, RZ, 0xc0, !PT ;  /* 0x000001c00b0a7812 */ /* 0x000fe200078ec0ff */
[----:B------:R-:W-:Y:S01]  /*6860*/  IMAD.SHL.U32 R3, R3, 0x8, RZ ;  /* 0x0000000803037824 */ /* 0x000fe200078e00ff */
[----:B------:R-:W-:Y:S01]  /*6870*/  IADD3 R11, R16, 0x40, RZ ;  /* 0x00000040100b7810 */ /* 0x000fe20007ffe0ff */
[----:B------:R-:W-:-:S02]  /*6880*/  IMAD.IADD R205, R9, 0x1, R205 ;  /* 0x0000000109cd7824 */ /* 0x000fc400078e02cd */
[----:B------:R-:W-:Y:S01]  /*6890*/  @!P0 IMAD.MOV.U32 R12, RZ, RZ, R192 ;  /* 0x000000ffff0c8224 */ /* 0x000fe200078e00c0 */
[----:B------:R-:W-:Y:S02]  /*68a0*/  LOP3.LUT R3, R10, 0x8, R3, 0xf8, !PT ;  /* 0x000000080a037812 */ /* 0x000fe400078ef803 */
[----:B------:R-:W-:Y:S02]  /*68b0*/  SHF.R.U32.HI R10, RZ, 0x3, R10 ;  /* 0x00000003ff0a7819 */ /* 0x000fe4000001160a */
[----:B------:R-:W-:Y:S02]  /*68c0*/  LOP3.LUT P0, RZ, R7, 0x2, RZ, 0xc0, !PT ;  /* 0x0000000207ff7812 */ /* 0x000fe4000780c0ff */
[----:B------:R-:W-:Y:S02]  /*68d0*/  LOP3.LUT R3, R3, R10, RZ, 0x3c, !PT ;  /* 0x0000000a03037212 */ /* 0x000fe400078e3cff */
[----:B------:R-:W-:Y:S02]  /*68e0*/  LEA.HI R10, R8, R85, RZ, 0x3 ;  /* 0x00000055080a7211 */ /* 0x000fe400078f18ff */
[----:B------:R-:W-:Y:S01]  /*68f0*/  LOP3.LUT R2, R3, 0xfffffe00, R2, 0xf8, !PT ;  /* 0xfffffe0003027812 */ /* 0x000fe200078ef802 */
[----:B------:R-:W-:Y:S01]  /*6900*/  IMAD.MOV.U32 R3, RZ, RZ, 0x10 ;  /* 0x00000010ff037424 */ /* 0x000fe200078e00ff */
[----:B------:R-:W-:-:S02]  /*6910*/  LOP3.LUT R10, R10, 0xfffffff8, RZ, 0xc0, !PT ;  /* 0xfffffff80a0a7812 */ /* 0x000fc400078ec0ff */
[----:B------:R-:W-:Y:S02]  /*6920*/  SEL R202, R12, RZ, !P3 ;  /* 0x000000ff0cca7207 */ /* 0x000fe40005800000 */
[----:B------:R-:W-:Y:S01]  /*6930*/  SEL R3, R3, 0xfffffff0, !P0 ;  /* 0xfffffff003037807 */ /* 0x000fe20004000000 */
[----:B------:R-:W-:Y:S01]  /*6940*/  IMAD.IADD R9, R85, 0x1, -R10 ;  /* 0x0000000155097824 */ /* 0x000fe200078e0a0a */
[----:B------:R-:W-:Y:S01]  /*6950*/  SEL R12, R13, RZ, !P3 ;  /* 0x000000ff0d0c7207 */ /* 0x000fe20005800000 */
[----:B------:R-:W-:Y:S01]  /*6960*/  IMAD R10, R86, 0x80, R15 ;  /* 0x00000080560a7824 */ /* 0x000fe200078e020f */
[C---:B------:R-:W-:Y:S01]  /*6970*/  ISETP.GE.AND P5, PT, R11.reuse, c[0x0][0x1d4], PT ;  /* 0x000075000b007a0c */ /* 0x040fe20003fa6270 */
[----:B------:R-:W-:Y:S01]  /*6980*/  IMAD.WIDE.U32 R204, R202, c[0x0][0x1f0], R204 ;  /* 0x00007c00cacc7a25 */ /* 0x000fe200078e00cc */
[----:B------:R-:W-:Y:S02]  /*6990*/  ISETP.GE.AND P4, PT, R11, c[0x0][0x198], PT ;  /* 0x000066000b007a0c */ /* 0x000fe40003f86270 */
[----:B------:R-:W-:Y:S01]  /*69a0*/  ISETP.GE.AND P0, PT, R10, R69, PT ;  /* 0x000000450a00720c */ /* 0x000fe20003f06270 */
[----:B------:R-:W-:-:S02]  /*69b0*/  IMAD R209, R12, c[0x0][0x1f0], RZ ;  /* 0x00007c000cd17a24 */ /* 0x000fc400078e02ff */
[----:B------:R-:W-:Y:S02]  /*69c0*/  IMAD R207, R12, c[0x0][0x218], RZ ;  /* 0x000086000ccf7a24 */ /* 0x000fe400078e02ff */
[C---:B------:R-:W-:Y:S02]  /*69d0*/  IMAD R209, R202.reuse, c[0x0][0x1f4], R209 ;  /* 0x00007d00cad17a24 */ /* 0x040fe400078e02d1 */
[C---:B------:R-:W-:Y:S02]  /*69e0*/  IMAD R207, R202.reuse, c[0x0][0x21c], R207 ;  /* 0x00008700cacf7a24 */ /* 0x040fe400078e02cf */
[----:B------:R-:W-:Y:S02]  /*69f0*/  IMAD.SHL.U32 R9, R9, 0x8, RZ ;  /* 0x0000000809097824 */ /* 0x000fe400078e00ff */
[----:B------:R-:W-:Y:S02]  /*6a00*/  IMAD.WIDE.U32 R202, R202, c[0x0][0x218], R18 ;  /* 0x00008600caca7a25 */ /* 0x000fe400078e0012 */
[----:B------:R1:W2:Y:S01]  /*6a10*/  SHFL.IDX PT, R18, R5, RZ, 0x181f ;  /* 0x00181fff05127589 */ /* 0x0002a200000e0000 */
[----:B------:R-:W-:Y:S01]  /*6a20*/  ISETP.GE.AND P3, PT, R9, c[0x0][0x198], PT ;  /* 0x0000660009007a0c */ /* 0x000fe20003f66270 */
[----:B------:R-:W-:-:S02]  /*6a30*/  IMAD.IADD R209, R205, 0x1, R209 ;  /* 0x00000001cdd17824 */ /* 0x000fc400078e02d1 */
[----:B------:R1:W3:Y:S01]  /*6a40*/  SHFL.IDX PT, R19, R0, RZ, 0x181f ;  /* 0x00181fff00137589 */ /* 0x0002e200000e0000 */
[----:B------:R-:W-:Y:S01]  /*6a50*/  IMAD.IADD R207, R203, 0x1, R207 ;  /* 0x00000001cbcf7824 */ /* 0x000fe200078e02cf */
[----:B------:R-:W-:Y:S05]  /*6a60*/  @P0 BRA `(.L_x_722) ;  /* 0x0000011000000947 */ /* 0x000fea0003800000 */
[C---:B------:R-:W-:Y:S02]  /*6a70*/  IADD3 R12, R9.reuse, 0x80, RZ ;  /* 0x00000080090c7810 */ /* 0x040fe40007ffe0ff */
[----:B------:R-:W-:Y:S02]  /*6a80*/  SHF.R.S32.HI R14, RZ, 0x1f, R11 ;  /* 0x0000001fff0e7819 */ /* 0x000fe4000001140b */
[----:B--2---:R-:W-:Y:S02]  /*6a90*/  LEA R20, P0, R9, R18, 0x1 ;  /* 0x0000001209147211 */ /* 0x004fe400078008ff */
[----:B------:R-:W-:Y:S02]  /*6aa0*/  SHF.R.S32.HI R13, RZ, 0x1f, R12 ;  /* 0x0000001fff0d7819 */ /* 0x000fe4000001140c */
[----:B------:R-:W-:-:S02]  /*6ab0*/  LEA.HI R14, R14, R11, RZ, 0x3 ;  /* 0x0000000b0e0e7211 */ /* 0x000fc400078f18ff */
[----:B---3--:R-:W-:Y:S02]  /*6ac0*/  LEA.HI.X R21, R9, R19, R17, 0x1, P0 ;  /* 0x0000001309157211 */ /* 0x008fe400000f0c11 */
[----:B------:R-:W-:Y:S01]  /*6ad0*/  LEA.HI R13, R13, R12, RZ, 0x3 ;  /* 0x0000000c0d0d7211 */ /* 0x000fe200078f18ff */
[----:B------:R-:W-:Y:S01]  /*6ae0*/  IMAD.SHL.U32 R12, R201, 0x2, RZ ;  /* 0x00000002c90c7824 */ /* 0x000fe200078e00ff */
[----:B------:R-:W-:Y:S02]  /*6af0*/  ISETP.NE.AND P0, PT, R6, RZ, PT ;  /* 0x000000ff0600720c */ /* 0x000fe40003f05270 */
[----:B------:R-:W-:Y:S02]  /*6b00*/  LOP3.LUT R14, R14, 0xfffffff8, RZ, 0xc0, !PT ;  /* 0xfffffff80e0e7812 */ /* 0x000fe400078ec0ff */
[----:B------:R-:W-:Y:S01]  /*6b10*/  LOP3.LUT R13, R13, 0xfffffff8, RZ, 0xc0, !PT ;  /* 0xfffffff80d0d7812 */ /* 0x000fe200078ec0ff */
[----:B------:R-:W-:Y:S01]  /*6b20*/  @!PT LDS RZ, [RZ] ;  /* 0x00000000fffff984 */ /* 0x000fe20000000800 */
[----:B------:R2:W-:Y:S02]  /*6b30*/  LDGSTS.E.BYPASS.LTC128B.128 [R12+0x18100], [R20.64], !P3 ;  /* 0x18100000140c7fae */ /* 0x0005e4000d901d46 */
[----:B------:R-:W-:-:S04]  /*6b40*/  IMAD.WIDE R22, R14, 0x2, R18 ;  /* 0x000000020e167825 */ /* 0x000fc800078e0212 */
[----:B------:R-:W-:Y:S01]  /*6b50*/  IMAD.WIDE R18, R13, 0x2, R18 ;  /* 0x000000020d127825 */ /* 0x000fe200078e0212 */
[----:B------:R2:W-:Y:S04]  /*6b60*/  LDGSTS.E.BYPASS.LTC128B.128 [R12+0x1c100], [R22.64], !P4 ;  /* 0x1c100000160c7fae */ /* 0x0005e8000e101d46 */
[----:B------:R2:W-:Y:S02]  /*6b70*/  LDGSTS.E.BYPASS.LTC128B.128 [R12+0x20100], [R18.64], !P0 ;  /* 0x20100000120c7fae */ /* 0x0005e4000c101d46 */
.L_x_722:
[----:B------:R-:W-:Y:S05]  /*6b80*/  BSYNC B0 ;  /* 0x0000000000007941 */ /* 0x000fea0003800000 */
.L_x_721:
[----:B--2---:R-:W-:Y:S01]  /*6b90*/  IADD3 R12, R10, 0x20, RZ ;  /* 0x000000200a0c7810 */ /* 0x004fe20007ffe0ff */
[----:B---3--:R2:W3:Y:S01]  /*6ba0*/  SHFL.IDX PT, R19, R0, 0x1, 0x181f ;  /* 0x00381f0000137f89 */ /* 0x0084e200000e0000 */
[----:B------:R-:W-:Y:S02]  /*6bb0*/  BSSY B0, `(.L_x_723) ;  /* 0x0000015000007945 */ /* 0x000fe40003800000 */
[----:B------:R-:W-:Y:S01]  /*6bc0*/  ISETP.GE.AND P0, PT, R12, R69, PT ;  /* 0x000000450c00720c */ /* 0x000fe20003f06270 */
[----:B------:R2:W4:-:S12]  /*6bd0*/  SHFL.IDX PT, R18, R5, 0x1, 0x181f ;  /* 0x00381f0005127f89 */ /* 0x00051800000e0000 */
[----:B------:R-:W-:Y:S05]  /*6be0*/  @P0 BRA `(.L_x_724) ;  /* 0x0000011000000947 */ /* 0x000fea0003800000 */
[C---:B------:R-:W-:Y:S02]  /*6bf0*/  IADD3 R13, R9.reuse, 0x80, RZ ;  /* 0x00000080090d7810 */ /* 0x040fe40007ffe0ff */
[----:B------:R-:W-:Y:S02]  /*6c00*/  SHF.R.S32.HI R14, RZ, 0x1f, R11 ;  /* 0x0000001fff0e7819 */ /* 0x000fe4000001140b */
[C---:B----4-:R-:W-:Y:S02]  /*6c10*/  LEA R20, P0, R9.reuse, R18, 0x1 ;  /* 0x0000001209147211 */ /* 0x050fe400078008ff */
[----:B------:R-:W-:Y:S02]  /*6c20*/  SHF.R.S32.HI R12, RZ, 0x1f, R13 ;  /* 0x0000001fff0c7819 */ /* 0x000fe4000001140d */
[----:B------:R-:W-:Y:S02]  /*6c30*/  LEA.HI R14, R14, R11, RZ, 0x3 ;  /* 0x0000000b0e0e7211 */ /* 0x000fe400078f18ff */
[----:B---3--:R-:W-:-:S02]  /*6c40*/  LEA.HI.X R21, R9, R19, R17, 0x1, P0 ;  /* 0x0000001309157211 */ /* 0x008fc400000f0c11 */
        /* <DEDUP_REMOVED lines=11> */
.L_x_724:
[----:B------:R-:W-:Y:S05]  /*6d00*/  BSYNC B0 ;  /* 0x0000000000007941 */ /* 0x000fea0003800000 */
.L_x_723:
[----:B------:R-:W-:Y:S01]  /*6d10*/  IADD3 R12, R10, 0x40, RZ ;  /* 0x000000400a0c7810 */ /* 0x000fe20007ffe0ff */
[----:B---3--:R3:W1:Y:S01]  /*6d20*/  SHFL.IDX PT, R19, R0, 0x2, 0x181f ;  /* 0x00581f0000137f89 */ /* 0x00866200000e0000 */
[----:B------:R-:W-:Y:S02]  /*6d30*/  BSSY B0, `(.L_x_725) ;  /* 0x0000015000007945 */ /* 0x000fe40003800000 */
[----:B------:R-:W-:Y:S01]  /*6d40*/  ISETP.GE.AND P0, PT, R12, R69, PT ;  /* 0x000000450c00720c */ /* 0x000fe20003f06270 */
[----:B----4-:R3:W4:-:S12]  /*6d50*/  SHFL.IDX PT, R18, R5, 0x2, 0x181f ;  /* 0x00581f0005127f89 */ /* 0x01071800000e0000 */
[----:B------:R-:W-:Y:S05]  /*6d60*/  @P0 BRA `(.L_x_726) ;  /* 0x0000011000000947 */ /* 0x000fea0003800000 */
[C---:B------:R-:W-:Y:S02]  /*6d70*/  IADD3 R13, R9.reuse, 0x80, RZ ;  /* 0x00000080090d7810 */ /* 0x040fe40007ffe0ff */
[----:B------:R-:W-:Y:S02]  /*6d80*/  SHF.R.S32.HI R14, RZ, 0x1f, R11 ;  /* 0x0000001fff0e7819 */ /* 0x000fe4000001140b */
[C---:B----4-:R-:W-:Y:S02]  /*6d90*/  LEA R20, P0, R9.reuse, R18, 0x1 ;  /* 0x0000001209147211 */ /* 0x050fe400078008ff */
[----:B------:R-:W-:Y:S02]  /*6da0*/  SHF.R.S32.HI R12, RZ, 0x1f, R13 ;  /* 0x0000001fff0c7819 */ /* 0x000fe4000001140d */
[----:B------:R-:W-:Y:S02]  /*6db0*/  LEA.HI R14, R14, R11, RZ, 0x3 ;  /* 0x0000000b0e0e7211 */ /* 0x000fe400078f18ff */
[----:B-1----:R-:W-:-:S02]  /*6dc0*/  LEA.HI.X R21, R9, R19, R17, 0x1, P0 ;  /* 0x0000001309157211 */ /* 0x002fc400000f0c11 */
        /* <DEDUP_REMOVED lines=11> */
.L_x_726:
[----:B------:R-:W-:Y:S05]  /*6e80*/  BSYNC B0 ;  /* 0x0000000000007941 */ /* 0x000fea0003800000 */
.L_x_725:
[----:B------:R-:W-:Y:S01]  /*6e90*/  IADD3 R10, R10, 0x60, RZ ;  /* 0x000000600a0a7810 */ /* 0x000fe20007ffe0ff */
[----:B-1--4-:R-:W1:Y:S01]  /*6ea0*/  SHFL.IDX PT, R18, R5, 0x3, 0x181f ;  /* 0x00781f0005127f89 */ /* 0x012e6200000e0000 */
[----:B------:R-:W-:Y:S01]  /*6eb0*/  P2R R13, PR, RZ, 0x4 ;  /* 0x00000004ff0d7803 */ /* 0x000fe20000000000 */
[----:B------:R-:W-:Y:S01]  /*6ec0*/  IMAD.SHL.U32 R134, R201, 0x2, RZ ;  /* 0x00000002c9867824 */ /* 0x000fe200078e00ff */
[----:B------:R-:W-:Y:S01]  /*6ed0*/  ISETP.GE.AND P0, PT, R10, R69, PT ;  /* 0x000000450a00720c */ /* 0x000fe20003f06270 */
[----:B------:R4:W5:Y:S01]  /*6ee0*/  SHFL.IDX PT, R19, R0, 0x3, 0x181f ;  /* 0x00781f0000137f89 */ /* 0x00096200000e0000 */
[----:B------:R-:W-:Y:S01]  /*6ef0*/  P2R R12, PR, RZ, 0x2 ;  /* 0x00000002ff0c7803 */ /* 0x000fe20000000000 */
[----:B------:R-:W-:Y:S01]  /*6f00*/  IMAD.MOV.U32 R152, RZ, RZ, 0x6 ;  /* 0x00000006ff987424 */ /* 0x000fe200078e00ff */
[----:B------:R-:W-:Y:S01]  /*6f10*/  ISETP.NE.AND P2, PT, R6, RZ, PT ;  /* 0x000000ff0600720c */ /* 0x000fe20003f45270 */
[----:B------:R-:W-:Y:S01]  /*6f20*/  IMAD.MOV.U32 R206, RZ, RZ, R202 ;  /* 0x000000ffffce7224 */ /* 0x000fe200078e00ca */
[----:B------:R-:W-:Y:S01]  /*6f30*/  LEA.HI.SX32 R93, R133, 0xffffffff, 0x1a ;  /* 0xffffffff855d7811 */ /* 0x000fe200078fd2ff */
[----:B------:R-:W-:Y:S01]  /*6f40*/  IMAD.MOV.U32 R208, RZ, RZ, R204 ;  /* 0x000000ffffd07224 */ /* 0x000fe200078e00cc */
[----:B------:R-:W-:Y:S01]  /*6f50*/  SHF.R.S32.HI R45, RZ, 0x5, R92 ;  /* 0x00000005ff2d7819 */ /* 0x000fe2000001145c */
[----:B------:R-:W-:Y:S01]  /*6f60*/  IMAD.MOV.U32 R198, RZ, RZ, 0x5 ;  /* 0x00000005ffc67424 */ /* 0x000fe200078e00ff */
[----:B------:R-:W-:-:S03]  /*6f70*/  IADD3 R200, R134, 0x100, RZ ;  /* 0x0000010086c87810 */ /* 0x000fc60007ffe0ff */
[----:B------:R-:W-:Y:S02]  /*6f80*/  @!P0 SHF.R.S32.HI R6, RZ, 0x1f, R11 ;  /* 0x0000001fff068819 */ /* 0x000fe4000001140b */
[C---:B-1----:R-:W-:Y:S02]  /*6f90*/  @!P0 LEA R20, P1, R9.reuse, R18, 0x1 ;  /* 0x0000001209148211 */ /* 0x042fe400078208ff */
[C---:B--234-:R-:W-:Y:S02]  /*6fa0*/  IADD3 R0, R9.reuse, 0x80, RZ ;  /* 0x0000008009007810 */ /* 0x05cfe40007ffe0ff */
[----:B-----5:R-:W-:Y:S02]  /*6fb0*/  @!P0 LEA.HI.X R21, R9, R19, R17, 0x1, P1 ;  /* 0x0000001309158211 */ /* 0x020fe400008f0c11 */
[----:B------:R-:W-:Y:S02]  /*6fc0*/  @!P0 SHF.R.S32.HI R5, RZ, 0x1f, R0 ;  /* 0x0000001fff058819 */ /* 0x000fe40000011400 */
[----:B------:R-:W-:Y:S01]  /*6fd0*/  @!P0 LEA.HI R17, R6, R11, RZ, 0x3 ;  /* 0x0000000b06118211 */ /* 0x000fe200078f18ff */
[----:B------:R-:W-:Y:S01]  /*6fe0*/  @!PT LDS RZ, [RZ] ;  /* 0x00000000fffff984 */ /* 0x000fe20000000800 */
[----:B------:R1:W-:Y:S01]  /*6ff0*/  @!P0 LDGSTS.E.BYPASS.LTC128B.128 [R134+0x1b100], [R20.64], !P3 ;  /* 0x1b10000014868fae */ /* 0x0003e2000d901d46 */
[----:B------:R-:W-:-:S02]  /*7000*/  @!P0 LEA.HI R5, R5, R0, RZ, 0x3 ;  /* 0x0000000005058211 */ /* 0x000fc400078f18ff */
[----:B------:R-:W-:Y:S02]  /*7010*/  @!P0 LOP3.LUT R17, R17, 0xfffffff8, RZ, 0xc0, !PT ;  /* 0xfffffff811118812 */ /* 0x000fe400078ec0ff */
[----:B------:R-:W-:Y:S02]  /*7020*/  @!P0 LOP3.LUT R5, R5, 0xfffffff8, RZ, 0xc0, !PT ;  /* 0xfffffff805058812 */ /* 0x000fe400078ec0ff */
[----:B------:R-:W-:Y:S01]  /*7030*/  ISETP.GE.AND P3, PT, R84, 0x41, PT ;  /* 0x000000415400780c */ /* 0x000fe20003f66270 */
[----:B------:R-:W-:Y:S01]  /*7040*/  @!P0 IMAD.WIDE R24, R17, 0x2, R18 ;  /* 0x0000000211188825 */ /* 0x000fe200078e0212 */
[----:B------:R-:W-:Y:S02]  /*7050*/  SHF.R.S32.HI R6, RZ, 0x1f, R93 ;  /* 0x0000001fff067819 */ /* 0x000fe4000001145d */
[----:B------:R-:W-:Y:S01]  /*7060*/  LOP3.LUT P1, RZ, R194, 0x1, RZ, 0xc0, !PT ;  /* 0x00000001c2ff7812 */ /* 0x000fe2000782c0ff */
[----:B------:R-:W-:Y:S01]  /*7070*/  @!P0 IMAD.WIDE R22, R5, 0x2, R18 ;  /* 0x0000000205168825 */ /* 0x000fe200078e0212 */
[----:B------:R2:W-:Y:S03]  /*7080*/  @!P0 LDGSTS.E.BYPASS.LTC128B.128 [R134+0x1f100], [R24.64], !P4 ;  /* 0x1f10000018868fae */ /* 0x0005e6000e101d46 */
[----:B------:R-:W-:Y:S01]  /*7090*/  IMAD.MOV.U32 R5, RZ, RZ, c[0x0][0x208] ;  /* 0x00008200ff057624 */ /* 0x000fe200078e00ff */
[----:B------:R3:W-:Y:S03]  /*70a0*/  @!P0 LDGSTS.E.BYPASS.LTC128B.128 [R134+0x23100], [R22.64], !P2 ;  /* 0x2310000016868fae */ /* 0x0007e6000d101d46 */
[C---:B------:R-:W-:Y:S01]  /*70b0*/  IMAD.SHL.U32 R17, R5.reuse, 0x40, RZ ;  /* 0x0000004005117824 */ /* 0x040fe200078e00ff */
[C---:B------:R-:W-:Y:S01]  /*70c0*/  SHF.L.U64.HI R16, R5.reuse, R152, c[0x0][0x20c] ;  /* 0x0000830005107619 */ /* 0x040fe20000010298 */
[----:B------:R-:W0:Y:S01]  /*70d0*/  LDGDEPBAR ;  /* 0x00000000000079af */ /* 0x000e220000000000 */
[----:B------:R-:W-:-:S02]  /*70e0*/  IMAD.SHL.U32 R199, R5, 0x20, RZ ;  /* 0x0000002005c77824 */ /* 0x000fc400078e00ff */
[----:B------:R-:W-:-:S04]  /*70f0*/  IMAD.WIDE.U32 R18, R93, R17, R206 ;  /* 0x000000115d127225 */ /* 0x000fc800078e00ce */
[----:B------:R-:W-:Y:S02]  /*7100*/  IMAD R10, R16, R93, RZ ;  /* 0x0000005d100a7224 */ /* 0x000fe400078e02ff */
[----:B-1----:R-:W-:Y:S02]  /*7110*/  IMAD.MOV.U32 R21, RZ, RZ, c[0x0][0x1e0] ;  /* 0x00007800ff157624 */ /* 0x002fe400078e00ff */
[----:B------:R-:W-:Y:S02]  /*7120*/  IMAD R10, R6, R17, R10 ;  /* 0x00000011060a7224 */ /* 0x000fe400078e020a */
[C---:B------:R-:W-:Y:S01]  /*7130*/  IMAD.SHL.U32 R153, R21.reuse, 0x40, RZ ;  /* 0x0000004015997824 */ /* 0x040fe200078e00ff */
[----:B------:R-:W-:Y:S01]  /*7140*/  SHF.L.U64.HI R152, R21, R152, c[0x0][0x1e4] ;  /* 0x0000790015987619 */ /* 0x000fe20000010298 */
[----:B------:R-:W-:Y:S01]  /*7150*/  IMAD.IADD R10, R19, 0x1, R10 ;  /* 0x00000001130a7824 */ /* 0x000fe200078e020a */
[----:B------:R-:W-:Y:S01]  /*7160*/  @P3 LEA.HI.SX32 R19, R133, 0xfffffffe, 0x1a ;  /* 0xfffffffe85133811 */ /* 0x000fe200078fd2ff */
[----:B------:R-:W-:Y:S01]  /*7170*/  IMAD.WIDE.U32 R26, R93, R153, R208 ;  /* 0x000000995d1a7225 */ /* 0x000fe200078e00d0 */
[----:B------:R-:W-:-:S02]  /*7180*/  SHF.L.U64.HI R196, R21, R198, c[0x0][0x1e4] ;  /* 0x0000790015c47619 */ /* 0x000fc400000102c6 */
[----:B------:R-:W-:Y:S01]  /*7190*/  @P3 SHF.R.S32.HI R14, RZ, 0x1f, R19 ;  /* 0x0000001fff0e3819 */ /* 0x000fe20000011413 */
[----:B--2---:R-:W-:Y:S01]  /*71a0*/  @P3 IMAD.WIDE.U32 R24, R19, R153, R208 ;  /* 0x0000009913183225 */ /* 0x004fe200078e00d0 */
[----:B------:R-:W-:Y:S01]  /*71b0*/  BAR.SYNC.DEFER_BLOCKING 0x0 ;  /* 0x0000000000007b1d */ /* 0x000fe20000010000 */
[C---:B---3--:R-:W-:Y:S02]  /*71c0*/  LEA R22, P0, R18.reuse, c[0x0][0x1f8], 0x1 ;  /* 0x00007e0012167a11 */ /* 0x048fe400078008ff */
[----:B------:R-:W-:Y:S01]  /*71d0*/  IMAD.SHL.U32 R197, R21, 0x20, RZ ;  /* 0x0000002015c57824 */ /* 0x000fe200078e00ff */
[----:B------:R-:W-:Y:S02]  /*71e0*/  SHF.L.U64.HI R198, R5, R198, c[0x0][0x20c] ;  /* 0x0000830005c67619 */ /* 0x000fe400000102c6 */
[----:B------:R-:W-:Y:S01]  /*71f0*/  LEA.HI.X R23, R18, c[0x0][0x1fc], R10, 0x1, P0 ;  /* 0x00007f0012177a11 */ /* 0x000fe200000f0c0a */
[----:B------:R-:W-:Y:S01]  /*7200*/  @P3 IMAD R10, R152, R19, RZ ;  /* 0x00000013980a3224 */ /* 0x000fe200078e02ff */
[----:B------:R-:W-:-:S02]  /*7210*/  @P3 LEA R18, P0, R24, c[0x0][0x1c8], 0x1 ;  /* 0x0000720018123a11 */ /* 0x000fc400078008ff */
[----:B------:R-:W-:Y:S01]  /*7220*/  SHF.L.U64.HI R5, R199, 0x1, R198 ;  /* 0x00000001c7057819 */ /* 0x000fe200000102c6 */
[----:B------:R-:W-:Y:S02]  /*7230*/  @P3 IMAD R10, R14, R153, R10 ;  /* 0x000000990e0a3224 */ /* 0x000fe400078e020a */
[----:B------:R-:W-:Y:S02]  /*7240*/  IMAD.IADD R14, R84, 0x1, -R15 ;  /* 0x00000001540e7824 */ /* 0x000fe400078e0a0f */
[----:B------:R-:W-:-:S05]  /*7250*/  @P3 IMAD.IADD R10, R25, 0x1, R10 ;  /* 0x00000001190a3824 */ /* 0x000fca00078e020a */
[----:B------:R-:W-:Y:S01]  /*7260*/  @P3 LEA.HI.X R19, R24, c[0x0][0x1cc], R10, 0x1, P0 ;  /* 0x0000730018133a11 */ /* 0x000fe200000f0c0a */
[----:B------:R-:W-:-:S04]  /*7270*/  IMAD R10, R152, R93, RZ ;  /* 0x0000005d980a7224 */ /* 0x000fc800078e02ff */
[----:B------:R-:W-:Y:S02]  /*7280*/  IMAD R15, R6, R153, R10 ;  /* 0x00000099060f7224 */ /* 0x000fe400078e020a */
[----:B------:R-:W-:Y:S01]  /*7290*/  IMAD R10, R93, -0x40, R14 ;  /* 0xffffffc05d0a7824 */ /* 0x000fe200078e020e */
[----:B------:R-:W-:Y:S01]  /*72a0*/  P2R R14, PR, RZ, 0x8 ;  /* 0x00000008ff0e7803 */ /* 0x000fe20000000000 */
[----:B------:R-:W-:-:S03]  /*72b0*/  IMAD.IADD R15, R27, 0x1, R15 ;  /* 0x000000011b0f7824 */ /* 0x000fc600078e020f */
[----:B------:R-:W-:-:S13]  /*72c0*/  ISETP.GE.AND P4, PT, R10, 0x1, PT ;  /* 0x000000010a00780c */ /* 0x000fda0003f86270 */
[----:B------:R-:W-:-:S04]  /*72d0*/  @P4 LEA R24, P0, R26, c[0x0][0x1c8], 0x1 ;  /* 0x000072001a184a11 */ /* 0x000fc800078008ff */
[----:B------:R-:W-:Y:S02]  /*72e0*/  @P4 LEA.HI.X R25, R26, c[0x0][0x1cc], R15, 0x1, P0 ;  /* 0x000073001a194a11 */ /* 0x000fe400000f0c0f */
[----:B------:R-:W-:-:S03]  /*72f0*/  ISETP.GE.AND P0, PT, R10, 0x21, PT ;  /* 0x000000210a00780c */ /* 0x000fc60003f06270 */
[----:B------:R-:W-:Y:S01]  /*7300*/  @!PT LDS RZ, [RZ] ;  /* 0x00000000fffff984 */ /* 0x000fe20000000800 */
[----:B------:R-:W-:Y:S01]  /*7310*/  @!PT LDS RZ, [RZ] ;  /* 0x00000000fffff984 */ /* 0x000fe20000000800 */
[----:B------:R-:W-:Y:S01]  /*7320*/  @!PT LDS RZ, [RZ] ;  /* 0x00000000fffff984 */ /* 0x000fe20000000800 */
[----:B------:R1:W-:Y:S04]  /*7330*/  @P4 LDGSTS.E.BYPASS.LTC128B.128 [R134+0xc100], [R24.64], !P6 ;  /* 0x0c10000018864fae */ /* 0x0003e8000f101d46 */
[----:B------:R1:W-:Y:S04]  /*7340*/  @P4 LDGSTS.E.BYPASS.LTC128B.128 [R134+0xe100], [R24.64+0x80], !P5 ;  /* 0x0e10008018864fae */ /* 0x0003e8000e901d46 */
[----:B------:R1:W-:Y:S02]  /*7350*/  @P4 LDGSTS.E.BYPASS.LTC128B.128 [R134+0x10100], [R24.64+0x100], !P1 ;  /* 0x1010010018864fae */ /* 0x0003e4000c901d46 */
[----:B------:R-:W-:-:S05]  /*7360*/  @P0 IADD3 R6, P2, R197, R26, RZ ;  /* 0x0000001ac5060210 */ /* 0x000fca0007f5e0ff */
[----:B------:R-:W-:Y:S01]  /*7370*/  @P0 IMAD.X R15, R196, 0x1, R15, P2 ;  /* 0x00000001c40f0824 */ /* 0x000fe200010e060f */
[----:B------:R-:W-:-:S04]  /*7380*/  @P0 LEA R20, P2, R6, c[0x0][0x1c8], 0x1 ;  /* 0x0000720006140a11 */ /* 0x000fc800078408ff */
[----:B------:R-:W-:Y:S01]  /*7390*/  @P0 LEA.HI.X R21, R6, c[0x0][0x1cc], R15, 0x1, P2 ;  /* 0x0000730006150a11 */ /* 0x000fe200010f0c0f */
[----:B------:R-:W-:Y:S01]  /*73a0*/  IMAD.SHL.U32 R6, R199, 0x2, RZ ;  /* 0x00000002c7067824 */ /* 0x000fe200078e00ff */
[----:B------:R-:W-:-:S03]  /*73b0*/  ISETP.GE.AND P2, PT, R9, c[0x0][0x1d4], PT ;  /* 0x0000750009007a0c */ /* 0x000fc60003f46270 */
[----:B------:R1:W-:Y:S01]  /*73c0*/  @P0 LDGSTS.E.BYPASS.LTC128B.128 [R134+0xd100], [R20.64], !P6 ;  /* 0x0d10000014860fae */ /* 0x0003e2000f101d46 */
[----:B------:R-:W-:-:S03]  /*73d0*/  IADD3 R28, P4, R6, R22, RZ ;  /* 0x00000016061c7210 */ /* 0x000fc60007f9e0ff */
[----:B------:R1:W-:Y:S02]  /*73e0*/  @P0 LDGSTS.E.BYPASS.LTC128B.128 [R134+0xf100], [R20.64+0x80], !P5 ;  /* 0x0f10008014860fae */ /* 0x0003e4000e901d46 */
[----:B------:R-:W-:Y:S01]  /*73f0*/  IMAD.X R29, R5, 0x1, R23, P4 ;  /* 0x00000001051d7824 */ /* 0x000fe200020e0617 */
[C---:B------:R-:W-:Y:S01]  /*7400*/  @P3 LEA R26, P4, R197.reuse, R18, 0x1 ;  /* 0x00000012c51a3211 */ /* 0x040fe200078808ff */
[----:B------:R1:W-:Y:S01]  /*7410*/  @P0 LDGSTS.E.BYPASS.LTC128B.128 [R134+0x11100], [R20.64+0x100], !P1 ;  /* 0x1110010014860fae */ /* 0x0003e2000c901d46 */
[C---:B------:R-:W-:Y:S02]  /*7420*/  ISETP.LT.OR P0, PT, R10.reuse, 0x1, P2 ;  /* 0x000000010a00780c */ /* 0x040fe40001701670 */
[----:B------:R-:W-:Y:S01]  /*7430*/  @P3 LEA.HI.X R27, R197, R19, R196, 0x1, P4 ;  /* 0x00000013c51b3211 */ /* 0x000fe200020f0cc4 */
[----:B------:R-:W0:Y:S01]  /*7440*/  LDGDEPBAR ;  /* 0x00000000000079af */ /* 0x000e220000000000 */
[----:B------:R-:W-:Y:S02]  /*7450*/  ISETP.GE.AND P4, PT, R11, c[0x0][0x1d4], PT ;  /* 0x000075000b007a0c */ /* 0x000fe40003f86270 */
[----:B------:R-:W-:-:S07]  /*7460*/  ISETP.LT.OR P2, PT, R10, 0x21, P2 ;  /* 0x000000210a00780c */ /* 0x000fce0001741670 */
[----:B------:R1:W-:Y:S01]  /*7470*/  LDGSTS.E.BYPASS.LTC128B.128 [R134+0x100], [R22.64], !P0 ;  /* 0x0010000016867fae */ /* 0x0003e2000c101d46 */
[C---:B------:R-:W-:Y:S02]  /*7480*/  ISETP.LT.OR P0, PT, R10.reuse, 0x1, P4 ;  /* 0x000000010a00780c */ /* 0x040fe40002701670 */
[----:B------:R-:W-:-:S11]  /*7490*/  ISETP.LT.OR P4, PT, R10, 0x21, P4 ;  /* 0x000000210a00780c */ /* 0x000fd60002781670 */
[----:B------:R1:W-:Y:S01]  /*74a0*/  LDGSTS.E.BYPASS.LTC128B.128 [R134+0x2100], [R22.64+0x80], !P0 ;  /* 0x0210008016867fae */ /* 0x0003e2000c101d46 */
[----:B------:R-:W-:Y:S01]  /*74b0*/  ISETP.GE.AND P0, PT, R0, c[0x0][0x1d4], PT ;  /* 0x0000750000007a0c */ /* 0x000fe20003f06270 */
[----:B------:R-:W-:-:S03]  /*74c0*/  IMAD R0, R45, 0x400, R2 ;  /* 0x000004002d007824 */ /* 0x000fc600078e0202 */
[C---:B------:R-:W-:Y:S02]  /*74d0*/  ISETP.LT.OR P3, PT, R10.reuse, 0x1, P0 ;  /* 0x000000010a00780c */ /* 0x040fe40000761670 */
[----:B------:R-:W-:-:S11]  /*74e0*/  ISETP.LT.OR P0, PT, R10, 0x21, P0 ;  /* 0x000000210a00780c */ /* 0x000fd60000701670 */
[----:B------:R1:W-:Y:S01]  /*74f0*/  LDGSTS.E.BYPASS.LTC128B.128 [R134+0x4100], [R22.64+0x100], !P3 ;  /* 0x0410010016867fae */ /* 0x0003e2000d901d46 */
[----:B------:R-:W-:-:S03]  /*7500*/  ISETP.NE.AND P3, PT, R14, RZ, PT ;  /* 0x000000ff0e00720c */ /* 0x000fc60003f65270 */
[----:B------:R1:W-:Y:S01]  /*7510*/  LDGSTS.E.BYPASS.LTC128B.128 [R134+0x1100], [R28.64], !P2 ;  /* 0x011000001c867fae */ /* 0x0003e2000d101d46 */
[----:B------:R-:W-:-:S03]  /*7520*/  ISETP.NE.AND P2, PT, R13, RZ, PT ;  /* 0x000000ff0d00720c */ /* 0x000fc60003f45270 */
[----:B------:R1:W-:Y:S04]  /*7530*/  LDGSTS.E.BYPASS.LTC128B.128 [R134+0x3100], [R28.64+0x80], !P4 ;  /* 0x031000801c867fae */ /* 0x0003e8000e101d46 */
[----:B------:R1:W-:Y:S01]  /*7540*/  LDGSTS.E.BYPASS.LTC128B.128 [R134+0x5100], [R28.64+0x100], !P0 ;  /* 0x051001001c867fae */ /* 0x0003e2000c101d46 */
[----:B------:R-:W-:-:S03]  /*7550*/  ISETP.LT.AND P0, PT, RZ, c[0x0][0x27c], PT ;  /* 0x00009f00ff007a0c */ /* 0x000fc60003f01270 */
[----:B------:R-:W0:Y:S04]  /*7560*/  LDGDEPBAR ;  /* 0x00000000000079af */ /* 0x000e280000000000 */
[----:B------:R1:W-:Y:S04]  /*7570*/  @P3 LDGSTS.E.BYPASS.LTC128B.128 [R134+0x12100], [R18.64], !P6 ;  /* 0x1210000012863fae */ /* 0x0003e8000f101d46 */
[----:B------:R1:W-:Y:S04]  /*7580*/  @P3 LDGSTS.E.BYPASS.LTC128B.128 [R134+0x14100], [R18.64+0x80], !P5 ;  /* 0x1410008012863fae */ /* 0x0003e8000e901d46 */
[----:B------:R1:W-:Y:S04]  /*7590*/  @P3 LDGSTS.E.BYPASS.LTC128B.128 [R134+0x16100], [R18.64+0x100], !P1 ;  /* 0x1610010012863fae */ /* 0x0003e8000c901d46 */
[----:B------:R1:W-:Y:S04]  /*75a0*/  @P3 LDGSTS.E.BYPASS.LTC128B.128 [R134+0x13100], [R26.64], !P6 ;  /* 0x131000001a863fae */ /* 0x0003e8000f101d46 */
[----:B------:R1:W-:Y:S04]  /*75b0*/  @P3 LDGSTS.E.BYPASS.LTC128B.128 [R134+0x15100], [R26.64+0x80], !P5 ;  /* 0x151000801a863fae */ /* 0x0003e8000e901d46 */
[----:B------:R1:W-:Y:S01]  /*75c0*/  @P3 LDGSTS.E.BYPASS.LTC128B.128 [R134+0x17100], [R26.64+0x100], !P1 ;  /* 0x171001001a863fae */ /* 0x0003e2000c901d46 */
[----:B------:R-:W-:-:S03]  /*75d0*/  ISETP.NE.AND P1, PT, R12, RZ, PT ;  /* 0x000000ff0c00720c */ /* 0x000fc60003f25270 */
[----:B------:R-:W0:Y:S01]  /*75e0*/  LDGDEPBAR ;  /* 0x00000000000079af */ /* 0x000e220000000000 */
[----:B------:R-:W-:Y:S05]  /*75f0*/  @P0 BRA `(.L_x_727) ;  /* 0x0000002000000947 */ /* 0x000fea0003800000 */
[----:B------:R-:W-:-:S04]  /*7600*/  DEPBAR.LE SB0, 0x3 ;  /* 0x000080c00000791a */ /* 0x000fc80000000000 */
[----:B------:R-:W-:Y:S05]  /*7610*/  BRA `(.L_x_728) ;  /* 0x00005c3000007947 */ /* 0x000fea0003800000 */
.L_x_727:
[----:B------:R-:W-:Y:S01]  /*7620*/  SHF.R.S32.HI R9, RZ, 0x1f, R87 ;  /* 0x0000001fff097819 */ /* 0x000fe20000011457 */
[----:B------:R-:W-:Y:S01]  /*7630*/  IMAD.WIDE.U32 R12, R87, c[0x0][0x280], RZ ;  /* 0x0000a000570c7a25 */ /* 0x000fe200078e00ff */
[----:B------:R-:W-:Y:S01]  /*7640*/  ULDC.U8 UR4, c[0x0][0x298] ;  /* 0x0000a60000047ab9 */ /* 0x000fe20000000000 */
[----:B------:R-:W-:Y:S01]  /*7650*/  LEA.HI R8, R8, R85, RZ, 0x2 ;  /* 0x0000005508087211 */ /* 0x000fe200078f10ff */
[----:B------:R-:W-:Y:S01]  /*7660*/  BSSY B2, `(.L_x_728) ;  /* 0x00005be000027945 */ /* 0x000fe20003800000 */
[----:B------:R-:W-:Y:S01]  /*7670*/  IMAD R10, R9, c[0x0][0x280], RZ ;  /* 0x0000a000090a7a24 */ /* 0x000fe200078e02ff */
[----:B------:R-:W-:Y:S02]  /*7680*/  LEA R34, P0, R12, c[0x0][0x270], 0x1 ;  /* 0x00009c000c227a11 */ /* 0x000fe400078008ff */
[----:B------:R-:W-:Y:S01]  /*7690*/  LOP3.LUT R44, R8, 0xfffffffc, RZ, 0xc0, !PT ;  /* 0xfffffffc082c7812 */ /* 0x000fe200078ec0ff */
[----:B------:R-:W-:Y:S01]  /*76a0*/  IMAD R10, R87, c[0x0][0x284], R10 ;  /* 0x0000a100570a7a24 */ /* 0x000fe200078e020a */
[----:B-1----:R-:W-:-:S02]  /*76b0*/  SHF.R.S32.HI R19, RZ, 0x2, R8 ;  /* 0x00000002ff137819 */ /* 0x002fc40000011408 */
[----:B------:R-:W-:Y:S01]  /*76c0*/  IADD3 R44, -R44, R85, RZ ;  /* 0x000000552c2c7210 */ /* 0x000fe20007ffe1ff */
[----:B------:R-:W-:Y:S02]  /*76d0*/  IMAD.IADD R10, R10, 0x1, R13 ;  /* 0x000000010a0a7824 */ /* 0x000fe400078e020d */
[----:B------:R-:W-:Y:S01]  /*76e0*/  IMAD R18, R86, 0x80, R19 ;  /* 0x0000008056127824 */ /* 0x000fe200078e0213 */
[----:B------:R-:W-:Y:S02]  /*76f0*/  SHF.L.U32 R27, R44, 0x3, RZ ;  /* 0x000000032c1b7819 */ /* 0x000fe400000006ff */
[----:B------:R-:W-:Y:S01]  /*7700*/  LEA.HI.X R35, R12, c[0x0][0x274], R10, 0x1, P0 ;  /* 0x00009d000c237a11 */ /* 0x000fe200000f0c0a */
[----:B------:R-:W-:Y:S02]  /*7710*/  IMAD R10, R9, c[0x0][0x290], RZ ;  /* 0x0000a400090a7a24 */ /* 0x000fe400078e02ff */
[----:B------:R-:W-:-:S04]  /*7720*/  IMAD.WIDE.U32 R12, R87, c[0x0][0x290], RZ ;  /* 0x0000a400570c7a25 */ /* 0x000fc800078e00ff */
[----:B------:R-:W-:Y:S01]  /*7730*/  IMAD R9, R87, c[0x0][0x294], R10 ;  /* 0x0000a50057097a24 */ /* 0x000fe200078e020a */
[----:B------:R-:W-:-:S03]  /*7740*/  LEA R36, P0, R12, c[0x0][0x288], 0x1 ;  /* 0x0000a2000c247a11 */ /* 0x000fc600078008ff */
[----:B------:R-:W-:-:S05]  /*7750*/  IMAD.IADD R9, R9, 0x1, R13 ;  /* 0x0000000109097824 */ /* 0x000fca00078e020d */
[----:B------:R-:W-:Y:S02]  /*7760*/  LEA.HI.X R37, R12, c[0x0][0x28c], R9, 0x1, P0 ;  /* 0x0000a3000c257a11 */ /* 0x000fe400000f0c09 */
[----:B------:R-:W-:-:S13]  /*7770*/  ISETP.NE.AND P0, PT, RZ, UR4, PT ;  /* 0x00000004ff007c0c */ /* 0x000fda000bf05270 */
        /* <DEDUP_REMOVED lines=17> */
[C---:B------:R-:W-:Y:S01]  /*7890*/  ISETP.GE.AND P0, PT, R20.reuse, c[0x0][0x27c], PT ;  /* 0x00009f0014007a0c */ /* 0x040fe20003f06270 */
[----:B------:R-:W-:Y:S01]  /*78a0*/  CS2R R32, SRZ ;  /* 0x0000000000207805 */ /* 0x000fe2000001ff00 */
[----:B------:R-:W-:Y:S01]  /*78b0*/  CS2R R46, SRZ ;  /* 0x00000000002e7805 */ /* 0x000fe2000001ff00 */
[----:B------:R-:W-:-:S10]  /*78c0*/  IADD3 R8, R20, 0x10, RZ ;  /* 0x0000001014087810 */ /* 0x000fd40007ffe0ff */
[----:B------:R-:W-:-:S04]  /*78d0*/  @!P0 IMAD.WIDE R22, R20, 0x2, R34 ;  /* 0x0000000214168825 */ /* 0x000fc800078e0222 */
[----:B------:R-:W-:Y:S01]  /*78e0*/  @!P0 IMAD.WIDE R10, R20, 0x2, R36 ;  /* 0x00000002140a8825 */ /* 0x000fe200078e0224 */
[----:B------:R1:W5:Y:S04]  /*78f0*/  @!P0 LD.E.64 R32, [R22.64] ;  /* 0x0000000616208980 */ /* 0x000368000c101b00 */
[----:B------:R2:W5:Y:S01]  /*7900*/  @!P0 LD.E.64 R46, [R10.64] ;  /* 0x000000060a2e8980 */ /* 0x000562000c101b00 */
[----:B------:R-:W-:Y:S01]  /*7910*/  ISETP.GE.AND P0, PT, R8, c[0x0][0x27c], PT ;  /* 0x00009f0008007a0c */ /* 0x000fe20003f06270 */
[----:B------:R-:W-:Y:S01]  /*7920*/  CS2R R30, SRZ ;  /* 0x00000000001e7805 */ /* 0x000fe2000001ff00 */
[----:B------:R-:W-:-:S11]  /*7930*/  CS2R R42, SRZ ;  /* 0x00000000002a7805 */ /* 0x000fd6000001ff00 */
[----:B------:R-:W-:-:S04]  /*7940*/  @!P0 SHF.R.S32.HI R9, RZ, 0x1f, R8 ;  /* 0x0000001fff098819 */ /* 0x000fc80000011408 */
[----:B------:R-:W-:-:S04]  /*7950*/  @!P0 LEA.HI R9, R9, R8, RZ, 0x2 ;  /* 0x0000000809098211 */ /* 0x000fc800078f10ff */
[----:B------:R-:W-:Y:S02]  /*7960*/  @!P0 LOP3.LUT R9, R9, 0xfffffffc, RZ, 0xc0, !PT ;  /* 0xfffffffc09098812 */ /* 0x000fe400078ec0ff */
[----:B------:R-:W-:-:S03]  /*7970*/  IADD3 R8, R20, 0x20, RZ ;  /* 0x0000002014087810 */ /* 0x000fc60007ffe0ff */
[----:B------:R-:W-:-:S04]  /*7980*/  @!P0 IMAD.WIDE R12, R9, 0x2, R34 ;  /* 0x00000002090c8825 */ /* 0x000fc800078e0222 */
[----:B------:R-:W-:Y:S01]  /*7990*/  @!P0 IMAD.WIDE R14, R9, 0x2, R36 ;  /* 0x00000002090e8825 */ /* 0x000fe200078e0224 */
[----:B------:R3:W5:Y:S04]  /*79a0*/  @!P0 LD.E.64 R30, [R12.64] ;  /* 0x000000060c1e8980 */ /* 0x000768000c101b00 */
[----:B------:R4:W5:Y:S01]  /*79b0*/  @!P0 LD.E.64 R42, [R14.64] ;  /* 0x000000060e2a8980 */ /* 0x000962000c101b00 */
[----:B------:R-:W-:Y:S01]  /*79c0*/  ISETP.GE.AND P0, PT, R8, c[0x0][0x27c], PT ;  /* 0x00009f0008007a0c */ /* 0x000fe20003f06270 */
[----:B------:R-:W-:Y:S01]  /*79d0*/  CS2R R28, SRZ ;  /* 0x00000000001c7805 */ /* 0x000fe2000001ff00 */
[----:B--2---:R-:W-:-:S11]  /*79e0*/  CS2R R10, SRZ ;  /* 0x00000000000a7805 */ /* 0x004fd6000001ff00 */
[----:B------:R-:W-:-:S04]  /*79f0*/  @!P0 SHF.R.S32.HI R9, RZ, 0x1f, R8 ;  /* 0x0000001fff098819 */ /* 0x000fc80000011408 */
[----:B------:R-:W-:-:S04]  /*7a00*/  @!P0 LEA.HI R9, R9, R8, RZ, 0x2 ;  /* 0x0000000809098211 */ /* 0x000fc800078f10ff */
[----:B------:R-:W-:Y:S02]  /*7a10*/  @!P0 LOP3.LUT R9, R9, 0xfffffffc, RZ, 0xc0, !PT ;  /* 0xfffffffc09098812 */ /* 0x000fe400078ec0ff */
[----:B------:R-:W-:-:S03]  /*7a20*/  IADD3 R8, R20, 0x30, RZ ;  /* 0x0000003014087810 */ /* 0x000fc60007ffe0ff */
[----:B-1----:R-:W-:-:S04]  /*7a30*/  @!P0 IMAD.WIDE R22, R9, 0x2, R34 ;  /* 0x0000000209168825 */ /* 0x002fc800078e0222 */
[----:B------:R-:W-:Y:S01]  /*7a40*/  @!P0 IMAD.WIDE R38, R9, 0x2, R36 ;  /* 0x0000000209268825 */ /* 0x000fe200078e0224 */
[----:B------:R1:W5:Y:S04]  /*7a50*/  @!P0 LD.E.64 R28, [R22.64] ;  /* 0x00000006161c8980 */ /* 0x000368000c101b00 */
[----:B------:R2:W5:Y:S01]  /*7a60*/  @!P0 LD.E.64 R10, [R38.64] ;  /* 0x00000006260a8980 */ /* 0x000562000c101b00 */
[----:B------:R-:W-:Y:S01]  /*7a70*/  ISETP.GE.AND P0, PT, R8, c[0x0][0x27c], PT ;  /* 0x00009f0008007a0c */ /* 0x000fe20003f06270 */
[----:B------:R-:W-:-:S12]  /*7a80*/  CS2R R24, SRZ ;  /* 0x0000000000187805 */ /* 0x000fd8000001ff00 */
[----:B------:R-:W-:-:S04]  /*7a90*/  @!P0 SHF.R.S32.HI R9, RZ, 0x1f, R8 ;  /* 0x0000001fff098819 */ /* 0x000fc80000011408 */
[----:B------:R-:W-:-:S04]  /*7aa0*/  @!P0 LEA.HI R9, R9, R8, RZ, 0x2 ;  /* 0x0000000809098211 */ /* 0x000fc800078f10ff */
[----:B---3--:R-:W-:Y:S02]  /*7ab0*/  @!P0 LOP3.LUT R13, R9, 0xfffffffc, RZ, 0xc0, !PT ;  /* 0xfffffffc090d8812 */ /* 0x008fe400078ec0ff */
[----:B------:R-:W-:Y:S01]  /*7ac0*/  CS2R R8, SRZ ;  /* 0x0000000000087805 */ /* 0x000fe2000001ff00 */
[----:B------:R-:W-:Y:S02]  /*7ad0*/  IADD3 R12, R20, 0x40, RZ ;  /* 0x00000040140c7810 */ /* 0x000fe40007ffe0ff */
[----:B----4-:R-:W-:-:S04]  /*7ae0*/  @!P0 IMAD.WIDE R14, R13, 0x2, R34 ;  /* 0x000000020d0e8825 */ /* 0x010fc800078e0222 */
[----:B------:R-:W-:Y:S01]  /*7af0*/  @!P0 IMAD.WIDE R48, R13, 0x2, R36 ;  /* 0x000000020d308825 */ /* 0x000fe200078e0224 */
[----:B------:R3:W5:Y:S04]  /*7b00*/  @!P0 LD.E.64 R24, [R14.64] ;  /* 0x000000060e188980 */ /* 0x000768000c101b00 */
[----:B------:R4:W5:Y:S01]  /*7b10*/  @!P0 LD.E.64 R8, [R48.64] ;  /* 0x0000000630088980 */ /* 0x000962000c101b00 */
[----:B------:R-:W-:Y:S01]  /*7b20*/  ISETP.GE.AND P0, PT, R12, c[0x0][0x27c], PT ;  /* 0x00009f000c007a0c */ /* 0x000fe20003f06270 */
[----:B-1----:R-:W-:Y:S01]  /*7b30*/  CS2R R22, SRZ ;  /* 0x0000000000167805 */ /* 0x002fe2000001ff00 */
[----:B------:R-:W-:-:S11]  /*7b40*/  CS2R R66, SRZ ;  /* 0x0000000000427805 */ /* 0x000fd6000001ff00 */
[----:B------:R-:W-:-:S04]  /*7b50*/  @!P0 SHF.R.S32.HI R13, RZ, 0x1f, R12 ;  /* 0x0000001fff0d8819 */ /* 0x000fc8000001140c */
[----:B------:R-:W-:-:S04]  /*7b60*/  @!P0 LEA.HI R12, R13, R12, RZ, 0x2 ;  /* 0x0000000c0d0c8211 */ /* 0x000fc800078f10ff */
[----:B------:R-:W-:-:S05]  /*7b70*/  @!P0 LOP3.LUT R12, R12, 0xfffffffc, RZ, 0xc0, !PT ;  /* 0xfffffffc0c0c8812 */ /* 0x000fca00078ec0ff */
[----:B--2---:R-:W-:-:S04]  /*7b80*/  @!P0 IMAD.WIDE R38, R12, 0x2, R34 ;  /* 0x000000020c268825 */ /* 0x004fc800078e0222 */
[----:B------:R-:W-:Y:S01]  /*7b90*/  @!P0 IMAD.WIDE R40, R12, 0x2, R36 ;  /* 0x000000020c288825 */ /* 0x000fe200078e0224 */
[----:B------:R-:W-:Y:S01]  /*7ba0*/  IADD3 R12, R20, 0x50, RZ ;  /* 0x00000050140c7810 */ /* 0x000fe20007ffe0ff */
[----:B------:R4:W5:Y:S04]  /*7bb0*/  @!P0 LD.E.64 R22, [R38.64] ;  /* 0x0000000626168980 */ /* 0x000968000c101b00 */
[----:B------:R4:W5:Y:S01]  /*7bc0*/  @!P0 LD.E.64 R66, [R40.64] ;  /* 0x0000000628428980 */ /* 0x000962000c101b00 */
[----:B------:R-:W-:Y:S01]  /*7bd0*/  ISETP.GE.AND P0, PT, R12, c[0x0][0x27c], PT ;  /* 0x00009f000c007a0c */ /* 0x000fe20003f06270 */
[----:B---3--:R-:W-:Y:S01]  /*7be0*/  CS2R R14, SRZ ;  /* 0x00000000000e7805 */ /* 0x008fe2000001ff00 */
[----:B------:R-:W-:-:S11]  /*7bf0*/  CS2R R64, SRZ ;  /* 0x0000000000407805 */ /* 0x000fd6000001ff00 */
[----:B------:R-:W-:-:S04]  /*7c00*/  @!P0 SHF.R.S32.HI R13, RZ, 0x1f, R12 ;  /* 0x0000001fff0d8819 */ /* 0x000fc8000001140c */
[----:B------:R-:W-:-:S04]  /*7c10*/  @!P0 LEA.HI R12, R13, R12, RZ, 0x2 ;  /* 0x0000000c0d0c8211 */ /* 0x000fc800078f10ff */
[----:B------:R-:W-:-:S05]  /*7c20*/  @!P0 LOP3.LUT R12, R12, 0xfffffffc, RZ, 0xc0, !PT ;  /* 0xfffffffc0c0c8812 */ /* 0x000fca00078ec0ff */
[----:B------:R-:W-:-:S04]  /*7c30*/  @!P0 IMAD.WIDE R34, R12, 0x2, R34 ;  /* 0x000000020c228825 */ /* 0x000fc800078e0222 */
[----:B------:R-:W-:Y:S01]  /*7c40*/  @!P0 IMAD.WIDE R12, R12, 0x2, R36 ;  /* 0x000000020c0c8825 */ /* 0x000fe200078e0224 */
[----:B------:R4:W5:Y:S04]  /*7c50*/  @!P0 LD.E.64 R14, [R34.64] ;  /* 0x00000006220e8980 */ /* 0x000968000c101b00 */
[----:B------:R4:W5:Y:S02]  /*7c60*/  @!P0 LD.E.64 R64, [R12.64] ;  /* 0x000000060c408980 */ /* 0x000964000c101b00 */
.L_x_731:
[----:B------:R-:W-:Y:S05]  /*7c70*/  BSYNC B0 ;  /* 0x0000000000007941 */ /* 0x000fea0003800000 */
.L_x_730:
[----:B----4-:R-:W-:Y:S01]  /*7c80*/  SHF.R.S32.HI R12, RZ, 0x1f, R19 ;  /* 0x0000001fff0c7819 */ /* 0x010fe20000011413 */
[----:B-----5:R-:W-:Y:S01]  /*7c90*/  IMAD.MOV.U32 R40, RZ, RZ, R46 ;  /* 0x000000ffff287224 */ /* 0x020fe200078e002e */
[----:B------:R-:W-:Y:S01]  /*7ca0*/  SHF.R.U64 R48, R46, 0x10, R47 ;  /* 0x000000102e307819 */ /* 0x000fe2000000122f */
[----:B------:R-:W-:Y:S01]  /*7cb0*/  IMAD.MOV.U32 R36, RZ, RZ, R42 ;  /* 0x000000ffff247224 */ /* 0x000fe200078e002a */
[----:B------:R-:W-:Y:S01]  /*7cc0*/  LEA.HI R12, R12, R19, RZ, 0x3 ;  /* 0x000000130c0c7211 */ /* 0x000fe200078f18ff */
[----:B------:R-:W-:Y:S01]  /*7cd0*/  IMAD.MOV.U32 R41, RZ, RZ, R33 ;  /* 0x000000ffff297224 */ /* 0x000fe200078e0021 */
[----:B------:R-:W-:Y:S01]  /*7ce0*/  SHF.R.U64 R46, R42, 0x10, R43 ;  /* 0x000000102a2e7819 */ /* 0x000fe2000000122b */
[----:B------:R-:W-:Y:S01]  /*7cf0*/  IMAD R42, R86, -0x80, R69 ;  /* 0xffffff80562a7824 */ /* 0x000fe200078e0245 */
[----:B------:R-:W-:Y:S01]  /*7d00*/  LOP3.LUT R12, R12, 0xfffffff8, RZ, 0xc0, !PT ;  /* 0xfffffff80c0c7812 */ /* 0x000fe200078ec0ff */
[----:B------:R-:W-:Y:S01]  /*7d10*/  IMAD.MOV.U32 R37, RZ, RZ, R31 ;  /* 0x000000ffff257224 */ /* 0x000fe200078e001f */
[--C-:B------:R-:W-:Y:S01]  /*7d20*/  SHF.R.U64 R61, R32, 0x10, R33.reuse ;  /* 0x00000010203d7819 */ /* 0x100fe20000001221 */
[----:B------:R-:W-:Y:S01]  /*7d30*/  IMAD.MOV.U32 R62, RZ, RZ, R32 ;  /* 0x000000ffff3e7224 */ /* 0x000fe200078e0020 */
[----:B------:R-:W-:Y:S01]  /*7d40*/  IMNMX R42, R42, 0x80, PT ;  /* 0x000000802a2a7817 */ /* 0x000fe20003800200 */
[----:B------:R-:W-:Y:S01]  /*7d50*/  IMAD.IADD R13, R19, 0x1, -R12 ;  /* 0x00000001130d7824 */ /* 0x000fe200078e0a0c */
[----:B------:R-:W-:Y:S01]  /*7d60*/  SHF.R.U32.HI R39, RZ, 0x10, R33 ;  /* 0x00000010ff277819 */ /* 0x000fe20000011621 */
[----:B------:R-:W-:Y:S01]  /*7d70*/  IMAD.MOV.U32 R60, RZ, RZ, R30 ;  /* 0x000000ffff3c7224 */ /* 0x000fe200078e001e */
[----:B------:R-:W-:Y:S01]  /*7d80*/  SHF.R.U64 R59, R30, 0x10, R31 ;  /* 0x000000101e3b7819 */ /* 0x000fe2000000121f */
[C---:B------:R-:W-:Y:S01]  /*7d90*/  IMAD.SHL.U32 R12, R13.reuse, 0x40, RZ ;  /* 0x000000400d0c7824 */ /* 0x040fe200078e00ff */
[----:B------:R-:W-:Y:S01]  /*7da0*/  LOP3.LUT P0, RZ, R13, 0x4, RZ, 0xc0, !PT ;  /* 0x000000040dff7812 */ /* 0x000fe2000780c0ff */
[----:B------:R-:W-:Y:S01]  /*7db0*/  IMAD.MOV.U32 R33, RZ, RZ, R29 ;  /* 0x000000ffff217224 */ /* 0x000fe200078e001d */
[----:B------:R-:W-:Y:S01]  /*7dc0*/  SHF.R.U32.HI R35, RZ, 0x10, R31 ;  /* 0x00000010ff237819 */ /* 0x000fe2000001161f */
[----:B------:R-:W-:Y:S01]  /*7dd0*/  IMAD.MOV.U32 R18, RZ, RZ, R14 ;  /* 0x000000ffff127224 */ /* 0x000fe200078e000e */
[----:B------:R-:W-:Y:S01]  /*7de0*/  LOP3.LUT R12, R12, 0x1c0, RZ, 0xc0, !PT ;  /* 0x000001c00c0c7812 */ /* 0x000fe200078ec0ff */
[----:B------:R-:W-:Y:S01]  /*7df0*/  IMAD.MOV.U32 R51, RZ, RZ, R47 ;  /* 0x000000ffff337224 */ /* 0x000fe200078e002f */
[----:B------:R-:W-:Y:S01]  /*7e00*/  SHF.R.U64 R57, R28, 0x10, R29 ;  /* 0x000000101c397819 */ /* 0x000fe2000000121d */
[----:B------:R-:W-:Y:S01]  /*7e10*/  IMAD.MOV.U32 R58, RZ, RZ, R28 ;  /* 0x000000ffff3a7224 */ /* 0x000fe200078e001c */
[----:B------:R-:W-:Y:S01]  /*7e20*/  LOP3.LUT R27, R12, 0x18, R27, 0xf8, !PT ;  /* 0x000000180c1b7812 */ /* 0x000fe200078ef81b */
[----:B------:R-:W-:Y:S01]  /*7e30*/  IMAD.MOV.U32 R56, RZ, RZ, R24 ;  /* 0x000000ffff387224 */ /* 0x000fe200078e0018 */
[----:B------:R-:W-:Y:S01]  /*7e40*/  SHF.R.U32.HI R12, RZ, 0x3, R12 ;  /* 0x00000003ff0c7819 */ /* 0x000fe2000001160c */
[----:B------:R-:W-:Y:S01]  /*7e50*/  IMAD.MOV.U32 R53, RZ, RZ, R15 ;  /* 0x000000ffff357224 */ /* 0x000fe200078e000f */
[----:B------:R-:W-:Y:S01]  /*7e60*/  SHF.R.U32.HI R31, RZ, 0x10, R29 ;  /* 0x00000010ff1f7819 */ /* 0x000fe2000001161d */
[----:B------:R-:W-:Y:S01]  /*7e70*/  IMAD.MOV.U32 R29, RZ, RZ, R25 ;  /* 0x000000ffff1d7224 */ /* 0x000fe200078e0019 */
[----:B------:R-:W-:Y:S01]  /*7e80*/  LOP3.LUT R12, R27, R12, RZ, 0x3c, !PT ;  /* 0x0000000c1b0c7212 */ /* 0x000fe200078e3cff */
[----:B------:R-:W-:Y:S01]  /*7e90*/  IMAD.MOV.U32 R49, RZ, RZ, R43 ;  /* 0x000000ffff317224 */ /* 0x000fe200078e002b */
[----:B------:R-:W-:Y:S01]  /*7ea0*/  SHF.R.U64 R50, R14, 0x10, R15 ;  /* 0x000000100e327819 */ /* 0x000fe2000000120f */
[----:B------:R-:W-:Y:S01]  /*7eb0*/  IMAD.MOV.U32 R32, RZ, RZ, R10 ;  /* 0x000000ffff207224 */ /* 0x000fe200078e000a */
[----:B------:R-:W-:Y:S01]  /*7ec0*/  SHF.R.U32.HI R38, RZ, 0x10, R47 ;  /* 0x00000010ff267819 */ /* 0x000fe2000001162f */
[----:B------:R-:W-:Y:S01]  /*7ed0*/  IMAD R21, R45, 0x200, R12 ;  /* 0x000002002d157824 */ /* 0x000fe200078e020c */
[----:B------:R-:W-:Y:S01]  /*7ee0*/  SHF.R.U64 R55, R24, 0x10, R25 ;  /* 0x0000001018377819 */ /* 0x000fe20000001219 */
[----:B------:R-:W-:Y:S01]  /*7ef0*/  IMAD.MOV.U32 R47, RZ, RZ, R11 ;  /* 0x000000ffff2f7224 */ /* 0x000fe200078e000b */
[----:B------:R-:W-:Y:S01]  /*7f00*/  SHF.R.U32.HI R27, RZ, 0x10, R25 ;  /* 0x00000010ff1b7819 */ /* 0x000fe20000011619 */
[----:B------:R-:W-:Y:S01]  /*7f10*/  IMAD.MOV.U32 R54, RZ, RZ, R22 ;  /* 0x000000ffff367224 */ /* 0x000fe200078e0016 */
[C---:B------:R-:W-:Y:S01]  /*7f20*/  IADD3 R12, R21.reuse, 0x20, RZ ;  /* 0x00000020150c7810 */ /* 0x040fe20007ffe0ff */
[----:B------:R-:W-:Y:S01]  /*7f30*/  IMAD.MOV.U32 R25, RZ, RZ, R23 ;  /* 0x000000ffff197224 */ /* 0x000fe200078e0017 */
[----:B------:R-:W-:Y:S01]  /*7f40*/  @P0 IADD3 R12, R21, -0x20, RZ ;  /* 0xffffffe0150c0810 */ /* 0x000fe20007ffe0ff */
[----:B------:R-:W-:Y:S01]  /*7f50*/  IMAD.MOV.U32 R28, RZ, RZ, R8 ;  /* 0x000000ffff1c7224 */ /* 0x000fe200078e0008 */
[----:B------:R-:W-:Y:S01]  /*7f60*/  ISETP.GE.AND P0, PT, R19, R42, PT ;  /* 0x0000002a1300720c */ /* 0x000fe20003f06270 */
[----:B------:R-:W-:Y:S01]  /*7f70*/  IMAD.MOV.U32 R45, RZ, RZ, R9 ;  /* 0x000000ffff2d7224 */ /* 0x000fe200078e0009 */
[----:B------:R-:W-:Y:S01]  /*7f80*/  SHF.R.U32.HI R14, RZ, 0x10, R15 ;  /* 0x00000010ff0e7819 */ /* 0x000fe2000001160f */
[----:B------:R-:W-:Y:S01]  /*7f90*/  IMAD.MOV.U32 R24, RZ, RZ, R66 ;  /* 0x000000ffff187224 */ /* 0x000fe200078e0042 */
[----:B------:R-:W-:Y:S01]  /*7fa0*/  SHF.R.U32.HI R34, RZ, 0x10, R43 ;  /* 0x00000010ff227819 */ /* 0x000fe2000001162b */
[----:B------:R-:W-:Y:S01]  /*7fb0*/  IMAD.MOV.U32 R15, RZ, RZ, R65 ;  /* 0x000000ffff0f7224 */ /* 0x000fe200078e0041 */
[--C-:B------:R-:W-:Y:S01]  /*7fc0*/  SHF.R.U64 R44, R10, 0x10, R11.reuse ;  /* 0x000000100a2c7819 */ /* 0x100fe2000000120b */
[----:B------:R-:W-:Y:S01]  /*7fd0*/  IMAD.MOV.U32 R10, RZ, RZ, R64 ;  /* 0x000000ffff0a7224 */ /* 0x000fe200078e0040 */
[----:B------:R-:W-:Y:S01]  /*7fe0*/  SHF.R.U32.HI R30, RZ, 0x10, R11 ;  /* 0x00000010ff1e7819 */ /* 0x000fe2000001160b */
[----:B------:R-:W-:Y:S01]  /*7ff0*/  IMAD.MOV.U32 R11, RZ, RZ, R67 ;  /* 0x000000ffff0b7224 */ /* 0x000fe200078e0043 */
[----:B------:R-:W-:Y:S01]  /*8000*/  SHF.R.U64 R52, R22, 0x10, R23 ;  /* 0x0000001016347819 */ /* 0x000fe20000001217 */
[----:B------:R-:W-:-:S04]  /*8010*/  DEPBAR.LE SB0, 0x3 ;  /* 0x000080c00000791a */ /* 0x000fc80000000000 */
[--C-:B------:R-:W-:Y:S01]  /*8020*/  SHF.R.U64 R43, R8, 0x10, R9.reuse ;  /* 0x00000010082b7819 */ /* 0x100fe20000001209 */
[----:B------:R-:W-:Y:S01]  /*8030*/  BSSY B1, `(.L_x_732) ;  /* 0x0000122000017945 */ /* 0x000fe20003800000 */
[----:B------:R-:W-:Y:S02]  /*8040*/  SHF.R.U32.HI R26, RZ, 0x10, R9 ;  /* 0x00000010ff1a7819 */ /* 0x000fe40000011609 */
[----:B------:R-:W-:Y:S02]  /*8050*/  SHF.R.U32.HI R23, RZ, 0x10, R23 ;  /* 0x00000010ff177819 */ /* 0x000fe40000011617 */
[--C-:B------:R-:W-:Y:S02]  /*8060*/  SHF.R.U64 R9, R66, 0x10, R67.reuse ;  /* 0x0000001042097819 */ /* 0x100fe40000001243 */
[----:B------:R-:W-:Y:S02]  /*8070*/  SHF.R.U32.HI R22, RZ, 0x10, R67 ;  /* 0x00000010ff167819 */ /* 0x000fe40000011643 */
[----:B------:R-:W-:-:S02]  /*8080*/  SHF.R.U64 R8, R64, 0x10, R65 ;  /* 0x0000001040087819 */ /* 0x000fc40000001241 */
[----:B------:R-:W-:Y:S02]  /*8090*/  SHF.R.U32.HI R13, RZ, 0x10, R65 ;  /* 0x00000010ff0d7819 */ /* 0x000fe40000011641 */
        /* <DEDUP_REMOVED lines=24> */
[----:B------:R-:W-:Y:S02]  /*8220*/  LEA R21, R21, 0x18100, 0x1 ;  /* 0x0001810015157811 */ /* 0x000fe400078e08ff */
[----:B------:R-:W-:Y:S01]  /*8230*/  LEA R12, R12, 0x18100, 0x1 ;  /* 0x000181000c0c7811 */ /* 0x000fe200078e08ff */
[----:B------:R-:W-:Y:S06]  /*8240*/  BAR.SYNC.DEFER_BLOCKING 0x0 ;  /* 0x0000000000007b1d */ /* 0x000fec0000010000 */
[----:B------:R-:W-:Y:S05]  /*8250*/  @P0 BRA `(.L_x_733) ;  /* 0x00000ff000000947 */ /* 0x000fea0003800000 */
[----:B------:R-:W-:Y:S01]  /*8260*/  ISETP.GE.AND P0, PT, R20, c[0x0][0x27c], PT ;  /* 0x00009f0014007a0c */ /* 0x000fe20003f06270 */
[----:B------:R-:W-:-:S12]  /*8270*/  BSSY B0, `(.L_x_734) ;  /* 0x0000028000007945 */ /* 0x000fd80003800000 */
[----:B------:R-:W-:Y:S05]  /*8280*/  @P0 BRA `(.L_x_735) ;  /* 0x0000026000000947 */ /* 0x000fea0003800000 */
[----:B------:R-:W1:Y:S01]  /*8290*/  LDS.128 R8, [R21] ;  /* 0x0000000015087984 */ /* 0x000e620000000c00 */
        /* <DEDUP_REMOVED lines=37> */
.L_x_735:
[----:B------:R-:W-:Y:S05]  /*84f0*/  BSYNC B0 ;  /* 0x0000000000007941 */ /* 0x000fea0003800000 */
.L_x_734:
[----:B-1----:R-:W-:Y:S01]  /*8500*/  IADD3 R8, R20, 0x10, RZ ;  /* 0x0000001014087810 */ /* 0x002fe20007ffe0ff */
[----:B------:R-:W-:Y:S03]  /*8510*/  BSSY B0, `(.L_x_736) ;  /* 0x0000029000007945 */ /* 0x000fe60003800000 */
[----:B------:R-:W-:-:S13]  /*8520*/  ISETP.GE.AND P0, PT, R8, c[0x0][0x27c], PT ;  /* 0x00009f0008007a0c */ /* 0x000fda0003f06270 */
        /* <DEDUP_REMOVED lines=39> */
.L_x_737:
[----:B------:R-:W-:Y:S05]  /*87a0*/  BSYNC B0 ;  /* 0x0000000000007941 */ /* 0x000fea0003800000 */
.L_x_736:
        /* <DEDUP_REMOVED lines=42> */
.L_x_739:
[----:B------:R-:W-:Y:S05]  /*8a50*/  BSYNC B0 ;  /* 0x0000000000007941 */ /* 0x000fea0003800000 */
.L_x_738:
        /* <DEDUP_REMOVED lines=42> */
.L_x_741:
[----:B------:R-:W-:Y:S05]  /*8d00*/  BSYNC B0 ;  /* 0x0000000000007941 */ /* 0x000fea0003800000 */
.L_x_740:
        /* <DEDUP_REMOVED lines=42> */
.L_x_743:
[----:B------:R-:W-:Y:S05]  /*8fb0*/  BSYNC B0 ;  /* 0x0000000000007941 */ /* 0x000fea0003800000 */
.L_x_742:
        /* <DEDUP_REMOVED lines=41> */
.L_x_733:
[----:B------:R-:W-:Y:S05]  /*9250*/  BSYNC B1 ;  /* 0x0000000000017941 */ /* 0x000fea0003800000 */
.L_x_732:
[----:B------:R-:W-:-:S04]  /*9260*/  IADD3 R19, R19, 0x40, RZ ;  /* 0x0000004013137810 */ /* 0x000fc80007ffe0ff */
[----:B------:R-:W-:-:S13]  /*9270*/  ISETP.GE.AND P0, PT, R19, R42, PT ;  /* 0x0000002a1300720c */ /* 0x000fda0003f06270 */
[----:B------:R-:W-:Y:S05]  /*9280*/  @P0 BRA `(.L_x_744) ;  /* 0x00003fb000000947 */ /* 0x000fea0003800000 */
[----:B------:R-:W-:Y:S01]  /*9290*/  ISETP.GE.AND P0, PT, R20, c[0x0][0x27c], PT ;  /* 0x00009f0014007a0c */ /* 0x000fe20003f06270 */
[----:B------:R-:W-:-:S12]  /*92a0*/  BSSY B0, `(.L_x_745) ;  /* 0x0000028000007945 */ /* 0x000fd80003800000 */
        /* <DEDUP_REMOVED lines=19> */
[--C-:B------:R-:W-:Y:S01]  /*93e0*/  HADD2.F32 R10, -RZ, R11.reuse.H0_H0 ;  /* 0x2000000bff0a7230 */ /* 0x100fe20000004100 */
[----:B------:R-:W-:Y:S01]  /*93f0*/  FFMA.FTZ R19, R49, R8, -R19 ;  /* 0x0000000831137223 */ /* 0x000fe20000010813 */
[----:B------:R-:W-:Y:S01]  /*9400*/  HADD2.F32 R11, -RZ, R11.H1_H1 ;  /* 0x3000000bff0b7230 */ /* 0x000fe20000004100 */
[----:B------:R-:W-:Y:S01]  /*9410*/  FFMA.FTZ R48, R47, R42, -R48 ;  /* 0x0000002a2f307223 */ /* 0x000fe20000010830 */
[----:B------:R-:W-:Y:S01]  /*9420*/  HADD2.F32 R8, -RZ, R41.H0_H0 ;  /* 0x20000029ff087230 */ /* 0x000fe20000004100 */
[----:B------:R-:W-:-:S02]  /*9430*/  FMUL.FTZ R41, R40, R45 ;  /* 0x0000002d28297220 */ /* 0x000fc40000410000 */
[----:B------:R-:W-:Y:S02]  /*9440*/  FMUL.FTZ R42, R40, R9 ;  /* 0x00000009282a7220 */ /* 0x000fe40000410000 */
[C---:B------:R-:W-:Y:S02]  /*9450*/  FMUL.FTZ R40, R38.reuse, R11 ;  /* 0x0000000b26287220 */ /* 0x040fe40000410000 */
[----:B------:R-:W-:Y:S02]  /*9460*/  FMUL.FTZ R38, R38, R10 ;  /* 0x0000000a26267220 */ /* 0x000fe40000410000 */
[----:B------:R-:W-:Y:S02]  /*9470*/  FFMA.FTZ R47, R47, R44, R50 ;  /* 0x0000002c2f2f7223 */ /* 0x000fe40000010032 */
[----:B------:R-:W-:Y:S02]  /*9480*/  FFMA.FTZ R46, R49, R43, R46 ;  /* 0x0000002b312e7223 */ /* 0x000fe4000001002e */
[----:B------:R-:W-:-:S02]  /*9490*/  FFMA.FTZ R41, R8, R9, -R41 ;  /* 0x0000000908297223 */ /* 0x000fc40000010829 */
[----:B------:R-:W-:Y:S01]  /*94a0*/  FFMA.FTZ R42, R8, R45, R42 ;  /* 0x0000002d082a7223 */ /* 0x000fe2000001002a */
[----:B------:R-:W-:Y:S01]  /*94b0*/  F2FP.PACK_AB R8, R47, R48 ;  /* 0x000000302f08723e */ /* 0x000fe200000000ff */
[C---:B------:R-:W-:Y:S01]  /*94c0*/  FFMA.FTZ R40, R39.reuse, R10, -R40 ;  /* 0x0000000a27287223 */ /* 0x040fe20000010828 */
[----:B------:R-:W-:Y:S01]  /*94d0*/  F2FP.PACK_AB R9, R46, R19 ;  /* 0x000000132e09723e */ /* 0x000fe200000000ff */
[----:B------:R-:W-:Y:S01]  /*94e0*/  FFMA.FTZ R11, R39, R11, R38 ;  /* 0x0000000b270b7223 */ /* 0x000fe20000010026 */
[----:B------:R-:W-:-:S04]  /*94f0*/  F2FP.PACK_AB R10, R42, R41 ;  /* 0x000000292a0a723e */ /* 0x000fc800000000ff */
[----:B------:R-:W-:-:S05]  /*9500*/  F2FP.PACK_AB R11, R11, R40 ;  /* 0x000000280b0b723e */ /* 0x000fca00000000ff */
[----:B------:R1:W-:Y:S02]  /*9510*/  STS.128 [R21+0x2000], R8 ;  /* 0x0020000815007388 */ /* 0x0003e40000000c00 */
.L_x_746:
[----:B------:R-:W-:Y:S05]  /*9520*/  BSYNC B0 ;  /* 0x0000000000007941 */ /* 0x000fea0003800000 */
.L_x_745:
        /* <DEDUP_REMOVED lines=42> */
.L_x_748:
[----:B------:R-:W-:Y:S05]  /*97d0*/  BSYNC B0 ;  /* 0x0000000000007941 */ /* 0x000fea0003800000 */
.L_x_747:
        /* <DEDUP_REMOVED lines=42> */
.L_x_750:
[----:B------:R-:W-:Y:S05]  /*9a80*/  BSYNC B0 ;  /* 0x0000000000007941 */ /* 0x000fea0003800000 */
.L_x_749:
        /* <DEDUP_REMOVED lines=42> */
.L_x_752:
[----:B------:R-:W-:Y:S05]  /*9d30*/  BSYNC B0 ;  /* 0x0000000000007941 */ /* 0x000fea0003800000 */
.L_x_751:
        /* <DEDUP_REMOVED lines=42> */
.L_x_754:
[----:B------:R-:W-:Y:S05]  /*9fe0*/  BSYNC B0 ;  /* 0x0000000000007941 */ /* 0x000fea0003800000 */
.L_x_753:
[----:B------:R-:W-:-:S04]  /*9ff0*/  IADD3 R20, R20, 0x50, RZ ;  /* 0x0000005014147810 */ /* 0x000fc80007ffe0ff */
[----:B------:R-:W-:-:S13]  /*a000*/  ISETP.GE.AND P0, PT, R20, c[0x0][0x27c], PT ;  /* 0x00009f0014007a0c */ /* 0x000fda0003f06270 */
[----:B------:R-:W-:Y:S05]  /*a010*/  @P0 BRA `(.L_x_744) ;  /* 0x0000322000000947 */ /* 0x000fea0003800000 */
[----:B-1----:R-:W1:Y:S01]  /*a020*/  LDS.128 R8, [R12+0xa000] ;  /* 0x00a000000c087984 */ /* 0x002e620000000c00 */
[----:B------:R-:W-:Y:S02]  /*a030*/  HADD2.F32 R19, -RZ, R15.H1_H1 ;  /* 0x3000000fff137230 */ /* 0x000fe40000004100 */
[--C-:B------:R-:W-:Y:S02]  /*a040*/  HADD2.F32 R24, -RZ, R13.reuse.H1_H1 ;  /* 0x3000000dff187230 */ /* 0x100fe40000004100 */
[----:B------:R-:W-:Y:S02]  /*a050*/  HADD2.F32 R27, -RZ, R14.H1_H1 ;  /* 0x3000000eff1b7230 */ /* 0x000fe40000004100 */
[----:B------:R-:W-:Y:S02]  /*a060*/  HADD2.F32 R13, -RZ, R13.H0_H0 ;  /* 0x2000000dff0d7230 */ /* 0x000fe40000004100 */
[--C-:B------:R-:W-:Y:S02]  /*a070*/  HADD2.F32 R25, -RZ, R18.reuse.H1_H1 ;  /* 0x30000012ff197230 */ /* 0x100fe40000004100 */
        /* <DEDUP_REMOVED lines=15> */
[----:B------:R-:W-:Y:S01]  /*a170*/  FFMA.FTZ R24, R27, R21, R24 ;  /* 0x000000151b187223 */ /* 0x000fe20000010018 */
[----:B------:R-:W-:Y:S01]  /*a180*/  HADD2.F32 R8, -RZ, R15.H0_H0 ;  /* 0x2000000fff087230 */ /* 0x000fe20000004100 */
[----:B------:R-:W-:-:S02]  /*a190*/  FFMA.FTZ R26, R25, R20, -R26 ;  /* 0x00000014191a7223 */ /* 0x000fc4000001081a */
[C---:B------:R-:W-:Y:S02]  /*a1a0*/  FMUL.FTZ R21, R13.reuse, R11 ;  /* 0x0000000b0d157220 */ /* 0x040fe40000410000 */
[C---:B------:R-:W-:Y:S02]  /*a1b0*/  FMUL.FTZ R15, R8.reuse, R23 ;  /* 0x00000017080f7220 */ /* 0x040fe40000410000 */
[-C--:B------:R-:W-:Y:S02]  /*a1c0*/  FMUL.FTZ R8, R8, R9.reuse ;  /* 0x0000000908087220 */ /* 0x080fe40000410000 */
[-C--:B------:R-:W-:Y:S02]  /*a1d0*/  FMUL.FTZ R13, R13, R10.reuse ;  /* 0x0000000a0d0d7220 */ /* 0x080fe40000410000 */
[----:B------:R-:W-:Y:S01]  /*a1e0*/  FFMA.FTZ R15, R18, R9, -R15 ;  /* 0x00000009120f7223 */ /* 0x000fe2000001080f */
[----:B------:R-:W-:Y:S01]  /*a1f0*/  F2FP.PACK_AB R9, R24, R19 ;  /* 0x000000131809723e */ /* 0x000fe200000000ff */
[----:B------:R-:W-:-:S02]  /*a200*/  FFMA.FTZ R21, R14, R10, -R21 ;  /* 0x0000000a0e157223 */ /* 0x000fc40000010815 */
[----:B------:R-:W-:Y:S02]  /*a210*/  FFMA.FTZ R25, R25, R22, R28 ;  /* 0x0000001619197223 */ /* 0x000fe4000001001c */
[----:B------:R-:W-:Y:S02]  /*a220*/  FFMA.FTZ R18, R18, R23, R8 ;  /* 0x0000001712127223 */ /* 0x000fe40000010008 */
[----:B------:R-:W-:Y:S01]  /*a230*/  FFMA.FTZ R14, R14, R11, R13 ;  /* 0x0000000b0e0e7223 */ /* 0x000fe2000001000d */
[----:B------:R-:W-:Y:S02]  /*a240*/  F2FP.PACK_AB R8, R25, R26 ;  /* 0x0000001a1908723e */ /* 0x000fe400000000ff */
[----:B------:R-:W-:Y:S02]  /*a250*/  F2FP.PACK_AB R10, R18, R15 ;  /* 0x0000000f120a723e */ /* 0x000fe400000000ff */
[----:B------:R-:W-:-:S05]  /*a260*/  F2FP.PACK_AB R11, R14, R21 ;  /* 0x000000150e0b723e */ /* 0x000fca00000000ff */
[----:B------:R1:W-:Y:S01]  /*a270*/  STS.128 [R12+0xa000], R8 ;  /* 0x00a000080c007388 */ /* 0x0003e20000000c00 */
[----:B------:R-:W-:Y:S05]  /*a280*/  BRA `(.L_x_744) ;  /* 0x00002fb000007947 */ /* 0x000fea0003800000 */
.L_x_729:
[----:B------:R-:W-:Y:S01]  /*a290*/  ISETP.GE.AND P0, PT, R18, R69, PT ;  /* 0x000000451200720c */ /* 0x000fe20003f06270 */
[----:B------:R-:W-:Y:S01]  /*a2a0*/  BSSY B0, `(.L_x_755) ;  /* 0x0000033000007945 */ /* 0x000fe20003800000 */
[----:B------:R-:W-:Y:S01]  /*a2b0*/  IMAD.MOV.U32 R24, RZ, RZ, R36 ;  /* 0x000000ffff187224 */ /* 0x000fe200078e0024 */
[----:B------:R-:W-:Y:S01]  /*a2c0*/  MOV R25, R37 ;  /* 0x0000002500197202 */ /* 0x000fe20000000f00 */
        /* <DEDUP_REMOVED lines=16> */
[----:B------:R-:W-:Y:S01]  /*a3d0*/  CS2R R14, SRZ ;  /* 0x00000000000e7805 */ /* 0x000fe2000001ff00 */
[----:B------:R-:W-:Y:S01]  /*a3e0*/  CS2R R12, SRZ ;  /* 0x00000000000c7805 */ /* 0x000fe2000001ff00 */
[----:B------:R-:W-:-:S08]  /*a3f0*/  IADD3 R9, R27, 0x20, RZ ;  /* 0x000000201b097810 */ /* 0x000fd00007ffe0ff */
[----:B------:R-:W-:-:S04]  /*a400*/  @!P0 IMAD.WIDE R22, R27, 0x2, R34 ;  /* 0x000000021b168825 */ /* 0x000fc800078e0222 */
[----:B------:R-:W-:Y:S01]  /*a410*/  @!P0 IMAD.WIDE R20, R27, 0x2, R24 ;  /* 0x000000021b148825 */ /* 0x000fe200078e0218 */
[----:B------:R1:W5:Y:S04]  /*a420*/  @!P0 LD.E.128 R28, [R22.64] ;  /* 0x00000006161c8980 */ /* 0x000368000c101d00 */
[----:B------:R2:W5:Y:S01]  /*a430*/  @!P0 LD.E.128 R12, [R20.64] ;  /* 0x00000006140c8980 */ /* 0x000562000c101d00 */
[----:B------:R-:W-:Y:S01]  /*a440*/  ISETP.GE.AND P0, PT, R9, c[0x0][0x27c], PT ;  /* 0x00009f0009007a0c */ /* 0x000fe20003f06270 */
[----:B------:R-:W-:Y:S01]  /*a450*/  CS2R R50, SRZ ;  /* 0x0000000000327805 */ /* 0x000fe2000001ff00 */
[----:B------:R-:W-:Y:S01]  /*a460*/  CS2R R48, SRZ ;  /* 0x0000000000307805 */ /* 0x000fe2000001ff00 */
[----:B------:R-:W-:-:S10]  /*a470*/  CS2R R10, SRZ ;  /* 0x00000000000a7805 */ /* 0x000fd4000001ff00 */
[----:B------:R-:W-:-:S04]  /*a480*/  @!P0 SHF.R.S32.HI R8, RZ, 0x1f, R9 ;  /* 0x0000001fff088819 */ /* 0x000fc80000011409 */
[----:B------:R-:W-:-:S04]  /*a490*/  @!P0 LEA.HI R8, R8, R9, RZ, 0x3 ;  /* 0x0000000908088211 */ /* 0x000fc800078f18ff */
[----:B------:R-:W-:Y:S02]  /*a4a0*/  @!P0 LOP3.LUT R18, R8, 0xfffffff8, RZ, 0xc0, !PT ;  /* 0xfffffff808128812 */ /* 0x000fe400078ec0ff */
[----:B------:R-:W-:Y:S01]  /*a4b0*/  CS2R R8, SRZ ;  /* 0x0000000000087805 */ /* 0x000fe2000001ff00 */
[----:B--2---:R-:W-:Y:S02]  /*a4c0*/  IADD3 R21, R27, 0x40, RZ ;  /* 0x000000401b157810 */ /* 0x004fe40007ffe0ff */
[----:B-1----:R-:W-:-:S04]  /*a4d0*/  @!P0 IMAD.WIDE R22, R18, 0x2, R34 ;  /* 0x0000000212168825 */ /* 0x002fc800078e0222 */
[----:B------:R-:W-:Y:S01]  /*a4e0*/  @!P0 IMAD.WIDE R32, R18, 0x2, R24 ;  /* 0x0000000212208825 */ /* 0x000fe200078e0218 */
[----:B------:R1:W5:Y:S04]  /*a4f0*/  @!P0 LD.E.128 R48, [R22.64] ;  /* 0x0000000616308980 */ /* 0x000368000c101d00 */
[----:B------:R2:W5:Y:S01]  /*a500*/  @!P0 LD.E.128 R8, [R32.64] ;  /* 0x0000000620088980 */ /* 0x000562000c101d00 */
[----:B------:R-:W-:Y:S01]  /*a510*/  ISETP.GE.AND P0, PT, R21, c[0x0][0x27c], PT ;  /* 0x00009f0015007a0c */ /* 0x000fe20003f06270 */
[----:B------:R-:W-:Y:S01]  /*a520*/  CS2R R38, SRZ ;  /* 0x0000000000267805 */ /* 0x000fe2000001ff00 */
[----:B------:R-:W-:-:S11]  /*a530*/  CS2R R36, SRZ ;  /* 0x0000000000247805 */ /* 0x000fd6000001ff00 */
[----:B------:R-:W-:-:S04]  /*a540*/  @!P0 SHF.R.S32.HI R18, RZ, 0x1f, R21 ;  /* 0x0000001fff128819 */ /* 0x000fc80000011415 */
[----:B------:R-:W-:Y:S02]  /*a550*/  @!P0 LEA.HI R18, R18, R21, RZ, 0x3 ;  /* 0x0000001512128211 */ /* 0x000fe400078f18ff */
[----:B------:R-:W-:Y:S01]  /*a560*/  CS2R R20, SRZ ;  /* 0x0000000000147805 */ /* 0x000fe2000001ff00 */
[----:B-1----:R-:W-:Y:S01]  /*a570*/  CS2R R22, SRZ ;  /* 0x0000000000167805 */ /* 0x002fe2000001ff00 */
[----:B------:R-:W-:-:S05]  /*a580*/  @!P0 LOP3.LUT R18, R18, 0xfffffff8, RZ, 0xc0, !PT ;  /* 0xfffffff812128812 */ /* 0x000fca00078ec0ff */
[----:B------:R-:W-:-:S04]  /*a590*/  @!P0 IMAD.WIDE R34, R18, 0x2, R34 ;  /* 0x0000000212228825 */ /* 0x000fc800078e0222 */
[----:B------:R-:W-:Y:S01]  /*a5a0*/  @!P0 IMAD.WIDE R24, R18, 0x2, R24 ;  /* 0x0000000212188825 */ /* 0x000fe200078e0218 */
[----:B------:R2:W5:Y:S04]  /*a5b0*/  @!P0 LD.E.128 R36, [R34.64] ;  /* 0x0000000622248980 */ /* 0x000568000c101d00 */
[----:B------:R2:W5:Y:S02]  /*a5c0*/  @!P0 LD.E.128 R20, [R24.64] ;  /* 0x0000000618148980 */ /* 0x000564000c101d00 */
.L_x_756:
[----:B------:R-:W-:Y:S05]  /*a5d0*/  BSYNC B0 ;  /* 0x0000000000007941 */ /* 0x000fea0003800000 */
.L_x_755:
[----:B------:R-:W-:Y:S01]  /*a5e0*/  IMAD R46, R86, -0x80, R69 ;  /* 0xffffff80562e7824 */ /* 0x000fe200078e0245 */
[--C-:B-----5:R-:W-:Y:S01]  /*a5f0*/  SHF.R.U64 R63, R30, 0x10, R31.reuse ;  /* 0x000000101e3f7819 */ /* 0x120fe2000000121f */
[----:B------:R-:W-:Y:S01]  /*a600*/  IMAD.MOV.U32 R64, RZ, RZ, R30 ;  /* 0x000000ffff407224 */ /* 0x000fe200078e001e */
[--C-:B------:R-:W-:Y:S01]  /*a610*/  SHF.R.U32.HI R62, RZ, 0x10, R31.reuse ;  /* 0x00000010ff3e7819 */ /* 0x100fe2000001161f */
[----:B------:R-:W-:Y:S01]  /*a620*/  IMAD.MOV.U32 R43, RZ, RZ, R31 ;  /* 0x000000ffff2b7224 */ /* 0x000fe200078e001f */
[----:B------:R-:W-:Y:S01]  /*a630*/  IMNMX R46, R46, 0x80, PT ;  /* 0x000000802e2e7817 */ /* 0x000fe20003800200 */
[----:B--2---:R-:W-:Y:S01]  /*a640*/  IMAD.MOV.U32 R34, RZ, RZ, R48 ;  /* 0x000000ffff227224 */ /* 0x004fe200078e0030 */
[--C-:B------:R-:W-:Y:S01]  /*a650*/  SHF.R.U64 R59, R48, 0x10, R49.reuse ;  /* 0x00000010303b7819 */ /* 0x100fe20000001231 */
[--C-:B------:R-:W-:Y:S01]  /*a660*/  IMAD.MOV.U32 R61, RZ, RZ, R49.reuse ;  /* 0x000000ffff3d7224 */ /* 0x100fe200078e0031 */
[----:B------:R-:W-:Y:S01]  /*a670*/  ISETP.GE.AND P0, PT, R19, R46, PT ;  /* 0x0000002e1300720c */ /* 0x000fe20003f06270 */
[----:B------:R-:W-:Y:S01]  /*a680*/  IMAD.MOV.U32 R60, RZ, RZ, R50 ;  /* 0x000000ffff3c7224 */ /* 0x000fe200078e0032 */
[----:B------:R-:W-:Y:S01]  /*a690*/  SHF.R.U32.HI R31, RZ, 0x10, R49 ;  /* 0x00000010ff1f7819 */ /* 0x000fe20000011631 */
[--C-:B------:R-:W-:Y:S01]  /*a6a0*/  IMAD.MOV.U32 R35, RZ, RZ, R51.reuse ;  /* 0x000000ffff237224 */ /* 0x100fe200078e0033 */
[--C-:B------:R-:W-:Y:S01]  /*a6b0*/  SHF.R.U64 R57, R50, 0x10, R51.reuse ;  /* 0x0000001032397819 */ /* 0x100fe20000001233 */
[----:B------:R-:W-:Y:S01]  /*a6c0*/  IMAD.MOV.U32 R58, RZ, RZ, R36 ;  /* 0x000000ffff3a7224 */ /* 0x000fe200078e0024 */
[----:B------:R-:W-:Y:S01]  /*a6d0*/  SHF.R.U32.HI R30, RZ, 0x10, R51 ;  /* 0x00000010ff1e7819 */ /* 0x000fe20000011633 */
[--C-:B------:R-:W-:Y:S01]  /*a6e0*/  IMAD.MOV.U32 R25, RZ, RZ, R37.reuse ;  /* 0x000000ffff197224 */ /* 0x100fe200078e0025 */
[--C-:B------:R-:W-:Y:S01]  /*a6f0*/  SHF.R.U64 R56, R36, 0x10, R37.reuse ;  /* 0x0000001024387819 */ /* 0x100fe20000001225 */
[----:B------:R-:W-:Y:S01]  /*a700*/  IMAD.MOV.U32 R42, RZ, RZ, R28 ;  /* 0x000000ffff2a7224 */ /* 0x000fe200078e001c */
[----:B------:R-:W-:Y:S01]  /*a710*/  SHF.R.U32.HI R54, RZ, 0x10, R37 ;  /* 0x00000010ff367819 */ /* 0x000fe20000011625 */
[--C-:B------:R-:W-:Y:S01]  /*a720*/  IMAD.MOV.U32 R67, RZ, RZ, R29.reuse ;  /* 0x000000ffff437224 */ /* 0x100fe200078e001d */
        /* <DEDUP_REMOVED lines=22> */
[----:B------:R-:W-:Y:S01]  /*a890*/  SHF.R.U64 R53, R38, 0x10, R39 ;  /* 0x0000001026357819 */ /* 0x000fe20000001227 */
        /* <DEDUP_REMOVED lines=54> */
[C---:B------:R-:W-:Y:S01]  /*ac00*/  LOP3.LUT R8, R12.reuse, 0x38, R8, 0xf8, !PT ;  /* 0x000000380c087812 */ /* 0x040fe200078ef808 */
        /* <DEDUP_REMOVED lines=77> */
.L_x_760:
[----:B------:R-:W-:Y:S05]  /*b0e0*/  BSYNC B0 ;  /* 0x0000000000007941 */ /* 0x000fea0003800000 */
.L_x_759:
        /* <DEDUP_REMOVED lines=106> */
.L_x_762:
[----:B------:R-:W-:Y:S05]  /*b790*/  BSYNC B0 ;  /* 0x0000000000007941 */ /* 0x000fea0003800000 */
.L_x_761:
        /* <DEDUP_REMOVED lines=10> */
[----:B------:R-:W-:Y:S01]  /*b840*/  HADD2.F32 R59, -RZ, R23.H0_H0 ;  /* 0x20000017ff3b7230 */ /* 0x000fe20000004100 */
[----:B------:R-:W-:Y:S01]  /*b850*/  SHF.R.S32.HI R13, RZ, 0x3, R10 ;  /* 0x00000003ff0d7819 */ /* 0x000fe2000001140a */
[----:B------:R-:W-:Y:S01]  /*b860*/  HADD2.F32 R70, -RZ, R22.H1_H1 ;  /* 0x30000016ff467230 */ /* 0x000fe20000004100 */
[----:B------:R-:W-:Y:S01]  /*b870*/  LEA.HI R11, R11, R12, RZ, 0x6 ;  /* 0x0000000c0b0b7211 */ /* 0x000fe200078f30ff */
[----:B------:R-:W-:Y:S01]  /*b880*/  HADD2.F32 R69, -RZ, R25.H0_H0 ;  /* 0x20000019ff457230 */ /* 0x000fe20000004100 */
[----:B------:R-:W-:Y:S01]  /*b890*/  LEA.HI R8, R8, R13, RZ, 0x1d ;  /* 0x0000000d08087211 */ /* 0x000fe200078fe8ff */
[----:B------:R-:W-:Y:S01]  /*b8a0*/  HADD2.F32 R58, -RZ, R20.H0_H0 ;  /* 0x20000014ff3a7230 */ /* 0x000fe20000004100 */
[----:B------:R-:W-:Y:S01]  /*b8b0*/  LOP3.LUT R9, R9, 0x1c0, RZ, 0xc0, !PT ;  /* 0x000001c009097812 */ /* 0x000fe200078ec0ff */
[----:B------:R-:W-:Y:S01]  /*b8c0*/  HADD2.F32 R68, -RZ, R22.H0_H0 ;  /* 0x20000016ff447230 */ /* 0x000fe20000004100 */
[----:B------:R-:W-:Y:S01]  /*b8d0*/  SHF.R.S32.HI R13, RZ, 0x1f, R8 ;  /* 0x0000001fff0d7819 */ /* 0x000fe20000011408 */
[----:B------:R-:W-:Y:S01]  /*b8e0*/  HADD2.F32 R67, -RZ, R26.H1_H1 ;  /* 0x3000001aff437230 */ /* 0x000fe20000004100 */
[----:B------:R-:W-:Y:S01]  /*b8f0*/  SHF.L.U32 R11, R11, 0x7, RZ ;  /* 0x000000070b0b7819 */ /* 0x000fe200000006ff */
[----:B------:R-:W-:Y:S01]  /*b900*/  HADD2.F32 R57, -RZ, R18.H1_H1 ;  /* 0x30000012ff397230 */ /* 0x000fe20000004100 */
[----:B------:R-:W-:Y:S01]  /*b910*/  LEA.HI R13, R13, R8, RZ, 0x3 ;  /* 0x000000080d0d7211 */ /* 0x000fe200078f18ff */
[--C-:B------:R-:W-:Y:S01]  /*b920*/  HADD2.F32 R66, -RZ, R21.reuse.H1_H1 ;  /* 0x30000015ff427230 */ /* 0x100fe20000004100 */
[----:B------:R-:W-:Y:S01]  /*b930*/  LOP3.LUT R15, R9, 0x38, R10, 0xf8, !PT ;  /* 0x00000038090f7812 */ /* 0x000fe200078ef80a */
[----:B------:R-:W-:Y:S01]  /*b940*/  HADD2.F32 R55, -RZ, R24.H0_H0 ;  /* 0x20000018ff377230 */ /* 0x000fe20000004100 */
[----:B------:R-:W-:Y:S01]  /*b950*/  SHF.R.U32.HI R10, RZ, 0x3, R9 ;  /* 0x00000003ff0a7819 */ /* 0x000fe20000011609 */
[----:B------:R-:W-:Y:S01]  /*b960*/  HADD2.F32 R64, -RZ, R21.H0_H0 ;  /* 0x20000015ff407230 */ /* 0x000fe20000004100 */
[----:B------:R-:W-:-:S02]  /*b970*/  LOP3.LUT R12, R11, 0x7fffe000, RZ, 0xc0, !PT ;  /* 0x7fffe0000b0c7812 */ /* 0x000fc400078ec0ff */
[----:B------:R-:W-:Y:S02]  /*b980*/  SHF.L.U32 R8, R8, 0x3, RZ ;  /* 0x0000000308087819 */ /* 0x000fe400000006ff */
[----:B------:R-:W-:Y:S02]  /*b990*/  SHF.L.U32 R13, R13, 0xa, RZ ;  /* 0x0000000a0d0d7819 */ /* 0x000fe400000006ff */
[----:B------:R-:W-:Y:S02]  /*b9a0*/  LOP3.LUT R15, R15, R10, RZ, 0x3c, !PT ;  /* 0x0000000a0f0f7212 */ /* 0x000fe400078e3cff */
[----:B------:R-:W-:Y:S02]  /*b9b0*/  LEA R12, R45, R12, 0x9 ;  /* 0x0000000c2d0c7211 */ /* 0x000fe400078e48ff */
[----:B------:R-:W-:Y:S02]  /*b9c0*/  LOP3.LUT R9, R9, 0x38, R8, 0xf8, !PT ;  /* 0x0000003809097812 */ /* 0x000fe400078ef808 */
[----:B------:R-:W-:-:S02]  /*b9d0*/  LOP3.LUT R14, R13, 0x7fffe000, RZ, 0xc0, !PT ;  /* 0x7fffe0000d0e7812 */ /* 0x000fc400078ec0ff */
[----:B------:R-:W-:Y:S02]  /*b9e0*/  IADD3 R12, R12, R15, RZ ;  /* 0x0000000f0c0c7210 */ /* 0x000fe40007ffe0ff */
[----:B------:R-:W-:Y:S02]  /*b9f0*/  LOP3.LUT R8, R9, R10, RZ, 0x3c, !PT ;  /* 0x0000000a09087212 */ /* 0x000fe400078e3cff */
[----:B------:R-:W-:Y:S02]  /*ba00*/  LEA R45, R45, R14, 0x9 ;  /* 0x0000000e2d2d7211 */ /* 0x000fe400078e48ff */
[----:B------:R-:W-:Y:S02]  /*ba10*/  SHF.L.U32 R47, R12, 0x1, RZ ;  /* 0x000000010c2f7819 */ /* 0x000fe400000006ff */
[----:B------:R-:W-:-:S03]  /*ba20*/  IADD3 R45, R45, R8, RZ ;  /* 0x000000082d2d7210 */ /* 0x000fc60007ffe0ff */
[----:B------:R-:W1:Y:S01]  /*ba30*/  LDS.128 R12, [R47+0x18100] ;  /* 0x018100002f0c7984 */ /* 0x000e620000000c00 */
[----:B------:R-:W-:-:S05]  /*ba40*/  SHF.L.U32 R45, R45, 0x1, RZ ;  /* 0x000000012d2d7819 */ /* 0x000fca00000006ff */
[----:B------:R-:W2:Y:S01]  /*ba50*/  LDS.128 R8, [R45+0x18100] ;  /* 0x018100002d087984 */ /* 0x000ea20000000c00 */
[--C-:B-1----:R-:W-:Y:S02]  /*ba60*/  HADD2.F32 R48, -RZ, R12.reuse.H0_H0 ;  /* 0x2000000cff307230 */ /* 0x102fe40000004100 */
[----:B------:R-:W-:Y:S02]  /*ba70*/  HADD2.F32 R49, -RZ, R12.H1_H1 ;  /* 0x3000000cff317230 */ /* 0x000fe40000004100 */
[----:B------:R-:W-:Y:S01]  /*ba80*/  HADD2.F32 R12, -RZ, R13.H0_H0 ;  /* 0x2000000dff0c7230 */ /* 0x000fe20000004100 */
[-C--:B------:R-:W-:Y:S01]  /*ba90*/  FMUL.FTZ R61, R48, R63.reuse ;  /* 0x0000003f303d7220 */ /* 0x080fe20000410000 */
[--C-:B--2---:R-:W-:Y:S01]  /*baa0*/  HADD2.F32 R56, -RZ, R8.reuse.H0_H0 ;  /* 0x20000008ff387230 */ /* 0x104fe20000004100 */
[-C--:B------:R-:W-:Y:S01]  /*bab0*/  FMUL.FTZ R60, R49, R62.reuse ;  /* 0x0000003e313c7220 */ /* 0x080fe20000410000 */
[----:B------:R-:W-:Y:S02]  /*bac0*/  HADD2.F32 R53, -RZ, R8.H1_H1 ;  /* 0x30000008ff357230 */ /* 0x000fe40000004100 */
[----:B------:R-:W-:Y:S01]  /*bad0*/  HADD2.F32 R54, -RZ, R9.H0_H0 ;  /* 0x20000009ff367230 */ /* 0x000fe20000004100 */
[C---:B------:R-:W-:Y:S01]  /*bae0*/  FMUL.FTZ R63, R56.reuse, R63 ;  /* 0x0000003f383f7220 */ /* 0x040fe20000410000 */
[----:B------:R-:W-:Y:S01]  /*baf0*/  HADD2.F32 R51, -RZ, R13.H1_H1 ;  /* 0x3000000dff337230 */ /* 0x000fe20000004100 */
[----:B------:R-:W-:Y:S01]  /*bb00*/  FFMA.FTZ R61, R56, R71, R61 ;  /* 0x00000047383d7223 */ /* 0x000fe2000001003d */
[--C-:B------:R-:W-:Y:S01]  /*bb10*/  HADD2.F32 R8, -RZ, R10.reuse.H0_H0 ;  /* 0x2000000aff087230 */ /* 0x100fe20000004100 */
[C---:B------:R-:W-:Y:S01]  /*bb20*/  FMUL.FTZ R62, R53.reuse, R62 ;  /* 0x0000003e353e7220 */ /* 0x040fe20000410000 */
[----:B------:R-:W-:Y:S01]  /*bb30*/  HADD2.F32 R65, -RZ, R10.H1_H1 ;  /* 0x3000000aff417230 */ /* 0x000fe20000004100 */
[-C--:B------:R-:W-:Y:S01]  /*bb40*/  FMUL.FTZ R10, R12, R59.reuse ;  /* 0x0000003b0c0a7220 */ /* 0x080fe20000410000 */
[----:B------:R-:W-:Y:S01]  /*bb50*/  HADD2.F32 R13, -RZ, R14.H0_H0 ;  /* 0x2000000eff0d7230 */ /* 0x000fe20000004100 */
[C---:B------:R-:W-:Y:S01]  /*bb60*/  FMUL.FTZ R59, R54.reuse, R59 ;  /* 0x0000003b363b7220 */ /* 0x040fe20000410000 */
[----:B------:R-:W-:Y:S01]  /*bb70*/  HADD2.F32 R56, -RZ, R24.H1_H1 ;  /* 0x30000018ff387230 */ /* 0x000fe20000004100 */
[----:B------:R-:W-:Y:S01]  /*bb80*/  FFMA.FTZ R60, R53, R70, R60 ;  /* 0x00000046353c7223 */ /* 0x000fe2000001003c */
[----:B------:R-:W-:Y:S01]  /*bb90*/  HADD2.F32 R9, -RZ, R9.H1_H1 ;  /* 0x30000009ff097230 */ /* 0x000fe20000004100 */
[----:B------:R-:W-:Y:S01]  /*bba0*/  FFMA.FTZ R54, R54, R69, R10 ;  /* 0x0000004536367223 */ /* 0x000fe2000001000a */
[----:B------:R-:W-:Y:S01]  /*bbb0*/  HADD2.F32 R52, -RZ, R14.H1_H1 ;  /* 0x3000000eff347230 */ /* 0x000fe20000004100 */
[----:B------:R-:W-:Y:S01]  /*bbc0*/  FMUL.FTZ R10, R51, R58 ;  /* 0x0000003a330a7220 */ /* 0x000fe20000410000 */
[--C-:B------:R-:W-:Y:S01]  /*bbd0*/  HADD2.F32 R14, -RZ, R15.reuse.H0_H0 ;  /* 0x2000000fff0e7230 */ /* 0x100fe20000004100 */
[----:B------:R-:W-:Y:S01]  /*bbe0*/  FMUL.FTZ R53, R13, R56 ;  /* 0x000000380d357220 */ /* 0x000fe20000410000 */
[----:B------:R-:W-:Y:S01]  /*bbf0*/  HADD2.F32 R15, -RZ, R15.H1_H1 ;  /* 0x3000000fff0f7230 */ /* 0x000fe20000004100 */
[C---:B------:R-:W-:Y:S01]  /*bc00*/  FMUL.FTZ R58, R9.reuse, R58 ;  /* 0x0000003a093a7220 */ /* 0x040fe20000410000 */
[--C-:B------:R-:W-:Y:S01]  /*bc10*/  HADD2.F32 R50, -RZ, R11.reuse.H0_H0 ;  /* 0x2000000bff327230 */ /* 0x100fe20000004100 */
[----:B------:R-:W-:Y:S01]  /*bc20*/  FFMA.FTZ R9, R9, R68, R10 ;  /* 0x0000004409097223 */ /* 0x000fe2000001000a */
[----:B------:R-:W-:Y:S01]  /*bc30*/  HADD2.F32 R72, -RZ, R11.H1_H1 ;  /* 0x3000000bff487230 */ /* 0x000fe20000004100 */
[----:B------:R-:W-:-:S02]  /*bc40*/  FMUL.FTZ R56, R8, R56 ;  /* 0x0000003808387220 */ /* 0x000fc40000410000 */
[----:B------:R-:W-:Y:S01]  /*bc50*/  FFMA.FTZ R53, R8, R67, R53 ;  /* 0x0000004308357223 */ /* 0x000fe20000010035 */
[----:B------:R-:W-:Y:S01]  /*bc60*/  HADD2.F32 R8, -RZ, R18.H0_H0 ;  /* 0x20000012ff087230 */ /* 0x000fe20000004100 */
[-C--:B------:R-:W-:Y:S01]  /*bc70*/  FMUL.FTZ R10, R52, R57.reuse ;  /* 0x00000039340a7220 */ /* 0x080fe20000410000 */
[----:B------:R-:W-:Y:S01]  /*bc80*/  F2FP.PACK_AB R9, R9, R54 ;  /* 0x000000360909723e */ /* 0x000fe200000000ff */
[C---:B------:R-:W-:Y:S02]  /*bc90*/  FMUL.FTZ R57, R65.reuse, R57 ;  /* 0x0000003941397220 */ /* 0x040fe40000410000 */
[----:B------:R-:W-:Y:S01]  /*bca0*/  FFMA.FTZ R10, R65, R66, R10 ;  /* 0x00000042410a7223 */ /* 0x000fe2000001000a */
[----:B------:R-:W-:Y:S01]  /*bcb0*/  HADD2.F32 R65, -RZ, R26.H0_H0 ;  /* 0x2000001aff417230 */ /* 0x000fe20000004100 */
[----:B------:R-:W-:Y:S02]  /*bcc0*/  FMUL.FTZ R73, R14, R55 ;  /* 0x000000370e497220 */ /* 0x000fe40000410000 */
[----:B------:R-:W-:Y:S01]  /*bcd0*/  FMUL.FTZ R11, R15, R8 ;  /* 0x000000080f0b7220 */ /* 0x000fe20000410000 */
[----:B------:R-:W-:Y:S01]  /*bce0*/  F2FP.PACK_AB R10, R10, R53 ;  /* 0x000000350a0a723e */ /* 0x000fe200000000ff */
[----:B------:R-:W-:-:S02]  /*bcf0*/  FMUL.FTZ R55, R50, R55 ;  /* 0x0000003732377220 */ /* 0x000fc40000410000 */
[C---:B------:R-:W-:Y:S02]  /*bd00*/  FMUL.FTZ R8, R72.reuse, R8 ;  /* 0x0000000848087220 */ /* 0x040fe40000410000 */
[----:B------:R-:W-:Y:S02]  /*bd10*/  FFMA.FTZ R11, R72, R64, R11 ;  /* 0x00000040480b7223 */ /* 0x000fe4000001000b */
[----:B------:R-:W-:Y:S02]  /*bd20*/  FFMA.FTZ R63, R48, R71, -R63 ;  /* 0x00000047303f7223 */ /* 0x000fe4000001083f */
[----:B------:R-:W-:Y:S02]  /*bd30*/  FFMA.FTZ R62, R49, R70, -R62 ;  /* 0x00000046313e7223 */ /* 0x000fe4000001083e */
[----:B------:R-:W-:Y:S02]  /*bd40*/  FFMA.FTZ R59, R12, R69, -R59 ;  /* 0x000000450c3b7223 */ /* 0x000fe4000001083b */
[----:B------:R-:W-:Y:S01]  /*bd50*/  FFMA.FTZ R58, R51, R68, -R58 ;  /* 0x00000044333a7223 */ /* 0x000fe2000001083a */
[----:B------:R-:W-:Y:S01]  /*bd60*/  F2FP.PACK_AB R12, R62, R63 ;  /* 0x0000003f3e0c723e */ /* 0x000fe200000000ff */
[----:B------:R-:W-:-:S02]  /*bd70*/  FFMA.FTZ R56, R13, R67, -R56 ;  /* 0x000000430d387223 */ /* 0x000fc40000010838 */
[----:B------:R-:W-:Y:S01]  /*bd80*/  FFMA.FTZ R57, R52, R66, -R57 ;  /* 0x0000004234397223 */ /* 0x000fe20000010839 */
[----:B------:R-:W-:Y:S01]  /*bd90*/  F2FP.PACK_AB R13, R58, R59 ;  /* 0x0000003b3a0d723e */ /* 0x000fe200000000ff */
[-C--:B------:R-:W-:Y:S02]  /*bda0*/  FFMA.FTZ R55, R14, R65.reuse, -R55 ;  /* 0x000000410e377223 */ /* 0x080fe40000010837 */
[----:B------:R-:W-:Y:S01]  /*bdb0*/  FFMA.FTZ R64, R15, R64, -R8 ;  /* 0x000000400f407223 */ /* 0x000fe20000010808 */
[----:B------:R-:W-:Y:S01]  /*bdc0*/  F2FP.PACK_AB R14, R57, R56 ;  /* 0x00000038390e723e */ /* 0x000fe200000000ff */
[----:B------:R-:W-:Y:S01]  /*bdd0*/  FFMA.FTZ R50, R50, R65, R73 ;  /* 0x0000004132327223 */ /* 0x000fe20000010049 */
[----:B------:R-:W-:Y:S02]  /*bde0*/  F2FP.PACK_AB R8, R60, R61 ;  /* 0x0000003d3c08723e */ /* 0x000fe400000000ff */
[----:B------:R-:W-:Y:S02]  /*bdf0*/  F2FP.PACK_AB R15, R64, R55 ;  /* 0x00000037400f723e */ /* 0x000fe400000000ff */
[----:B------:R-:W-:-:S03]  /*be00*/  F2FP.PACK_AB R11, R11, R50 ;  /* 0x000000320b0b723e */ /* 0x000fc600000000ff */
[----:B------:R1:W-:Y:S04]  /*be10*/  STS.128 [R47+0x18100], R12 ;  /* 0x0181000c2f007388 */ /* 0x0003e80000000c00 */
[----:B------:R1:W-:Y:S02]  /*be20*/  STS.128 [R45+0x18100], R8 ;  /* 0x018100082d007388 */ /* 0x0003e40000000c00 */
.L_x_758:
[----:B------:R-:W-:Y:S05]  /*be30*/  BSYNC B1 ;  /* 0x0000000000017941 */ /* 0x000fea0003800000 */
.L_x_757:
[----:B------:R-:W-:-:S04]  /*be40*/  IADD3 R19, R19, 0x40, RZ ;  /* 0x0000004013137810 */ /* 0x000fc80007ffe0ff */
[----:B------:R-:W-:-:S13]  /*be50*/  ISETP.GE.AND P0, PT, R19, R46, PT ;  /* 0x0000002e1300720c */ /* 0x000fda0003f06270 */
[----:B------:R-:W-:Y:S05]  /*be60*/  @P0 BRA `(.L_x_744) ;  /* 0x000013d000000947 */ /* 0x000fea0003800000 */
[----:B------:R-:W-:Y:S01]  /*be70*/  ISETP.GE.AND P0, PT, R27, c[0x0][0x27c], PT ;  /* 0x00009f001b007a0c */ /* 0x000fe20003f06270 */
[----:B------:R-:W-:-:S12]  /*be80*/  BSSY B0, `(.L_x_763) ;  /* 0x0000063000007945 */ /* 0x000fd80003800000 */
[----:B------:R-:W-:Y:S05]  /*be90*/  @P0 BRA `(.L_x_764) ;  /* 0x0000061000000947 */ /* 0x000fea0003800000 */
[----:B-1----:R-:W-:Y:S01]  /*bea0*/  MOV R9, c[0x0][0x27c] ;  /* 0x00009f0000097a02 */ /* 0x002fe20000000f00 */
[----:B------:R-:W-:Y:S01]  /*beb0*/  HADD2.F32 R57, -RZ, R40.H0_H0 ;  /* 0x20000028ff397230 */ /* 0x000fe20000004100 */
[----:B------:R-:W-:Y:S01]  /*bec0*/  SHF.R.S32.HI R8, RZ, 0x1f, R19 ;  /* 0x0000001fff087819 */ /* 0x000fe20000011413 */
[--C-:B------:R-:W-:Y:S01]  /*bed0*/  HADD2.F32 R55, -RZ, R42.reuse.H1_H1 ;  /* 0x3000002aff377230 */ /* 0x100fe20000004100 */
[----:B------:R-:W-:Y:S01]  /*bee0*/  LEA.HI R44, R9, R44, RZ, 0x1d ;  /* 0x0000002c092c7211 */ /* 0x000fe200078fe8ff */
[----:B------:R-:W-:Y:S01]  /*bef0*/  HADD2.F32 R56, -RZ, R37.H1_H1 ;  /* 0x30000025ff387230 */ /* 0x000fe20000004100 */
[----:B------:R-:W-:Y:S01]  /*bf00*/  SHF.L.U32 R10, R19, 0x6, RZ ;  /* 0x00000006130a7819 */ /* 0x000fe200000006ff */
[----:B------:R-:W-:Y:S01]  /*bf10*/  HADD2.F32 R59, -RZ, R42.H0_H0 ;  /* 0x2000002aff3b7230 */ /* 0x000fe20000004100 */
[----:B------:R-:W-:Y:S01]  /*bf20*/  LEA.HI R8, R8, R19, RZ, 0x3 ;  /* 0x0000001308087211 */ /* 0x000fe200078f18ff */
[----:B------:R-:W-:Y:S01]  /*bf30*/  HADD2.F32 R51, -RZ, R40.H1_H1 ;  /* 0x30000028ff337230 */ /* 0x000fe20000004100 */
[----:B------:R-:W-:Y:S01]  /*bf40*/  SHF.R.S32.HI R9, RZ, 0x1f, R44 ;  /* 0x0000001fff097819 */ /* 0x000fe2000001142c */
[----:B------:R-:W-:Y:S01]  /*bf50*/  HADD2.F32 R40, -RZ, R39.H1_H1 ;  /* 0x30000027ff287230 */ /* 0x000fe20000004100 */
[----:B------:R-:W-:Y:S01]  /*bf60*/  LOP3.LUT R10, R10, 0x1c0, RZ, 0xc0, !PT ;  /* 0x000001c00a0a7812 */ /* 0x000fe200078ec0ff */
[----:B------:R-:W-:Y:S01]  /*bf70*/  HADD2.F32 R37, -RZ, R37.H0_H0 ;  /* 0x20000025ff257230 */ /* 0x000fe20000004100 */
[----:B------:R-:W-:Y:S01]  /*bf80*/  SHF.L.U32 R8, R8, 0x6, RZ ;  /* 0x0000000608087819 */ /* 0x000fe200000006ff */
[----:B------:R-:W-:Y:S01]  /*bf90*/  HADD2.F32 R39, -RZ, R39.H0_H0 ;  /* 0x20000027ff277230 */ /* 0x000fe20000004100 */
[----:B------:R-:W-:-:S02]  /*bfa0*/  SHF.L.U32 R11, R44, 0x3, RZ ;  /* 0x000000032c0b7819 */ /* 0x000fc400000006ff */
[----:B------:R-:W-:Y:S02]  /*bfb0*/  LEA.HI R9, R9, R44, RZ, 0x3 ;  /* 0x0000002c09097211 */ /* 0x000fe400078f18ff */
[----:B------:R-:W-:Y:S02]  /*bfc0*/  LOP3.LUT R12, R10, 0x38, R27, 0xf8, !PT ;  /* 0x000000380a0c7812 */ /* 0x000fe400078ef81b */
[----:B------:R-:W-:Y:S02]  /*bfd0*/  SHF.R.U32.HI R13, RZ, 0x3, R10 ;  /* 0x00000003ff0d7819 */ /* 0x000fe4000001160a */
[----:B------:R-:W-:Y:S02]  /*bfe0*/  LOP3.LUT R8, R8, 0xfffffe00, RZ, 0xc0, !PT ;  /* 0xfffffe0008087812 */ /* 0x000fe400078ec0ff */
[----:B------:R-:W-:Y:S02]  /*bff0*/  LOP3.LUT R10, R10, 0x38, R11, 0xf8, !PT ;  /* 0x000000380a0a7812 */ /* 0x000fe400078ef80b */
[----:B------:R-:W-:-:S02]  /*c000*/  SHF.L.U32 R9, R9, 0xa, RZ ;  /* 0x0000000a09097819 */ /* 0x000fc400000006ff */
        /* <DEDUP_REMOVED lines=11> */
[----:B------:R-:W-:Y:S01]  /*c0c0*/  FMUL.FTZ R58, R51, R46 ;  /* 0x0000002e333a7220 */ /* 0x000fe20000410000 */
[--C-:B--2---:R-:W-:Y:S01]  /*c0d0*/  HADD2.F32 R50, -RZ, R8.reuse.H0_H0 ;  /* 0x20000008ff327230 */ /* 0x104fe20000004100 */
[C---:B------:R-:W-:Y:S01]  /*c0e0*/  FMUL.FTZ R61, R56.reuse, R47 ;  /* 0x0000002f383d7220 */ /* 0x040fe20000410000 */
[----:B------:R-:W-:Y:S01]  /*c0f0*/  HADD2.F32 R52, -RZ, R8.H1_H1 ;  /* 0x30000008ff347230 */ /* 0x000fe20000004100 */
[----:B------:R-:W-:Y:S01]  /*c100*/  FMUL.FTZ R42, R57, R12 ;  /* 0x0000000c392a7220 */ /* 0x000fe20000410000 */
        /* <DEDUP_REMOVED lines=9> */
[----:B------:R-:W-:Y:S01]  /*c1a0*/  FFMA.FTZ R61, R40, R52, R61 ;  /* 0x00000034283d7223 */ /* 0x000fe2000001003d */
[----:B------:R-:W-:Y:S01]  /*c1b0*/  HADD2.F32 R9, -RZ, R10.H0_H0 ;  /* 0x2000000aff097230 */ /* 0x000fe20000004100 */
[----:B------:R-:W-:Y:S01]  /*c1c0*/  FFMA.FTZ R50, R55, R50, R58 ;  /* 0x0000003237327223 */ /* 0x000fe2000001003a */
[----:B------:R-:W-:Y:S01]  /*c1d0*/  HADD2.F32 R52, -RZ, R43.H1_H1 ;  /* 0x3000002bff347230 */ /* 0x000fe20000004100 */
[C---:B------:R-:W-:Y:S01]  /*c1e0*/  FMUL.FTZ R60, R8.reuse, R13 ;  /* 0x0000000d083c7220 */ /* 0x040fe20000410000 */
[----:B------:R-:W-:Y:S01]  /*c1f0*/  HADD2.F32 R49, -RZ, R14.H1_H1 ;  /* 0x3000000eff317230 */ /* 0x000fe20000004100 */
[C---:B------:R-:W-:Y:S01]  /*c200*/  FMUL.FTZ R62, R37.reuse, R48 ;  /* 0x00000030253e7220 */ /* 0x040fe20000410000 */
[----:B------:R-:W-:Y:S01]  /*c210*/  HADD2.F32 R58, -RZ, R36.H1_H1 ;  /* 0x30000024ff3a7230 */ /* 0x000fe20000004100 */
[----:B------:R-:W-:Y:S01]  /*c220*/  FMUL.FTZ R37, R37, R53 ;  /* 0x0000003525257220 */ /* 0x000fe20000410000 */
[--C-:B------:R-:W-:Y:S01]  /*c230*/  HADD2.F32 R14, -RZ, R15.reuse.H0_H0 ;  /* 0x2000000fff0e7230 */ /* 0x100fe20000004100 */
[-C--:B------:R-:W-:Y:S01]  /*c240*/  FMUL.FTZ R8, R8, R9.reuse ;  /* 0x0000000908087220 */ /* 0x080fe20000410000 */
[----:B------:R-:W-:Y:S01]  /*c250*/  HADD2.F32 R54, -RZ, R10.H1_H1 ;  /* 0x3000000aff367230 */ /* 0x000fe20000004100 */
[----:B------:R-:W-:Y:S01]  /*c260*/  FFMA.FTZ R60, R52, R9, R60 ;  /* 0x00000009343c7223 */ /* 0x000fe2000001003c */
[----:B------:R-:W-:Y:S01]  /*c270*/  HADD2.F32 R9, -RZ, R38.H1_H1 ;  /* 0x30000026ff097230 */ /* 0x000fe20000004100 */
[----:B------:R-:W-:Y:S01]  /*c280*/  FFMA.FTZ R53, R39, R53, R62 ;  /* 0x0000003527357223 */ /* 0x000fe2000001003e */
[----:B------:R-:W-:Y:S01]  /*c290*/  HADD2.F32 R15, -RZ, R15.H1_H1 ;  /* 0x3000000fff0f7230 */ /* 0x000fe20000004100 */
[C---:B------:R-:W-:Y:S01]  /*c2a0*/  FMUL.FTZ R63, R58.reuse, R49 ;  /* 0x000000313a3f7220 */ /* 0x040fe20000410000 */
[----:B------:R-:W-:Y:S01]  /*c2b0*/  HADD2.F32 R10, -RZ, R11.H0_H0 ;  /* 0x2000000bff0a7230 */ /* 0x000fe20000004100 */
[-C--:B------:R-:W-:Y:S01]  /*c2c0*/  FMUL.FTZ R58, R58, R54.reuse ;  /* 0x000000363a3a7220 */ /* 0x080fe20000410000 */
[----:B------:R-:W-:Y:S01]  /*c2d0*/  HADD2.F32 R41, -RZ, R41.H0_H0 ;  /* 0x20000029ff297230 */ /* 0x000fe20000004100 */
[----:B------:R-:W-:Y:S01]  /*c2e0*/  FFMA.FTZ R63, R9, R54, R63 ;  /* 0x00000036093f7223 */ /* 0x000fe2000001003f */
[----:B------:R-:W-:Y:S01]  /*c2f0*/  HADD2.F32 R62, -RZ, R36.H0_H0 ;  /* 0x20000024ff3e7230 */ /* 0x000fe20000004100 */
[----:B------:R-:W-:Y:S01]  /*c300*/  FFMA.FTZ R51, R55, R46, -R51 ;  /* 0x0000002e37337223 */ /* 0x000fe20000010833 */
[----:B------:R-:W-:Y:S01]  /*c310*/  HADD2.F32 R11, -RZ, R11.H1_H1 ;  /* 0x3000000bff0b7230 */ /* 0x000fe20000004100 */
[C---:B------:R-:W-:Y:S01]  /*c320*/  FMUL.FTZ R36, R41.reuse, R14 ;  /* 0x0000000e29247220 */ /* 0x040fe20000410000 */
[----:B------:R-:W-:Y:S01]  /*c330*/  HADD2.F32 R43, -RZ, R43.H0_H0 ;  /* 0x2000002bff2b7230 */ /* 0x000fe20000004100 */
[----:B------:R-:W-:Y:S01]  /*c340*/  FMUL.FTZ R54, R62, R15 ;  /* 0x0000000f3e367220 */ /* 0x000fe20000410000 */
[----:B------:R-:W-:Y:S01]  /*c350*/  HADD2.F32 R38, -RZ, R38.H0_H0 ;  /* 0x20000026ff267230 */ /* 0x000fe20000004100 */
[----:B------:R-:W-:-:S02]  /*c360*/  FMUL.FTZ R41, R41, R10 ;  /* 0x0000000a29297220 */ /* 0x000fc40000410000 */
[----:B------:R-:W-:Y:S02]  /*c370*/  FMUL.FTZ R62, R62, R11 ;  /* 0x0000000b3e3e7220 */ /* 0x000fe40000410000 */
        /* <DEDUP_REMOVED lines=10> */
[C---:B------:R-:W-:Y:S01]  /*c420*/  FFMA.FTZ R62, R38.reuse, R15, -R62 ;  /* 0x0000000f263e7223 */ /* 0x040fe2000001083e */
        /* <DEDUP_REMOVED lines=8> */
.L_x_764:
[----:B------:R-:W-:Y:S05]  /*c4b0*/  BSYNC B0 ;  /* 0x0000000000007941 */ /* 0x000fea0003800000 */
.L_x_763:
[----:B-1----:R-:W-:Y:S01]  /*c4c0*/  IADD3 R9, R27, 0x20, RZ ;  /* 0x000000201b097810 */ /* 0x002fe20007ffe0ff */
[----:B------:R-:W-:Y:S03]  /*c4d0*/  BSSY B0, `(.L_x_765) ;  /* 0x000006b000007945 */ /* 0x000fe60003800000 */
[----:B------:R-:W-:-:S13]  /*c4e0*/  ISETP.GE.AND P0, PT, R9, c[0x0][0x27c], PT ;  /* 0x00009f0009007a0c */ /* 0x000fda0003f06270 */
[----:B------:R-:W-:Y:S05]  /*c4f0*/  @P0 BRA `(.L_x_766) ;  /* 0x0000068000000947 */ /* 0x000fea0003800000 */
[----:B------:R-:W-:Y:S01]  /*c500*/  SHF.R.S32.HI R12, RZ, 0x1f, R9 ;  /* 0x0000001fff0c7819 */ /* 0x000fe20000011409 */
[----:B------:R-:W-:Y:S01]  /*c510*/  HADD2.F32 R49, -RZ, R32.H0_H0 ;  /* 0x20000020ff317230 */ /* 0x000fe20000004100 */
[----:B------:R-:W-:Y:S01]  /*c520*/  MOV R13, c[0x0][0x27c] ;  /* 0x00009f00000d7a02 */ /* 0x000fe20000000f00 */
[--C-:B------:R-:W-:Y:S01]  /*c530*/  HADD2.F32 R47, -RZ, R34.reuse.H1_H1 ;  /* 0x30000022ff2f7230 */ /* 0x100fe20000004100 */
[CC--:B------:R-:W-:Y:S01]  /*c540*/  LEA.HI R15, R12.reuse, R9.reuse, RZ, 0x3 ;  /* 0x000000090c0f7211 */ /* 0x0c0fe200078f18ff */
[----:B------:R-:W-:Y:S01]  /*c550*/  HADD2.F32 R48, -RZ, R29.H1_H1 ;  /* 0x3000001dff307230 */ /* 0x000fe20000004100 */
[----:B------:R-:W-:Y:S01]  /*c560*/  SHF.R.S32.HI R8, RZ, 0x1f, R19 ;  /* 0x0000001fff087819 */ /* 0x000fe20000011413 */
[----:B------:R-:W-:Y:S01]  /*c570*/  HADD2.F32 R51, -RZ, R34.H0_H0 ;  /* 0x20000022ff337230 */ /* 0x000fe20000004100 */
[----:B------:R-:W-:Y:S01]  /*c580*/  SHF.R.S32.HI R10, RZ, 0x3, R15 ;  /* 0x00000003ff0a7819 */ /* 0x000fe2000001140f */
[----:B------:R-:W-:Y:S01]  /*c590*/  HADD2.F32 R43, -RZ, R32.H1_H1 ;  /* 0x30000020ff2b7230 */ /* 0x000fe20000004100 */
[----:B------:R-:W-:Y:S01]  /*c5a0*/  SHF.L.U32 R14, R19, 0x6, RZ ;  /* 0x00000006130e7819 */ /* 0x000fe200000006ff */
[----:B------:R-:W-:Y:S01]  /*c5b0*/  HADD2.F32 R32, -RZ, R31.H1_H1 ;  /* 0x3000001fff207230 */ /* 0x000fe20000004100 */
[----:B------:R-:W-:Y:S01]  /*c5c0*/  LEA.HI R13, R13, R10, RZ, 0x1d ;  /* 0x0000000a0d0d7211 */ /* 0x000fe200078fe8ff */
[----:B------:R-:W-:Y:S01]  /*c5d0*/  HADD2.F32 R29, -RZ, R29.H0_H0 ;  /* 0x2000001dff1d7230 */ /* 0x000fe20000004100 */
[----:B------:R-:W-:Y:S01]  /*c5e0*/  LEA.HI R12, R12, R9, RZ, 0x6 ;  /* 0x000000090c0c7211 */ /* 0x000fe200078f30ff */
[----:B------:R-:W-:Y:S01]  /*c5f0*/  HADD2.F32 R31, -RZ, R31.H0_H0 ;  /* 0x2000001fff1f7230 */ /* 0x000fe20000004100 */
[----:B------:R-:W-:-:S02]  /*c600*/  LEA.HI R9, R8, R19, RZ, 0x3 ;  /* 0x0000001308097211 */ /* 0x000fc400078f18ff */
        /* <DEDUP_REMOVED lines=87> */
.L_x_766:
[----:B------:R-:W-:Y:S05]  /*cb80*/  BSYNC B0 ;  /* 0x0000000000007941 */ /* 0x000fea0003800000 */
.L_x_765:
[----:B-1----:R-:W-:-:S04]  /*cb90*/  IADD3 R14, R27, 0x40, RZ ;  /* 0x000000401b0e7810 */ /* 0x002fc80007ffe0ff */
[----:B------:R-:W-:-:S13]  /*cba0*/  ISETP.GE.AND P0, PT, R14, c[0x0][0x27c], PT ;  /* 0x00009f000e007a0c */ /* 0x000fda0003f06270 */
[----:B------:R-:W-:Y:S05]  /*cbb0*/  @P0 BRA `(.L_x_744) ;  /* 0x0000068000000947 */ /* 0x000fea0003800000 */
[----:B------:R-:W-:Y:S01]  /*cbc0*/  SHF.R.S32.HI R13, RZ, 0x1f, R14 ;  /* 0x0000001fff0d7819 */ /* 0x000fe2000001140e */
[--C-:B------:R-:W-:Y:S01]  /*cbd0*/  HADD2.F32 R33, -RZ, R23.reuse.H1_H1 ;  /* 0x30000017ff217230 */ /* 0x100fe20000004100 */
[----:B------:R-:W-:Y:S01]  /*cbe0*/  MOV R11, c[0x0][0x27c] ;  /* 0x00009f00000b7a02 */ /* 0x000fe20000000f00 */
[----:B------:R-:W-:Y:S01]  /*cbf0*/  HADD2.F32 R23, -RZ, R23.H0_H0 ;  /* 0x20000017ff177230 */ /* 0x000fe20000004100 */
[----:B------:R-:W-:Y:S01]  /*cc00*/  LEA.HI R9, R13, R14, RZ, 0x3 ;  /* 0x0000000e0d097211 */ /* 0x000fe200078f18ff */
[--C-:B------:R-:W-:Y:S01]  /*cc10*/  HADD2.F32 R37, -RZ, R25.reuse.H1_H1 ;  /* 0x30000019ff257230 */ /* 0x100fe20000004100 */
[----:B------:R-:W-:Y:S01]  /*cc20*/  SHF.R.S32.HI R8, RZ, 0x1f, R19 ;  /* 0x0000001fff087819 */ /* 0x000fe20000011413 */
[--C-:B------:R-:W-:Y:S01]  /*cc30*/  HADD2.F32 R38, -RZ, R20.reuse.H1_H1 ;  /* 0x30000014ff267230 */ /* 0x100fe20000004100 */
[----:B------:R-:W-:Y:S01]  /*cc40*/  SHF.R.S32.HI R10, RZ, 0x3, R9 ;  /* 0x00000003ff0a7819 */ /* 0x000fe20000011409 */
[----:B------:R-:W-:Y:S01]  /*cc50*/  HADD2.F32 R25, -RZ, R25.H0_H0 ;  /* 0x20000019ff197230 */ /* 0x000fe20000004100 */
[----:B------:R-:W-:Y:S01]  /*cc60*/  SHF.L.U32 R12, R19, 0x6, RZ ;  /* 0x00000006130c7819 */ /* 0x000fe200000006ff */
[----:B------:R-:W-:Y:S01]  /*cc70*/  HADD2.F32 R20, -RZ, R20.H0_H0 ;  /* 0x20000014ff147230 */ /* 0x000fe20000004100 */
[----:B------:R-:W-:Y:S01]  /*cc80*/  LEA.HI R11, R11, R10, RZ, 0x1d ;  /* 0x0000000a0b0b7211 */ /* 0x000fe200078fe8ff */
[----:B------:R-:W-:Y:S01]  /*cc90*/  HADD2.F32 R42, -RZ, R18.H1_H1 ;  /* 0x30000012ff2a7230 */ /* 0x000fe20000004100 */
[----:B------:R-:W-:Y:S01]  /*cca0*/  LEA.HI R8, R8, R19, RZ, 0x3 ;  /* 0x0000001308087211 */ /* 0x000fe200078f18ff */
[----:B------:R-:W-:Y:S01]  /*ccb0*/  HADD2.F32 R49, -RZ, R26.H0_H0 ;  /* 0x2000001aff317230 */ /* 0x000fe20000004100 */
[----:B------:R-:W-:-:S02]  /*ccc0*/  SHF.R.S32.HI R10, RZ, 0x1f, R11 ;  /* 0x0000001fff0a7819 */ /* 0x000fc4000001140b */
[----:B------:R-:W-:Y:S01]  /*ccd0*/  LOP3.LUT R12, R12, 0x1c0, RZ, 0xc0, !PT ;  /* 0x000001c00c0c7812 */ /* 0x000fe200078ec0ff */
[----:B------:R-:W-:Y:S01]  /*cce0*/  IMAD.SHL.U32 R8, R8, 0x40, RZ ;  /* 0x0000004008087824 */ /* 0x000fe200078e00ff */
[----:B------:R-:W-:Y:S02]  /*ccf0*/  LEA.HI R13, R13, R14, RZ, 0x6 ;  /* 0x0000000e0d0d7211 */ /* 0x000fe400078f30ff */
[----:B------:R-:W-:Y:S02]  /*cd00*/  LEA.HI R10, R10, R11, RZ, 0x3 ;  /* 0x0000000b0a0a7211 */ /* 0x000fe400078f18ff */
[----:B------:R-:W-:Y:S02]  /*cd10*/  SHF.L.U32 R15, R11, 0x3, RZ ;  /* 0x000000030b0f7819 */ /* 0x000fe400000006ff */
[----:B------:R-:W-:Y:S01]  /*cd20*/  LOP3.LUT R14, R12, 0x38, R9, 0xf8, !PT ;  /* 0x000000380c0e7812 */ /* 0x000fe200078ef809 */
[----:B------:R-:W-:Y:S01]  /*cd30*/  IMAD.SHL.U32 R11, R10, 0x400, RZ ;  /* 0x000004000a0b7824 */ /* 0x000fe200078e00ff */
[----:B------:R-:W-:-:S02]  /*cd40*/  SHF.L.U32 R13, R13, 0x7, RZ ;  /* 0x000000070d0d7819 */ /* 0x000fc400000006ff */
[----:B------:R-:W-:Y:S02]  /*cd50*/  SHF.R.U32.HI R9, RZ, 0x3, R12 ;  /* 0x00000003ff097819 */ /* 0x000fe4000001160c */
[----:B------:R-:W-:Y:S02]  /*cd60*/  LOP3.LUT R12, R12, 0x38, R15, 0xf8, !PT ;  /* 0x000000380c0c7812 */ /* 0x000fe400078ef80f */
[----:B------:R-:W-:Y:S02]  /*cd70*/  LOP3.LUT R13, R13, 0x7fffe000, RZ, 0xc0, !PT ;  /* 0x7fffe0000d0d7812 */ /* 0x000fe400078ec0ff */
[----:B------:R-:W-:Y:S02]  /*cd80*/  LOP3.LUT R8, R8, 0xfffffe00, RZ, 0xc0, !PT ;  /* 0xfffffe0008087812 */ /* 0x000fe400078ec0ff */
[-C--:B------:R-:W-:Y:S02]  /*cd90*/  LOP3.LUT R14, R14, R9.reuse, RZ, 0x3c, !PT ;  /* 0x000000090e0e7212 */ /* 0x080fe400078e3cff */
[----:B------:R-:W-:-:S02]  /*cda0*/  LOP3.LUT R10, R12, R9, RZ, 0x3c, !PT ;  /* 0x000000090c0a7212 */ /* 0x000fc400078e3cff */
[----:B------:R-:W-:Y:S02]  /*cdb0*/  LOP3.LUT R9, R11, 0x7fffe000, RZ, 0xc0, !PT ;  /* 0x7fffe0000b097812 */ /* 0x000fe400078ec0ff */
[--C-:B------:R-:W-:Y:S02]  /*cdc0*/  IADD3 R13, R14, R13, R8.reuse ;  /* 0x0000000d0e0d7210 */ /* 0x100fe40007ffe008 */
[----:B------:R-:W-:Y:S02]  /*cdd0*/  IADD3 R9, R10, R9, R8 ;  /* 0x000000090a097210 */ /* 0x000fe40007ffe008 */
[----:B------:R-:W-:Y:S02]  /*cde0*/  SHF.L.U32 R27, R13, 0x1, RZ ;  /* 0x000000010d1b7819 */ /* 0x000fe400000006ff */
[----:B------:R-:W-:-:S03]  /*cdf0*/  SHF.L.U32 R19, R9, 0x1, RZ ;  /* 0x0000000109137819 */ /* 0x000fc600000006ff */
[----:B------:R-:W1:Y:S04]  /*ce00*/  LDS.128 R12, [R27+0x18100] ;  /* 0x018100001b0c7984 */ /* 0x000e680000000c00 */
[----:B------:R-:W2:Y:S01]  /*ce10*/  LDS.128 R8, [R19+0x18100] ;  /* 0x0181000013087984 */ /* 0x000ea20000000c00 */
[--C-:B-1----:R-:W-:Y:S02]  /*ce20*/  HADD2.F32 R28, -RZ, R12.reuse.H0_H0 ;  /* 0x2000000cff1c7230 */ /* 0x102fe40000004100 */
[----:B------:R-:W-:Y:S02]  /*ce30*/  HADD2.F32 R29, -RZ, R12.H1_H1 ;  /* 0x3000000cff1d7230 */ /* 0x000fe40000004100 */
[----:B------:R-:W-:Y:S01]  /*ce40*/  HADD2.F32 R12, -RZ, R13.H0_H0 ;  /* 0x2000000dff0c7230 */ /* 0x000fe20000004100 */
[----:B------:R-:W-:Y:S01]  /*ce50*/  FMUL.FTZ R39, R33, R28 ;  /* 0x0000001c21277220 */ /* 0x000fe20000410000 */
[--C-:B--2---:R-:W-:Y:S01]  /*ce60*/  HADD2.F32 R32, -RZ, R8.reuse.H0_H0 ;  /* 0x20000008ff207230 */ /* 0x104fe20000004100 */
        /* <DEDUP_REMOVED lines=9> */
[--C-:B------:R-:W-:Y:S01]  /*cf00*/  HADD2.F32 R39, -RZ, R22.reuse.H1_H1 ;  /* 0x30000016ff277230 */ /* 0x100fe20000004100 */
[----:B------:R-:W-:Y:S01]  /*cf10*/  FFMA.FTZ R40, R25, R8, R40 ;  /* 0x0000000819287223 */ /* 0x000fe20000010028 */
[----:B------:R-:W-:Y:S01]  /*cf20*/  HADD2.F32 R22, -RZ, R22.H0_H0 ;  /* 0x20000016ff167230 */ /* 0x000fe20000004100 */
[----:B------:R-:W-:Y:S01]  /*cf30*/  FMUL.FTZ R45, R20, R30 ;  /* 0x0000001e142d7220 */ /* 0x000fe20000410000 */
[----:B------:R-:W-:Y:S01]  /*cf40*/  HADD2.F32 R13, -RZ, R14.H0_H0 ;  /* 0x2000000eff0d7230 */ /* 0x000fe20000004100 */
[-C--:B------:R-:W-:Y:S01]  /*cf50*/  FMUL.FTZ R38, R38, R34.reuse ;  /* 0x0000002226267220 */ /* 0x080fe20000410000 */
[----:B------:R-:W-:Y:S01]  /*cf60*/  HADD2.F32 R8, -RZ, R24.H1_H1 ;  /* 0x30000018ff087230 */ /* 0x000fe20000004100 */
[----:B------:R-:W-:Y:S01]  /*cf70*/  FFMA.FTZ R41, R39, R34, R41 ;  /* 0x0000002227297223 */ /* 0x000fe20000010029 */
[----:B------:R-:W-:Y:S01]  /*cf80*/  HADD2.F32 R31, -RZ, R14.H1_H1 ;  /* 0x3000000eff1f7230 */ /* 0x000fe20000004100 */
[-C--:B------:R-:W-:Y:S01]  /*cf90*/  FMUL.FTZ R43, R20, R35.reuse ;  /* 0x00000023142b7220 */ /* 0x080fe20000410000 */
[----:B------:R-:W-:Y:S01]  /*cfa0*/  HADD2.F32 R9, -RZ, R10.H0_H0 ;  /* 0x2000000aff097230 */ /* 0x000fe20000004100 */
[----:B------:R-:W-:Y:S01]  /*cfb0*/  FFMA.FTZ R35, R22, R35, R45 ;  /* 0x0000002316237223 */ /* 0x000fe2000001002d */
[----:B------:R-:W-:Y:S01]  /*cfc0*/  HADD2.F32 R34, -RZ, R26.H1_H1 ;  /* 0x3000001aff227230 */ /* 0x000fe20000004100 */
[C---:B------:R-:W-:Y:S01]  /*cfd0*/  FMUL.FTZ R44, R8.reuse, R13 ;  /* 0x0000000d082c7220 */ /* 0x040fe20000410000 */
[--C-:B------:R-:W-:Y:S01]  /*cfe0*/  HADD2.F32 R14, -RZ, R15.reuse.H0_H0 ;  /* 0x2000000fff0e7230 */ /* 0x100fe20000004100 */
[-C--:B------:R-:W-:Y:S01]  /*cff0*/  FMUL.FTZ R8, R8, R9.reuse ;  /* 0x0000000908087220 */ /* 0x080fe20000410000 */
[----:B------:R-:W-:Y:S01]  /*d000*/  HADD2.F32 R36, -RZ, R10.H1_H1 ;  /* 0x3000000aff247230 */ /* 0x000fe20000004100 */
[----:B------:R-:W-:Y:S01]  /*d010*/  FFMA.FTZ R20, R34, R9, R44 ;  /* 0x0000000922147223 */ /* 0x000fe2000001002c */
[----:B------:R-:W-:Y:S01]  /*d020*/  HADD2.F32 R45, -RZ, R24.H0_H0 ;  /* 0x20000018ff2d7230 */ /* 0x000fe20000004100 */
[C---:B------:R-:W-:Y:S01]  /*d030*/  FMUL.FTZ R47, R42.reuse, R31 ;  /* 0x0000001f2a2f7220 */ /* 0x040fe20000410000 */
[----:B------:R-:W-:Y:S01]  /*d040*/  HADD2.F32 R15, -RZ, R15.H1_H1 ;  /* 0x3000000fff0f7230 */ /* 0x000fe20000004100 */
[----:B------:R-:W-:Y:S01]  /*d050*/  FMUL.FTZ R42, R42, R36 ;  /* 0x000000242a2a7220 */ /* 0x000fe20000410000 */
[--C-:B------:R-:W-:Y:S01]  /*d060*/  HADD2.F32 R10, -RZ, R11.reuse.H0_H0 ;  /* 0x2000000bff0a7230 */ /* 0x100fe20000004100 */
[----:B------:R-:W-:Y:S01]  /*d070*/  FFMA.FTZ R33, R37, R28, -R33 ;  /* 0x0000001c25217223 */ /* 0x000fe20000010821 */
[----:B------:R-:W-:Y:S01]  /*d080*/  HADD2.F32 R24, -RZ, R18.H0_H0 ;  /* 0x20000012ff187230 */ /* 0x000fe20000004100 */
[C---:B------:R-:W-:Y:S01]  /*d090*/  FMUL.FTZ R18, R45.reuse, R14 ;  /* 0x0000000e2d127220 */ /* 0x040fe20000410000 */
[----:B------:R-:W-:Y:S01]  /*d0a0*/  HADD2.F32 R11, -RZ, R11.H1_H1 ;  /* 0x3000000bff0b7230 */ /* 0x000fe20000004100 */
[----:B------:R-:W-:Y:S01]  /*d0b0*/  FMUL.FTZ R45, R45, R10 ;  /* 0x0000000a2d2d7220 */ /* 0x000fe20000410000 */
[--C-:B------:R-:W-:Y:S01]  /*d0c0*/  HADD2.F32 R9, -RZ, R21.reuse.H1_H1 ;  /* 0x30000015ff097230 */ /* 0x100fe20000004100 */
[----:B------:R-:W-:Y:S01]  /*d0d0*/  FFMA.FTZ R38, R39, R29, -R38 ;  /* 0x0000001d27267223 */ /* 0x000fe20000010826 */
[----:B------:R-:W-:Y:S01]  /*d0e0*/  HADD2.F32 R26, -RZ, R21.H0_H0 ;  /* 0x20000015ff1a7230 */ /* 0x000fe20000004100 */
[----:B------:R-:W-:-:S02]  /*d0f0*/  FMUL.FTZ R21, R24, R15 ;  /* 0x0000000f18157220 */ /* 0x000fc40000410000 */
[----:B------:R-:W-:Y:S02]  /*d100*/  FMUL.FTZ R24, R24, R11 ;  /* 0x0000000b18187220 */ /* 0x000fe40000410000 */
[----:B------:R-:W-:Y:S01]  /*d110*/  FFMA.FTZ R23, R25, R12, -R23 ;  /* 0x0000000c19177223 */ /* 0x000fe20000010817 */
[----:B------:R-:W-:Y:S01]  /*d120*/  F2FP.PACK_AB R12, R38, R33 ;  /* 0x00000021260c723e */ /* 0x000fe200000000ff */
[----:B------:R-:W-:Y:S02]  /*d130*/  FFMA.FTZ R22, R22, R30, -R43 ;  /* 0x0000001e16167223 */ /* 0x000fe4000001082b */
        /* <DEDUP_REMOVED lines=16> */
.L_x_744:
[----:B------:R-:W-:Y:S05]  /*d240*/  BSYNC B2 ;  /* 0x0000000000027941 */ /* 0x000fea0003800000 */
.L_x_728:
[----:B------:R-:W-:-:S04]  /*d250*/  DEPBAR.LE SB0, 0x2 ;  /* 0x000080800000791a */ /* 0x000fc80000000000 */
[----:B------:R-:W-:Y:S01]  /*d260*/  IMAD.SHL.U32 R32, R0, 0x2, RZ ;  /* 0x0000000200207824 */ /* 0x000fe200078e00ff */
[----:B------:R-:W-:Y:S01]  /*d270*/  BAR.SYNC.DEFER_BLOCKING 0x0 ;  /* 0x0000000000007b1d */ /* 0x000fe20000010000 */
[----:B------:R-:W-:Y:S01]  /*d280*/  IMAD.SHL.U32 R191, R4, 0x2, RZ ;  /* 0x0000000204bf7824 */ /* 0x000fe200078e00ff */
[----:B------:R-:W-:Y:S01]  /*d290*/  LEA R190, R0, 0x18100, 0x1 ;  /* 0x0001810000be7811 */ /* 0x000fe200078e08ff */
[----:B------:R-:W-:Y:S01]  /*d2a0*/  IMAD.MOV.U32 R4, RZ, RZ, 0x20 ;  /* 0x00000020ff047424 */ /* 0x000fe200078e00ff */
[----:B-1----:R-:W-:Y:S01]  /*d2b0*/  @P3 LEA.HI.SX32 R9, R133, 0xfffffffe, 0x1a ;  /* 0xfffffffe85093811 */ /* 0x002fe200078fd2ff */
[----:B------:R-:W-:Y:S01]  /*d2c0*/  IMAD.SHL.U32 R189, R3, 0x2, RZ ;  /* 0x0000000203bd7824 */ /* 0x000fe200078e00ff */
[----:B------:R-:W-:Y:S01]  /*d2d0*/  P2R R135, PR, RZ, 0x2 ;  /* 0x00000002ff877803 */ /* 0x000fe20000000000 */
[----:B------:R-:W-:Y:S01]  /*d2e0*/  IMAD R93, R93, -0x40, R84 ;  /* 0xffffffc05d5d7824 */ /* 0x000fe200078e0254 */
[----:B------:R-:W-:Y:S01]  /*d2f0*/  SEL R0, R4, 0xffffffe0, !P1 ;  /* 0xffffffe004007807 */ /* 0x000fe20004800000 */
[----:B------:R-:W-:Y:S01]  /*d300*/  IMAD.IADD R3, R190, 0x1, R189 ;  /* 0x00000001be037824 */ /* 0x000fe200078e02bd */
[----:B------:R-:W-:Y:S01]  /*d310*/  @P3 SHF.R.S32.HI R8, RZ, 0x1f, R9 ;  /* 0x0000001fff083819 */ /* 0x000fe20000011409 */
[----:B------:R-:W-:Y:S01]  /*d320*/  @P3 IMAD R16, R16, R9, RZ ;  /* 0x0000000910103224 */ /* 0x000fe200078e02ff */
[----:B------:R-:W-:Y:S01]  /*d330*/  LOP3.LUT P1, RZ, R194, 0x1, RZ, 0xc0, !PT ;  /* 0x00000001c2ff7812 */ /* 0x000fe2000782c0ff */
[----:B------:R-:W-:Y:S01]  /*d340*/  IMAD.IADD R87, R191, 0x1, R0 ;  /* 0x00000001bf577824 */ /* 0x000fe200078e0200 */
[----:B------:R-:W-:Y:S01]  /*d350*/  LOP3.LUT P4, RZ, R7, 0x4, RZ, 0xc0, !PT ;  /* 0x0000000407ff7812 */ /* 0x000fe2000788c0ff */
[----:B------:R-:W-:Y:S01]  /*d360*/  @P3 IMAD.WIDE.U32 R10, R9, R17, R206 ;  /* 0x00000011090a3225 */ /* 0x000fe200078e00ce */
[----:B------:R-:W-:-:S03]  /*d370*/  LOP3.LUT R92, R92, 0xffffffe0, RZ, 0xc0, !PT ;  /* 0xffffffe05c5c7812 */ /* 0x000fc600078ec0ff */
[----:B------:R-:W-:Y:S01]  /*d380*/  @P3 IMAD R8, R8, R17, R16 ;  /* 0x0000001108083224 */ /* 0x000fe200078e0210 */
[----:B------:R-:W-:Y:S01]  /*d390*/  @P3 LEA R60, P0, R10, c[0x0][0x1f8], 0x1 ;  /* 0x00007e000a3c3a11 */ /* 0x000fe200078008ff */
[----:B------:R-:W-:Y:S02]  /*d3a0*/  IMAD.MOV.U32 R4, RZ, RZ, 0x40 ;  /* 0x00000040ff047424 */ /* 0x000fe400078e00ff */
[----:B------:R-:W-:Y:S01]  /*d3b0*/  @P3 IMAD.IADD R8, R11, 0x1, R8 ;  /* 0x000000010b083824 */ /* 0x000fe200078e0208 */
[----:B------:R-:W-:Y:S01]  /*d3c0*/  LDSM.16.M88.4 R32, [R32+0x18100] ;  /* 0x018100002020783b */ /* 0x000fe20000000200 */
[----:B------:R-:W-:Y:S01]  /*d3d0*/  IMAD.IADD R85, R85, 0x1, -R92 ;  /* 0x0000000155557824 */ /* 0x000fe200078e0a5c */
[----:B------:R-:W-:Y:S01]  /*d3e0*/  SEL R0, R4, 0xffffffc0, !P4 ;  /* 0xffffffc004007807 */ /* 0x000fe20006000000 */
[----:B------:R-:W-:Y:S01]  /*d3f0*/  IMAD.SHL.U32 R185, R2, 0x2, RZ ;  /* 0x0000000202b97824 */ /* 0x000fe200078e00ff */
[----:B------:R-:W1:Y:S01]  /*d400*/  LDSM.16.M88.4 R20, [R191+0xc100] ;  /* 0x00c10000bf14783b */ /* 0x000e620000000200 */
[----:B------:R-:W-:-:S02]  /*d410*/  @P3 LEA.HI.X R61, R10, c[0x0][0x1fc], R8, 0x1, P0 ;  /* 0x00007f000a3d3a11 */ /* 0x000fc400000f0c08 */
[----:B------:R-:W-:Y:S01]  /*d420*/  @P3 IADD3 R72, P0, R6, R60, RZ ;  /* 0x0000003c06483210 */ /* 0x000fe20007f1e0ff */
[----:B------:R-:W2:Y:S01]  /*d430*/  LDSM.16.M88.4 R48, [R191+0xc900] ;  /* 0x00c90000bf30783b */ /* 0x000ea20000000200 */
[----:B------:R-:W-:Y:S01]  /*d440*/  SEL R188, R4, 0xffffffc0, !P2 ;  /* 0xffffffc004bc7807 */ /* 0x000fe20005000000 */
[----:B------:R-:W-:Y:S02]  /*d450*/  IMAD.IADD R187, R190, 0x1, R0 ;  /* 0x00000001bebb7824 */ /* 0x000fe400078e0200 */
[----:B------:R-:W3:Y:S01]  /*d460*/  LDSM.16.M88.4 R64, [R191+0xd100] ;  /* 0x00d10000bf40783b */ /* 0x000ee20000000200 */
[----:B------:R-:W-:Y:S02]  /*d470*/  @P3 IMAD.X R73, R5, 0x1, R61, P0 ;  /* 0x0000000105493824 */ /* 0x000fe400000e063d */
[----:B------:R-:W-:Y:S01]  /*d480*/  IMAD.IADD R94, R191, 0x1, R188 ;  /* 0x00000001bf5e7824 */ /* 0x000fe200078e02bc */
[----:B------:R-:W-:Y:S01]  /*d490*/  LDSM.16.M88.4 R56, [R3] ;  /* 0x000000000338783b */ /* 0x000fe20000000200 */
[----:B------:R-:W-:-:S02]  /*d4a0*/  IMAD.IADD R186, R3, 0x1, R0 ;  /* 0x0000000103ba7824 */ /* 0x000fc400078e0200 */
[----:B------:R-:W-:Y:S01]  /*d4b0*/  IMAD.IADD R86, R188, 0x1, R87 ;  /* 0x00000001bc567824 */ /* 0x000fe200078e0257 */
[----:B------:R-:W4:Y:S01]  /*d4c0*/  LDSM.16.M88.4 R44, [R87+0xc100] ;  /* 0x00c10000572c783b */ /* 0x000f220000000200 */
[C-C-:B------:R-:W-:Y:S02]  /*d4d0*/  IMAD.IADD R173, R189.reuse, 0x1, R185.reuse ;  /* 0x00000001bdad7824 */ /* 0x140fe400078e02b9 */
[C---:B------:R-:W-:Y:S01]  /*d4e0*/  IMAD.IADD R184, R0.reuse, 0x1, R185 ;  /* 0x0000000100b87824 */ /* 0x040fe200078e02b9 */
[----:B------:R-:W5:Y:S01]  /*d4f0*/  LDSM.16.M88.4 R12, [R87+0xc900] ;  /* 0x00c90000570c783b */ /* 0x000f620000000200 */
[----:B------:R-:W-:Y:S02]  /*d500*/  IMAD.IADD R0, R0, 0x1, R173 ;  /* 0x0000000100007824 */ /* 0x000fe400078e02ad */
[----:B------:R-:W-:Y:S01]  /*d510*/  IMAD.IADD R164, R189, 0x1, R184 ;  /* 0x00000001bda47824 */ /* 0x000fe200078e02b8 */
[----:B------:R-:W3:Y:S04]  /*d520*/  LDSM.16.M88.4 R52, [R191+0xd900] ;  /* 0x00d90000bf34783b */ /* 0x000ee80000000200 */
[----:B------:R-:W3:Y:S04]  /*d530*/  LDSM.16.M88.4 R8, [R87+0xd100] ;  /* 0x00d100005708783b */ /* 0x000ee80000000200 */
[----:B------:R-:W-:Y:S04]  /*d540*/  LDSM.16.M88.4 R40, [R87+0xd900] ;  /* 0x00d900005728783b */ /* 0x000fe80000000200 */
[----:B------:R-:W-:Y:S01]  /*d550*/  @!PT LDS RZ, [RZ] ;  /* 0x00000000fffff984 */ /* 0x000fe20000000800 */
[----:B------:R-:W-:Y:S01]  /*d560*/  @!PT LDS RZ, [RZ] ;  /* 0x00000000fffff984 */ /* 0x000fe20000000800 */
[----:B------:R-:W-:Y:S01]  /*d570*/  @!PT LDS RZ, [RZ] ;  /* 0x00000000fffff984 */ /* 0x000fe20000000800 */
[----:B------:R3:W-:Y:S01]  /*d580*/  @P3 LDGSTS.E.BYPASS.LTC128B.128 [R134+0x6100], [R60.64], !P6 ;  /* 0x061000003c863fae */ /* 0x0007e2000f101d46 */
[C---:B-1----:R-:W-:Y:S03]  /*d590*/  HMMA.16816.F32 R24, R32.reuse, R20, RZ ;  /* 0x000000142018723c */ /* 0x042fe600000018ff */
[----:B------:R1:W-:Y:S04]  /*d5a0*/  @P3 LDGSTS.E.BYPASS.LTC128B.128 [R134+0x8100], [R60.64+0x80], !P5 ;  /* 0x081000803c863fae */ /* 0x0003e8000e901d46 */
[----:B------:R1:W-:Y:S01]  /*d5b0*/  @P3 LDGSTS.E.BYPASS.LTC128B.128 [R134+0xa100], [R60.64+0x100], !P1 ;  /* 0x0a1001003c863fae */ /* 0x0003e2000c901d46 */
[C---:B------:R-:W-:Y:S03]  /*d5c0*/  HMMA.16816.F32 R20, R32.reuse, R22, RZ ;  /* 0x000000162014723c */ /* 0x040fe600000018ff */
[----:B------:R1:W-:Y:S04]  /*d5d0*/  @P3 LDGSTS.E.BYPASS.LTC128B.128 [R134+0x7100], [R72.64], !P6 ;  /* 0x0710000048863fae */ /* 0x0003e8000f101d46 */
[----:B------:R1:W-:Y:S01]  /*d5e0*/  @P3 LDGSTS.E.BYPASS.LTC128B.128 [R134+0x9100], [R72.64+0x80], !P5 ;  /* 0x0910008048863fae */ /* 0x0003e2000e901d46 */
[C---:B--2---:R-:W-:Y:S03]  /*d5f0*/  HMMA.16816.F32 R36, R32.reuse, R48, RZ ;  /* 0x000000302024723c */ /* 0x044fe600000018ff */
[----:B------:R1:W-:Y:S04]  /*d600*/  @P3 LDGSTS.E.BYPASS.LTC128B.128 [R134+0xb100], [R72.64+0x100], !P1 ;  /* 0x0b10010048863fae */ /* 0x0003e8000c901d46 */
[----:B------:R-:W-:Y:S01]  /*d610*/  LDSM.16.M88.4 R4, [R187] ;  /* 0x00000000bb04783b */ /* 0x000fe20000000200 */
[C---:B------:R-:W-:Y:S03]  /*d620*/  HMMA.16816.F32 R48, R32.reuse, R50, RZ ;  /* 0x000000322030723c */ /* 0x040fe600000018ff */
[----:B------:R-:W2:Y:S04]  /*d630*/  LDSM.16.M88.4 R16, [R94+0xc100] ;  /* 0x00c100005e10783b */ /* 0x000ea80000000200 */
[----:B------:R-:W2:Y:S01]  /*d640*/  LDSM.16.M88.4 R28, [R94+0xc900] ;  /* 0x00c900005e1c783b */ /* 0x000ea20000000200 */
[C---:B---3--:R-:W-:Y:S03]  /*d650*/  HMMA.16816.F32 R68, R32.reuse, R64, RZ ;  /* 0x000000402044723c */ /* 0x048fe600000018ff */
[----:B------:R-:W-:Y:S04]  /*d660*/  LDSM.16.M88.4 R76, [R87+0xe100] ;  /* 0x00e10000574c783b */ /* 0x000fe80000000200 */
[----:B------:R-:W-:Y:S01]  /*d670*/  LDSM.16.M88.4 R88, [R86+0xe900] ;  /* 0x00e900005658783b */ /* 0x000fe20000000200 */
[----:B------:R-:W-:Y:S03]  /*d680*/  HMMA.16816.F32 R64, R32, R66, RZ ;  /* 0x000000422040723c */ /* 0x000fe600000018ff */
[----:B------:R-:W-:Y:S04]  /*d690*/  LDSM.16.M88.4 R80, [R191+0x10900] ;  /* 0x01090000bf50783b */ /* 0x000fe80000000200 */
[----:B-1----:R-:W-:Y:S01]  /*d6a0*/  LDSM.16.M88.4 R72, [R86+0xe100] ;  /* 0x00e100005648783b */ /* 0x002fe20000000200 */
[C---:B----4-:R-:W-:Y:S03]  /*d6b0*/  HMMA.16816.F32 R24, R56.reuse, R44, R24 ;  /* 0x0000002c3818723c */ /* 0x050fe60000001818 */
[----:B------:R-:W0:Y:S05]  /*d6c0*/  LDGDEPBAR ;  /* 0x00000000000079af */ /* 0x000e2a0000000000 */
[C---:B------:R-:W-:Y:S01]  /*d6d0*/  HMMA.16816.F32 R20, R56.reuse, R46, R20 ;  /* 0x0000002e3814723c */ /* 0x040fe20000001814 */
[----:B------:R-:W-:Y:S07]  /*d6e0*/  LDSM.16.M88.4 R44, [R86+0xc900] ;  /* 0x00c90000562c783b */ /* 0x000fee0000000200 */
[C---:B-----5:R-:W-:Y:S08]  /*d6f0*/  HMMA.16816.F32 R36, R56.reuse, R12, R36 ;  /* 0x0000000c3824723c */ /* 0x060ff00000001824 */
[----:B------:R-:W-:Y:S01]  /*d700*/  HMMA.16816.F32 R48, R56, R14, R48 ;  /* 0x0000000e3830723c */ /* 0x000fe20000001830 */
[----:B------:R-:W1:Y:S07]  /*d710*/  LDSM.16.M88.4 R12, [R94+0xd100] ;  /* 0x00d100005e0c783b */ /* 0x000e6e0000000200 */
[C---:B------:R-:W-:Y:S08]  /*d720*/  HMMA.16816.F32 R60, R32.reuse, R52, RZ ;  /* 0x00000034203c723c */ /* 0x040ff000000018ff */
[----:B------:R-:W-:Y:S01]  /*d730*/  HMMA.16816.F32 R32, R32, R54, RZ ;  /* 0x000000362020723c */ /* 0x000fe200000018ff */
[----:B------:R-:W-:Y:S07]  /*d740*/  LDSM.16.M88.4 R52, [R86+0xc100] ;  /* 0x00c100005634783b */ /* 0x000fee0000000200 */
[C---:B------:R-:W-:Y:S08]  /*d750*/  HMMA.16816.F32 R68, R56.reuse, R8, R68 ;  /* 0x000000083844723c */ /* 0x040ff00000001844 */
[----:B------:R-:W-:Y:S01]  /*d760*/  HMMA.16816.F32 R64, R56, R10, R64 ;  /* 0x0000000a3840723c */ /* 0x000fe20000001840 */
[----:B------:R-:W3:Y:S07]  /*d770*/  LDSM.16.M88.4 R8, [R94+0xd900] ;  /* 0x00d900005e08783b */ /* 0x000eee0000000200 */
[C---:B--2---:R-:W-:Y:S08]  /*d780*/  HMMA.16816.F32 R24, R4.reuse, R16, R24 ;  /* 0x000000100418723c */ /* 0x044ff00000001818 */
[----:B------:R-:W-:Y:S01]  /*d790*/  HMMA.16816.F32 R20, R4, R18, R20 ;  /* 0x000000120414723c */ /* 0x000fe20000001814 */
[----:B------:R-:W2:Y:S07]  /*d7a0*/  LDSM.16.M88.4 R16, [R186] ;  /* 0x00000000ba10783b */ /* 0x000eae0000000200 */
[C---:B------:R-:W-:Y:S08]  /*d7b0*/  HMMA.16816.F32 R60, R56.reuse, R40, R60 ;  /* 0x00000028383c723c */ /* 0x040ff0000000183c */
[----:B------:R-:W-:Y:S01]  /*d7c0*/  HMMA.16816.F32 R56, R56, R42, R32 ;  /* 0x0000002a3838723c */ /* 0x000fe20000001820 */
[----:B------:R-:W-:Y:S04]  /*d7d0*/  LDSM.16.M88.4 R32, [R190+0x4000] ;  /* 0x00400000be20783b */ /* 0x000fe80000000200 */
[----:B------:R-:W-:Y:S03]  /*d7e0*/  LDSM.16.M88.4 R40, [R86+0xd100] ;  /* 0x00d100005628783b */ /* 0x000fe60000000200 */
[C---:B------:R-:W-:Y:S08]  /*d7f0*/  HMMA.16816.F32 R36, R4.reuse, R28, R36 ;  /* 0x0000001c0424723c */ /* 0x040ff00000001824 */
[C---:B------:R-:W-:Y:S01]  /*d800*/  HMMA.16816.F32 R48, R4.reuse, R30, R48 ;  /* 0x0000001e0430723c */ /* 0x040fe20000001830 */
[----:B------:R-:W-:Y:S07]  /*d810*/  LDSM.16.M88.4 R28, [R86+0xd900] ;  /* 0x00d90000561c783b */ /* 0x000fee0000000200 */
[C---:B-1----:R-:W-:Y:S08]  /*d820*/  HMMA.16816.F32 R68, R4.reuse, R12, R68 ;  /* 0x0000000c0444723c */ /* 0x042ff00000001844 */
[C---:B------:R-:W-:Y:S01]  /*d830*/  HMMA.16816.F32 R64, R4.reuse, R14, R64 ;  /* 0x0000000e0440723c */ /* 0x040fe20000001840 */
[----:B------:R-:W1:Y:S07]  /*d840*/  LDSM.16.M88.4 R12, [R191+0xe100] ;  /* 0x00e10000bf0c783b */ /* 0x000e6e0000000200 */
[C---:B---3--:R-:W-:Y:S08]  /*d850*/  HMMA.16816.F32 R60, R4.reuse, R8, R60 ;  /* 0x00000008043c723c */ /* 0x048ff0000000183c */
[----:B------:R-:W-:Y:S01]  /*d860*/  HMMA.16816.F32 R56, R4, R10, R56 ;  /* 0x0000000a0438723c */ /* 0x000fe20000001838 */
[----:B------:R-:W3:Y:S04]  /*d870*/  LDSM.16.M88.4 R4, [R191+0xe900] ;  /* 0x00e90000bf04783b */ /* 0x000ee80000000200 */
[----:B------:R-:W-:Y:S03]  /*d880*/  LDSM.16.M88.4 R8, [R191+0xf100] ;  /* 0x00f10000bf08783b */ /* 0x000fe60000000200 */
[C---:B--2---:R-:W-:Y:S08]  /*d890*/  HMMA.16816.F32 R24, R16.reuse, R52, R24 ;  /* 0x000000341018723c */ /* 0x044ff00000001818 */
[C---:B------:R-:W-:Y:S01]  /*d8a0*/  HMMA.16816.F32 R20, R16.reuse, R54, R20 ;  /* 0x000000361014723c */ /* 0x040fe20000001814 */
[----:B------:R-:W-:Y:S07]  /*d8b0*/  LDSM.16.M88.4 R52, [R87+0xf900] ;  /* 0x00f900005734783b */ /* 0x000fee0000000200 */
[C---:B------:R-:W-:Y:S08]  /*d8c0*/  HMMA.16816.F32 R36, R16.reuse, R44, R36 ;  /* 0x0000002c1024723c */ /* 0x040ff00000001824 */
[----:B------:R-:W-:Y:S01]  /*d8d0*/  HMMA.16816.F32 R48, R16, R46, R48 ;  /* 0x0000002e1030723c */ /* 0x000fe20000001830 */
[----:B------:R-:W2:Y:S07]  /*d8e0*/  LDSM.16.M88.4 R44, [R3+0x4000] ;  /* 0x00400000032c783b */ /* 0x000eae0000000200 */
[C---:B-1----:R-:W-:Y:S08]  /*d8f0*/  HMMA.16816.F32 R24, R32.reuse, R12, R24 ;  /* 0x0000000c2018723c */ /* 0x042ff00000001818 */
[----:B------:R-:W-:Y:S01]  /*d900*/  HMMA.16816.F32 R20, R32, R14, R20 ;  /* 0x0000000e2014723c */ /* 0x000fe20000001814 */
[----:B------:R-:W-:Y:S07]  /*d910*/  LDSM.16.M88.4 R12, [R187+0x4000] ;  /* 0x00400000bb0c783b */ /* 0x000fee0000000200 */
[C---:B------:R-:W-:Y:S08]  /*d920*/  HMMA.16816.F32 R68, R16.reuse, R40, R68 ;  /* 0x000000281044723c */ /* 0x040ff00000001844 */
[C---:B------:R-:W-:Y:S01]  /*d930*/  HMMA.16816.F32 R64, R16.reuse, R42, R64 ;  /* 0x0000002a1040723c */ /* 0x040fe20000001840 */
[----:B------:R-:W-:Y:S07]  /*d940*/  LDSM.16.M88.4 R40, [R191+0xf900] ;  /* 0x00f90000bf28783b */ /* 0x000fee0000000200 */
[C---:B------:R-:W-:Y:S08]  /*d950*/  HMMA.16816.F32 R60, R16.reuse, R28, R60 ;  /* 0x0000001c103c723c */ /* 0x040ff0000000183c */
[----:B------:R-:W-:Y:S01]  /*d960*/  HMMA.16816.F32 R56, R16, R30, R56 ;  /* 0x0000001e1038723c */ /* 0x000fe20000001838 */
[----:B------:R-:W1:Y:S04]  /*d970*/  LDSM.16.M88.4 R16, [R94+0xe100] ;  /* 0x00e100005e10783b */ /* 0x000e680000000200 */
[----:B------:R-:W-:Y:S03]  /*d980*/  LDSM.16.M88.4 R28, [R87+0xe900] ;  /* 0x00e90000571c783b */ /* 0x000fe60000000200 */
[C---:B---3--:R-:W-:Y:S08]  /*d990*/  HMMA.16816.F32 R36, R32.reuse, R4, R36 ;  /* 0x000000042024723c */ /* 0x048ff00000001824 */
[----:B------:R-:W-:Y:S01]  /*d9a0*/  HMMA.16816.F32 R48, R32, R6, R48 ;  /* 0x000000062030723c */ /* 0x000fe20000001830 */
[----:B------:R-:W3:Y:S07]  /*d9b0*/  LDSM.16.M88.4 R4, [R87+0xf100] ;  /* 0x00f100005704783b */ /* 0x000eee0000000200 */
[C---:B--2---:R-:W-:Y:S08]  /*d9c0*/  HMMA.16816.F32 R24, R44.reuse, R76, R24 ;  /* 0x0000004c2c18723c */ /* 0x044ff00000001818 */
[----:B------:R-:W-:Y:S01]  /*d9d0*/  HMMA.16816.F32 R20, R44, R78, R20 ;  /* 0x0000004e2c14723c */ /* 0x000fe20000001814 */
        /* <DEDUP_REMOVED lines=8> */
[----:B------:R-:W-:Y:S01]  /*da60*/  HMMA.16816.F32 R56, R32, R42, R56 ;  /* 0x0000002a2038723c */ /* 0x000fe20000001838 */
[----:B------:R-:W-:Y:S04]  /*da70*/  LDSM.16.M88.4 R40, [R191+0x10100] ;  /* 0x01010000bf28783b */ /* 0x000fe80000000200 */
[----:B------:R-:W-:Y:S03]  /*da80*/  LDSM.16.M88.4 R32, [R94+0xe900] ;  /* 0x00e900005e20783b */ /* 0x000fe60000000200 */
[C---:B---3--:R-:W-:Y:S08]  /*da90*/  HMMA.16816.F32 R68, R44.reuse, R4, R68 ;  /* 0x000000042c44723c */ /* 0x048ff00000001844 */
[C---:B------:R-:W-:Y:S01]  /*daa0*/  HMMA.16816.F32 R64, R44.reuse, R6, R64 ;  /* 0x000000062c40723c */ /* 0x040fe20000001840 */
[----:B------:R-:W1:Y:S07]  /*dab0*/  LDSM.16.M88.4 R4, [R190+0x8000] ;  /* 0x00800000be04783b */ /* 0x000e6e0000000200 */
[C---:B------:R-:W-:Y:S08]  /*dac0*/  HMMA.16816.F32 R36, R44.reuse, R28, R36 ;  /* 0x0000001c2c24723c */ /* 0x040ff00000001824 */
[----:B------:R-:W-:Y:S01]  /*dad0*/  HMMA.16816.F32 R48, R44, R30, R48 ;  /* 0x0000001e2c30723c */ /* 0x000fe20000001830 */
[----:B------:R-:W3:Y:S07]  /*dae0*/  LDSM.16.M88.4 R28, [R94+0xf100] ;  /* 0x00f100005e1c783b */ /* 0x000eee0000000200 */
[C---:B--2---:R-:W-:Y:S08]  /*daf0*/  HMMA.16816.F32 R24, R8.reuse, R72, R24 ;  /* 0x000000480818723c */ /* 0x044ff00000001818 */
[----:B------:R-:W-:Y:S01]  /*db00*/  HMMA.16816.F32 R20, R8, R74, R20 ;  /* 0x0000004a0814723c */ /* 0x000fe20000001814 */
[----:B------:R-:W-:Y:S07]  /*db10*/  LDSM.16.M88.4 R72, [R86+0xf900] ;  /* 0x00f900005648783b */ /* 0x000fee0000000200 */
[C---:B------:R-:W-:Y:S08]  /*db20*/  HMMA.16816.F32 R60, R44.reuse, R52, R60 ;  /* 0x000000342c3c723c */ /* 0x040ff0000000183c */
[----:B------:R-:W-:Y:S01]  /*db30*/  HMMA.16816.F32 R56, R44, R54, R56 ;  /* 0x000000362c38723c */ /* 0x000fe20000001838 */
[----:B------:R-:W-:Y:S04]  /*db40*/  LDSM.16.M88.4 R44, [R3+0x8000] ;  /* 0x00800000032c783b */ /* 0x000fe80000000200 */
[----:B------:R-:W2:Y:S03]  /*db50*/  LDSM.16.M88.4 R52, [R87+0x10100] ;  /* 0x010100005734783b */ /* 0x000ea60000000200 */
[C---:B-1----:R-:W-:Y:S08]  /*db60*/  HMMA.16816.F32 R24, R4.reuse, R40, R24 ;  /* 0x000000280418723c */ /* 0x042ff00000001818 */
[----:B------:R-:W-:Y:S01]  /*db70*/  HMMA.16816.F32 R20, R4, R42, R20 ;  /* 0x0000002a0414723c */ /* 0x000fe20000001814 */
[----:B------:R-:W-:Y:S07]  /*db80*/  LDSM.16.M88.4 R40, [R87+0x10900] ;  /* 0x010900005728783b */ /* 0x000fee0000000200 */
[C---:B------:R-:W-:Y:S08]  /*db90*/  HMMA.16816.F32 R36, R12.reuse, R32, R36 ;  /* 0x000000200c24723c */ /* 0x040ff00000001824 */
[C---:B------:R-:W-:Y:S01]  /*dba0*/  HMMA.16816.F32 R48, R12.reuse, R34, R48 ;  /* 0x000000220c30723c */ /* 0x040fe20000001830 */
[----:B------:R-:W-:Y:S07]  /*dbb0*/  LDSM.16.M88.4 R32, [R187+0x8000] ;  /* 0x00800000bb20783b */ /* 0x000fee0000000200 */
[C---:B---3--:R-:W-:Y:S08]  /*dbc0*/  HMMA.16816.F32 R68, R12.reuse, R28, R68 ;  /* 0x0000001c0c44723c */ /* 0x048ff00000001844 */
[----:B------:R-:W-:Y:S01]  /*dbd0*/  HMMA.16816.F32 R64, R12, R30, R64 ;  /* 0x0000001e0c40723c */ /* 0x000fe20000001840 */
[----:B------:R-:W1:Y:S07]  /*dbe0*/  LDSM.16.M88.4 R28, [R94+0x10100] ;  /* 0x010100005e1c783b */ /* 0x000e6e0000000200 */
[C---:B--2---:R-:W-:Y:S08]  /*dbf0*/  HMMA.16816.F32 R24, R44.reuse, R52, R24 ;  /* 0x000000342c18723c */ /* 0x044ff00000001818 */
[----:B------:R-:W-:Y:S01]  /*dc00*/  HMMA.16816.F32 R20, R44, R54, R20 ;  /* 0x000000362c14723c */ /* 0x000fe20000001814 */
[----:B------:R-:W2:Y:S07]  /*dc10*/  LDSM.16.M88.4 R52, [R191+0x11100] ;  /* 0x01110000bf34783b */ /* 0x000eae0000000200 */
[C---:B------:R-:W-:Y:S08]  /*dc20*/  HMMA.16816.F32 R60, R12.reuse, R16, R60 ;  /* 0x000000100c3c723c */ /* 0x040ff0000000183c */
[----:B------:R-:W-:Y:S01]  /*dc30*/  HMMA.16816.F32 R56, R12, R18, R56 ;  /* 0x000000120c38723c */ /* 0x000fe20000001838 */
[----:B------:R-:W-:Y:S04]  /*dc40*/  LDSM.16.M88.4 R16, [R186+0x8000] ;  /* 0x00800000ba10783b */ /* 0x000fe80000000200 */
[----:B------:R-:W3:Y:S03]  /*dc50*/  LDSM.16.M88.4 R12, [R86+0x10100] ;  /* 0x01010000560c783b */ /* 0x000ee60000000200 */
[C---:B------:R-:W-:Y:S08]  /*dc60*/  HMMA.16816.F32 R36, R8.reuse, R88, R36 ;  /* 0x000000580824723c */ /* 0x040ff00000001824 */
[C---:B------:R-:W-:Y:S08]  /*dc70*/  HMMA.16816.F32 R48, R8.reuse, R90, R48 ;  /* 0x0000005a0830723c */ /* 0x040ff00000001830 */
[----:B------:R-:W-:Y:S01]  /*dc80*/  HMMA.16816.F32 R88, R8, R76, R68 ;  /* 0x0000004c0858723c */ /* 0x000fe20000001844 */
[----:B------:R-:W-:Y:S07]  /*dc90*/  LDSM.16.M88.4 R68, [R94+0x10900] ;  /* 0x010900005e44783b */ /* 0x000fee0000000200 */
[C---:B-1----:R-:W-:Y:S08]  /*dca0*/  HMMA.16816.F32 R24, R32.reuse, R28, R24 ;  /* 0x0000001c2018723c */ /* 0x042ff00000001818 */
[----:B------:R-:W-:Y:S01]  /*dcb0*/  HMMA.16816.F32 R20, R32, R30, R20 ;  /* 0x0000001e2014723c */ /* 0x000fe20000001814 */
[----:B------:R-:W1:Y:S07]  /*dcc0*/  LDSM.16.M88.4 R28, [R87+0x11100] ;  /* 0x01110000571c783b */ /* 0x000e6e0000000200 */
[----:B--2---:R-:W-:Y:S08]  /*dcd0*/  HMMA.16816.F32 R88, R4, R52, R88 ;  /* 0x000000340458723c */ /* 0x004ff00000001858 */
[----:B------:R-:W-:Y:S08]  /*dce0*/  HMMA.16816.F32 R60, R8, R72, R60 ;  /* 0x00000048083c723c */ /* 0x000ff0000000183c */
[----:B---3--:R-:W-:Y:S08]  /*dcf0*/  HMMA.16816.F32 R24, R16, R12, R24 ;  /* 0x0000000c1018723c */ /* 0x008ff00000001818 */
[----:B------:R-:W-:Y:S01]  /*dd00*/  HMMA.16816.F32 R56, R8, R74, R56 ;  /* 0x0000004a0838723c */ /* 0x000fe20000001838 */
[----:B------:R-:W2:Y:S07]  /*dd10*/  LDSM.16.M88.4 R72, [R191+0x11900] ;  /* 0x01190000bf48783b */ /* 0x000eae0000000200 */
[C---:B------:R-:W-:Y:S08]  /*dd20*/  HMMA.16816.F32 R36, R4.reuse, R80, R36 ;  /* 0x000000500424723c */ /* 0x040ff00000001824 */
[----:B------:R-:W-:Y:S01]  /*dd30*/  HMMA.16816.F32 R48, R4, R82, R48 ;  /* 0x000000520430723c */ /* 0x000fe20000001830 */
[----:B------:R-:W-:-:S02]  /*dd40*/  FMUL.FTZ R3, R24, c[0x0][0x320] ;  /* 0x0000c80018037a20 */ /* 0x000fc40000410000 */
[----:B------:R-:W-:-:S04]  /*dd50*/  FMUL.FTZ R52, R25, c[0x0][0x320] ;  /* 0x0000c80019347a20 */ /* 0x000fc80000410000 */
[----:B------:R-:W-:Y:S01]  /*dd60*/  MUFU.TANH R3, R3 ;  /* 0x0000000300037308 */ /* 0x000fe20000002400 */
[----:B------:R-:W-:Y:S01]  /*dd70*/  HMMA.16816.F32 R64, R8, R78, R64 ;  /* 0x0000004e0840723c */ /* 0x000fe20000001840 */
[----:B------:R-:W-:Y:S06]  /*dd80*/  LDSM.16.M88.4 R8, [R86+0x10900] ;  /* 0x010900005608783b */ /* 0x000fec0000000200 */
[----:B------:R-:W-:Y:S01]  /*dd90*/  MUFU.TANH R52, R52 ;  /* 0x0000003400347308 */ /* 0x000fe20000002400 */
[C---:B-1----:R-:W-:Y:S07]  /*dda0*/  HMMA.16816.F32 R88, R44.reuse, R28, R88 ;  /* 0x0000001c2c58723c */ /* 0x042fee0000001858 */
[----:B------:R-:W-:Y:S01]  /*ddb0*/  FMUL.FTZ R28, R26, c[0x0][0x320] ;  /* 0x0000c8001a1c7a20 */ /* 0x000fe20000410000 */
[----:B------:R-:W-:Y:S01]  /*ddc0*/  HMMA.16816.F32 R36, R44, R40, R36 ;  /* 0x000000282c24723c */ /* 0x000fe20000001824 */
[----:B------:R-:W-:-:S02]  /*ddd0*/  FMUL.FTZ R29, R27, c[0x0][0x320] ;  /* 0x0000c8001b1d7a20 */ /* 0x000fc40000410000 */
[----:B------:R-:W1:Y:S02]  /*dde0*/  LDSM.16.M88.4 R24, [R87+0x11900] ;  /* 0x011900005718783b */ /* 0x000e640000000200 */
[----:B------:R-:W3:Y:S03]  /*ddf0*/  MUFU.TANH R28, R28 ;  /* 0x0000001c001c7308 */ /* 0x000ee60000002400 */
[----:B------:R-:W-:Y:S01]  /*de00*/  HMMA.16816.F32 R48, R44, R42, R48 ;  /* 0x0000002a2c30723c */ /* 0x000fe20000001830 */
[----:B------:R-:W-:Y:S04]  /*de10*/  LDSM.16.M88.4 R40, [R86+0x11100] ;  /* 0x011100005628783b */ /* 0x000fe80000000200 */
[----:B------:R-:W4:Y:S03]  /*de20*/  MUFU.TANH R29, R29 ;  /* 0x0000001d001d7308 */ /* 0x000f260000002400 */
[----:B------:R-:W-:Y:S01]  /*de30*/  HMMA.16816.F32 R20, R16, R14, R20 ;  /* 0x0000000e1014723c */ /* 0x000fe20000001814 */
[----:B------:R-:W5:Y:S07]  /*de40*/  LDSM.16.M88.4 R12, [R94+0x11100] ;  /* 0x011100005e0c783b */ /* 0x000f6e0000000200 */
[C---:B------:R-:W-:Y:S08]  /*de50*/  HMMA.16816.F32 R64, R4.reuse, R54, R64 ;  /* 0x000000360440723c */ /* 0x040ff00000001840 */
[C---:B--2---:R-:W-:Y:S08]  /*de60*/  HMMA.16816.F32 R60, R4.reuse, R72, R60 ;  /* 0x00000048043c723c */ /* 0x044ff0000000183c */
[----:B------:R-:W-:Y:S01]  /*de70*/  HMMA.16816.F32 R56, R4, R74, R56 ;  /* 0x0000004a0438723c */ /* 0x000fe20000001838 */
[----:B------:R-:W2:Y:S01]  /*de80*/  LDSM.16.M88.4 R4, [R94+0x11900] ;  /* 0x011900005e04783b */ /* 0x000ea20000000200 */
[----:B------:R-:W-:-:S02]  /*de90*/  FMUL.FTZ R20, R20, c[0x0][0x320] ;  /* 0x0000c80014147a20 */ /* 0x000fc40000410000 */
[----:B------:R-:W-:Y:S02]  /*dea0*/  FMUL.FTZ R22, R22, c[0x0][0x320] ;  /* 0x0000c80016167a20 */ /* 0x000fe40000410000 */
[----:B------:R-:W-:Y:S02]  /*deb0*/  FMUL.FTZ R21, R21, c[0x0][0x320] ;  /* 0x0000c80015157a20 */ /* 0x000fe40000410000 */
[C---:B------:R-:W-:Y:S01]  /*dec0*/  HMMA.16816.F32 R36, R32.reuse, R68, R36 ;  /* 0x000000442024723c */ /* 0x040fe20000001824 */
[----:B------:R-:W1:Y:S07]  /*ded0*/  MUFU.TANH R20, R20 ;  /* 0x0000001400147308 */ /* 0x000e6e0000002400 */
[----:B------:R-:W-:Y:S01]  /*dee0*/  HMMA.16816.F32 R48, R32, R70, R48 ;  /* 0x000000462030723c */ /* 0x000fe20000001830 */
[----:B------:R-:W2:Y:S07]  /*def0*/  MUFU.TANH R22, R22 ;  /* 0x0000001600167308 */ /* 0x000eae0000002400 */
[C---:B------:R-:W-:Y:S01]  /*df00*/  HMMA.16816.F32 R64, R44.reuse, R30, R64 ;  /* 0x0000001e2c40723c */ /* 0x040fe20000001840 */
[----:B------:R-:W2:Y:S07]  /*df10*/  MUFU.TANH R21, R21 ;  /* 0x0000001500157308 */ /* 0x000eae0000002400 */
[----:B-1----:R-:W-:Y:S08]  /*df20*/  HMMA.16816.F32 R60, R44, R24, R60 ;  /* 0x000000182c3c723c */ /* 0x002ff0000000183c */
[C---:B------:R-:W-:Y:S08]  /*df30*/  HMMA.16816.F32 R36, R16.reuse, R8, R36 ;  /* 0x000000081024723c */ /* 0x040ff00000001824 */
[----:B------:R-:W-:Y:S01]  /*df40*/  HMMA.16816.F32 R48, R16, R10, R48 ;  /* 0x0000000a1030723c */ /* 0x000fe20000001830 */
[----:B------:R-:W1:Y:S01]  /*df50*/  LDSM.16.M88.4 R8, [R86+0x11900] ;  /* 0x011900005608783b */ /* 0x000e620000000200 */
[----:B------:R-:W-:-:S04]  /*df60*/  DEPBAR.LE SB0, 0x2 ;  /* 0x000080800000791a */ /* 0x000fc80000000000 */
[----:B------:R-:W-:Y:S02]  /*df70*/  BAR.SYNC.DEFER_BLOCKING 0x0 ;  /* 0x0000000000007b1d */ /* 0x000fe40000010000 */
[----:B-----5:R-:W-:Y:S07]  /*df80*/  HMMA.16816.F32 R88, R32, R12, R88 ;  /* 0x0000000c2058723c */ /* 0x020fee0000001858 */
[----:B------:R-:W-:Y:S01]  /*df90*/  FMUL.FTZ R12, R23, c[0x0][0x320] ;  /* 0x0000c800170c7a20 */ /* 0x000fe20000410000 */
[----:B------:R-:W-:Y:S01]  /*dfa0*/  HMMA.16816.F32 R56, R44, R26, R56 ;  /* 0x0000001a2c38723c */ /* 0x000fe20000001838 */
[----:B------:R-:W-:-:S02]  /*dfb0*/  FMUL.FTZ R13, R36, c[0x0][0x320] ;  /* 0x0000c800240d7a20 */ /* 0x000fc40000410000 */
[----:B------:R-:W-:Y:S02]  /*dfc0*/  FMUL.FTZ R30, R38, c[0x0][0x320] ;  /* 0x0000c800261e7a20 */ /* 0x000fe40000410000 */
[----:B------:R-:W-:Y:S01]  /*dfd0*/  FMUL.FTZ R23, R37, c[0x0][0x320] ;  /* 0x0000c80025177a20 */ /* 0x000fe20000410000 */
[----:B------:R-:W5:Y:S01]  /*dfe0*/  MUFU.TANH R12, R12 ;  /* 0x0000000c000c7308 */ /* 0x000f620000002400 */
[----:B------:R-:W-:Y:S01]  /*dff0*/  FMUL.FTZ R24, R39, c[0x0][0x320] ;  /* 0x0000c80027187a20 */ /* 0x000fe20000410000 */
[C---:B------:R-:W-:Y:S01]  /*e000*/  HMMA.16816.F32 R64, R32.reuse, R14, R64 ;  /* 0x0000000e2040723c */ /* 0x040fe20000001840 */
[----:B------:R-:W-:Y:S02]  /*e010*/  FMUL.FTZ R25, R48, c[0x0][0x320] ;  /* 0x0000c80030197a20 */ /* 0x000fe40000410000 */
[----:B------:R-:W-:Y:S02]  /*e020*/  FMUL.FTZ R31, R50, c[0x0][0x320] ;  /* 0x0000c800321f7a20 */ /* 0x000fe40000410000 */
[----:B------:R-:W-:Y:S01]  /*e030*/  FMUL.FTZ R49, R49, c[0x0][0x320] ;  /* 0x0000c80031317a20 */ /* 0x000fe20000410000 */
[----:B------:R-:W1:Y:S01]  /*e040*/  MUFU.TANH R13, R13 ;  /* 0x0000000d000d7308 */ /* 0x000e620000002400 */
[----:B------:R-:W-:Y:S01]  /*e050*/  FMUL.FTZ R26, R51, c[0x0][0x320] ;  /* 0x0000c800331a7a20 */ /* 0x000fe20000410000 */
[----:B--2---:R-:W-:Y:S01]  /*e060*/  HMMA.16816.F32 R60, R32, R4, R60 ;  /* 0x00000004203c723c */ /* 0x004fe2000000183c */
[----:B------:R-:W-:Y:S04]  /*e070*/  LDSM.16.MT88.4 R124, [R185+0x100] ;  /* 0x00010000b97c783b */ /* 0x000fe80000004200 */
[----:B------:R-:W-:Y:S01]  /*e080*/  LDSM.16.MT88.4 R116, [R173+0x100] ;  /* 0x00010000ad74783b */ /* 0x000fe20000004200 */
[----:B------:R-:W2:Y:S01]  /*e090*/  MUFU.TANH R30, R30 ;  /* 0x0000001e001e7308 */ /* 0x000ea20000002400 */
[----:B------:R-:W-:Y:S01]  /*e0a0*/  SHF.R.S32.HI R4, RZ, 0x1f, R85 ;  /* 0x0000001fff047819 */ /* 0x000fe20000011455 */
[----:B------:R-:W-:Y:S01]  /*e0b0*/  HMMA.16816.F32 R88, R16, R40, R88 ;  /* 0x000000281058723c */ /* 0x000fe20000001858 */
[----:B------:R-:W-:Y:S02]  /*e0c0*/  LDSM.16.MT88.4 R108, [R184+0x100] ;  /* 0x00010000b86c783b */ /* 0x000fe40000004200 */
[----:B------:R-:W-:-:S02]  /*e0d0*/  LEA.HI R4, R4, R85, RZ, 0x2 ;  /* 0x0000005504047211 */ /* 0x000fc400078f10ff */
[----:B------:R-:W-:Y:S01]  /*e0e0*/  LDSM.16.MT88.4 R100, [R0+0x100] ;  /* 0x000100000064783b */ /* 0x000fe20000004200 */
[----:B------:R-:W1:Y:S01]  /*e0f0*/  MUFU.TANH R23, R23 ;  /* 0x0000001700177308 */ /* 0x000e620000002400 */
[----:B------:R-:W-:Y:S01]  /*e100*/  LOP3.LUT R4, R4, 0x7ffffffc, RZ, 0xc0, !PT ;  /* 0x7ffffffc04047812 */ /* 0x000fe200078ec0ff */
[----:B------:R-:W-:Y:S01]  /*e110*/  HMMA.16816.F32 R56, R32, R6, R56 ;  /* 0x000000062038723c */ /* 0x000fe20000001838 */
[----:B------:R-:W-:Y:S03]  /*e120*/  LDSM.16.MT88.4 R72, [R185+0x4100] ;  /* 0x00410000b948783b */ /* 0x000fe60000004200 */
[----:B------:R-:W-:Y:S01]  /*e130*/  IMAD.IADD R4, R85, 0x1, -R4 ;  /* 0x0000000155047824 */ /* 0x000fe200078e0a04 */
[----:B------:R-:W-:Y:S01]  /*e140*/  LDSM.16.MT88.4 R80, [R173+0x4100] ;  /* 0x00410000ad50783b */ /* 0x000fe20000004200 */
[----:B------:R-:W2:Y:S02]  /*e150*/  MUFU.TANH R24, R24 ;  /* 0x0000001800187308 */ /* 0x000ea40000002400 */
[----:B------:R-:W-:Y:S01]  /*e160*/  IMAD R4, R4, -0x2, R93 ;  /* 0xfffffffe04047824 */ /* 0x000fe200078e025d */
[C---:B------:R-:W-:Y:S01]  /*e170*/  HMMA.16816.F32 R64, R16.reuse, R42, R64 ;  /* 0x0000002a1040723c */ /* 0x040fe20000001840 */
[----:B------:R-:W-:Y:S03]  /*e180*/  LDSM.16.MT88.4 R40, [R185+0x2100] ;  /* 0x00210000b928783b */ /* 0x000fe60000004200 */
[C---:B------:R-:W-:Y:S01]  /*e190*/  ISETP.GT.AND P0, PT, R4.reuse, RZ, PT ;  /* 0x000000ff0400720c */ /* 0x040fe20003f04270 */
[----:B------:R-:W2:Y:S01]  /*e1a0*/  MUFU.TANH R25, R25 ;  /* 0x0000001900197308 */ /* 0x000ea20000002400 */
[----:B------:R-:W-:Y:S01]  /*e1b0*/  ISETP.GT.AND P2, PT, R4, 0x1, PT ;  /* 0x000000010400780c */ /* 0x000fe20003f44270 */
[----:B------:R-:W-:Y:S01]  /*e1c0*/  FMUL.FTZ R88, R88, c[0x0][0x320] ;  /* 0x0000c80058587a20 */ /* 0x000fe20000410000 */
[----:B---3--:R-:W-:Y:S01]  /*e1d0*/  FSEL R28, R28, -INF , P0 ;  /* 0xff8000001c1c7808 */ /* 0x008fe20000000000 */
[C---:B-1----:R-:W-:Y:S01]  /*e1e0*/  HMMA.16816.F32 R60, R16.reuse, R8, R60 ;  /* 0x00000008103c723c */ /* 0x042fe2000000183c */
[----:B------:R-:W-:Y:S01]  /*e1f0*/  FSEL R3, R3, -INF , P0 ;  /* 0xff80000003037808 */ /* 0x000fe20000000000 */
[----:B------:R-:W-:Y:S01]  /*e200*/  FMUL.FTZ R90, R90, c[0x0][0x320] ;  /* 0x0000c8005a5a7a20 */ /* 0x000fe20000410000 */
[----:B------:R-:W-:Y:S01]  /*e210*/  ISETP.GT.AND P0, PT, R4, 0x8, PT ;  /* 0x000000080400780c */ /* 0x000fe20003f04270 */
[----:B------:R-:W1:Y:S01]  /*e220*/  MUFU.TANH R31, R31 ;  /* 0x0000001f001f7308 */ /* 0x000e620000002400 */
[----:B------:R-:W-:Y:S01]  /*e230*/  FSEL R52, R52, -INF , P2 ;  /* 0xff80000034347808 */ /* 0x000fe20001000000 */
[----:B------:R-:W-:Y:S01]  /*e240*/  FMUL.FTZ R89, R89, c[0x0][0x320] ;  /* 0x0000c80059597a20 */ /* 0x000fe20000410000 */
[----:B----4-:R-:W-:Y:S01]  /*e250*/  FSEL R33, R29, -INF , P2 ;  /* 0xff8000001d217808 */ /* 0x010fe20001000000 */
[----:B------:R-:W-:Y:S01]  /*e260*/  HMMA.16816.F32 R56, R16, R10, R56 ;  /* 0x0000000a1038723c */ /* 0x000fe20000001838 */
[----:B------:R-:W-:Y:S01]  /*e270*/  ISETP.GT.AND P2, PT, R4, 0x9, PT ;  /* 0x000000090400780c */ /* 0x000fe20003f44270 */
[----:B------:R-:W-:Y:S01]  /*e280*/  FMUL.FTZ R91, R91, c[0x0][0x320] ;  /* 0x0000c8005b5b7a20 */ /* 0x000fe20000410000 */
[----:B------:R-:W-:Y:S01]  /*e290*/  FSEL R35, R20, -INF , P0 ;  /* 0xff80000014237808 */ /* 0x000fe20000000000 */
[----:B------:R3:W4:Y:S01]  /*e2a0*/  MUFU.TANH R14, R49 ;  /* 0x00000031000e7308 */ /* 0x0007220000002400 */
[----:B------:R-:W-:Y:S01]  /*e2b0*/  FMNMX.FTZ R6, R3, R52, !PT ;  /* 0x0000003403067209 */ /* 0x000fe20007810000 */
[----:B------:R-:W-:Y:S01]  /*e2c0*/  LDSM.16.MT88.4 R140, [R173+0x900] ;  /* 0x00090000ad8c783b */ /* 0x000fe20000004200 */
[----:B------:R-:W-:Y:S01]  /*e2d0*/  FSEL R29, R22, -INF , P0 ;  /* 0xff800000161d7808 */ /* 0x000fe20000000000 */
[----:B------:R-:W-:Y:S01]  /*e2e0*/  FMUL.FTZ R64, R64, c[0x0][0x320] ;  /* 0x0000c80040407a20 */ /* 0x000fe20000410000 */
[----:B------:R-:W-:Y:S01]  /*e2f0*/  ISETP.GT.AND P0, PT, R4, 0x10, PT ;  /* 0x000000100400780c */ /* 0x000fe20003f04270 */
[----:B------:R-:W-:Y:S01]  /*e300*/  FMUL.FTZ R66, R66, c[0x0][0x320] ;  /* 0x0000c80042427a20 */ /* 0x000fe20000410000 */
[----:B------:R-:W-:Y:S01]  /*e310*/  FSEL R21, R21, -INF , P2 ;  /* 0xff80000015157808 */ /* 0x000fe20001000000 */
[----:B------:R-:W1:Y:S01]  /*e320*/  MUFU.TANH R26, R26 ;  /* 0x0000001a001a7308 */ /* 0x000e620000002400 */
[----:B------:R-:W-:Y:S01]  /*e330*/  FMNMX.FTZ R6, R35, R6, !PT ;  /* 0x0000000623067209 */ /* 0x000fe20007810000 */
[----:B------:R-:W-:Y:S01]  /*e340*/  FMUL.FTZ R65, R65, c[0x0][0x320] ;  /* 0x0000c80041417a20 */ /* 0x000fe20000410000 */
[----:B-----5:R-:W-:Y:S01]  /*e350*/  FSEL R27, R12, -INF , P2 ;  /* 0xff8000000c1b7808 */ /* 0x020fe20001000000 */
[----:B------:R-:W-:Y:S01]  /*e360*/  FMUL.FTZ R60, R60, c[0x0][0x320] ;  /* 0x0000c8003c3c7a20 */ /* 0x000fe20000410000 */
[----:B------:R-:W-:Y:S01]  /*e370*/  ISETP.GT.AND P2, PT, R4, 0x11, PT ;  /* 0x000000110400780c */ /* 0x000fe20003f44270 */
[----:B------:R-:W-:Y:S01]  /*e380*/  FMUL.FTZ R61, R61, c[0x0][0x320] ;  /* 0x0000c8003d3d7a20 */ /* 0x000fe20000410000 */
[----:B------:R-:W-:Y:S01]  /*e390*/  FSEL R19, R13, -INF , P0 ;  /* 0xff8000000d137808 */ /* 0x000fe20000000000 */
[----:B------:R-:W5:Y:S01]  /*e3a0*/  MUFU.TANH R215, R88 ;  /* 0x0000005800d77308 */ /* 0x000f620000002400 */
[----:B------:R-:W-:Y:S01]  /*e3b0*/  FMNMX.FTZ R6, R21, R6, !PT ;  /* 0x0000000615067209 */ /* 0x000fe20007810000 */
[----:B------:R-:W-:Y:S01]  /*e3c0*/  FMUL.FTZ R67, R67, c[0x0][0x320] ;  /* 0x0000c80043437a20 */ /* 0x000fe20000410000 */
[----:B--2---:R-:W-:Y:S01]  /*e3d0*/  FSEL R15, R30, -INF , P0 ;  /* 0xff8000001e0f7808 */ /* 0x004fe20000000000 */
[----:B------:R-:W-:Y:S01]  /*e3e0*/  FMUL.FTZ R62, R62, c[0x0][0x320] ;  /* 0x0000c8003e3e7a20 */ /* 0x000fe20000410000 */
[----:B------:R-:W-:Y:S01]  /*e3f0*/  ISETP.GT.AND P0, PT, R4, 0x18, PT ;  /* 0x000000180400780c */ /* 0x000fe20003f04270 */
[----:B------:R-:W-:Y:S01]  /*e400*/  FMUL.FTZ R56, R56, c[0x0][0x320] ;  /* 0x0000c80038387a20 */ /* 0x000fe20000410000 */
[----:B------:R-:W-:Y:S01]  /*e410*/  FSEL R17, R23, -INF , P2 ;  /* 0xff80000017117808 */ /* 0x000fe20001000000 */
[----:B------:R-:W2:Y:S01]  /*e420*/  MUFU.TANH R211, R90 ;  /* 0x0000005a00d37308 */ /* 0x000ea20000002400 */
[----:B------:R-:W-:Y:S01]  /*e430*/  FMNMX.FTZ R6, R19, R6, !PT ;  /* 0x0000000613067209 */ /* 0x000fe20007810000 */
[----:B------:R-:W-:Y:S01]  /*e440*/  FMUL.FTZ R57, R57, c[0x0][0x320] ;  /* 0x0000c80039397a20 */ /* 0x000fe20000410000 */
[----:B------:R-:W-:Y:S01]  /*e450*/  FSEL R13, R24, -INF , P2 ;  /* 0xff800000180d7808 */ /* 0x000fe20001000000 */
[----:B------:R-:W-:Y:S01]  /*e460*/  FMUL.FTZ R63, R63, c[0x0][0x320] ;  /* 0x0000c8003f3f7a20 */ /* 0x000fe20000410000 */
[----:B------:R-:W-:Y:S01]  /*e470*/  ISETP.GT.AND P2, PT, R4, 0x19, PT ;  /* 0x000000190400780c */ /* 0x000fe20003f44270 */
[----:B------:R-:W-:Y:S01]  /*e480*/  FMUL.FTZ R58, R58, c[0x0][0x320] ;  /* 0x0000c8003a3a7a20 */ /* 0x000fe20000410000 */
[----:B------:R-:W-:Y:S01]  /*e490*/  FSEL R7, R25, -INF , P0 ;  /* 0xff80000019077808 */ /* 0x000fe20000000000 */
[----:B------:R-:W2:Y:S01]  /*e4a0*/  MUFU.TANH R169, R89 ;  /* 0x0000005900a97308 */ /* 0x000ea20000002400 */
[----:B------:R-:W-:Y:S01]  /*e4b0*/  FMNMX.FTZ R6, R17, R6, !PT ;  /* 0x0000000611067209 */ /* 0x000fe20007810000 */
[----:B------:R-:W-:Y:S01]  /*e4c0*/  FMUL.FTZ R59, R59, c[0x0][0x320] ;  /* 0x0000c8003b3b7a20 */ /* 0x000fe20000410000 */
[----:B-1----:R-:W-:Y:S01]  /*e4d0*/  FSEL R11, R31, -INF , P0 ;  /* 0xff8000001f0b7808 */ /* 0x002fe20000000000 */
[----:B---3--:R-:W-:Y:S01]  /*e4e0*/  LDSM.16.MT88.4 R48, [R173+0x2100] ;  /* 0x00210000ad30783b */ /* 0x008fe20000004200 */
[----:B------:R-:W-:-:S02]  /*e4f0*/  ISETP.GT.AND P0, PT, R4, 0x20, PT ;  /* 0x000000200400780c */ /* 0x000fc40003f04270 */
[----:B----4-:R-:W-:Y:S01]  /*e500*/  FSEL R5, R14, -INF , P2 ;  /* 0xff8000000e057808 */ /* 0x010fe20001000000 */
[----:B------:R1:W3:Y:S01]  /*e510*/  MUFU.TANH R175, R91 ;  /* 0x0000005b00af7308 */ /* 0x0002e20000002400 */
[----:B------:R-:W-:Y:S01]  /*e520*/  FMNMX.FTZ R6, R7, R6, !PT ;  /* 0x0000000607067209 */ /* 0x000fe20007810000 */
[----:B------:R-:W-:Y:S01]  /*e530*/  LDSM.16.MT88.4 R136, [R184+0x900] ;  /* 0x00090000b888783b */ /* 0x000fe20000004200 */
[----:B------:R-:W-:Y:S02]  /*e540*/  FMNMX.FTZ R8, R28, R33, !PT ;  /* 0x000000211c087209 */ /* 0x000fe40007810000 */
[----:B------:R-:W-:Y:S02]  /*e550*/  FSEL R9, R26, -INF , P2 ;  /* 0xff8000001a097808 */ /* 0x000fe40001000000 */
[----:B------:R-:W-:Y:S01]  /*e560*/  ISETP.GT.AND P2, PT, R4, 0x21, PT ;  /* 0x000000210400780c */ /* 0x000fe20003f44270 */
[----:B------:R-:W4:Y:S01]  /*e570*/  MUFU.TANH R213, R64 ;  /* 0x0000004000d57308 */ /* 0x000f220000002400 */
[----:B-----5:R-:W-:-:S02]  /*e580*/  FSEL R215, R215, -INF , P0 ;  /* 0xff800000d7d77808 */ /* 0x020fc40000000000 */
[----:B------:R-:W-:Y:S02]  /*e590*/  FMNMX.FTZ R6, R5, R6, !PT ;  /* 0x0000000605067209 */ /* 0x000fe40007810000 */
[----:B------:R-:W-:Y:S02]  /*e5a0*/  FMNMX.FTZ R8, R29, R8, !PT ;  /* 0x000000081d087209 */ /* 0x000fe40007810000 */
[----:B--2---:R-:W-:Y:S01]  /*e5b0*/  FSEL R211, R211, -INF , P0 ;  /* 0xff800000d3d37808 */ /* 0x004fe20000000000 */
[----:B------:R-:W2:Y:S01]  /*e5c0*/  MUFU.TANH R193, R66 ;  /* 0x0000004200c17308 */ /* 0x000ea20000002400 */
[----:B------:R-:W-:Y:S01]  /*e5d0*/  ISETP.GT.AND P0, PT, R4, 0x28, PT ;  /* 0x000000280400780c */ /* 0x000fe20003f04270 */
[----:B-1----:R-:W-:Y:S01]  /*e5e0*/  LDSM.16.MT88.4 R88, [R184+0x4100] ;  /* 0x00410000b858783b */ /* 0x002fe20000004200 */
[----:B------:R-:W-:Y:S02]  /*e5f0*/  FSEL R169, R169, -INF , P2 ;  /* 0xff800000a9a97808 */ /* 0x000fe40001000000 */
[----:B------:R-:W-:-:S02]  /*e600*/  FMNMX.FTZ R6, R215, R6, !PT ;  /* 0x00000006d7067209 */ /* 0x000fc40007810000 */
[----:B------:R-:W-:Y:S01]  /*e610*/  FMNMX.FTZ R8, R27, R8, !PT ;  /* 0x000000081b087209 */ /* 0x000fe20007810000 */
[----:B------:R-:W1:Y:S01]  /*e620*/  MUFU.TANH R167, R65 ;  /* 0x0000004100a77308 */ /* 0x000e620000002400 */
[----:B---3--:R-:W-:Y:S02]  /*e630*/  FSEL R175, R175, -INF , P2 ;  /* 0xff800000afaf7808 */ /* 0x008fe40001000000 */
[----:B------:R-:W-:Y:S02]  /*e640*/  ISETP.GT.AND P2, PT, R4, 0x29, PT ;  /* 0x000000290400780c */ /* 0x000fe40003f44270 */
[----:B----4-:R-:W-:Y:S02]  /*e650*/  FSEL R213, R213, -INF , P0 ;  /* 0xff800000d5d57808 */ /* 0x010fe40000000000 */
[----:B------:R-:W-:Y:S01]  /*e660*/  FMNMX.FTZ R6, R169, R6, !PT ;  /* 0x00000006a9067209 */ /* 0x000fe20007810000 */
[----:B------:R-:W3:Y:S01]  /*e670*/  MUFU.TANH R183, R60 ;  /* 0x0000003c00b77308 */ /* 0x000ee20000002400 */
[----:B------:R-:W-:-:S02]  /*e680*/  FMNMX.FTZ R8, R15, R8, !PT ;  /* 0x000000080f087209 */ /* 0x000fc40007810000 */
[----:B--2---:R-:W-:Y:S02]  /*e690*/  FSEL R193, R193, -INF , P0 ;  /* 0xff800000c1c17808 */ /* 0x004fe40000000000 */
[C---:B------:R-:W-:Y:S02]  /*e6a0*/  ISETP.GT.AND P0, PT, R4.reuse, 0x30, PT ;  /* 0x000000300400780c */ /* 0x040fe40003f04270 */
[----:B------:R-:W-:Y:S01]  /*e6b0*/  FMNMX.FTZ R6, R213, R6, !PT ;  /* 0x00000006d5067209 */ /* 0x000fe20007810000 */
[----:B------:R-:W2:Y:S01]  /*e6c0*/  MUFU.TANH R177, R67 ;  /* 0x0000004300b17308 */ /* 0x000ea20000002400 */
[----:B-1----:R-:W-:Y:S02]  /*e6d0*/  FSEL R167, R167, -INF , P2 ;  /* 0xff800000a7a77808 */ /* 0x002fe40001000000 */
[----:B------:R-:W-:Y:S02]  /*e6e0*/  FMNMX.FTZ R8, R13, R8, !PT ;  /* 0x000000080d087209 */ /* 0x000fe40007810000 */
[----:B------:R-:W-:-:S02]  /*e6f0*/  ISETP.GT.AND P4, PT, R4, 0x31, PT ;  /* 0x000000310400780c */ /* 0x000fc40003f84270 */
[----:B------:R-:W-:Y:S01]  /*e700*/  FMNMX.FTZ R6, R167, R6, !PT ;  /* 0x00000006a7067209 */ /* 0x000fe20007810000 */
[----:B------:R-:W1:Y:S01]  /*e710*/  MUFU.TANH R61, R61 ;  /* 0x0000003d003d7308 */ /* 0x000e620000002400 */
[----:B---3--:R-:W-:Y:S02]  /*e720*/  FSEL R183, R183, -INF , P0 ;  /* 0xff800000b7b77808 */ /* 0x008fe40000000000 */
[----:B------:R-:W-:Y:S02]  /*e730*/  FMNMX.FTZ R8, R11, R8, !PT ;  /* 0x000000080b087209 */ /* 0x000fe40007810000 */
[----:B------:R-:W-:Y:S02]  /*e740*/  FMNMX.FTZ R6, R183, R6, !PT ;  /* 0x00000006b7067209 */ /* 0x000fe40007810000 */
[----:B------:R-:W-:Y:S01]  /*e750*/  FMNMX.FTZ R8, R9, R8, !PT ;  /* 0x0000000809087209 */ /* 0x000fe20007810000 */
[----:B------:R-:W3:Y:S01]  /*e760*/  MUFU.TANH R179, R56 ;  /* 0x0000003800b37308 */ /* 0x000ee20000002400 */
[----:B--2---:R-:W-:Y:S01]  /*e770*/  FSEL R177, R177, -INF , P2 ;  /* 0xff800000b1b17808 */ /* 0x004fe20001000000 */
[----:B------:R-:W-:Y:S01]  /*e780*/  LDSM.16.MT88.4 R64, [R164+0x2100] ;  /* 0x00210000a440783b */ /* 0x000fe20000004200 */
[----:B------:R-:W-:-:S02]  /*e790*/  ISETP.GT.AND P2, PT, R4, 0x38, PT ;  /* 0x000000380400780c */ /* 0x000fc40003f44270 */
[----:B------:R-:W-:-:S03]  /*e7a0*/  FMNMX.FTZ R8, R211, R8, !PT ;  /* 0x00000008d3087209 */ /* 0x000fc60007810000 */
[----:B------:R-:W2:Y:S01]  /*e7b0*/  MUFU.TANH R62, R62 ;  /* 0x0000003e003e7308 */ /* 0x000ea20000002400 */
[----:B-1----:R-:W-:-:S04]  /*e7c0*/  FSEL R181, R61, -INF , P4 ;  /* 0xff8000003db57808 */ /* 0x002fc80002000000 */
[----:B------:R-:W-:-:S03]  /*e7d0*/  FMNMX.FTZ R6, R181, R6, !PT ;  /* 0x00000006b5067209 */ /* 0x000fc60007810000 */
[----:B------:R-:W1:Y:S01]  /*e7e0*/  MUFU.TANH R151, R57 ;  /* 0x0000003900977308 */ /* 0x000e620000002400 */
[----:B---3--:R-:W-:-:S07]  /*e7f0*/  FSEL R179, R179, -INF , P2 ;  /* 0xff800000b3b37808 */ /* 0x008fce0001000000 */
[----:B------:R-:W3:Y:S01]  /*e800*/  MUFU.TANH R63, R63 ;  /* 0x0000003f003f7308 */ /* 0x000ee20000002400 */
[----:B--2---:R-:W-:Y:S02]  /*e810*/  FSEL R149, R62, -INF , P0 ;  /* 0xff8000003e957808 */ /* 0x004fe40000000000 */
[----:B------:R-:W-:Y:S02]  /*e820*/  ISETP.GT.AND P0, PT, R4, 0x39, PT ;  /* 0x000000390400780c */ /* 0x000fe40003f04270 */
[----:B------:R-:W-:Y:S02]  /*e830*/  FMNMX.FTZ R4, R179, R6, !PT ;  /* 0x00000006b3047209 */ /* 0x000fe40007810000 */
[----:B------:R-:W-:Y:S01]  /*e840*/  FMNMX.FTZ R6, R175, R8, !PT ;  /* 0x00000008af067209 */ /* 0x000fe20007810000 */
[----:B------:R-:W2:Y:S01]  /*e850*/  MUFU.TANH R145, R58 ;  /* 0x0000003a00917308 */ /* 0x000ea20000002400 */
[----:B-1----:R-:W-:Y:S02]  /*e860*/  FSEL R151, R151, -INF , P0 ;  /* 0xff80000097977808 */ /* 0x002fe40000000000 */
[----:B------:R-:W-:-:S02]  /*e870*/  FMNMX.FTZ R6, R193, R6, !PT ;  /* 0x00000006c1067209 */ /* 0x000fc40007810000 */
[----:B------:R-:W-:Y:S02]  /*e880*/  FMNMX.FTZ R4, R151, R4, !PT ;  /* 0x0000000497047209 */ /* 0x000fe40007810000 */
[----:B------:R-:W-:Y:S01]  /*e890*/  FMNMX.FTZ R6, R177, R6, !PT ;  /* 0x00000006b1067209 */ /* 0x000fe20007810000 */
[----:B------:R-:W1:Y:S01]  /*e8a0*/  MUFU.TANH R171, R59 ;  /* 0x0000003b00ab7308 */ /* 0x000e620000002400 */
[----:B---3--:R-:W-:Y:S01]  /*e8b0*/  FSEL R147, R63, -INF , P4 ;  /* 0xff8000003f937808 */ /* 0x008fe20002000000 */
[----:B------:R-:W3:Y:S01]  /*e8c0*/  SHFL.BFLY PT, R25, R4, 0x2, 0x1f ;  /* 0x0c401f0004197f89 */ /* 0x000ee200000e0000 */
[----:B------:R-:W-:-:S04]  /*e8d0*/  FMNMX.FTZ R6, R149, R6, !PT ;  /* 0x0000000695067209 */ /* 0x000fc80007810000 */
[----:B------:R-:W-:Y:S02]  /*e8e0*/  FMNMX.FTZ R6, R147, R6, !PT ;  /* 0x0000000693067209 */ /* 0x000fe40007810000 */
[----:B--2---:R-:W-:-:S04]  /*e8f0*/  FSEL R145, R145, -INF , P2 ;  /* 0xff80000091917808 */ /* 0x004fc80001000000 */
[----:B------:R-:W-:Y:S02]  /*e900*/  FMNMX.FTZ R6, R145, R6, !PT ;  /* 0x0000000691067209 */ /* 0x000fe40007810000 */
[----:B-1----:R-:W-:Y:S01]  /*e910*/  FSEL R171, R171, -INF , P0 ;  /* 0xff800000abab7808 */ /* 0x002fe20000000000 */
[----:B------:R-:W-:Y:S03]  /*e920*/  LDSM.16.MT88.4 R56, [R184+0x2100] ;  /* 0x00210000b838783b */ /* 0x000fe60000004200 */
[----:B------:R-:W-:-:S05]  /*e930*/  FMNMX.FTZ R6, R171, R6, !PT ;  /* 0x00000006ab067209 */ /* 0x000fca0007810000 */
[----:B------:R-:W1:Y:S01]  /*e940*/  SHFL.BFLY PT, R23, R6, 0x2, 0x1f ;  /* 0x0c401f0006177f89 */ /* 0x000e6200000e0000 */
[----:B---3--:R-:W-:-:S05]  /*e950*/  FMNMX.FTZ R25, R4, R25, !PT ;  /* 0x0000001904197209 */ /* 0x008fca0007810000 */
[----:B------:R-:W2:Y:S01]  /*e960*/  SHFL.BFLY PT, R132, R25, 0x1, 0x1f ;  /* 0x0c201f0019847f89 */ /* 0x000ea200000e0000 */
[----:B-1----:R-:W-:-:S05]  /*e970*/  FMNMX.FTZ R23, R6, R23, !PT ;  /* 0x0000001706177209 */ /* 0x002fca0007810000 */
[----:B------:R-:W1:Y:S01]  /*e980*/  SHFL.BFLY PT, R4, R23, 0x1, 0x1f ;  /* 0x0c201f0017047f89 */ /* 0x000e6200000e0000 */
[----:B--2---:R-:W-:-:S04]  /*e990*/  FMNMX.FTZ R132, R25, R132, !PT ;  /* 0x0000008419847209 */ /* 0x004fc80007810000 */
[C---:B------:R-:W-:Y:S01]  /*e9a0*/  FSETP.NEU.FTZ.AND P0, PT, R132.reuse, -INF , PT ;  /* 0xff8000008400780b */ /* 0x040fe20003f1d000 */
[----:B------:R-:W-:-:S05]  /*e9b0*/  FMUL.FTZ R144, R132, c[0x0][0x2d0] ;  /* 0x0000b40084907a20 */ /* 0x000fca0000410000 */
[----:B------:R-:W-:-:S05]  /*e9c0*/  FSEL R144, R144, RZ, P0 ;  /* 0x000000ff90907208 */ /* 0x000fca0000000000 */
[--C-:B------:R-:W-:Y:S02]  /*e9d0*/  FFMA.FTZ R163, R3, c[0x0][0x2d0], -R144.reuse ;  /* 0x0000b40003a37a23 */ /* 0x100fe40000010890 */
[--C-:B------:R-:W-:Y:S02]  /*e9e0*/  FFMA.FTZ R160, R52, c[0x0][0x2d0], -R144.reuse ;  /* 0x0000b40034a07a23 */ /* 0x100fe40000010890 */
[--C-:B------:R-:W-:Y:S02]  /*e9f0*/  FFMA.FTZ R159, R35, c[0x0][0x2d0], -R144.reuse ;  /* 0x0000b400239f7a23 */ /* 0x100fe40000010890 */
[--C-:B------:R-:W-:Y:S01]  /*ea00*/  FFMA.FTZ R156, R21, c[0x0][0x2d0], -R144.reuse ;  /* 0x0000b400159c7a23 */ /* 0x100fe20000010890 */
[----:B------:R-:W-:Y:S01]  /*ea10*/  MUFU.EX2 R163, R163 ;  /* 0x000000a300a37308 */ /* 0x000fe20000000800 */
[----:B-1----:R-:W-:Y:S01]  /*ea20*/  FMNMX.FTZ R3, R23, R4, !PT ;  /* 0x0000000417037209 */ /* 0x002fe20007810000 */
[--C-:B------:R-:W-:Y:S01]  /*ea30*/  FFMA.FTZ R157, R7, c[0x0][0x2d0], -R144.reuse ;  /* 0x0000b400079d7a23 */ /* 0x100fe20000010890 */
[----:B------:R-:W-:Y:S01]  /*ea40*/  LDSM.16.MT88.4 R20, [R164+0x2900] ;  /* 0x00290000a414783b */ /* 0x000fe20000004200 */
[--C-:B------:R-:W-:Y:S01]  /*ea50*/  FFMA.FTZ R154, R5, c[0x0][0x2d0], -R144.reuse ;  /* 0x0000b400059a7a23 */ /* 0x100fe20000010890 */
[C---:B------:R-:W-:Y:S01]  /*ea60*/  FSETP.NEU.FTZ.AND P0, PT, R3.reuse, -INF , PT ;  /* 0xff8000000300780b */ /* 0x040fe20003f1d000 */
[----:B------:R-:W-:Y:S01]  /*ea70*/  FMUL.FTZ R170, R3, c[0x0][0x2d0] ;  /* 0x0000b40003aa7a20 */ /* 0x000fe20000410000 */
[----:B------:R1:W2:Y:S01]  /*ea80*/  LDSM.16.MT88.4 R4, [R0+0x4100] ;  /* 0x004100000004783b */ /* 0x0002a20000004200 */
[----:B------:R-:W3:Y:S01]  /*ea90*/  MUFU.EX2 R160, R160 ;  /* 0x000000a000a07308 */ /* 0x000ee20000000800 */
[----:B------:R-:W-:-:S02]  /*eaa0*/  FFMA.FTZ R87, R19, c[0x0][0x2d0], -R144 ;  /* 0x0000b40013577a23 */ /* 0x000fc40000010890 */
[----:B------:R-:W-:Y:S01]  /*eab0*/  FSEL R170, R170, RZ, P0 ;  /* 0x000000ffaaaa7208 */ /* 0x000fe20000000000 */
[--C-:B------:R-:W-:Y:S01]  /*eac0*/  FFMA.FTZ R86, R17, c[0x0][0x2d0], -R144.reuse ;  /* 0x0000b40011567a23 */ /* 0x100fe20000010890 */
[----:B------:R-:W-:Y:S01]  /*ead0*/  ISETP.GE.AND P0, PT, R84, 0x81, PT ;  /* 0x000000815400780c */ /* 0x000fe20003f06270 */
[----:B------:R-:W-:Y:S01]  /*eae0*/  LDSM.16.MT88.4 R16, [R184+0x2900] ;  /* 0x00290000b810783b */ /* 0x000fe20000004200 */
[----:B------:R-:W-:Y:S01]  /*eaf0*/  FFMA.FTZ R168, R215, c[0x0][0x2d0], -R144 ;  /* 0x0000b400d7a87a23 */ /* 0x000fe20000010890 */
[----:B------:R-:W-:Y:S01]  /*eb00*/  MUFU.EX2 R159, R159 ;  /* 0x0000009f009f7308 */ /* 0x000fe20000000800 */
[--C-:B------:R-:W-:Y:S02]  /*eb10*/  FFMA.FTZ R165, R28, c[0x0][0x2d0], -R170.reuse ;  /* 0x0000b4001ca57a23 */ /* 0x100fe400000108aa */
[--C-:B------:R-:W-:Y:S02]  /*eb20*/  FFMA.FTZ R162, R33, c[0x0][0x2d0], -R170.reuse ;  /* 0x0000b40021a27a23 */ /* 0x100fe400000108aa */
[--C-:B------:R-:W-:Y:S01]  /*eb30*/  FFMA.FTZ R161, R29, c[0x0][0x2d0], -R170.reuse ;  /* 0x0000b4001da17a23 */ /* 0x100fe200000108aa */
[----:B------:R-:W-:Y:S01]  /*eb40*/  LDSM.16.MT88.4 R32, [R164+0x900] ;  /* 0x00090000a420783b */ /* 0x000fe20000004200 */
[--C-:B------:R-:W-:Y:S01]  /*eb50*/  FFMA.FTZ R158, R27, c[0x0][0x2d0], -R170.reuse ;  /* 0x0000b4001b9e7a23 */ /* 0x100fe200000108aa */
[----:B------:R-:W4:Y:S01]  /*eb60*/  MUFU.EX2 R156, R156 ;  /* 0x0000009c009c7308 */ /* 0x000f220000000800 */
[--C-:B------:R-:W-:Y:S01]  /*eb70*/  FFMA.FTZ R155, R11, c[0x0][0x2d0], -R170.reuse ;  /* 0x0000b4000b9b7a23 */ /* 0x100fe200000108aa */
[----:B---3--:R-:W-:Y:S01]  /*eb80*/  F2FP.PACK_AB R96, R160, R163 ;  /* 0x000000a3a060723e */ /* 0x008fe200000000ff */
[--C-:B------:R-:W-:Y:S01]  /*eb90*/  FFMA.FTZ R85, R15, c[0x0][0x2d0], -R170.reuse ;  /* 0x0000b4000f557a23 */ /* 0x100fe200000108aa */
[----:B------:R-:W-:Y:S01]  /*eba0*/  LDSM.16.MT88.4 R24, [R185+0x900] ;  /* 0x00090000b918783b */ /* 0x000fe20000004200 */
[----:B------:R-:W-:-:S02]  /*ebb0*/  FFMA.FTZ R2, R13, c[0x0][0x2d0], -R170 ;  /* 0x0000b4000d027a23 */ /* 0x000fc400000108aa */
[----:B-1----:R-:W-:Y:S01]  /*ebc0*/  FFMA.FTZ R0, R9, c[0x0][0x2d0], -R170 ;  /* 0x0000b40009007a23 */ /* 0x002fe200000108aa */
[----:B------:R-:W-:Y:S01]  /*ebd0*/  MUFU.EX2 R165, R165 ;  /* 0x000000a500a57308 */ /* 0x000fe20000000800 */
[----:B------:R-:W1:Y:S01]  /*ebe0*/  LDSM.16.MT88.4 R8, [R185+0x2900] ;  /* 0x00290000b908783b */ /* 0x000e620000004200 */
[--C-:B------:R-:W-:Y:S02]  /*ebf0*/  FFMA.FTZ R169, R169, c[0x0][0x2d0], -R144.reuse ;  /* 0x0000b400a9a97a23 */ /* 0x100fe40000010890 */
[--C-:B------:R-:W-:Y:S01]  /*ec00*/  FFMA.FTZ R166, R213, c[0x0][0x2d0], -R144.reuse ;  /* 0x0000b400d5a67a23 */ /* 0x100fe20000010890 */
[----:B------:R-:W-:Y:S01]  /*ec10*/  LDSM.16.MT88.4 R28, [R173+0x2900] ;  /* 0x00290000ad1c783b */ /* 0x000fe20000004200 */
[----:B------:R-:W-:Y:S02]  /*ec20*/  FFMA.FTZ R167, R167, c[0x0][0x2d0], -R144 ;  /* 0x0000b400a7a77a23 */ /* 0x000fe40000010890 */
[----:B------:R-:W3:Y:S01]  /*ec30*/  MUFU.EX2 R162, R162 ;  /* 0x000000a200a27308 */ /* 0x000ee20000000800 */
[----:B----4-:R-:W-:Y:S01]  /*ec40*/  F2FP.PACK_AB R98, R156, R159 ;  /* 0x0000009f9c62723e */ /* 0x010fe200000000ff */
[----:B------:R-:W-:-:S02]  /*ec50*/  FFMA.FTZ R172, R211, c[0x0][0x2d0], -R170 ;  /* 0x0000b400d3ac7a23 */ /* 0x000fc400000108aa */
[--C-:B------:R-:W-:Y:S02]  /*ec60*/  FFMA.FTZ R175, R175, c[0x0][0x2d0], -R170.reuse ;  /* 0x0000b400afaf7a23 */ /* 0x100fe400000108aa */
[--C-:B------:R-:W-:Y:S02]  /*ec70*/  FFMA.FTZ R174, R193, c[0x0][0x2d0], -R170.reuse ;  /* 0x0000b400c1ae7a23 */ /* 0x100fe400000108aa */
[----:B------:R-:W-:Y:S01]  /*ec80*/  MUFU.EX2 R161, R161 ;  /* 0x000000a100a17308 */ /* 0x000fe20000000800 */
[----:B------:R-:W-:Y:S02]  /*ec90*/  FFMA.FTZ R177, R177, c[0x0][0x2d0], -R170 ;  /* 0x0000b400b1b17a23 */ /* 0x000fe400000108aa */
[--C-:B------:R-:W-:Y:S02]  /*eca0*/  FFMA.FTZ R178, R179, c[0x0][0x2d0], -R144.reuse ;  /* 0x0000b400b3b27a23 */ /* 0x100fe40000010890 */
[--C-:B------:R-:W-:Y:S02]  /*ecb0*/  FFMA.FTZ R176, R183, c[0x0][0x2d0], -R144.reuse ;  /* 0x0000b400b7b07a23 */ /* 0x100fe40000010890 */
[--C-:B------:R-:W-:Y:S01]  /*ecc0*/  FFMA.FTZ R181, R181, c[0x0][0x2d0], -R144.reuse ;  /* 0x0000b400b5b57a23 */ /* 0x100fe20000010890 */
[----:B------:R-:W4:Y:S01]  /*ecd0*/  MUFU.EX2 R158, R158 ;  /* 0x0000009e009e7308 */ /* 0x000f220000000800 */
[----:B---3--:R-:W-:Y:S01]  /*ece0*/  F2FP.PACK_AB R97, R162, R165 ;  /* 0x000000a5a261723e */ /* 0x008fe200000000ff */
[----:B------:R-:W-:-:S02]  /*ecf0*/  FFMA.FTZ R223, R151, c[0x0][0x2d0], -R144 ;  /* 0x0000b40097df7a23 */ /* 0x000fc40000010890 */
[--C-:B------:R-:W-:Y:S02]  /*ed00*/  FFMA.FTZ R179, R149, c[0x0][0x2d0], -R170.reuse ;  /* 0x0000b40095b37a23 */ /* 0x100fe400000108aa */
[--C-:B------:R-:W-:Y:S01]  /*ed10*/  FFMA.FTZ R180, R147, c[0x0][0x2d0], -R170.reuse ;  /* 0x0000b40093b47a23 */ /* 0x100fe200000108aa */
[----:B------:R-:W-:Y:S01]  /*ed20*/  LDSM.16.MT88.4 R148, [R173+0x1900] ;  /* 0x00190000ad94783b */ /* 0x000fe20000004200 */
[----:B------:R-:W-:Y:S01]  /*ed30*/  MUFU.EX2 R87, R87 ;  /* 0x0000005700577308 */ /* 0x000fe20000000800 */
[--C-:B------:R-:W-:Y:S02]  /*ed40*/  FFMA.FTZ R182, R145, c[0x0][0x2d0], -R170.reuse ;  /* 0x0000b40091b67a23 */ /* 0x100fe400000108aa */
[----:B------:R-:W-:Y:S01]  /*ed50*/  FFMA.FTZ R221, R171, c[0x0][0x2d0], -R170 ;  /* 0x0000b400abdd7a23 */ /* 0x000fe200000108aa */
[----:B------:R-:W-:Y:S01]  /*ed60*/  LDSM.16.MT88.4 R144, [R173+0x3900] ;  /* 0x00390000ad90783b */ /* 0x000fe20000004200 */
[----:B------:R-:W-:Y:S02]  /*ed70*/  FADD.FTZ R160, R163, R160 ;  /* 0x000000a0a3a07221 */ /* 0x000fe40000010000 */
[----:B------:R-:W-:Y:S01]  /*ed80*/  FADD.FTZ R162, R165, R162 ;  /* 0x000000a2a5a27221 */ /* 0x000fe20000010000 */
[----:B----4-:R-:W-:Y:S01]  /*ed90*/  F2FP.PACK_AB R99, R158, R161 ;  /* 0x000000a19e63723e */ /* 0x010fe200000000ff */
[----:B------:R-:W3:Y:S01]  /*eda0*/  MUFU.EX2 R86, R86 ;  /* 0x0000005600567308 */ /* 0x000ee20000000800 */
[----:B------:R-:W-:-:S02]  /*edb0*/  FADD.FTZ R159, R159, R160 ;  /* 0x000000a09f9f7221 */ /* 0x000fc40000010000 */
[----:B------:R-:W-:Y:S02]  /*edc0*/  FADD.FTZ R161, R161, R162 ;  /* 0x000000a2a1a17221 */ /* 0x000fe40000010000 */
[----:B------:R-:W-:Y:S01]  /*edd0*/  FADD.FTZ R156, R156, R159 ;  /* 0x0000009f9c9c7221 */ /* 0x000fe20000010000 */
[C---:B------:R-:W-:Y:S01]  /*ede0*/  HMMA.16816.F32 R36, R96.reuse, R40, RZ ;  /* 0x000000286024723c */ /* 0x040fe200000018ff */
[----:B------:R-:W-:Y:S01]  /*edf0*/  FADD.FTZ R158, R158, R161 ;  /* 0x000000a19e9e7221 */ /* 0x000fe20000010000 */
[----:B------:R-:W-:Y:S06]  /*ee00*/  MUFU.EX2 R157, R157 ;  /* 0x0000009d009d7308 */ /* 0x000fec0000000800 */
[C---:B------:R-:W-:Y:S02]  /*ee10*/  HMMA.16816.F32 R40, R96.reuse, R42, RZ ;  /* 0x0000002a6028723c */ /* 0x040fe400000018ff */
[----:B------:R-:W-:Y:S06]  /*ee20*/  MUFU.EX2 R154, R154 ;  /* 0x0000009a009a7308 */ /* 0x000fec0000000800 */
[C---:B------:R-:W-:Y:S02]  /*ee30*/  HMMA.16816.F32 R52, R96.reuse, R56, RZ ;  /* 0x000000386034723c */ /* 0x040fe400000018ff */
[----:B------:R-:W-:Y:S06]  /*ee40*/  MUFU.EX2 R85, R85 ;  /* 0x0000005500557308 */ /* 0x000fec0000000800 */
[C---:B------:R-:W-:Y:S02]  /*ee50*/  HMMA.16816.F32 R56, R96.reuse, R58, RZ ;  /* 0x0000003a6038723c */ /* 0x040fe400000018ff */
[----:B------:R-:W4:Y:S06]  /*ee60*/  MUFU.EX2 R2, R2 ;  /* 0x0000000200027308 */ /* 0x000f2c0000000800 */
        /* <DEDUP_REMOVED lines=37> */
[----:B---3--:R-:W-:Y:S01]  /*f0c0*/  F2FP.PACK_AB R4, R86, R87 ;  /* 0x000000575604723e */ /* 0x008fe200000000ff */
[----:B------:R-:W-:Y:S01]  /*f0d0*/  HMMA.16816.F32 R96, R96, R6, RZ ;  /* 0x000000066060723c */ /* 0x000fe200000018ff */
[----:B----4-:R-:W-:Y:S01]  /*f0e0*/  F2FP.PACK_AB R5, R2, R85 ;  /* 0x000000550205723e */ /* 0x010fe200000000ff */
[----:B------:R-:W-:-:S05]  /*f0f0*/  FADD.FTZ R87, R87, R156 ;  /* 0x0000009c57577221 */ /* 0x000fca0000010000 */
[----:B------:R-:W-:Y:S02]  /*f100*/  F2FP.PACK_AB R6, R154, R157 ;  /* 0x0000009d9a06723e */ /* 0x000fe400000000ff */
[----:B-----5:R-:W-:-:S07]  /*f110*/  F2FP.PACK_AB R7, R0, R155 ;  /* 0x0000009b0007723e */ /* 0x020fce00000000ff */
[C---:B-1----:R-:W-:Y:S08]  /*f120*/  HMMA.16816.F32 R36, R4.reuse, R8, R36 ;  /* 0x000000080424723c */ /* 0x042ff00000001824 */
        /* <DEDUP_REMOVED lines=35> */
[----:B------:R-:W-:-:S02]  /*f360*/  F2FP.PACK_AB R4, R169, R168 ;  /* 0x000000a8a904723e */ /* 0x000fc400000000ff */
[----:B------:R-:W-:Y:S02]  /*f370*/  F2FP.PACK_AB R6, R167, R166 ;  /* 0x000000a6a706723e */ /* 0x000fe400000000ff */
[----:B------:R-:W-:Y:S02]  /*f380*/  F2FP.PACK_AB R5, R175, R172 ;  /* 0x000000acaf05723e */ /* 0x000fe400000000ff */
[----:B------:R-:W-:-:S07]  /*f390*/  F2FP.PACK_AB R7, R177, R174 ;  /* 0x000000aeb107723e */ /* 0x000fce00000000ff */
        /* <DEDUP_REMOVED lines=16> */
[C---:B------:R-:W-:Y:S01]  /*f4a0*/  HMMA.16816.F32 R72, R4.reuse, R26, R72 ;  /* 0x0000001a0448723c */ /* 0x040fe20000001848 */
[----:B------:R-:W-:Y:S07]  /*f4b0*/  LDSM.16.MT88.4 R24, [R184+0x3900] ;  /* 0x00390000b818783b */ /* 0x000fee0000004200 */
[C---:B---3--:R-:W-:Y:S08]  /*f4c0*/  HMMA.16816.F32 R76, R4.reuse, R20, R76 ;  /* 0x00000014044c723c */ /* 0x048ff0000000184c */
        /* <DEDUP_REMOVED lines=15> */
[----:B------:R-:W-:Y:S01]  /*f5c0*/  HMMA.16816.F32 R48, R4, R30, R48 ;  /* 0x0000001e0430723c */ /* 0x000fe20000001830 */
[----:B------:R-:W-:Y:S06]  /*f5d0*/  LDSM.16.MT88.4 R28, [R185+0x3900] ;  /* 0x00390000b91c783b */ /* 0x000fec0000004200 */
[----:B------:R-:W-:-:S02]  /*f5e0*/  F2FP.PACK_AB R4, R181, R176 ;  /* 0x000000b0b504723e */ /* 0x000fc400000000ff */
[----:B------:R-:W-:Y:S02]  /*f5f0*/  F2FP.PACK_AB R6, R223, R178 ;  /* 0x000000b2df06723e */ /* 0x000fe400000000ff */
[----:B------:R-:W-:Y:S02]  /*f600*/  F2FP.PACK_AB R5, R180, R179 ;  /* 0x000000b3b405723e */ /* 0x000fe400000000ff */
[----:B------:R-:W-:-:S07]  /*f610*/  F2FP.PACK_AB R7, R221, R182 ;  /* 0x000000b6dd07723e */ /* 0x000fce00000000ff */
[C---:B-1----:R-:W-:Y:S08]  /*f620*/  HMMA.16816.F32 R128, R4.reuse, R8, R128 ;  /* 0x000000080480723c */ /* 0x042ff00000001880 */
[C---:B------:R-:W-:Y:S01]  /*f630*/  HMMA.16816.F32 R124, R4.reuse, R10, R124 ;  /* 0x0000000a047c723c */ /* 0x040fe2000000187c */
[----:B------:R-:W1:Y:S07]  /*f640*/  LDSM.16.MT88.4 R8, [R184+0x5900] ;  /* 0x00590000b808783b */ /* 0x000e6e0000004200 */
[C---:B--2---:R-:W-:Y:S07]  /*f650*/  HMMA.16816.F32 R68, R4.reuse, R16, R68 ;  /* 0x000000100444723c */ /* 0x044fee0000001844 */
[----:B------:R-:W-:Y:S01]  /*f660*/  @P0 LEA.HI.SX32 R17, R133, 0xfffffffd, 0x1a ;  /* 0xfffffffd85110811 */ /* 0x000fe200078fd2ff */
[----:B------:R-:W-:Y:S03]  /*f670*/  HMMA.16816.F32 R52, R4, R24, R52 ;  /* 0x000000180434723c */ /* 0x000fe60000001834 */
[----:B------:R-:W-:Y:S01]  /*f680*/  @P0 SHF.R.S32.HI R16, RZ, 0x1f, R17 ;  /* 0x0000001fff100819 */ /* 0x000fe20000011411 */
[----:B------:R-:W-:-:S03]  /*f690*/  @P0 IMAD R152, R152, R17, RZ ;  /* 0x0000001198980224 */ /* 0x000fc600078e02ff */
[-C--:B------:R-:W-:Y:S01]  /*f6a0*/  @P0 IMAD.WIDE.U32 R24, R17, R153.reuse, R208 ;  /* 0x0000009911180225 */ /* 0x080fe200078e00d0 */
[C---:B------:R-:W-:Y:S03]  /*f6b0*/  HMMA.16816.F32 R60, R4.reuse, R20, R60 ;  /* 0x00000014043c723c */ /* 0x040fe6000000183c */
[----:B------:R-:W-:Y:S02]  /*f6c0*/  FADD.FTZ R17, R85, R158 ;  /* 0x0000009e55117221 */ /* 0x000fe40000010000 */
[----:B------:R-:W-:Y:S02]  /*f6d0*/  @P0 IMAD R153, R16, R153, R152 ;  /* 0x0000009910990224 */ /* 0x000fe400078e0298 */
[----:B------:R-:W-:Y:S01]  /*f6e0*/  FADD.FTZ R2, R2, R17 ;  /* 0x0000001102027221 */ /* 0x000fe20000010000 */
[----:B------:R-:W-:Y:S01]  /*f6f0*/  HMMA.16816.F32 R64, R4, R22, R64 ;  /* 0x000000160440723c */ /* 0x000fe20000001840 */
[----:B------:R-:W2:Y:S01]  /*f700*/  LDSM.16.MT88.4 R20, [R164+0x5900] ;  /* 0x00590000a414783b */ /* 0x000ea20000004200 */
[----:B------:R-:W-:-:S02]  /*f710*/  @P0 IMAD.IADD R153, R25, 0x1, R153 ;  /* 0x0000000119990824 */ /* 0x000fc400078e0299 */
[----:B------:R-:W-:-:S04]  /*f720*/  FADD.FTZ R155, R155, R2 ;  /* 0x000000029b9b7221 */ /* 0x000fc80000010000 */
[----:B------:R-:W-:Y:S01]  /*f730*/  HMMA.16816.F32 R72, R4, R18, R72 ;  /* 0x000000120448723c */ /* 0x000fe20000001848 */
[----:B------:R-:W-:-:S04]  /*f740*/  FADD.FTZ R155, R0, R155 ;  /* 0x0000009b009b7221 */ /* 0x000fc80000010000 */
[----:B------:R-:W-:Y:S02]  /*f750*/  FADD.FTZ R172, R172, R155 ;  /* 0x0000009bacac7221 */ /* 0x000fe40000010000 */
[----:B------:R-:W-:Y:S01]  /*f760*/  FADD.FTZ R18, R86, R87 ;  /* 0x0000005756127221 */ /* 0x000fe20000010000 */
[C---:B-1----:R-:W-:Y:S01]  /*f770*/  HMMA.16816.F32 R88, R4.reuse, R10, R88 ;  /* 0x0000000a0458723c */ /* 0x042fe20000001858 */
        /* <DEDUP_REMOVED lines=9> */
[----:B------:R-:W-:Y:S01]  /*f810*/  @P0 LEA R8, P2, R24, c[0x0][0x1c8], 0x1 ;  /* 0x0000720018080a11 */ /* 0x000fe200078408ff */
[----:B------:R-:W-:Y:S01]  /*f820*/  FADD.FTZ R179, R180, R179 ;  /* 0x000000b3b4b37221 */ /* 0x000fe20000010000 */
[----:B------:R-:W-:Y:S01]  /*f830*/  HMMA.16816.F32 R120, R4, R148, R120 ;  /* 0x000000940478723c */ /* 0x000fe20000001878 */
[----:B------:R-:W-:Y:S01]  /*f840*/  FADD.FTZ R166, R166, R169 ;  /* 0x000000a9a6a67221 */ /* 0x000fe20000010000 */
[----:B------:R-:W-:Y:S01]  /*f850*/  @P0 LEA.HI.X R9, R24, c[0x0][0x1cc], R153, 0x1, P2 ;  /* 0x0000730018090a11 */ /* 0x000fe200010f0c99 */
[----:B------:R-:W-:Y:S01]  /*f860*/  FADD.FTZ R182, R182, R179 ;  /* 0x000000b3b6b67221 */ /* 0x000fe20000010000 */
[----:B------:R-:W-:Y:S01]  /*f870*/  @P0 LEA R10, P2, R197, R8, 0x1 ;  /* 0x00000008c50a0211 */ /* 0x000fe200078408ff */
[----:B------:R-:W-:-:S02]  /*f880*/  FADD.FTZ R167, R167, R166 ;  /* 0x000000a6a7a77221 */ /* 0x000fc40000010000 */
[----:B------:R-:W-:Y:S01]  /*f890*/  @!PT LDS RZ, [RZ] ;  /* 0x00000000fffff984 */ /* 0x000fe20000000800 */
[----:B------:R-:W-:Y:S01]  /*f8a0*/  @!PT LDS RZ, [RZ] ;  /* 0x00000000fffff984 */ /* 0x000fe20000000800 */
[----:B------:R-:W-:Y:S01]  /*f8b0*/  @!PT LDS RZ, [RZ] ;  /* 0x00000000fffff984 */ /* 0x000fe20000000800 */
[----:B------:R1:W-:Y:S01]  /*f8c0*/  @P0 LDGSTS.E.BYPASS.LTC128B.128 [R134+0xc100], [R8.64], !P6 ;  /* 0x0c10000008860fae */ /* 0x0003e2000f101d46 */
[----:B------:R-:W-:Y:S01]  /*f8d0*/  @P0 LEA.HI.X R11, R197, R9, R196, 0x1, P2 ;  /* 0x00000009c50b0211 */ /* 0x000fe200010f0cc4 */
[----:B------:R-:W-:Y:S01]  /*f8e0*/  FADD.FTZ R176, R176, R167 ;  /* 0x000000a7b0b07221 */ /* 0x000fe20000010000 */
[C---:B------:R-:W-:Y:S01]  /*f8f0*/  HMMA.16816.F32 R116, R4.reuse, R150, R116 ;  /* 0x000000960474723c */ /* 0x040fe20000001874 */
[----:B------:R1:W-:Y:S01]  /*f900*/  @P0 LDGSTS.E.BYPASS.LTC128B.128 [R134+0xe100], [R8.64+0x80], !P5 ;  /* 0x0e10008008860fae */ /* 0x0003e2000e901d46 */
[----:B------:R-:W-:Y:S02]  /*f910*/  FADD.FTZ R221, R221, R182 ;  /* 0x000000b6dddd7221 */ /* 0x000fe40000010000 */
[----:B------:R-:W-:Y:S01]  /*f920*/  FADD.FTZ R181, R181, R176 ;  /* 0x000000b0b5b57221 */ /* 0x000fe20000010000 */
[----:B------:R1:W-:Y:S03]  /*f930*/  @P0 LDGSTS.E.BYPASS.LTC128B.128 [R134+0x10100], [R8.64+0x100], !P1 ;  /* 0x1010010008860fae */ /* 0x0003e6000c901d46 */
[----:B------:R-:W-:Y:S01]  /*f940*/  FADD.FTZ R178, R178, R181 ;  /* 0x000000b5b2b27221 */ /* 0x000fe20000010000 */
[----:B------:R1:W-:Y:S01]  /*f950*/  @P0 LDGSTS.E.BYPASS.LTC128B.128 [R134+0xd100], [R10.64], !P6 ;  /* 0x0d1000000a860fae */ /* 0x0003e2000f101d46 */
[C---:B------:R-:W-:Y:S02]  /*f960*/  HMMA.16816.F32 R44, R4.reuse, R144, R44 ;  /* 0x00000090042c723c */ /* 0x040fe4000000182c */
[----:B------:R-:W-:Y:S01]  /*f970*/  FADD.FTZ R223, R223, R178 ;  /* 0x000000b2dfdf7221 */ /* 0x000fe20000010000 */
[----:B------:R1:W-:Y:S04]  /*f980*/  @P0 LDGSTS.E.BYPASS.LTC128B.128 [R134+0xf100], [R10.64+0x80], !P5 ;  /* 0x0f1000800a860fae */ /* 0x0003e8000e901d46 */
[----:B------:R1:W-:Y:S01]  /*f990*/  @P0 LDGSTS.E.BYPASS.LTC128B.128 [R134+0x11100], [R10.64+0x100], !P1 ;  /* 0x111001000a860fae */ /* 0x0003e2000c901d46 */
[----:B------:R-:W-:Y:S01]  /*f9a0*/  HMMA.16816.F32 R48, R4, R146, R48 ;  /* 0x000000920430723c */ /* 0x000fe20000001830 */
[----:B------:R-:W-:-:S02]  /*f9b0*/  ISETP.NE.AND P1, PT, R135, RZ, PT ;  /* 0x000000ff8700720c */ /* 0x000fc40003f25270 */
[----:B------:R-:W0:Y:S05]  /*f9c0*/  LDGDEPBAR ;  /* 0x00000000000079af */ /* 0x000e2a0000000000 */
        /* <DEDUP_REMOVED lines=10> */
[----:B------:R-:W-:Y:S01]  /*fa70*/  HMMA.16816.F32 R96, R4, R22, R96 ;  /* 0x000000160460723c */ /* 0x000fe20000001860 */
[----:B------:R-:W-:Y:S07]  /*fa80*/  @!P3 BRA `(.L_x_767) ;  /* 0x00002f400000b947 */ /* 0x000fee0003800000 */
[C---:B-1----:R-:W-:Y:S01]  /*fa90*/  IADD3 R217, P0, R202.reuse, 0x40, RZ ;  /* 0x00000040cad97810 */ /* 0x042fe20007f1e0ff */
[----:B------:R-:W-:Y:S01]  /*faa0*/  IMAD.MOV.U32 R135, RZ, RZ, 0x20 ;  /* 0x00000020ff877424 */ /* 0x000fe200078e00ff */
[----:B------:R-:W-:Y:S01]  /*fab0*/  IADD3 R215, P3, R202, 0x80, RZ ;  /* 0x00000080cad77810 */ /* 0x000fe20007f7e0ff */
[----:B------:R-:W-:Y:S01]  /*fac0*/  IMAD.MOV.U32 R0, RZ, RZ, R3 ;  /* 0x000000ffff007224 */ /* 0x000fe200078e0003 */
[C---:B------:R-:W-:Y:S01]  /*fad0*/  IADD3 R213, P2, R204.reuse, 0x40, RZ ;  /* 0x00000040ccd57810 */ /* 0x040fe20007f5e0ff */
[--C-:B------:R-:W-:Y:S01]  /*fae0*/  IMAD.X R216, RZ, RZ, R207.reuse, P0 ;  /* 0x000000ffffd87224 */ /* 0x100fe200000e06cf */
[----:B------:R-:W-:Y:S01]  /*faf0*/  IADD3 R211, P0, R204, 0x80, RZ ;  /* 0x00000080ccd37810 */ /* 0x000fe20007f1e0ff */
[----:B------:R-:W-:Y:S01]  /*fb00*/  IMAD.X R214, RZ, RZ, R207, P3 ;  /* 0x000000ffffd67224 */ /* 0x000fe200018e06cf */
[----:B------:R-:W-:Y:S01]  /*fb10*/  LEA.HI.SX32 R219, R133, 0xfffffffe, 0x1a ;  /* 0xfffffffe85db7811 */ /* 0x000fe200078fd2ff */
[----:B------:R-:W-:Y:S01]  /*fb20*/  IMAD.MOV.U32 R133, RZ, RZ, R132 ;  /* 0x000000ffff857224 */ /* 0x000fe200078e0084 */
[----:B------:R-:W-:Y:S01]  /*fb30*/  MOV R218, RZ ;  /* 0x000000ff00da7202 */ /* 0x000fe20000000f00 */
[----:B------:R-:W-:Y:S01]  /*fb40*/  IMAD.X R212, RZ, RZ, R209, P2 ;  /* 0x000000ffffd47224 */ /* 0x000fe200010e06d1 */
[----:B------:R-:W-:Y:S01]  /*fb50*/  IADD3.X R210, RZ, R209, RZ, P0, !PT ;  /* 0x000000d1ffd27210 */ /* 0x000fe200007fe4ff */
[----:B------:R-:W-:Y:S01]  /*fb60*/  UMOV UR5, 0x1 ;  /* 0x0000000100057882 */ /* 0x000fe20000000000 */
[----:B------:R-:W-:-:S02]  /*fb70*/  IADD3 R134, R190, R189, RZ ;  /* 0x000000bdbe867210 */ /* 0x000fc40007ffe0ff */
[----:B------:R-:W-:Y:S02]  /*fb80*/  SEL R135, R135, 0xffffffe0, !P1 ;  /* 0xffffffe087877807 */ /* 0x000fe40004800000 */
.L_x_768:
[----:B------:R-:W-:Y:S04]  /*fb90*/  DEPBAR.LE SB0, 0x2 ;  /* 0x000080800000791a */ /* 0x000fe80000000000 */
[----:B------:R-:W-:Y:S01]  /*fba0*/  BAR.SYNC.DEFER_BLOCKING 0x0 ;  /* 0x0000000000007b1d */ /* 0x000fe20000010000 */
[----:B------:R-:W-:Y:S01]  /*fbb0*/  UIMAD UR4, UR5, 0x6000, URZ ;  /* 0x00006000050478a4 */ /* 0x000fe2000f8e023f */
[C---:B------:R-:W-:Y:S01]  /*fbc0*/  ISETP.NE.AND P0, PT, R219.reuse, RZ, PT ;  /* 0x000000ffdb00720c */ /* 0x040fe20003f05270 */
[----:B------:R-:W-:Y:S01]  /*fbd0*/  UIADD3 UR8, UR5, 0x1, URZ ;  /* 0x0000000105087890 */ /* 0x000fe2000fffe03f */
[----:B------:R-:W-:Y:S01]  /*fbe0*/  IADD3 R220, R219, -0x1, RZ ;  /* 0xffffffffdbdc7810 */ /* 0x000fe20007ffe0ff */
[----:B------:R-:W-:Y:S02]  /*fbf0*/  UISETP.GE.AND UP0, UPT, UR5, 0x1, UPT ;  /* 0x000000010500788c */ /* 0x000fe4000bf06270 */
[----:B------:R-:W-:Y:S02]  /*fc00*/  IADD3 R132, R191, UR4, RZ ;  /* 0x00000004bf847c10 */ /* 0x000fe4000fffe0ff */
[----:B------:R-:W-:Y:S02]  /*fc10*/  USEL UR5, UR8, URZ, !UP0 ;  /* 0x0000003f08057287 */ /* 0x000fe4000c000000 */
[----:B------:R-:W-:Y:S04]  /*fc20*/  IADD3 R193, R135, R132, RZ ;  /* 0x0000008487c17210 */ /* 0x000fe80007ffe0ff */
[----:B------:R-:W-:Y:S01]  /*fc30*/  @P0 SHF.R.S32.HI R2, RZ, 0x1f, R220 ;  /* 0x0000001fff020819 */ /* 0x000fe200000114dc */
[----:B------:R-:W-:Y:S04]  /*fc40*/  @P0 IMAD.WIDE.U32 R12, R220, c[0x0][0x208], RZ ;  /* 0x00008200dc0c0a25 */ /* 0x000fe800078e00ff */
[----:B------:R-:W-:Y:S01]  /*fc50*/  @P0 IMAD R2, R2, c[0x0][0x208], RZ ;  /* 0x0000820002020a24 */ /* 0x000fe200078e02ff */
[----:B------:R-:W-:Y:S01]  /*fc60*/  @P0 SHF.L.U32 R28, R12, 0x6, RZ ;  /* 0x000000060c1c0819 */ /* 0x000fe200000006ff */
[----:B------:R-:W-:Y:S02]  /*fc70*/  LDSM.16.M88.4 R136, [R190] ;  /* 0x00000000be88783b */ /* 0x000fe40000000200 */
[----:B------:R-:W-:Y:S01]  /*fc80*/  @P0 IMAD R2, R220, c[0x0][0x20c], R2 ;  /* 0x00008300dc020a24 */ /* 0x000fe200078e0202 */
[C---:B------:R-:W-:Y:S02]  /*fc90*/  @P0 IADD3 R16, P1, R28.reuse, R202, RZ ;  /* 0x000000ca1c100210 */ /* 0x040fe40007f3e0ff */
[----:B------:R-:W-:Y:S02]  /*fca0*/  @P0 IADD3 R3, P2, R28, R217, RZ ;  /* 0x000000d91c030210 */ /* 0x000fe40007f5e0ff */
[----:B------:R-:W-:Y:S01]  /*fcb0*/  @P0 IADD3 R2, R13, R2, RZ ;  /* 0x000000020d020210 */ /* 0x000fe20007ffe0ff */
[----:B-1----:R-:W1:Y:S01]  /*fcc0*/  LDSM.16.M88.4 R140, [R191+UR4+0xc100] ;  /* 0x00c10004bf8c783b */ /* 0x002e620008000200 */
[----:B------:R-:W-:Y:S02]  /*fcd0*/  @P0 LEA R170, P3, R16, c[0x0][0x1f8], 0x1 ;  /* 0x00007e0010aa0a11 */ /* 0x000fe400078608ff */
[----:B------:R-:W-:Y:S04]  /*fce0*/  @P0 SHF.L.U64.HI R31, R12, 0x6, R2 ;  /* 0x000000060c1f0819 */ /* 0x000fe80000010202 */
[----:B------:R-:W-:Y:S01]  /*fcf0*/  @P0 IADD3.X R17, R31, R207, RZ, P1, !PT ;  /* 0x000000cf1f110210 */ /* 0x000fe20000ffe4ff */
[----:B------:R-:W2:Y:S01]  /*fd00*/  LDSM.16.M88.4 R144, [R191+UR4+0xc900] ;  /* 0x00c90004bf90783b */ /* 0x000ea20008000200 */
[----:B------:R-:W-:Y:S02]  /*fd10*/  @P0 LEA R164, P1, R3, c[0x0][0x1f8], 0x1 ;  /* 0x00007e0003a40a11 */ /* 0x000fe400078208ff */
[----:B------:R-:W-:Y:S02]  /*fd20*/  @P0 LEA.HI.X R171, R16, c[0x0][0x1fc], R17, 0x1, P3 ;  /* 0x00007f0010ab0a11 */ /* 0x000fe400018f0c11 */
[----:B------:R-:W-:Y:S02]  /*fd30*/  @P0 IADD3.X R2, R31, R216, RZ, P2, !PT ;  /* 0x000000d81f020210 */ /* 0x000fe400017fe4ff */
[----:B------:R-:W-:Y:S01]  /*fd40*/  @P0 IADD3 R30, P2, R199, R28, RZ ;  /* 0x0000001cc71e0210 */ /* 0x000fe20007f5e0ff */
[----:B------:R-:W3:Y:S01]  /*fd50*/  LDSM.16.M88.4 R148, [R191+UR4+0xd100] ;  /* 0x00d10004bf94783b */ /* 0x000ee20008000200 */
[----:B------:R-:W-:Y:S02]  /*fd60*/  @P0 LEA.HI.X R165, R3, c[0x0][0x1fc], R2, 0x1, P1 ;  /* 0x00007f0003a50a11 */ /* 0x000fe400008f0c02 */
[----:B------:R-:W-:Y:S02]  /*fd70*/  @P0 IADD3 R28, P3, R28, R215, RZ ;  /* 0x000000d71c1c0210 */ /* 0x000fe40007f7e0ff */
[----:B------:R-:W-:Y:S02]  /*fd80*/  @P0 IADD3 R32, P1, R30, R202, RZ ;  /* 0x000000ca1e200210 */ /* 0x000fe40007f3e0ff */
[----:B------:R-:W-:Y:S01]  /*fd90*/  @P0 IADD3.X R3, R198, R31, RZ, P2, !PT ;  /* 0x0000001fc6030210 */ /* 0x000fe200017fe4ff */
[----:B------:R-:W4:Y:S01]  /*fda0*/  LDSM.16.M88.4 R152, [R191+UR4+0xd900] ;  /* 0x00d90004bf98783b */ /* 0x000f220008000200 */
[----:B------:R-:W-:Y:S02]  /*fdb0*/  @P0 LEA R168, P2, R28, c[0x0][0x1f8], 0x1 ;  /* 0x00007e001ca80a11 */ /* 0x000fe400078408ff */
[----:B------:R-:W-:Y:S02]  /*fdc0*/  @P0 IADD3.X R31, R31, R214, RZ, P3, !PT ;  /* 0x000000d61f1f0210 */ /* 0x000fe40001ffe4ff */
[----:B------:R-:W-:Y:S02]  /*fdd0*/  @P0 IADD3 R2, P4, R30, R217, RZ ;  /* 0x000000d91e020210 */ /* 0x000fe40007f9e0ff */
[----:B------:R-:W-:Y:S01]  /*fde0*/  @P0 LEA.HI.X R169, R28, c[0x0][0x1fc], R31, 0x1, P2 ;  /* 0x00007f001ca90a11 */ /* 0x000fe200010f0c1f */
[----:B------:R-:W-:Y:S01]  /*fdf0*/  LDSM.16.M88.4 R156, [R193+0xc900] ;  /* 0x00c90000c19c783b */ /* 0x000fe20000000200 */
[----:B------:R-:W-:Y:S02]  /*fe00*/  @P0 LEA R174, P2, R2, c[0x0][0x1f8], 0x1 ;  /* 0x00007e0002ae0a11 */ /* 0x000fe400078408ff */
[----:B------:R-:W-:Y:S02]  /*fe10*/  @P0 IADD3.X R29, R3, R207, RZ, P1, !PT ;  /* 0x000000cf031d0210 */ /* 0x000fe40000ffe4ff */
[----:B------:R-:W-:Y:S02]  /*fe20*/  @P0 LEA R166, P1, R32, c[0x0][0x1f8], 0x1 ;  /* 0x00007e0020a60a11 */ /* 0x000fe400078208ff */
[----:B------:R-:W-:Y:S01]  /*fe30*/  @P0 IADD3 R35, P3, R30, R215, RZ ;  /* 0x000000d71e230210 */ /* 0x000fe20007f7e0ff */
[C---:B-1----:R-:W-:Y:S01]  /*fe40*/  HMMA.16816.F32 R4, R136.reuse, R140, RZ ;  /* 0x0000008c8804723c */ /* 0x042fe200000018ff */
[----:B------:R-:W-:Y:S02]  /*fe50*/  LDSM.16.M88.4 R160, [R193+0xd900] ;  /* 0x00d90000c1a0783b */ /* 0x000fe40000000200 */
[----:B------:R-:W-:Y:S02]  /*fe60*/  @P0 LEA.HI.X R167, R32, c[0x0][0x1fc], R29, 0x1, P1 ;  /* 0x00007f0020a70a11 */ /* 0x000fe400008f0c1d */
[----:B------:R-:W-:Y:S02]  /*fe70*/  @P0 LEA R172, P1, R35, c[0x0][0x1f8], 0x1 ;  /* 0x00007e0023ac0a11 */ /* 0x000fe400078208ff */
[----:B------:R-:W-:Y:S01]  /*fe80*/  @P0 IADD3.X R33, R3, R216, RZ, P4, !PT ;  /* 0x000000d803210210 */ /* 0x000fe200027fe4ff */
[C---:B------:R-:W-:Y:S01]  /*fe90*/  HMMA.16816.F32 R8, R136.reuse, R142, RZ ;  /* 0x0000008e8808723c */ /* 0x040fe200000018ff */
[----:B------:R-:W-:Y:S01]  /*fea0*/  LDSM.16.M88.4 R140, [R134] ;  /* 0x00000000868c783b */ /* 0x000fe20000000200 */
[----:B------:R-:W-:Y:S02]  /*feb0*/  LOP3.LUT P4, RZ, R194, 0x1, RZ, 0xc0, !PT ;  /* 0x00000001c2ff7812 */ /* 0x000fe4000788c0ff */
[----:B------:R-:W-:Y:S02]  /*fec0*/  @P0 LEA.HI.X R175, R2, c[0x0][0x1fc], R33, 0x1, P2 ;  /* 0x00007f0002af0a11 */ /* 0x000fe400010f0c21 */
[-C--:B------:R-:W-:Y:S02]  /*fed0*/  IADD3 R2, R188, R132.reuse, RZ ;  /* 0x00000084bc027210 */ /* 0x080fe40007ffe0ff */
[C---:B--2---:R-:W-:Y:S01]  /*fee0*/  HMMA.16816.F32 R12, R136.reuse, R144, RZ ;  /* 0x00000090880c723c */ /* 0x044fe200000018ff */
[----:B------:R-:W-:Y:S03]  /*fef0*/  IADD3 R132, R135, R132, R188 ;  /* 0x0000008487847210 */ /* 0x000fe60007ffe0bc */
[----:B------:R-:W-:Y:S01]  /*ff00*/  @P0 IADD3.X R32, R3, R214, RZ, P3, !PT ;  /* 0x000000d603200210 */ /* 0x000fe20001ffe4ff */
[----:B------:R-:W-:Y:S03]  /*ff10*/  @P0 IMAD R3, R218, 0x6000, R200 ;  /* 0x00006000da030824 */ /* 0x000fe600078e02c8 */
[C---:B------:R-:W-:Y:S01]  /*ff20*/  HMMA.16816.F32 R16, R136.reuse, R146, RZ ;  /* 0x000000928810723c */ /* 0x040fe200000018ff */
[----:B------:R-:W1:Y:S03]  /*ff30*/  LDSM.16.M88.4 R144, [R193+0xc100] ;  /* 0x00c10000c190783b */ /* 0x000e660000000200 */
[----:B------:R-:W-:Y:S04]  /*ff40*/  @P0 LEA.HI.X R173, R35, c[0x0][0x1fc], R32, 0x1, P1 ;  /* 0x00007f0023ad0a11 */ /* 0x000fe800008f0c20 */
[C---:B---3--:R-:W-:Y:S08]  /*ff50*/  HMMA.16816.F32 R20, R136.reuse, R148, RZ ;  /* 0x000000948814723c */ /* 0x048ff000000018ff */
[C---:B------:R-:W-:Y:S01]  /*ff60*/  HMMA.16816.F32 R24, R136.reuse, R150, RZ ;  /* 0x000000968818723c */ /* 0x040fe200000018ff */
[----:B------:R-:W2:Y:S07]  /*ff70*/  LDSM.16.M88.4 R148, [R193+0xd100] ;  /* 0x00d10000c194783b */ /* 0x000eae0000000200 */
[C---:B----4-:R-:W-:Y:S01]  /*ff80*/  HMMA.16816.F32 R28, R136.reuse, R152, RZ ;  /* 0x00000098881c723c */ /* 0x050fe200000018ff */
[----:B------:R-:W-:Y:S01]  /*ff90*/  @!PT LDS RZ, [RZ] ;  /* 0x00000000fffff984 */ /* 0x000fe20000000800 */
[----:B------:R-:W-:Y:S01]  /*ffa0*/  @!PT LDS RZ, [RZ] ;  /* 0x00000000fffff984 */ /* 0x000fe20000000800 */
[----:B------:R-:W-:Y:S01]  /*ffb0*/  @!PT LDS RZ, [RZ] ;  /* 0x00000000fffff984 */ /* 0x000fe20000000800 */
[----:B------:R3:W-:Y:S07]  /*ffc0*/  @P0 LDGSTS.E.BYPASS.LTC128B.128 [R3], [R170.64], !P6 ;  /* 0x00000000aa030fae */ /* 0x0007ee000f101d46 */
[----:B------:R-:W-:Y:S01]  /*ffd0*/  HMMA.16816.F32 R32, R136, R154, RZ ;  /* 0x0000009a8820723c */ /* 0x000fe200000018ff */
[----:B------:R3:W-:Y:S07]  /*ffe0*/  @P0 LDGSTS.E.BYPASS.LTC128B.128 [R3+0x2000], [R164.64], !P5 ;  /* 0x02000000a4030fae */ /* 0x0007ee000e901d46 */
[C---:B-1----:R-:W-:Y:S01]  /*fff0*/  HMMA.16816.F32 R4, R140.reuse, R144, R4 ;  /* 0x000000908c04723c */ /* 0x042fe20000001804 */
[----:B------:R3:W-:Y:S07]  /*10000*/  @P0 LDGSTS.E.BYPASS.LTC128B.128 [R3+0x4000], [R168.64], !P4 ;  /* 0x04000000a8030fae */ /* 0x0007ee000e101d46 */
[C---:B------:R-:W-:Y:S01]  /*10010*/  HMMA.16816.F32 R8, R140.reuse, R146, R8 ;  /* 0x000000928c08723c */ /* 0x040fe20000001808 */
[----:B------:R3:W-:Y:S07]  /*10020*/  @P0 LDGSTS.E.BYPASS.LTC128B.128 [R3+0x1000], [R166.64], !P6 ;  /* 0x01000000a6030fae */ /* 0x0007ee000f101d46 */
[C---:B------:R-:W-:Y:S01]  /*10030*/  HMMA.16816.F32 R12, R140.reuse, R156, R12 ;  /* 0x0000009c8c0c723c */ /* 0x040fe2000000180c */
[----:B------:R3:W-:Y:S07]  /*10040*/  @P0 LDGSTS.E.BYPASS.LTC128B.128 [R3+0x3000], [R174.64], !P5 ;  /* 0x03000000ae030fae */ /* 0x0007ee000e901d46 */
[C---:B------:R-:W-:Y:S01]  /*10050*/  HMMA.16816.F32 R16, R140.reuse, R158, R16 ;  /* 0x0000009e8c10723c */ /* 0x040fe20000001810 */
[----:B------:R3:W-:Y:S02]  /*10060*/  @P0 LDGSTS.E.BYPASS.LTC128B.128 [R3+0x5000], [R172.64], !P4 ;  /* 0x05000000ac030fae */ /* 0x0007e4000e101d46 */
[----:B------:R-:W-:Y:S05]  /*10070*/  ISETP.GE.AND P0, PT, R219, 0x2, PT ;  /* 0x00000002db00780c */ /* 0x000fea0003f06270 */
[C---:B--2---:R-:W-:Y:S01]  /*10080*/  HMMA.16816.F32 R20, R140.reuse, R148, R20 ;  /* 0x000000948c14723c */ /* 0x044fe20000001814 */
[----:B------:R-:W-:Y:S07]  /*10090*/  LDSM.16.M88.4 R136, [R187] ;  /* 0x00000000bb88783b */ /* 0x000fee0000000200 */
[C---:B------:R-:W-:Y:S01]  /*100a0*/  HMMA.16816.F32 R24, R140.reuse, R150, R24 ;  /* 0x000000968c18723c */ /* 0x040fe20000001818 */
[----:B------:R-:W1:Y:S07]  /*100b0*/  LDSM.16.M88.4 R152, [R2+0xc100] ;  /* 0x00c100000298783b */ /* 0x000e6e0000000200 */
[C---:B------:R-:W-:Y:S01]  /*100c0*/  HMMA.16816.F32 R28, R140.reuse, R160, R28 ;  /* 0x000000a08c1c723c */ /* 0x040fe2000000181c */
[----:B------:R-:W2:Y:S03]  /*100d0*/  LDSM.16.M88.4 R144, [R2+0xc900] ;  /* 0x00c900000290783b */ /* 0x000ea60000000200 */
[----:B---3--:R-:W-:Y:S04]  /*100e0*/  IADD3 R3, R188, R193, RZ ;  /* 0x000000c1bc037210 */ /* 0x008fe80007ffe0ff */
[----:B------:R-:W-:Y:S01]  /*100f0*/  HMMA.16816.F32 R32, R140, R162, R32 ;  /* 0x000000a28c20723c */ /* 0x000fe20000001820 */
[----:B------:R-:W3:Y:S08]  /*10100*/  LDSM.16.M88.4 R156, [R2+0xd100] ;  /* 0x00d10000029c783b */ /* 0x000ef00000000200 */
[----:B------:R-:W0:Y:S08]  /*10110*/  LDGDEPBAR ;  /* 0x00000000000079af */ /* 0x000e300000000000 */
[----:B------:R-:W4:Y:S01]  /*10120*/  LDSM.16.M88.4 R148, [R2+0xd900] ;  /* 0x00d900000294783b */ /* 0x000f220000000200 */
[C---:B-1----:R-:W-:Y:S07]  /*10130*/  HMMA.16816.F32 R4, R136.reuse, R152, R4 ;  /* 0x000000988804723c */ /* 0x042fee0000001804 */
[----:B------:R-:W-:Y:S01]  /*10140*/  LDSM.16.M88.4 R164, [R186] ;  /* 0x00000000baa4783b */ /* 0x000fe20000000200 */
[C---:B------:R-:W-:Y:S07]  /*10150*/  HMMA.16816.F32 R8, R136.reuse, R154, R8 ;  /* 0x0000009a8808723c */ /* 0x040fee0000001808 */
[----:B------:R-:W1:Y:S01]  /*10160*/  LDSM.16.M88.4 R168, [R3+0xc100] ;  /* 0x00c1000003a8783b */ /* 0x000e620000000200 */
[C---:B--2---:R-:W-:Y:S07]  /*10170*/  HMMA.16816.F32 R12, R136.reuse, R144, R12 ;  /* 0x00000090880c723c */ /* 0x044fee000000180c */
[----:B------:R-:W2:Y:S01]  /*10180*/  LDSM.16.M88.4 R140, [R3+0xc900] ;  /* 0x00c90000038c783b */ /* 0x000ea20000000200 */
[C---:B------:R-:W-:Y:S07]  /*10190*/  HMMA.16816.F32 R16, R136.reuse, R146, R16 ;  /* 0x000000928810723c */ /* 0x040fee0000001810 */
[----:B------:R-:W5:Y:S01]  /*101a0*/  LDSM.16.M88.4 R152, [R3+0xd100] ;  /* 0x00d100000398783b */ /* 0x000f620000000200 */
[C---:B---3--:R-:W-:Y:S07]  /*101b0*/  HMMA.16816.F32 R20, R136.reuse, R156, R20 ;  /* 0x0000009c8814723c */ /* 0x048fee0000001814 */
[----:B------:R-:W3:Y:S01]  /*101c0*/  LDSM.16.M88.4 R144, [R3+0xd900] ;  /* 0x00d900000390783b */ /* 0x000ee20000000200 */
[C---:B------:R-:W-:Y:S07]  /*101d0*/  HMMA.16816.F32 R24, R136.reuse, R158, R24 ;  /* 0x0000009e8818723c */ /* 0x040fee0000001818 */
[----:B------:R-:W-:Y:S01]  /*101e0*/  LDSM.16.M88.4 R156, [R191+UR4+0xe900] ;  /* 0x00e90004bf9c783b */ /* 0x000fe20008000200 */
[C---:B----4-:R-:W-:Y:S07]  /*101f0*/  HMMA.16816.F32 R28, R136.reuse, R148, R28 ;  /* 0x00000094881c723c */ /* 0x050fee000000181c */
[----:B------:R-:W-:Y:S01]  /*10200*/  LDSM.16.M88.4 R160, [R191+UR4+0xf900] ;  /* 0x00f90004bfa0783b */ /* 0x000fe20008000200 */
[----:B------:R-:W-:Y:S07]  /*10210*/  HMMA.16816.F32 R32, R136, R150, R32 ;  /* 0x000000968820723c */ /* 0x000fee0000001820 */
[----:B------:R-:W-:Y:S01]  /*10220*/  LDSM.16.M88.4 R136, [R190+0x4000] ;  /* 0x00400000be88783b */ /* 0x000fe20000000200 */
[C---:B-1----:R-:W-:Y:S07]  /*10230*/  HMMA.16816.F32 R4, R164.reuse, R168, R4 ;  /* 0x000000a8a404723c */ /* 0x042fee0000001804 */
[----:B------:R-:W1:Y:S01]  /*10240*/  LDSM.16.M88.4 R148, [R191+UR4+0xe100] ;  /* 0x00e10004bf94783b */ /* 0x000e620008000200 */
[C---:B------:R-:W-:Y:S07]  /*10250*/  HMMA.16816.F32 R8, R164.reuse, R170, R8 ;  /* 0x000000aaa408723c */ /* 0x040fee0000001808 */
[----:B------:R-:W-:Y:S01]  /*10260*/  LDSM.16.M88.4 R168, [R193+0xe100] ;  /* 0x00e10000c1a8783b */ /* 0x000fe20000000200 */
[C---:B--2---:R-:W-:Y:S07]  /*10270*/  HMMA.16816.F32 R12, R164.reuse, R140, R12 ;  /* 0x0000008ca40c723c */ /* 0x044fee000000180c */
[----:B------:R-:W-:Y:S01]  /*10280*/  LDSM.16.M88.4 R172, [R193+0xe900] ;  /* 0x00e90000c1ac783b */ /* 0x000fe20000000200 */
[C---:B------:R-:W-:Y:S07]  /*10290*/  HMMA.16816.F32 R16, R164.reuse, R142, R16 ;  /* 0x0000008ea410723c */ /* 0x040fee0000001810 */
[----:B------:R-:W2:Y:S01]  /*102a0*/  LDSM.16.M88.4 R140, [R191+UR4+0xf100] ;  /* 0x00f10004bf8c783b */ /* 0x000ea20008000200 */
[C---:B-----5:R-:W-:Y:S07]  /*102b0*/  HMMA.16816.F32 R20, R164.reuse, R152, R20 ;  /* 0x00000098a414723c */ /* 0x060fee0000001814 */
[----:B------:R-:W-:Y:S01]  /*102c0*/  LDSM.16.M88.4 R176, [R2+0xe100] ;  /* 0x00e1000002b0783b */ /* 0x000fe20000000200 */
[C---:B------:R-:W-:Y:S07]  /*102d0*/  HMMA.16816.F32 R24, R164.reuse, R154, R24 ;  /* 0x0000009aa418723c */ /* 0x040fee0000001818 */
[----:B------:R-:W4:Y:S01]  /*102e0*/  LDSM.16.M88.4 R152, [R134+0x4000] ;  /* 0x004000008698783b */ /* 0x000f220000000200 */
[C---:B---3--:R-:W-:Y:S07]  /*102f0*/  HMMA.16816.F32 R28, R164.reuse, R144, R28 ;  /* 0x00000090a41c723c */ /* 0x048fee000000181c */
[----:B------:R-:W-:Y:S01]  /*10300*/  LDSM.16.M88.4 R180, [R191+UR4+0x10100] ;  /* 0x01010004bfb4783b */ /* 0x000fe20008000200 */
[----:B------:R-:W-:Y:S07]  /*10310*/  HMMA.16816.F32 R32, R164, R146, R32 ;  /* 0x00000092a420723c */ /* 0x000fee0000001820 */
[----:B------:R-:W3:Y:S01]  /*10320*/  LDSM.16.M88.4 R144, [R193+0xf100] ;  /* 0x00f10000c190783b */ /* 0x000ee20000000200 */
[C---:B-1----:R-:W-:Y:S07]  /*10330*/  HMMA.16816.F32 R4, R136.reuse, R148, R4 ;  /* 0x000000948804723c */ /* 0x042fee0000001804 */
[----:B------:R-:W-:Y:S01]  /*10340*/  LDSM.16.M88.4 R164, [R187+0x4000] ;  /* 0x00400000bba4783b */ /* 0x000fe20000000200 */
[C---:B------:R-:W-:Y:S07]  /*10350*/  HMMA.16816.F32 R8, R136.reuse, R150, R8 ;  /* 0x000000968808723c */ /* 0x040fee0000001808 */
[----:B------:R-:W1:Y:S01]  /*10360*/  LDSM.16.M88.4 R148, [R193+0xf900] ;  /* 0x00f90000c194783b */ /* 0x000e620000000200 */
[C---:B------:R-:W-:Y:S08]  /*10370*/  HMMA.16816.F32 R12, R136.reuse, R156, R12 ;  /* 0x0000009c880c723c */ /* 0x040ff0000000180c */
[C---:B------:R-:W-:Y:S01]  /*10380*/  HMMA.16816.F32 R16, R136.reuse, R158, R16 ;  /* 0x0000009e8810723c */ /* 0x040fe20000001810 */
[----:B------:R-:W-:Y:S07]  /*10390*/  LDSM.16.M88.4 R156, [R2+0xf900] ;  /* 0x00f90000029c783b */ /* 0x000fee0000000200 */
[C---:B--2---:R-:W-:Y:S08]  /*103a0*/  HMMA.16816.F32 R20, R136.reuse, R140, R20 ;  /* 0x0000008c8814723c */ /* 0x044ff00000001814 */
[C---:B------:R-:W-:Y:S01]  /*103b0*/  HMMA.16816.F32 R24, R136.reuse, R142, R24 ;  /* 0x0000008e8818723c */ /* 0x040fe20000001818 */
[----:B------:R-:W-:Y:S07]  /*103c0*/  LDSM.16.M88.4 R140, [R2+0xf100] ;  /* 0x00f10000028c783b */ /* 0x000fee0000000200 */
[C---:B------:R-:W-:Y:S08]  /*103d0*/  HMMA.16816.F32 R28, R136.reuse, R160, R28 ;  /* 0x000000a0881c723c */ /* 0x040ff0000000181c */
[----:B------:R-:W-:Y:S01]  /*103e0*/  HMMA.16816.F32 R32, R136, R162, R32 ;  /* 0x000000a28820723c */ /* 0x000fe20000001820 */
[----:B------:R-:W2:Y:S07]  /*103f0*/  LDSM.16.M88.4 R136, [R2+0xe900] ;  /* 0x00e900000288783b */ /* 0x000eae0000000200 */
[C---:B----4-:R-:W-:Y:S01]  /*10400*/  HMMA.16816.F32 R4, R152.reuse, R168, R4 ;  /* 0x000000a89804723c */ /* 0x050fe20000001804 */
[----:B------:R-:W-:Y:S07]  /*10410*/  LDSM.16.M88.4 R160, [R186+0x4000] ;  /* 0x00400000baa0783b */ /* 0x000fee0000000200 */
[C---:B------:R-:W-:Y:S01]  /*10420*/  HMMA.16816.F32 R8, R152.reuse, R170, R8 ;  /* 0x000000aa9808723c */ /* 0x040fe20000001808 */
[----:B------:R-:W4:Y:S07]  /*10430*/  LDSM.16.M88.4 R168, [R3+0xe100] ;  /* 0x00e1000003a8783b */ /* 0x000f2e0000000200 */
        /* <DEDUP_REMOVED lines=9> */
[C---:B------:R-:W-:Y:S01]  /*104d0*/  HMMA.16816.F32 R4, R164.reuse, R176, R4 ;  /* 0x000000b0a404723c */ /* 0x040fe20000001804 */
[----:B------:R-:W5:Y:S07]  /*104e0*/  LDSM.16.M88.4 R152, [R132+0xf900] ;  /* 0x00f900008498783b */ /* 0x000f6e0000000200 */
[C---:B------:R-:W-:Y:S01]  /*104f0*/  HMMA.16816.F32 R8, R164.reuse, R178, R8 ;  /* 0x000000b2a408723c */ /* 0x040fe20000001808 */
[----:B------:R-:W-:Y:S07]  /*10500*/  LDSM.16.M88.4 R176, [R193+0x10100] ;  /* 0x01010000c1b0783b */ /* 0x000fee0000000200 */
[C---:B--2---:R-:W-:Y:S08]  /*10510*/  HMMA.16816.F32 R12, R164.reuse, R136, R12 ;  /* 0x00000088a40c723c */ /* 0x044ff0000000180c */
[C---:B------:R-:W-:Y:S01]  /*10520*/  HMMA.16816.F32 R16, R164.reuse, R138, R16 ;  /* 0x0000008aa410723c */ /* 0x040fe20000001810 */
[----:B------:R-:W2:Y:S07]  /*10530*/  LDSM.16.M88.4 R136, [R191+UR4+0x10900] ;  /* 0x01090004bf88783b */ /* 0x000eae0008000200 */
[C---:B------:R-:W-:Y:S08]  /*10540*/  HMMA.16816.F32 R20, R164.reuse, R140, R20 ;  /* 0x0000008ca414723c */ /* 0x040ff00000001814 */
[C---:B------:R-:W-:Y:S01]  /*10550*/  HMMA.16816.F32 R24, R164.reuse, R142, R24 ;  /* 0x0000008ea418723c */ /* 0x040fe20000001818 */
[----:B------:R-:W1:Y:S07]  /*10560*/  LDSM.16.M88.4 R140, [R191+UR4+0x11100] ;  /* 0x01110004bf8c783b */ /* 0x000e6e0008000200 */
[C---:B------:R-:W-:Y:S08]  /*10570*/  HMMA.16816.F32 R28, R164.reuse, R156, R28 ;  /* 0x0000009ca41c723c */ /* 0x040ff0000000181c */
[----:B------:R-:W-:Y:S01]  /*10580*/  HMMA.16816.F32 R32, R164, R158, R32 ;  /* 0x0000009ea420723c */ /* 0x000fe20000001820 */
[----:B------:R-:W2:Y:S07]  /*10590*/  LDSM.16.M88.4 R156, [R191+UR4+0x11900] ;  /* 0x01190004bf9c783b */ /* 0x000eae0008000200 */
[C---:B----4-:R-:W-:Y:S01]  /*105a0*/  HMMA.16816.F32 R4, R160.reuse, R168, R4 ;  /* 0x000000a8a004723c */ /* 0x050fe20000001804 */
[----:B------:R-:W4:Y:S07]  /*105b0*/  LDSM.16.M88.4 R164, [R134+0x8000] ;  /* 0x0080000086a4783b */ /* 0x000f2e0000000200 */
[C---:B------:R-:W-:Y:S01]  /*105c0*/  HMMA.16816.F32 R8, R160.reuse, R170, R8 ;  /* 0x000000aaa008723c */ /* 0x040fe20000001808 */
[----:B------:R-:W-:Y:S07]  /*105d0*/  LDSM.16.M88.4 R168, [R2+0x10100] ;  /* 0x0101000002a8783b */ /* 0x000fee0000000200 */
[C---:B---3--:R-:W-:Y:S08]  /*105e0*/  HMMA.16816.F32 R12, R160.reuse, R144, R12 ;  /* 0x00000090a00c723c */ /* 0x048ff0000000180c */
[C---:B------:R-:W-:Y:S01]  /*105f0*/  HMMA.16816.F32 R16, R160.reuse, R146, R16 ;  /* 0x00000092a010723c */ /* 0x040fe20000001810 */
[----:B------:R-:W3:Y:S07]  /*10600*/  LDSM.16.M88.4 R144, [R193+0x10900] ;  /* 0x01090000c190783b */ /* 0x000eee0000000200 */
[C---:B-1----:R-:W-:Y:S08]  /*10610*/  HMMA.16816.F32 R20, R160.reuse, R148, R20 ;  /* 0x00000094a014723c */ /* 0x042ff00000001814 */
[C---:B------:R-:W-:Y:S01]  /*10620*/  HMMA.16816.F32 R24, R160.reuse, R150, R24 ;  /* 0x00000096a018723c */ /* 0x040fe20000001818 */
[----:B------:R-:W1:Y:S07]  /*10630*/  LDSM.16.M88.4 R148, [R193+0x11100] ;  /* 0x01110000c194783b */ /* 0x000e6e0000000200 */
[C---:B-----5:R-:W-:Y:S08]  /*10640*/  HMMA.16816.F32 R28, R160.reuse, R152, R28 ;  /* 0x00000098a01c723c */ /* 0x060ff0000000181c */
[----:B------:R-:W-:Y:S01]  /*10650*/  HMMA.16816.F32 R32, R160, R154, R32 ;  /* 0x0000009aa020723c */ /* 0x000fe20000001820 */
[----:B------:R-:W5:Y:S07]  /*10660*/  LDSM.16.M88.4 R152, [R193+0x11900] ;  /* 0x01190000c198783b */ /* 0x000f6e0000000200 */
        /* <DEDUP_REMOVED lines=15> */
[C---:B------:R-:W-:Y:S08]  /*10760*/  HMMA.16816.F32 R8, R164.reuse, R178, R8 ;  /* 0x000000b2a408723c */ /* 0x040ff00000001808 */
[C---:B---3--:R-:W-:Y:S08]  /*10770*/  HMMA.16816.F32 R12, R164.reuse, R144, R12 ;  /* 0x00000090a40c723c */ /* 0x048ff0000000180c */
[C---:B------:R-:W-:Y:S08]  /*10780*/  HMMA.16816.F32 R16, R164.reuse, R146, R16 ;  /* 0x00000092a410723c */ /* 0x040ff00000001810 */
[C---:B-1----:R-:W-:Y:S08]  /*10790*/  HMMA.16816.F32 R20, R164.reuse, R148, R20 ;  /* 0x00000094a414723c */ /* 0x042ff00000001814 */
[C---:B------:R-:W-:Y:S08]  /*107a0*/  HMMA.16816.F32 R24, R164.reuse, R150, R24 ;  /* 0x00000096a418723c */ /* 0x040ff00000001818 */
[C---:B-----5:R-:W-:Y:S08]  /*107b0*/  HMMA.16816.F32 R28, R164.reuse, R152, R28 ;  /* 0x00000098a41c723c */ /* 0x060ff0000000181c */
[----:B------:R-:W-:Y:S08]  /*107c0*/  HMMA.16816.F32 R32, R164, R154, R32 ;  /* 0x0000009aa420723c */ /* 0x000ff00000001820 */
[C---:B------:R-:W-:Y:S08]  /*107d0*/  HMMA.16816.F32 R4, R160.reuse, R168, R4 ;  /* 0x000000a8a004723c */ /* 0x040ff00000001804 */
[C---:B------:R-:W-:Y:S08]  /*107e0*/  HMMA.16816.F32 R8, R160.reuse, R170, R8 ;  /* 0x000000aaa008723c */ /* 0x040ff00000001808 */
[C---:B--2---:R-:W-:Y:S08]  /*107f0*/  HMMA.16816.F32 R12, R160.reuse, R136, R12 ;  /* 0x00000088a00c723c */ /* 0x044ff0000000180c */
[C---:B------:R-:W-:Y:S01]  /*10800*/  HMMA.16816.F32 R16, R160.reuse, R138, R16 ;  /* 0x0000008aa010723c */ /* 0x040fe20000001810 */
[----:B------:R-:W1:Y:S07]  /*10810*/  LDSM.16.M88.4 R136, [R132+0x10900] ;  /* 0x010900008488783b */ /* 0x000e6e0000000200 */
[C---:B------:R-:W-:Y:S08]  /*10820*/  HMMA.16816.F32 R20, R160.reuse, R140, R20 ;  /* 0x0000008ca014723c */ /* 0x040ff00000001814 */
[C---:B------:R-:W-:Y:S01]  /*10830*/  HMMA.16816.F32 R24, R160.reuse, R142, R24 ;  /* 0x0000008ea018723c */ /* 0x040fe20000001818 */
[----:B------:R-:W2:Y:S07]  /*10840*/  LDSM.16.M88.4 R140, [R132+0x11100] ;  /* 0x01110000848c783b */ /* 0x000eae0000000200 */
[C---:B------:R-:W-:Y:S08]  /*10850*/  HMMA.16816.F32 R28, R160.reuse, R156, R28 ;  /* 0x0000009ca01c723c */ /* 0x040ff0000000181c */
[----:B------:R-:W-:Y:S08]  /*10860*/  HMMA.16816.F32 R32, R160, R158, R32 ;  /* 0x0000009ea020723c */ /* 0x000ff00000001820 */
[C---:B----4-:R-:W-:Y:S08]  /*10870*/  HMMA.16816.F32 R4, R172.reuse, R180, R4 ;  /* 0x000000b4ac04723c */ /* 0x050ff00000001804 */
[C---:B------:R-:W-:Y:S08]  /*10880*/  HMMA.16816.F32 R8, R172.reuse, R182, R8 ;  /* 0x000000b6ac08723c */ /* 0x040ff00000001808 */
[C---:B-1----:R-:W-:Y:S08]  /*10890*/  HMMA.16816.F32 R12, R172.reuse, R136, R12 ;  /* 0x00000088ac0c723c */ /* 0x042ff0000000180c */
[C---:B------:R-:W-:Y:S04]  /*108a0*/  HMMA.16816.F32 R16, R172.reuse, R138, R16 ;  /* 0x0000008aac10723c */ /* 0x040fe80000001810 */
[----:B------:R-:W-:Y:S02]  /*108b0*/  FMUL.FTZ R162, R4, c[0x0][0x320] ;  /* 0x0000c80004a27a20 */ /* 0x000fe40000410000 */
[----:B------:R-:W-:Y:S02]  /*108c0*/  FMUL.FTZ R157, R5, c[0x0][0x320] ;  /* 0x0000c800059d7a20 */ /* 0x000fe40000410000 */
[C---:B--2---:R-:W-:Y:S02]  /*108d0*/  HMMA.16816.F32 R20, R172.reuse, R140, R20 ;  /* 0x0000008cac14723c */ /* 0x044fe40000001814 */
[----:B------:R-:W1:Y:S02]  /*108e0*/  MUFU.TANH R162, R162 ;  /* 0x000000a200a27308 */ /* 0x000e640000002400 */
[----:B------:R-:W-:Y:S02]  /*108f0*/  FMUL.FTZ R9, R9, c[0x0][0x320] ;  /* 0x0000c80009097a20 */ /* 0x000fe40000410000 */
[----:B------:R-:W-:Y:S02]  /*10900*/  FMUL.FTZ R10, R10, c[0x0][0x320] ;  /* 0x0000c8000a0a7a20 */ /* 0x000fe40000410000 */
[C---:B------:R-:W-:Y:S04]  /*10910*/  HMMA.16816.F32 R24, R172.reuse, R142, R24 ;  /* 0x0000008eac18723c */ /* 0x040fe80000001818 */
[----:B------:R-:W-:Y:S01]  /*10920*/  FMUL.FTZ R11, R11, c[0x0][0x320] ;  /* 0x0000c8000b0b7a20 */ /* 0x000fe20000410000 */
[----:B------:R-:W-:Y:S01]  /*10930*/  MUFU.TANH R165, R9 ;  /* 0x0000000900a57308 */ /* 0x000fe20000002400 */
[----:B------:R-:W-:Y:S02]  /*10940*/  FMUL.FTZ R163, R8, c[0x0][0x320] ;  /* 0x0000c80008a37a20 */ /* 0x000fe40000410000 */
[----:B------:R-:W-:Y:S04]  /*10950*/  FMUL.FTZ R161, R6, c[0x0][0x320] ;  /* 0x0000c80006a17a20 */ /* 0x000fe80000410000 */
[----:B------:R-:W-:Y:S02]  /*10960*/  FMUL.FTZ R160, R7, c[0x0][0x320] ;  /* 0x0000c80007a07a20 */ /* 0x000fe40000410000 */
[----:B------:R-:W-:Y:S01]  /*10970*/  FMUL.FTZ R169, R12, c[0x0][0x320] ;  /* 0x0000c8000ca97a20 */ /* 0x000fe20000410000 */
[----:B------:R-:W-:Y:S01]  /*10980*/  MUFU.TANH R234, R10 ;  /* 0x0000000a00ea7308 */ /* 0x000fe20000002400 */
[----:B------:R-:W-:Y:S02]  /*10990*/  FMUL.FTZ R13, R13, c[0x0][0x320] ;  /* 0x0000c8000d0d7a20 */ /* 0x000fe40000410000 */
[----:B------:R-:W-:Y:S01]  /*109a0*/  FMUL.FTZ R14, R14, c[0x0][0x320] ;  /* 0x0000c8000e0e7a20 */ /* 0x000fe20000410000 */
[----:B-1----:R-:W-:Y:S01]  /*109b0*/  FMNMX.FTZ R2, R162, R133, !PT ;  /* 0x00000085a2027209 */ /* 0x002fe20007810000 */
[----:B------:R-:W-:Y:S02]  /*109c0*/  FMUL.FTZ R15, R15, c[0x0][0x320] ;  /* 0x0000c8000f0f7a20 */ /* 0x000fe40000410000 */
[----:B------:R-:W-:Y:S02]  /*109d0*/  FMUL.FTZ R16, R16, c[0x0][0x320] ;  /* 0x0000c80010107a20 */ /* 0x000fe40000410000 */
[----:B------:R-:W-:Y:S01]  /*109e0*/  FMUL.FTZ R17, R17, c[0x0][0x320] ;  /* 0x0000c80011117a20 */ /* 0x000fe20000410000 */
[----:B------:R1:W-:Y:S01]  /*109f0*/  MUFU.TANH R176, R11 ;  /* 0x0000000b00b07308 */ /* 0x0003e20000002400 */
        /* <DEDUP_REMOVED lines=12> */
[----:B-1----:R-:W1:Y:S01]  /*10ac0*/  LDSM.16.M88.4 R8, [R132+0x11900] ;  /* 0x011900008408783b */ /* 0x002e620000000200 */
[----:B------:R-:W-:Y:S08]  /*10ad0*/  DEPBAR.LE SB0, 0x2 ;  /* 0x000080800000791a */ /* 0x000ff00000000000 */
[----:B------:R-:W4:Y:S01]  /*10ae0*/  MUFU.TANH R160, R160 ;  /* 0x000000a000a07308 */ /* 0x000f220000002400 */
[----:B------:R-:W-:Y:S01]  /*10af0*/  BAR.SYNC.DEFER_BLOCKING 0x0 ;  /* 0x0000000000007b1d */ /* 0x000fe20000010000 */
[----:B--2---:R-:W-:Y:S02]  /*10b00*/  FMNMX.FTZ R2, R157, R2, !PT ;  /* 0x000000029d027209 */ /* 0x004fe40007810000 */
[----:B---3--:R-:W-:Y:S04]  /*10b10*/  FMNMX.FTZ R3, R161, R0, !PT ;  /* 0x00000000a1037209 */ /* 0x008fe80007810000 */
[----:B----4-:R-:W-:Y:S01]  /*10b20*/  FMNMX.FTZ R3, R160, R3, !PT ;  /* 0x00000003a0037209 */ /* 0x010fe20007810000 */
[----:B------:R-:W-:Y:S01]  /*10b30*/  LDSM.16.MT88.4 R140, [R184+UR4+0x2900] ;  /* 0x00290004b88c783b */ /* 0x000fe20008004200 */
[----:B------:R-:W2:Y:S02]  /*10b40*/  MUFU.TANH R163, R163 ;  /* 0x000000a300a37308 */ /* 0x000ea40000002400 */
[----:B------:R-:W-:Y:S04]  /*10b50*/  FMNMX.FTZ R3, R234, R3, !PT ;  /* 0x00000003ea037209 */ /* 0x000fe80007810000 */
[----:B------:R-:W-:Y:S01]  /*10b60*/  FMNMX.FTZ R3, R176, R3, !PT ;  /* 0x00000003b0037209 */ /* 0x000fe20007810000 */
[C---:B-1----:R-:W-:Y:S01]  /*10b70*/  HMMA.16816.F32 R28, R172.reuse, R8, R28 ;  /* 0x00000008ac1c723c */ /* 0x042fe2000000181c */
[----:B------:R-:W-:Y:S02]  /*10b80*/  LDSM.16.MT88.4 R148, [R185+UR4+0x3900] ;  /* 0x00390004b994783b */ /* 0x000fe40008004200 */
[----:B------:R-:W1:Y:S05]  /*10b90*/  MUFU.TANH R169, R169 ;  /* 0x000000a900a97308 */ /* 0x000e6a0000002400 */
[----:B------:R-:W-:Y:S05]  /*10ba0*/  HMMA.16816.F32 R32, R172, R10, R32 ;  /* 0x0000000aac20723c */ /* 0x000fea0000001820 */
[----:B------:R-:W3:Y:S01]  /*10bb0*/  MUFU.TANH R181, R13 ;  /* 0x0000000d00b57308 */ /* 0x000ee20000002400 */
[----:B--2---:R-:W-:Y:S06]  /*10bc0*/  FMNMX.FTZ R2, R163, R2, !PT ;  /* 0x00000002a3027209 */ /* 0x004fec0007810000 */
[----:B------:R-:W-:Y:S03]  /*10bd0*/  FMNMX.FTZ R2, R165, R2, !PT ;  /* 0x00000002a5027209 */ /* 0x000fe60007810000 */
        /* <DEDUP_REMOVED lines=15> */
[----:B-1----:R-:W-:Y:S01]  /*10cd0*/  FMNMX.FTZ R3, R180, R3, !PT ;  /* 0x00000003b4037209 */ /* 0x002fe20007810000 */
[----:B------:R-:W-:Y:S08]  /*10ce0*/  LDSM.16.MT88.4 R12, [R185+UR4+0x100] ;  /* 0x00010004b90c783b */ /* 0x000ff00008004200 */
[----:B------:R-:W1:Y:S01]  /*10cf0*/  MUFU.TANH R230, R18 ;  /* 0x0000001200e67308 */ /* 0x000e620000002400 */
[----:B---3--:R-:W-:Y:S02]  /*10d00*/  FMNMX.FTZ R2, R171, R2, !PT ;  /* 0x00000002ab027209 */ /* 0x008fe40007810000 */
[----:B------:R-:W-:Y:S07]  /*10d10*/  IADD3 R16, R184, UR4, RZ ;  /* 0x00000004b8107c10 */ /* 0x000fee000fffe0ff */
        /* <DEDUP_REMOVED lines=30> */
[----:B------:R-:W-:Y:S08]  /*10f00*/  LDSM.16.MT88.4 R28, [R184+UR4+0x100] ;  /* 0x00010004b81c783b */ /* 0x000ff00008004200 */
[----:B------:R-:W3:Y:S01]  /*10f10*/  MUFU.TANH R158, R34 ;  /* 0x00000022009e7308 */ /* 0x000ee20000002400 */
[----:B--2---:R-:W-:Y:S09]  /*10f20*/  FMNMX.FTZ R2, R173, R2, !PT ;  /* 0x00000002ad027209 */ /* 0x004ff20007810000 */
[----:B------:R-:W2:Y:S01]  /*10f30*/  MUFU.TANH R156, R35 ;  /* 0x00000023009c7308 */ /* 0x000ea20000002400 */
[----:B-1----:R-:W-:Y:S05]  /*10f40*/  FMNMX.FTZ R11, R159, R2, !PT ;  /* 0x000000029f0b7209 */ /* 0x002fea0007810000 */
[----:B------:R-:W1:Y:S01]  /*10f50*/  SHFL.BFLY PT, R2, R11, 0x2, 0x1f ;  /* 0x0c401f000b027f89 */ /* 0x000e6200000e0000 */
[----:B---3--:R-:W-:Y:S04]  /*10f60*/  FMNMX.FTZ R3, R158, R3, !PT ;  /* 0x000000039e037209 */ /* 0x008fe80007810000 */
[----:B--2---:R-:W-:Y:S05]  /*10f70*/  FMNMX.FTZ R10, R156, R3, !PT ;  /* 0x000000039c0a7209 */ /* 0x004fea0007810000 */
[----:B------:R-:W2:Y:S01]  /*10f80*/  SHFL.BFLY PT, R3, R10, 0x2, 0x1f ;  /* 0x0c401f000a037f89 */ /* 0x000ea200000e0000 */
[----:B-1----:R-:W-:Y:S07]  /*10f90*/  FMNMX.FTZ R9, R11, R2, !PT ;  /* 0x000000020b097209 */ /* 0x002fee0007810000 */
[----:B------:R-:W1:Y:S01]  /*10fa0*/  SHFL.BFLY PT, R132, R9, 0x1, 0x1f ;  /* 0x0c201f0009847f89 */ /* 0x000e6200000e0000 */
[----:B--2---:R-:W-:Y:S07]  /*10fb0*/  FMNMX.FTZ R8, R10, R3, !PT ;  /* 0x000000030a087209 */ /* 0x004fee0007810000 */
[----:B------:R-:W2:Y:S01]  /*10fc0*/  SHFL.BFLY PT, R3, R8, 0x1, 0x1f ;  /* 0x0c201f0008037f89 */ /* 0x000ea200000e0000 */
[----:B-1----:R-:W-:Y:S05]  /*10fd0*/  FMNMX.FTZ R132, R9, R132, !PT ;  /* 0x0000008409847209 */ /* 0x002fea0007810000 */
[C---:B------:R-:W-:Y:S02]  /*10fe0*/  FADD.FTZ R4, -R132.reuse, R133 ;  /* 0x0000008584047221 */ /* 0x040fe40000010100 */
[----:B------:R-:W-:Y:S02]  /*10ff0*/  FMUL.FTZ R178, R132, c[0x0][0x2d0] ;  /* 0x0000b40084b27a20 */ /* 0x000fe40000410000 */
[----:B------:R-:W-:Y:S02]  /*11000*/  FMUL.FTZ R2, R4, c[0x0][0x2d0] ;  /* 0x0000b40004027a20 */ /* 0x000fe40000410000 */
[--C-:B------:R-:W-:Y:S02]  /*11010*/  FFMA.FTZ R167, R157, c[0x0][0x2d0], -R178.reuse ;  /* 0x0000b4009da77a23 */ /* 0x100fe400000108b2 */
[--C-:B------:R-:W-:Y:S02]  /*11020*/  FFMA.FTZ R168, R162, c[0x0][0x2d0], -R178.reuse ;  /* 0x0000b400a2a87a23 */ /* 0x100fe400000108b2 */
[--C-:B------:R-:W-:Y:S01]  /*11030*/  FFMA.FTZ R166, R163, c[0x0][0x2d0], -R178.reuse ;  /* 0x0000b400a3a67a23 */ /* 0x100fe200000108b2 */
[----:B------:R-:W1:Y:S01]  /*11040*/  MUFU.EX2 R2, R2 ;  /* 0x0000000200027308 */ /* 0x000e620000000800 */
[--C-:B------:R-:W-:Y:S02]  /*11050*/  FFMA.FTZ R163, R165, c[0x0][0x2d0], -R178.reuse ;  /* 0x0000b400a5a37a23 */ /* 0x100fe400000108b2 */
[--C-:B------:R-:W-:Y:S01]  /*11060*/  FFMA.FTZ R169, R169, c[0x0][0x2d0], -R178.reuse ;  /* 0x0000b400a9a97a23 */ /* 0x100fe200000108b2 */
[----:B--2---:R-:W-:Y:S01]  /*11070*/  FMNMX.FTZ R3, R8, R3, !PT ;  /* 0x0000000308037209 */ /* 0x004fe20007810000 */
[--C-:B------:R-:W-:Y:S01]  /*11080*/  FFMA.FTZ R174, R181, c[0x0][0x2d0], -R178.reuse ;  /* 0x0000b400b5ae7a23 */ /* 0x100fe200000108b2 */
[----:B------:R-:W-:Y:S01]  /*11090*/  IADD3 R8, R185, UR4, RZ ;  /* 0x00000004b9087c10 */ /* 0x000fe2000fffe0ff */
[----:B------:R-:W-:Y:S02]  /*110a0*/  FFMA.FTZ R171, R171, c[0x0][0x2d0], -R178 ;  /* 0x0000b400abab7a23 */ /* 0x000fe400000108b2 */
[C---:B------:R-:W-:Y:S01]  /*110b0*/  FMUL.FTZ R157, R3.reuse, c[0x0][0x2d0] ;  /* 0x0000b400039d7a20 */ /* 0x040fe20000410000 */
[----:B------:R-:W-:Y:S01]  /*110c0*/  MUFU.EX2 R168, R168 ;  /* 0x000000a800a87308 */ /* 0x000fe20000000800 */
[----:B------:R-:W-:Y:S01]  /*110d0*/  FADD.FTZ R4, -R3, R0 ;  /* 0x0000000003047221 */ /* 0x000fe20000010100 */
[----:B------:R-:W-:Y:S01]  /*110e0*/  IADD3 R133, R189, R8, RZ ;  /* 0x00000008bd857210 */ /* 0x000fe20007ffe0ff */
[--C-:B------:R-:W-:Y:S02]  /*110f0*/  FFMA.FTZ R165, R161, c[0x0][0x2d0], -R157.reuse ;  /* 0x0000b400a1a57a23 */ /* 0x100fe4000001089d */
[--C-:B------:R-:W-:Y:S01]  /*11100*/  FFMA.FTZ R164, R160, c[0x0][0x2d0], -R157.reuse ;  /* 0x0000b400a0a47a23 */ /* 0x100fe2000001089d */
[----:B------:R-:W-:Y:S01]  /*11110*/  IADD3 R160, R189, R16, RZ ;  /* 0x00000010bda07210 */ /* 0x000fe20007ffe0ff */
[--C-:B------:R-:W-:Y:S01]  /*11120*/  FFMA.FTZ R162, R234, c[0x0][0x2d0], -R157.reuse ;  /* 0x0000b400eaa27a23 */ /* 0x100fe2000001089d */
[----:B------:R-:W2:Y:S01]  /*11130*/  LDSM.16.MT88.4 R20, [R133+0x100] ;  /* 0x000100008514783b */ /* 0x000ea20000004200 */
[--C-:B------:R-:W-:Y:S01]  /*11140*/  FFMA.FTZ R161, R176, c[0x0][0x2d0], -R157.reuse ;  /* 0x0000b400b0a17a23 */ /* 0x100fe2000001089d */
[----:B------:R-:W3:Y:S01]  /*11150*/  MUFU.EX2 R167, R167 ;  /* 0x000000a700a77308 */ /* 0x000ee20000000800 */
[----:B------:R-:W-:Y:S02]  /*11160*/  FMUL.FTZ R0, R4, c[0x0][0x2d0] ;  /* 0x0000b40004007a20 */ /* 0x000fe40000410000 */
[--C-:B------:R-:W-:Y:S02]  /*11170*/  FFMA.FTZ R176, R179, c[0x0][0x2d0], -R178.reuse ;  /* 0x0000b400b3b07a23 */ /* 0x100fe400000108b2 */
[C---:B-1----:R-:W-:Y:S01]  /*11180*/  FMUL.FTZ R4, R2.reuse, R128 ;  /* 0x0000008002047220 */ /* 0x042fe20000410000 */
[----:B------:R-:W-:Y:S01]  /*11190*/  LDSM.16.MT88.4 R136, [R133+0x2900] ;  /* 0x002900008588783b */ /* 0x000fe20000004200 */
[C---:B------:R-:W-:Y:S02]  /*111a0*/  FMUL.FTZ R5, R2.reuse, R129 ;  /* 0x0000008102057220 */ /* 0x040fe40000410000 */
[C---:B------:R-:W-:Y:S01]  /*111b0*/  FMUL.FTZ R8, R2.reuse, R124 ;  /* 0x0000007c02087220 */ /* 0x040fe20000410000 */
[----:B------:R-:W1:Y:S01]  /*111c0*/  MUFU.EX2 R0, R0 ;  /* 0x0000000000007308 */ /* 0x000e620000000800 */
[C---:B------:R-:W-:Y:S02]  /*111d0*/  FMUL.FTZ R9, R2.reuse, R125 ;  /* 0x0000007d02097220 */ /* 0x040fe40000410000 */
[C---:B------:R-:W-:Y:S01]  /*111e0*/  FMUL.FTZ R16, R2.reuse, R116 ;  /* 0x0000007402107220 */ /* 0x040fe20000410000 */
[----:B------:R-:W-:Y:S01]  /*111f0*/  LDSM.16.MT88.4 R144, [R160+0x1900] ;  /* 0x00190000a090783b */ /* 0x000fe20000004200 */
[C---:B------:R-:W-:Y:S02]  /*11200*/  FMUL.FTZ R17, R2.reuse, R117 ;  /* 0x0000007502117220 */ /* 0x040fe40000410000 */
[C---:B------:R-:W-:Y:S02]  /*11210*/  FMUL.FTZ R24, R2.reuse, R108 ;  /* 0x0000006c02187220 */ /* 0x040fe40000410000 */
[C---:B------:R-:W-:Y:S01]  /*11220*/  FMUL.FTZ R25, R2.reuse, R109 ;  /* 0x0000006d02197220 */ /* 0x040fe20000410000 */
[----:B------:R-:W-:Y:S01]  /*11230*/  MUFU.EX2 R166, R166 ;  /* 0x000000a600a67308 */ /* 0x000fe20000000800 */
[C---:B------:R-:W-:Y:S01]  /*11240*/  FMUL.FTZ R32, R2.reuse, R100 ;  /* 0x0000006402207220 */ /* 0x040fe20000410000 */
[----:B------:R-:W-:Y:S01]  /*11250*/  LDSM.16.MT88.4 R152, [R133+0x3900] ;  /* 0x003900008598783b */ /* 0x000fe20000004200 */
[C---:B------:R-:W-:Y:S01]  /*11260*/  FMUL.FTZ R33, R2.reuse, R101 ;  /* 0x0000006502217220 */ /* 0x040fe20000410000 */
[----:B---3--:R-:W-:Y:S01]  /*11270*/  F2FP.PACK_AB R128, R167, R168 ;  /* 0x000000a8a780723e */ /* 0x008fe200000000ff */
[C---:B------:R-:W-:Y:S02]  /*11280*/  FMUL.FTZ R36, R2.reuse, R36 ;  /* 0x0000002402247220 */ /* 0x040fe40000410000 */
[C---:B------:R-:W-:Y:S02]  /*11290*/  FMUL.FTZ R37, R2.reuse, R37 ;  /* 0x0000002502257220 */ /* 0x040fe40000410000 */
[C---:B------:R-:W-:Y:S01]  /*112a0*/  FMUL.FTZ R40, R2.reuse, R40 ;  /* 0x0000002802287220 */ /* 0x040fe20000410000 */
[----:B------:R-:W3:Y:S01]  /*112b0*/  MUFU.EX2 R163, R163 ;  /* 0x000000a300a37308 */ /* 0x000ee20000000800 */
[C---:B------:R-:W-:Y:S02]  /*112c0*/  FMUL.FTZ R41, R2.reuse, R41 ;  /* 0x0000002902297220 */ /* 0x040fe40000410000 */
[----:B------:R-:W-:Y:S02]  /*112d0*/  FMUL.FTZ R44, R2, R44 ;  /* 0x0000002c022c7220 */ /* 0x000fe40000410000 */
[C---:B-1----:R-:W-:Y:S02]  /*112e0*/  FMUL.FTZ R6, R0.reuse, R130 ;  /* 0x0000008200067220 */ /* 0x042fe40000410000 */
[C---:B------:R-:W-:Y:S02]  /*112f0*/  FMUL.FTZ R7, R0.reuse, R131 ;  /* 0x0000008300077220 */ /* 0x040fe40000410000 */
[C---:B------:R-:W-:Y:S01]  /*11300*/  FMUL.FTZ R10, R0.reuse, R126 ;  /* 0x0000007e000a7220 */ /* 0x040fe20000410000 */
[----:B------:R-:W-:Y:S01]  /*11310*/  MUFU.EX2 R165, R165 ;  /* 0x000000a500a57308 */ /* 0x000fe20000000800 */
[C---:B------:R-:W-:Y:S02]  /*11320*/  FMUL.FTZ R11, R0.reuse, R127 ;  /* 0x0000007f000b7220 */ /* 0x040fe40000410000 */
[C---:B------:R-:W-:Y:S01]  /*11330*/  FMUL.FTZ R18, R0.reuse, R118 ;  /* 0x0000007600127220 */ /* 0x040fe20000410000 */
[----:B------:R-:W-:Y:S01]  /*11340*/  LDSM.16.MT88.4 R124, [R185+UR4+0x2900] ;  /* 0x00290004b97c783b */ /* 0x000fe20008004200 */
[C---:B------:R-:W-:Y:S02]  /*11350*/  FMUL.FTZ R19, R0.reuse, R119 ;  /* 0x0000007700137220 */ /* 0x040fe40000410000 */
[C---:B------:R-:W-:Y:S02]  /*11360*/  FMUL.FTZ R26, R0.reuse, R110 ;  /* 0x0000006e001a7220 */ /* 0x040fe40000410000 */
[C---:B------:R-:W-:Y:S01]  /*11370*/  FMUL.FTZ R27, R0.reuse, R111 ;  /* 0x0000006f001b7220 */ /* 0x040fe20000410000 */
[----:B------:R-:W1:Y:S01]  /*11380*/  MUFU.EX2 R164, R164 ;  /* 0x000000a400a47308 */ /* 0x000e620000000800 */
[C---:B------:R-:W-:Y:S01]  /*11390*/  FMUL.FTZ R34, R0.reuse, R102 ;  /* 0x0000006600227220 */ /* 0x040fe20000410000 */
[----:B------:R-:W-:Y:S01]  /*113a0*/  LDSM.16.MT88.4 R108, [R160+0x2100] ;  /* 0x00210000a06c783b */ /* 0x000fe20000004200 */
[C---:B------:R-:W-:Y:S01]  /*113b0*/  FMUL.FTZ R35, R0.reuse, R103 ;  /* 0x0000006700237220 */ /* 0x040fe20000410000 */
[----:B---3--:R-:W-:Y:S01]  /*113c0*/  F2FP.PACK_AB R130, R163, R166 ;  /* 0x000000a6a382723e */ /* 0x008fe200000000ff */
[C---:B------:R-:W-:Y:S02]  /*113d0*/  FMUL.FTZ R38, R0.reuse, R38 ;  /* 0x0000002600267220 */ /* 0x040fe40000410000 */
[C---:B------:R-:W-:Y:S02]  /*113e0*/  FMUL.FTZ R39, R0.reuse, R39 ;  /* 0x0000002700277220 */ /* 0x040fe40000410000 */
[C---:B------:R-:W-:Y:S01]  /*113f0*/  FMUL.FTZ R42, R0.reuse, R42 ;  /* 0x0000002a002a7220 */ /* 0x040fe20000410000 */
[----:B------:R-:W-:Y:S01]  /*11400*/  MUFU.EX2 R162, R162 ;  /* 0x000000a200a27308 */ /* 0x000fe20000000800 */
[----:B------:R-:W-:Y:S01]  /*11410*/  LDSM.16.MT88.4 R100, [R184+UR4+0x2100] ;  /* 0x00210004b864783b */ /* 0x000fe20008004200 */
[----:B------:R-:W-:Y:S02]  /*11420*/  FMUL.FTZ R43, R0, R43 ;  /* 0x0000002b002b7220 */ /* 0x000fe40000410000 */
[----:B------:R-:W-:Y:S02]  /*11430*/  FMUL.FTZ R45, R2, R45 ;  /* 0x0000002d022d7220 */ /* 0x000fe40000410000 */
[C---:B------:R-:W-:Y:S02]  /*11440*/  FMUL.FTZ R46, R0.reuse, R46 ;  /* 0x0000002e002e7220 */ /* 0x040fe40000410000 */
[----:B------:R-:W-:Y:S01]  /*11450*/  FMUL.FTZ R47, R0, R47 ;  /* 0x0000002f002f7220 */ /* 0x000fe20000410000 */
[----:B------:R-:W-:Y:S01]  /*11460*/  LDSM.16.MT88.4 R116, [R133+0x900] ;  /* 0x000900008574783b */ /* 0x000fe20000004200 */
[----:B------:R-:W3:Y:S01]  /*11470*/  MUFU.EX2 R161, R161 ;  /* 0x000000a100a17308 */ /* 0x000ee20000000800 */
[C---:B------:R-:W-:Y:S02]  /*11480*/  FMUL.FTZ R48, R2.reuse, R48 ;  /* 0x0000003002307220 */ /* 0x040fe40000410000 */
[----:B------:R-:W-:Y:S01]  /*11490*/  FMUL.FTZ R49, R2, R49 ;  /* 0x0000003102317220 */ /* 0x000fe20000410000 */
[----:B-1----:R-:W-:Y:S01]  /*114a0*/  F2FP.PACK_AB R129, R164, R165 ;  /* 0x000000a5a481723e */ /* 0x002fe200000000ff */
[C---:B------:R-:W-:Y:S02]  /*114b0*/  FMUL.FTZ R50, R0.reuse, R50 ;  /* 0x0000003200327220 */ /* 0x040fe40000410000 */
[----:B------:R-:W-:Y:S02]  /*114c0*/  FMUL.FTZ R51, R0, R51 ;  /* 0x0000003300337220 */ /* 0x000fe40000410000 */
[C---:B------:R-:W-:Y:S01]  /*114d0*/  FMUL.FTZ R52, R2.reuse, R52 ;  /* 0x0000003402347220 */ /* 0x040fe20000410000 */
[----:B------:R-:W-:Y:S01]  /*114e0*/  MUFU.EX2 R169, R169 ;  /* 0x000000a900a97308 */ /* 0x000fe20000000800 */
[----:B------:R-:W-:Y:S02]  /*114f0*/  FMUL.FTZ R53, R2, R53 ;  /* 0x0000003502357220 */ /* 0x000fe40000410000 */
[C---:B------:R-:W-:Y:S02]  /*11500*/  FMUL.FTZ R54, R0.reuse, R54 ;  /* 0x0000003600367220 */ /* 0x040fe40000410000 */
[----:B------:R-:W-:Y:S02]  /*11510*/  FMUL.FTZ R55, R0, R55 ;  /* 0x0000003700377220 */ /* 0x000fe40000410000 */
[C---:B------:R-:W-:Y:S02]  /*11520*/  FMUL.FTZ R56, R2.reuse, R56 ;  /* 0x0000003802387220 */ /* 0x040fe40000410000 */
[----:B------:R-:W-:Y:S01]  /*11530*/  FMUL.FTZ R57, R2, R57 ;  /* 0x0000003902397220 */ /* 0x000fe20000410000 */
[----:B------:R-:W1:Y:S01]  /*11540*/  MUFU.EX2 R174, R174 ;  /* 0x000000ae00ae7308 */ /* 0x000e620000000800 */
[C---:B------:R-:W-:Y:S02]  /*11550*/  FMUL.FTZ R58, R0.reuse, R58 ;  /* 0x0000003a003a7220 */ /* 0x040fe40000410000 */
[----:B------:R-:W-:Y:S01]  /*11560*/  FMUL.FTZ R59, R0, R59 ;  /* 0x0000003b003b7220 */ /* 0x000fe20000410000 */
[----:B---3--:R-:W-:Y:S01]  /*11570*/  F2FP.PACK_AB R131, R161, R162 ;  /* 0x000000a2a183723e */ /* 0x008fe200000000ff */
[C---:B------:R-:W-:Y:S02]  /*11580*/  FMUL.FTZ R60, R2.reuse, R60 ;  /* 0x0000003c023c7220 */ /* 0x040fe40000410000 */
[----:B------:R-:W-:Y:S02]  /*11590*/  FMUL.FTZ R61, R2, R61 ;  /* 0x0000003d023d7220 */ /* 0x000fe40000410000 */
[C---:B------:R-:W-:Y:S01]  /*115a0*/  FMUL.FTZ R62, R0.reuse, R62 ;  /* 0x0000003e003e7220 */ /* 0x040fe20000410000 */
[----:B------:R-:W-:Y:S01]  /*115b0*/  MUFU.EX2 R171, R171 ;  /* 0x000000ab00ab7308 */ /* 0x000fe20000000800 */
[C---:B------:R-:W-:Y:S05]  /*115c0*/  HMMA.16816.F32 R4, R128.reuse, R12, R4 ;  /* 0x0000000c8004723c */ /* 0x040fea0000001804 */
[----:B------:R-:W-:Y:S02]  /*115d0*/  FMUL.FTZ R63, R0, R63 ;  /* 0x0000003f003f7220 */ /* 0x000fe40000410000 */
[C---:B------:R-:W-:Y:S01]  /*115e0*/  FMUL.FTZ R12, R2.reuse, R120 ;  /* 0x00000078020c7220 */ /* 0x040fe20000410000 */
[C---:B------:R-:W-:Y:S01]  /*115f0*/  HMMA.16816.F32 R8, R128.reuse, R14, R8 ;  /* 0x0000000e8008723c */ /* 0x040fe20000001808 */
[----:B------:R-:W-:Y:S03]  /*11600*/  MUFU.EX2 R176, R176 ;  /* 0x000000b000b07308 */ /* 0x000fe60000000800 */
[C---:B------:R-:W-:Y:S02]  /*11610*/  FMUL.FTZ R13, R2.reuse, R121 ;  /* 0x00000079020d7220 */ /* 0x040fe40000410000 */
[----:B------:R-:W-:Y:S02]  /*11620*/  FMUL.FTZ R64, R2, R64 ;  /* 0x0000004002407220 */ /* 0x000fe40000410000 */
[C---:B------:R-:W-:Y:S04]  /*11630*/  FMUL.FTZ R14, R0.reuse, R122 ;  /* 0x0000007a000e7220 */ /* 0x040fe80000410000 */
[----:B------:R-:W-:Y:S02]  /*11640*/  FMUL.FTZ R15, R0, R123 ;  /* 0x0000007b000f7220 */ /* 0x000fe40000410000 */
[----:B------:R-:W3:Y:S01]  /*11650*/  LDSM.16.MT88.4 R120, [R160+0x100] ;  /* 0x00010000a078783b */ /* 0x000ee20000004200 */
[----:B------:R-:W-:Y:S02]  /*11660*/  FMUL.FTZ R65, R2, R65 ;  /* 0x0000004102417220 */ /* 0x000fe40000410000 */
[C---:B------:R-:W-:Y:S02]  /*11670*/  FMUL.FTZ R66, R0.reuse, R66 ;  /* 0x0000004200427220 */ /* 0x040fe40000410000 */
[C---:B--2---:R-:W-:Y:S03]  /*11680*/  HMMA.16816.F32 R12, R128.reuse, R20, R12 ;  /* 0x00000014800c723c */ /* 0x044fe6000000180c */
        /* <DEDUP_REMOVED lines=8> */
[----:B------:R-:W2:Y:S01]  /*11710*/  LDSM.16.MT88.4 R112, [R185+UR4+0x2100] ;  /* 0x00210004b970783b */ /* 0x000ea20008004200 */
[C---:B------:R-:W-:Y:S02]  /*11720*/  FMUL.FTZ R70, R0.reuse, R70 ;  /* 0x0000004600467220 */ /* 0x040fe40000410000 */
[----:B------:R-:W-:Y:S02]  /*11730*/  FMUL.FTZ R71, R0, R71 ;  /* 0x0000004700477220 */ /* 0x000fe40000410000 */
[C---:B------:R-:W-:Y:S03]  /*11740*/  HMMA.16816.F32 R20, R128.reuse, R28, R20 ;  /* 0x0000001c8014723c */ /* 0x040fe60000001814 */
[C---:B------:R-:W-:Y:S02]  /*11750*/  FMUL.FTZ R72, R2.reuse, R72 ;  /* 0x0000004802487220 */ /* 0x040fe40000410000 */
[C---:B------:R-:W-:Y:S02]  /*11760*/  FMUL.FTZ R73, R2.reuse, R73 ;  /* 0x0000004902497220 */ /* 0x040fe40000410000 */
[C---:B------:R-:W-:Y:S01]  /*11770*/  FMUL.FTZ R28, R2.reuse, R104 ;  /* 0x00000068021c7220 */ /* 0x040fe20000410000 */
[C---:B------:R-:W-:Y:S04]  /*11780*/  HMMA.16816.F32 R24, R128.reuse, R30, R24 ;  /* 0x0000001e8018723c */ /* 0x040fe80000001818 */
[----:B------:R-:W-:Y:S02]  /*11790*/  FMUL.FTZ R29, R2, R105 ;  /* 0x00000069021d7220 */ /* 0x000fe40000410000 */
[C---:B------:R-:W-:Y:S02]  /*117a0*/  FMUL.FTZ R74, R0.reuse, R74 ;  /* 0x0000004a004a7220 */ /* 0x040fe40000410000 */
[C---:B------:R-:W-:Y:S04]  /*117b0*/  FMUL.FTZ R30, R0.reuse, R106 ;  /* 0x0000006a001e7220 */ /* 0x040fe80000410000 */
[C---:B------:R-:W-:Y:S02]  /*117c0*/  FMUL.FTZ R31, R0.reuse, R107 ;  /* 0x0000006b001f7220 */ /* 0x040fe40000410000 */
[----:B------:R-:W4:Y:S01]  /*117d0*/  LDSM.16.MT88.4 R104, [R133+0x2100] ;  /* 0x002100008568783b */ /* 0x000f220000004200 */
[----:B------:R-:W-:Y:S02]  /*117e0*/  FMUL.FTZ R75, R0, R75 ;  /* 0x0000004b004b7220 */ /* 0x000fe40000410000 */
[C---:B------:R-:W-:Y:S02]  /*117f0*/  FMUL.FTZ R84, R2.reuse, R84 ;  /* 0x0000005402547220 */ /* 0x040fe40000410000 */
[C---:B---3--:R-:W-:Y:S03]  /*11800*/  HMMA.16816.F32 R28, R128.reuse, R120, R28 ;  /* 0x00000078801c723c */ /* 0x048fe6000000181c */
[----:B------:R-:W-:Y:S02]  /*11810*/  FMUL.FTZ R85, R2, R85 ;  /* 0x0000005502557220 */ /* 0x000fe40000410000 */
[C---:B------:R-:W-:Y:S02]  /*11820*/  FMUL.FTZ R86, R0.reuse, R86 ;  /* 0x0000005600567220 */ /* 0x040fe40000410000 */
[----:B------:R-:W-:Y:S01]  /*11830*/  FMUL.FTZ R87, R0, R87 ;  /* 0x0000005700577220 */ /* 0x000fe20000410000 */
[C---:B------:R-:W-:Y:S01]  /*11840*/  HMMA.16816.F32 R32, R128.reuse, R122, R32 ;  /* 0x0000007a8020723c */ /* 0x040fe20000001820 */
[----:B------:R-:W-:Y:S03]  /*11850*/  LDSM.16.MT88.4 R120, [R160+0x900] ;  /* 0x00090000a078783b */ /* 0x000fe60000004200 */
[--C-:B------:R-:W-:Y:S02]  /*11860*/  FFMA.FTZ R179, R232, c[0x0][0x2d0], -R157.reuse ;  /* 0x0000b400e8b37a23 */ /* 0x100fe4000001089d */
[--C-:B------:R-:W-:Y:S02]  /*11870*/  FFMA.FTZ R180, R180, c[0x0][0x2d0], -R157.reuse ;  /* 0x0000b400b4b47a23 */ /* 0x100fe4000001089d */
[C---:B--2---:R-:W-:Y:S02]  /*11880*/  HMMA.16816.F32 R36, R128.reuse, R112, R36 ;  /* 0x000000708024723c */ /* 0x044fe40000001824 */
[----:B------:R-:W-:Y:S02]  /*11890*/  MUFU.EX2 R179, R179 ;  /* 0x000000b300b37308 */ /* 0x000fe40000000800 */
[--C-:B------:R-:W-:Y:S02]  /*118a0*/  FFMA.FTZ R181, R230, c[0x0][0x2d0], -R157.reuse ;  /* 0x0000b400e6b57a23 */ /* 0x100fe4000001089d */
[--C-:B------:R-:W-:Y:S02]  /*118b0*/  FFMA.FTZ R182, R182, c[0x0][0x2d0], -R157.reuse ;  /* 0x0000b400b6b67a23 */ /* 0x100fe4000001089d */
[C---:B------:R-:W-:Y:S01]  /*118c0*/  HMMA.16816.F32 R40, R128.reuse, R114, R40 ;  /* 0x000000728028723c */ /* 0x040fe20000001828 */
[----:B------:R-:W-:Y:S03]  /*118d0*/  LDSM.16.MT88.4 R112, [R185+UR4+0x900] ;  /* 0x00090004b970783b */ /* 0x000fe60008004200 */
[C---:B------:R-:W-:Y:S01]  /*118e0*/  FMUL.FTZ R88, R2.reuse, R88 ;  /* 0x0000005802587220 */ /* 0x040fe20000410000 */
[----:B------:R-:W2:Y:S01]  /*118f0*/  MUFU.EX2 R180, R180 ;  /* 0x000000b400b47308 */ /* 0x000ea20000000800 */
[----:B------:R-:W-:Y:S02]  /*11900*/  FMUL.FTZ R89, R2, R89 ;  /* 0x0000005902597220 */ /* 0x000fe40000410000 */
[C---:B------:R-:W-:Y:S01]  /*11910*/  FMUL.FTZ R90, R0.reuse, R90 ;  /* 0x0000005a005a7220 */ /* 0x040fe20000410000 */
[C---:B----4-:R-:W-:Y:S03]  /*11920*/  HMMA.16816.F32 R44, R128.reuse, R104, R44 ;  /* 0x00000068802c723c */ /* 0x050fe6000000182c */
[----:B------:R-:W-:Y:S03]  /*11930*/  FMUL.FTZ R91, R0, R91 ;  /* 0x0000005b005b7220 */ /* 0x000fe60000410000 */
[----:B------:R-:W-:Y:S01]  /*11940*/  MUFU.EX2 R181, R181 ;  /* 0x000000b500b57308 */ /* 0x000fe20000000800 */
[C---:B------:R-:W-:Y:S02]  /*11950*/  FMUL.FTZ R92, R2.reuse, R92 ;  /* 0x0000005c025c7220 */ /* 0x040fe40000410000 */
[----:B------:R-:W-:Y:S01]  /*11960*/  FMUL.FTZ R93, R2, R93 ;  /* 0x0000005d025d7220 */ /* 0x000fe20000410000 */
[C---:B------:R-:W-:Y:S01]  /*11970*/  HMMA.16816.F32 R48, R128.reuse, R106, R48 ;  /* 0x0000006a8030723c */ /* 0x040fe20000001830 */
[----:B------:R-:W3:Y:S02]  /*11980*/  LDSM.16.MT88.4 R104, [R185+UR4+0x4100] ;  /* 0x00410004b968783b */ /* 0x000ee40008004200 */
[C---:B------:R-:W-:Y:S02]  /*11990*/  FMUL.FTZ R94, R0.reuse, R94 ;  /* 0x0000005e005e7220 */ /* 0x040fe40000410000 */
[----:B------:R-:W-:Y:S01]  /*119a0*/  FMUL.FTZ R95, R0, R95 ;  /* 0x0000005f005f7220 */ /* 0x000fe20000410000 */
[----:B------:R-:W4:Y:S02]  /*119b0*/  MUFU.EX2 R182, R182 ;  /* 0x000000b600b67308 */ /* 0x000f240000000800 */
[C---:B------:R-:W-:Y:S04]  /*119c0*/  HMMA.16816.F32 R52, R128.reuse, R100, R52 ;  /* 0x000000648034723c */ /* 0x040fe80000001834 */
[C---:B------:R-:W-:Y:S02]  /*119d0*/  FMUL.FTZ R96, R2.reuse, R96 ;  /* 0x0000006002607220 */ /* 0x040fe40000410000 */
[----:B------:R-:W-:Y:S02]  /*119e0*/  FMUL.FTZ R97, R2, R97 ;  /* 0x0000006102617220 */ /* 0x000fe40000410000 */
[C---:B------:R-:W-:Y:S01]  /*119f0*/  HMMA.16816.F32 R56, R128.reuse, R102, R56 ;  /* 0x000000668038723c */ /* 0x040fe20000001838 */
[----:B------:R-:W5:Y:S03]  /*11a00*/  LDSM.16.MT88.4 R100, [R133+0x4100] ;  /* 0x004100008564783b */ /* 0x000f660000004200 */
[C---:B------:R-:W-:Y:S02]  /*11a10*/  FMUL.FTZ R98, R0.reuse, R98 ;  /* 0x0000006200627220 */ /* 0x040fe40000410000 */
[----:B------:R-:W-:Y:S02]  /*11a20*/  FMUL.FTZ R99, R0, R99 ;  /* 0x0000006300637220 */ /* 0x000fe40000410000 */
[C---:B------:R-:W-:Y:S04]  /*11a30*/  HMMA.16816.F32 R60, R128.reuse, R108, R60 ;  /* 0x0000006c803c723c */ /* 0x040fe8000000183c */
[--C-:B------:R-:W-:Y:S02]  /*11a40*/  FFMA.FTZ R227, R227, c[0x0][0x2d0], -R178.reuse ;  /* 0x0000b400e3e37a23 */ /* 0x100fe400000108b2 */
[--C-:B------:R-:W-:Y:S02]  /*11a50*/  FFMA.FTZ R230, R183, c[0x0][0x2d0], -R178.reuse ;  /* 0x0000b400b7e67a23 */ /* 0x100fe400000108b2 */
[C---:B------:R-:W-:Y:S01]  /*11a60*/  HMMA.16816.F32 R64, R128.reuse, R110, R64 ;  /* 0x0000006e8040723c */ /* 0x040fe20000001840 */
[----:B------:R-:W1:Y:S01]  /*11a70*/  LDSM.16.MT88.4 R108, [R184+UR4+0x4100] ;  /* 0x00410004b86c783b */ /* 0x000e620008004200 */
[----:B------:R-:W-:Y:S02]  /*11a80*/  MUFU.EX2 R227, R227 ;  /* 0x000000e300e37308 */ /* 0x000fe40000000800 */
[--C-:B------:R-:W-:Y:S02]  /*11a90*/  FFMA.FTZ R183, R225, c[0x0][0x2d0], -R178.reuse ;  /* 0x0000b400e1b77a23 */ /* 0x100fe400000108b2 */
[--C-:B------:R-:W-:Y:S02]  /*11aa0*/  FFMA.FTZ R232, R193, c[0x0][0x2d0], -R178.reuse ;  /* 0x0000b400c1e87a23 */ /* 0x100fe400000108b2 */
[--C-:B------:R-:W-:Y:S01]  /*11ab0*/  FFMA.FTZ R193, R226, c[0x0][0x2d0], -R157.reuse ;  /* 0x0000b400e2c17a23 */ /* 0x100fe2000001089d */
[C---:B---3--:R-:W-:Y:S03]  /*11ac0*/  HMMA.16816.F32 R68, R128.reuse, R104, R68 ;  /* 0x000000688044723c */ /* 0x048fe60000001844 */
[--C-:B------:R-:W-:Y:S01]  /*11ad0*/  FFMA.FTZ R224, R224, c[0x0][0x2d0], -R157.reuse ;  /* 0x0000b400e0e07a23 */ /* 0x100fe2000001089d */
[----:B------:R-:W-:Y:S01]  /*11ae0*/  MUFU.EX2 R230, R230 ;  /* 0x000000e600e67308 */ /* 0x000fe20000000800 */
[--C-:B------:R-:W-:Y:S02]  /*11af0*/  FFMA.FTZ R225, R228, c[0x0][0x2d0], -R157.reuse ;  /* 0x0000b400e4e17a23 */ /* 0x100fe4000001089d */
[--C-:B------:R-:W-:Y:S01]  /*11b00*/  FFMA.FTZ R222, R222, c[0x0][0x2d0], -R157.reuse ;  /* 0x0000b400dede7a23 */ /* 0x100fe2000001089d */
[C---:B------:R-:W-:Y:S01]  /*11b10*/  HMMA.16816.F32 R72, R128.reuse, R106, R72 ;  /* 0x0000006a8048723c */ /* 0x040fe20000001848 */
[----:B------:R-:W3:Y:S03]  /*11b20*/  LDSM.16.MT88.4 R104, [R160+0x4100] ;  /* 0x00410000a068783b */ /* 0x000ee60000004200 */
[C---:B------:R-:W-:Y:S02]  /*11b30*/  FMUL.FTZ R76, R2.reuse, R76 ;  /* 0x0000004c024c7220 */ /* 0x040fe40000410000 */
[----:B------:R-:W-:Y:S01]  /*11b40*/  FMUL.FTZ R77, R2, R77 ;  /* 0x0000004d024d7220 */ /* 0x000fe20000410000 */
[----:B------:R-:W-:Y:S01]  /*11b50*/  MUFU.EX2 R183, R183 ;  /* 0x000000b700b77308 */ /* 0x000fe20000000800 */
[C---:B------:R-:W-:Y:S04]  /*11b60*/  FMUL.FTZ R78, R0.reuse, R78 ;  /* 0x0000004e004e7220 */ /* 0x040fe80000410000 */
[----:B------:R-:W-:Y:S02]  /*11b70*/  FMUL.FTZ R79, R0, R79 ;  /* 0x0000004f004f7220 */ /* 0x000fe40000410000 */
[--C-:B------:R-:W-:Y:S02]  /*11b80*/  FFMA.FTZ R177, R177, c[0x0][0x2d0], -R178.reuse ;  /* 0x0000b400b1b17a23 */ /* 0x100fe400000108b2 */
[--C-:B------:R-:W-:Y:S01]  /*11b90*/  FFMA.FTZ R226, R175, c[0x0][0x2d0], -R178.reuse ;  /* 0x0000b400afe27a23 */ /* 0x100fe200000108b2 */
[----:B------:R-:W-:Y:S01]  /*11ba0*/  MUFU.EX2 R232, R232 ;  /* 0x000000e800e87308 */ /* 0x000fe20000000800 */
[--C-:B------:R-:W-:Y:S01]  /*11bb0*/  FFMA.FTZ R173, R173, c[0x0][0x2d0], -R178.reuse ;  /* 0x0000b400adad7a23 */ /* 0x100fe200000108b2 */
[C---:B-----5:R-:W-:Y:S03]  /*11bc0*/  HMMA.16816.F32 R76, R128.reuse, R100, R76 ;  /* 0x00000064804c723c */ /* 0x060fe6000000184c */
[C---:B------:R-:W-:Y:S02]  /*11bd0*/  FMUL.FTZ R80, R2.reuse, R80 ;  /* 0x0000005002507220 */ /* 0x040fe40000410000 */
[----:B------:R-:W-:Y:S02]  /*11be0*/  FMUL.FTZ R81, R2, R81 ;  /* 0x0000005102517220 */ /* 0x000fe40000410000 */
[----:B------:R-:W-:Y:S01]  /*11bf0*/  FMUL.FTZ R82, R0, R82 ;  /* 0x0000005200527220 */ /* 0x000fe20000410000 */
[----:B-1----:R-:W-:Y:S01]  /*11c00*/  F2FP.PACK_AB R100, R174, R169 ;  /* 0x000000a9ae64723e */ /* 0x002fe200000000ff */
[----:B------:R-:W-:Y:S01]  /*11c10*/  FMUL.FTZ R83, R0, R83 ;  /* 0x0000005300537220 */ /* 0x000fe20000410000 */
[----:B------:R-:W-:Y:S02]  /*11c20*/  MUFU.EX2 R193, R193 ;  /* 0x000000c100c17308 */ /* 0x000fe40000000800 */
[----:B------:R-:W-:Y:S01]  /*11c30*/  FFMA.FTZ R178, R159, c[0x0][0x2d0], -R178 ;  /* 0x0000b4009fb27a23 */ /* 0x000fe200000108b2 */
[----:B--2---:R-:W-:Y:S01]  /*11c40*/  F2FP.PACK_AB R101, R180, R179 ;  /* 0x000000b3b465723e */ /* 0x004fe200000000ff */
[--C-:B------:R-:W-:Y:S02]  /*11c50*/  FFMA.FTZ R172, R172, c[0x0][0x2d0], -R157.reuse ;  /* 0x0000b400acac7a23 */ /* 0x100fe4000001089d */
[C---:B------:R-:W-:Y:S03]  /*11c60*/  HMMA.16816.F32 R80, R128.reuse, R102, R80 ;  /* 0x000000668050723c */ /* 0x040fe60000001850 */
[--C-:B------:R-:W-:Y:S01]  /*11c70*/  FFMA.FTZ R175, R170, c[0x0][0x2d0], -R157.reuse ;  /* 0x0000b400aaaf7a23 */ /* 0x100fe2000001089d */
[----:B------:R-:W-:Y:S01]  /*11c80*/  MUFU.EX2 R224, R224 ;  /* 0x000000e000e07308 */ /* 0x000fe20000000800 */
[--C-:B------:R-:W-:Y:S02]  /*11c90*/  FFMA.FTZ R170, R158, c[0x0][0x2d0], -R157.reuse ;  /* 0x0000b4009eaa7a23 */ /* 0x100fe4000001089d */
[----:B------:R-:W-:Y:S01]  /*11ca0*/  FFMA.FTZ R157, R156, c[0x0][0x2d0], -R157 ;  /* 0x0000b4009c9d7a23 */ /* 0x000fe2000001089d */
[C---:B------:R-:W-:Y:S04]  /*11cb0*/  HMMA.16816.F32 R84, R128.reuse, R108, R84 ;  /* 0x0000006c8054723c */ /* 0x040fe80000001854 */
[----:B------:R-:W-:Y:S01]  /*11cc0*/  F2FP.PACK_AB R102, R176, R171 ;  /* 0x000000abb066723e */ /* 0x000fe200000000ff */
[----:B------:R-:W-:Y:S01]  /*11cd0*/  FFMA.FTZ R168, R2, R223, R168 ;  /* 0x000000df02a87223 */ /* 0x000fe200000100a8 */
[----:B------:R1:W-:Y:S01]  /*11ce0*/  MUFU.EX2 R229, R157 ;  /* 0x0000009d00e57308 */ /* 0x0003e20000000800 */
[----:B----4-:R-:W-:Y:S01]  /*11cf0*/  F2FP.PACK_AB R103, R182, R181 ;  /* 0x000000b5b667723e */ /* 0x010fe200000000ff */
[C---:B------:R-:W-:Y:S01]  /*11d00*/  HMMA.16816.F32 R88, R128.reuse, R110, R88 ;  /* 0x0000006e8058723c */ /* 0x040fe20000001858 */
[----:B------:R-:W2:Y:S03]  /*11d10*/  LDSM.16.MT88.4 R108, [R184+UR4+0x900] ;  /* 0x00090004b86c783b */ /* 0x000ea60008004200 */
[----:B------:R-:W-:Y:S02]  /*11d20*/  FFMA.FTZ R165, R0, R221, R165 ;  /* 0x000000dd00a57223 */ /* 0x000fe400000100a5 */
[----:B------:R-:W-:Y:S02]  /*11d30*/  FADD.FTZ R167, R167, R168 ;  /* 0x000000a8a7a77221 */ /* 0x000fe40000010000 */
[C---:B---3--:R-:W-:Y:S01]  /*11d40*/  HMMA.16816.F32 R92, R128.reuse, R104, R92 ;  /* 0x00000068805c723c */ /* 0x048fe2000000185c */
[----:B------:R-:W-:Y:S03]  /*11d50*/  MUFU.EX2 R225, R225 ;  /* 0x000000e100e17308 */ /* 0x000fe60000000800 */
[----:B------:R-:W-:Y:S02]  /*11d60*/  FADD.FTZ R165, R164, R165 ;  /* 0x000000a5a4a57221 */ /* 0x000fe40000010000 */
[----:B------:R-:W-:Y:S02]  /*11d70*/  FADD.FTZ R166, R166, R167 ;  /* 0x000000a7a6a67221 */ /* 0x000fe40000010000 */
[----:B------:R-:W-:Y:S01]  /*11d80*/  HMMA.16816.F32 R96, R128, R106, R96 ;  /* 0x0000006a8060723c */ /* 0x000fe20000001860 */
[----:B------:R-:W3:Y:S02]  /*11d90*/  LDSM.16.MT88.4 R104, [R160+0x2900] ;  /* 0x00290000a068783b */ /* 0x000ee40000004200 */
[----:B------:R-:W-:Y:S01]  /*11da0*/  MUFU.EX2 R222, R222 ;  /* 0x000000de00de7308 */ /* 0x000fe20000000800 */
[----:B------:R-:W-:Y:S04]  /*11db0*/  FADD.FTZ R166, R163, R166 ;  /* 0x000000a6a3a67221 */ /* 0x000fe80000010000 */
[C---:B------:R-:W-:Y:S01]  /*11dc0*/  HMMA.16816.F32 R4, R100.reuse, R112, R4 ;  /* 0x000000706404723c */ /* 0x040fe20000001804 */
[----:B-1----:R-:W-:Y:S04]  /*11dd0*/  LDSM.16.MT88.4 R156, [R184+UR4+0x3900] ;  /* 0x00390004b89c783b */ /* 0x002fe80008004200 */
[----:B------:R-:W-:Y:S01]  /*11de0*/  MUFU.EX2 R177, R177 ;  /* 0x000000b100b17308 */ /* 0x000fe20000000800 */
[----:B------:R-:W-:Y:S02]  /*11df0*/  FADD.FTZ R169, R169, R166 ;  /* 0x000000a6a9a97221 */ /* 0x000fe40000010000 */
[C---:B------:R-:W-:Y:S01]  /*11e00*/  HMMA.16816.F32 R8, R100.reuse, R114, R8 ;  /* 0x000000726408723c */ /* 0x040fe20000001808 */
[----:B------:R-:W-:Y:S03]  /*11e10*/  LDSM.16.MT88.4 R112, [R133+0x4900] ;  /* 0x004900008570783b */ /* 0x000fe60000004200 */
[----:B------:R-:W-:Y:S03]  /*11e20*/  FADD.FTZ R174, R174, R169 ;  /* 0x000000a9aeae7221 */ /* 0x000fe60000010000 */
[----:B------:R-:W1:Y:S01]  /*11e30*/  MUFU.EX2 R226, R226 ;  /* 0x000000e200e27308 */ /* 0x000e620000000800 */
[C---:B------:R-:W-:Y:S04]  /*11e40*/  HMMA.16816.F32 R12, R100.reuse, R116, R12 ;  /* 0x00000074640c723c */ /* 0x040fe8000000180c */
[----:B------:R-:W-:Y:S04]  /*11e50*/  FADD.FTZ R171, R171, R174 ;  /* 0x000000aeabab7221 */ /* 0x000fe80000010000 */
[C---:B------:R-:W-:Y:S01]  /*11e60*/  HMMA.16816.F32 R16, R100.reuse, R118, R16 ;  /* 0x000000766410723c */ /* 0x040fe20000001810 */
[----:B------:R-:W-:Y:S01]  /*11e70*/  LDSM.16.MT88.4 R116, [R184+UR4+0x4900] ;  /* 0x00490004b874783b */ /* 0x000fe20008004200 */
[----:B------:R-:W-:Y:S02]  /*11e80*/  MUFU.EX2 R173, R173 ;  /* 0x000000ad00ad7308 */ /* 0x000fe40000000800 */
[----:B------:R-:W-:Y:S04]  /*11e90*/  FADD.FTZ R176, R176, R171 ;  /* 0x000000abb0b07221 */ /* 0x000fe80000010000 */
[C---:B--2---:R-:W-:Y:S04]  /*11ea0*/  HMMA.16816.F32 R20, R100.reuse, R108, R20 ;  /* 0x0000006c6414723c */ /* 0x044fe80000001814 */
[----:B------:R-:W-:Y:S04]  /*11eb0*/  MUFU.EX2 R178, R178 ;  /* 0x000000b200b27308 */ /* 0x000fe80000000800 */
[C---:B------:R-:W-:Y:S01]  /*11ec0*/  HMMA.16816.F32 R24, R100.reuse, R110, R24 ;  /* 0x0000006e6418723c */ /* 0x040fe20000001818 */
[----:B------:R-:W2:Y:S05]  /*11ed0*/  LDSM.16.MT88.4 R108, [R185+UR4+0x4900] ;  /* 0x00490004b96c783b */ /* 0x000eaa0008004200 */
[----:B------:R-:W-:Y:S02]  /*11ee0*/  MUFU.EX2 R172, R172 ;  /* 0x000000ac00ac7308 */ /* 0x000fe40000000800 */
[C---:B------:R-:W-:Y:S08]  /*11ef0*/  HMMA.16816.F32 R28, R100.reuse, R120, R28 ;  /* 0x00000078641c723c */ /* 0x040ff0000000181c */
[C---:B------:R-:W-:Y:S01]  /*11f00*/  HMMA.16816.F32 R32, R100.reuse, R122, R32 ;  /* 0x0000007a6420723c */ /* 0x040fe20000001820 */
[----:B------:R-:W-:Y:S01]  /*11f10*/  LDSM.16.MT88.4 R120, [R160+0x1100] ;  /* 0x00110000a078783b */ /* 0x000fe20000004200 */
[----:B------:R-:W4:Y:S06]  /*11f20*/  MUFU.EX2 R175, R175 ;  /* 0x000000af00af7308 */ /* 0x000f2c0000000800 */
[C---:B------:R-:W-:Y:S04]  /*11f30*/  HMMA.16816.F32 R36, R100.reuse, R124, R36 ;  /* 0x0000007c6424723c */ /* 0x040fe80000001824 */
[----:B------:R-:W5:Y:S04]  /*11f40*/  MUFU.EX2 R170, R170 ;  /* 0x000000aa00aa7308 */ /* 0x000f680000000800 */
[C---:B------:R-:W-:Y:S01]  /*11f50*/  HMMA.16816.F32 R40, R100.reuse, R126, R40 ;  /* 0x0000007e6428723c */ /* 0x040fe20000001828 */
[----:B------:R-:W-:Y:S07]  /*11f60*/  LDSM.16.MT88.4 R124, [R185+UR4+0x3100] ;  /* 0x00310004b97c783b */ /* 0x000fee0008004200 */
[C---:B------:R-:W-:Y:S07]  /*11f70*/  HMMA.16816.F32 R44, R100.reuse, R136, R44 ;  /* 0x00000088642c723c */ /* 0x040fee000000182c */
[----:B-1----:R-:W-:Y:S01]  /*11f80*/  F2FP.PACK_AB R136, R226, R177 ;  /* 0x000000b1e288723e */ /* 0x002fe200000000ff */
[C---:B------:R-:W-:Y:S04]  /*11f90*/  HMMA.16816.F32 R48, R100.reuse, R138, R48 ;  /* 0x0000008a6430723c */ /* 0x040fe80000001830 */
[----:B----4-:R-:W-:Y:S03]  /*11fa0*/  F2FP.PACK_AB R137, R175, R172 ;  /* 0x000000acaf89723e */ /* 0x010fe600000000ff */
[----:B------:R-:W-:Y:S01]  /*11fb0*/  F2FP.PACK_AB R138, R178, R173 ;  /* 0x000000adb28a723e */ /* 0x000fe200000000ff */
[C---:B------:R-:W-:Y:S04]  /*11fc0*/  HMMA.16816.F32 R52, R100.reuse, R140, R52 ;  /* 0x0000008c6434723c */ /* 0x040fe80000001834 */
[----:B-----5:R-:W-:Y:S04]  /*11fd0*/  F2FP.PACK_AB R139, R229, R170 ;  /* 0x000000aae58b723e */ /* 0x020fe800000000ff */
[C---:B------:R-:W-:Y:S01]  /*11fe0*/  HMMA.16816.F32 R56, R100.reuse, R142, R56 ;  /* 0x0000008e6438723c */ /* 0x040fe20000001838 */
[----:B------:R-:W-:Y:S07]  /*11ff0*/  LDSM.16.MT88.4 R140, [R184+UR4+0x1900] ;  /* 0x00190004b88c783b */ /* 0x000fee0008004200 */
[C---:B---3--:R-:W-:Y:S08]  /*12000*/  HMMA.16816.F32 R60, R100.reuse, R104, R60 ;  /* 0x00000068643c723c */ /* 0x048ff0000000183c */
[C---:B------:R-:W-:Y:S01]  /*12010*/  HMMA.16816.F32 R64, R100.reuse, R106, R64 ;  /* 0x0000006a6440723c */ /* 0x040fe20000001840 */
[----:B------:R-:W1:Y:S07]  /*12020*/  LDSM.16.MT88.4 R104, [R160+0x4900] ;  /* 0x00490000a068783b */ /* 0x000e6e0000004200 */
[C---:B--2---:R-:W-:Y:S08]  /*12030*/  HMMA.16816.F32 R68, R100.reuse, R108, R68 ;  /* 0x0000006c6444723c */ /* 0x044ff00000001844 */
[C---:B------:R-:W-:Y:S01]  /*12040*/  HMMA.16816.F32 R72, R100.reuse, R110, R72 ;  /* 0x0000006e6448723c */ /* 0x040fe20000001848 */
[----:B------:R-:W2:Y:S07]  /*12050*/  LDSM.16.MT88.4 R108, [R185+UR4+0x1100] ;  /* 0x00110004b96c783b */ /* 0x000eae0008004200 */
[C---:B------:R-:W-:Y:S08]  /*12060*/  HMMA.16816.F32 R76, R100.reuse, R112, R76 ;  /* 0x00000070644c723c */ /* 0x040ff0000000184c */
[C---:B------:R-:W-:Y:S01]  /*12070*/  HMMA.16816.F32 R80, R100.reuse, R114, R80 ;  /* 0x000000726450723c */ /* 0x040fe20000001850 */
[----:B------:R-:W3:Y:S07]  /*12080*/  LDSM.16.MT88.4 R112, [R133+0x1100] ;  /* 0x001100008570783b */ /* 0x000eee0000004200 */
[C---:B------:R-:W-:Y:S08]  /*12090*/  HMMA.16816.F32 R84, R100.reuse, R116, R84 ;  /* 0x000000746454723c */ /* 0x040ff00000001854 */
[C---:B------:R-:W-:Y:S01]  /*120a0*/  HMMA.16816.F32 R88, R100.reuse, R118, R88 ;  /* 0x000000766458723c */ /* 0x040fe20000001858 */
[----:B------:R-:W4:Y:S07]  /*120b0*/  LDSM.16.MT88.4 R116, [R184+UR4+0x1100] ;  /* 0x00110004b874783b */ /* 0x000f2e0008004200 */
[C---:B-1----:R-:W-:Y:S08]  /*120c0*/  HMMA.16816.F32 R92, R100.reuse, R104, R92 ;  /* 0x00000068645c723c */ /* 0x042ff0000000185c */
[----:B------:R-:W-:Y:S01]  /*120d0*/  HMMA.16816.F32 R96, R100, R106, R96 ;  /* 0x0000006a6460723c */ /* 0x000fe20000001860 */
[----:B------:R-:W1:Y:S06]  /*120e0*/  LDSM.16.MT88.4 R104, [R133+0x3100] ;  /* 0x003100008568783b */ /* 0x000e6c0000004200 */
        /* <DEDUP_REMOVED lines=11> */
[----:B------:R-:W2:Y:S03]  /*121a0*/  LDSM.16.MT88.4 R108, [R184+UR4+0x3100] ;  /* 0x00310004b86c783b */ /* 0x000ea60008004200 */
[----:B------:R-:W-:Y:S04]  /*121b0*/  FADD.FTZ R226, R226, R177 ;  /* 0x000000b1e2e27221 */ /* 0x000fe80000010000 */
[C---:B---3--:R-:W-:Y:S04]  /*121c0*/  HMMA.16816.F32 R12, R100.reuse, R112, R12 ;  /* 0x00000070640c723c */ /* 0x048fe8000000180c */
[----:B------:R-:W-:Y:S04]  /*121d0*/  FADD.FTZ R173, R173, R226 ;  /* 0x000000e2adad7221 */ /* 0x000fe80000010000 */
[C---:B------:R-:W-:Y:S01]  /*121e0*/  HMMA.16816.F32 R16, R100.reuse, R114, R16 ;  /* 0x000000726410723c */ /* 0x040fe20000001810 */
[----:B------:R-:W3:Y:S03]  /*121f0*/  LDSM.16.MT88.4 R112, [R160+0x3100] ;  /* 0x00310000a070783b */ /* 0x000ee60000004200 */
[----:B------:R-:W-:Y:S04]  /*12200*/  FADD.FTZ R223, R178, R173 ;  /* 0x000000adb2df7221 */ /* 0x000fe80000010000 */
[C---:B----4-:R-:W-:Y:S08]  /*12210*/  HMMA.16816.F32 R20, R100.reuse, R116, R20 ;  /* 0x000000746414723c */ /* 0x050ff00000001814 */
[C---:B------:R-:W-:Y:S01]  /*12220*/  HMMA.16816.F32 R24, R100.reuse, R118, R24 ;  /* 0x000000766418723c */ /* 0x040fe20000001818 */
[----:B------:R-:W4:Y:S07]  /*12230*/  LDSM.16.MT88.4 R116, [R185+UR4+0x5100] ;  /* 0x00510004b974783b */ /* 0x000f2e0008004200 */
[C---:B------:R-:W-:Y:S08]  /*12240*/  HMMA.16816.F32 R28, R100.reuse, R120, R28 ;  /* 0x00000078641c723c */ /* 0x040ff0000000181c */
[C---:B------:R-:W-:Y:S01]  /*12250*/  HMMA.16816.F32 R32, R100.reuse, R122, R32 ;  /* 0x0000007a6420723c */ /* 0x040fe20000001820 */
[----:B------:R-:W-:Y:S07]  /*12260*/  LDSM.16.MT88.4 R120, [R160+0x5100] ;  /* 0x00510000a078783b */ /* 0x000fee0000004200 */
[C---:B------:R-:W-:Y:S08]  /*12270*/  HMMA.16816.F32 R36, R100.reuse, R124, R36 ;  /* 0x0000007c6424723c */ /* 0x040ff00000001824 */
[C---:B------:R-:W-:Y:S01]  /*12280*/  HMMA.16816.F32 R40, R100.reuse, R126, R40 ;  /* 0x0000007e6428723c */ /* 0x040fe20000001828 */
[----:B------:R-:W-:Y:S07]  /*12290*/  LDSM.16.MT88.4 R124, [R185+UR4+0x1900] ;  /* 0x00190004b97c783b */ /* 0x000fee0008004200 */
[C---:B-1----:R-:W-:Y:S08]  /*122a0*/  HMMA.16816.F32 R44, R100.reuse, R104, R44 ;  /* 0x00000068642c723c */ /* 0x042ff0000000182c */
[C---:B------:R-:W-:Y:S01]  /*122b0*/  HMMA.16816.F32 R48, R100.reuse, R106, R48 ;  /* 0x0000006a6430723c */ /* 0x040fe20000001830 */
[----:B------:R-:W1:Y:S07]  /*122c0*/  LDSM.16.MT88.4 R104, [R133+0x5100] ;  /* 0x005100008568783b */ /* 0x000e6e0000004200 */
[C---:B--2---:R-:W-:Y:S08]  /*122d0*/  HMMA.16816.F32 R52, R100.reuse, R108, R52 ;  /* 0x0000006c6434723c */ /* 0x044ff00000001834 */
[C---:B------:R-:W-:Y:S01]  /*122e0*/  HMMA.16816.F32 R56, R100.reuse, R110, R56 ;  /* 0x0000006e6438723c */ /* 0x040fe20000001838 */
[----:B------:R-:W2:Y:S07]  /*122f0*/  LDSM.16.MT88.4 R108, [R184+UR4+0x5100] ;  /* 0x00510004b86c783b */ /* 0x000eae0008004200 */
[C---:B---3--:R-:W-:Y:S08]  /*12300*/  HMMA.16816.F32 R60, R100.reuse, R112, R60 ;  /* 0x00000070643c723c */ /* 0x048ff0000000183c */
[C---:B------:R-:W-:Y:S08]  /*12310*/  HMMA.16816.F32 R64, R100.reuse, R114, R64 ;  /* 0x000000726440723c */ /* 0x040ff00000001840 */
[C---:B----4-:R-:W-:Y:S08]  /*12320*/  HMMA.16816.F32 R68, R100.reuse, R116, R68 ;  /* 0x000000746444723c */ /* 0x050ff00000001844 */
[C---:B------:R-:W-:Y:S01]  /*12330*/  HMMA.16816.F32 R72, R100.reuse, R118, R72 ;  /* 0x000000766448723c */ /* 0x040fe20000001848 */
[----:B------:R-:W3:Y:S07]  /*12340*/  LDSM.16.MT88.4 R116, [R133+0x1900] ;  /* 0x001900008574783b */ /* 0x000eee0000004200 */
[C---:B-1----:R-:W-:Y:S08]  /*12350*/  HMMA.16816.F32 R76, R100.reuse, R104, R76 ;  /* 0x00000068644c723c */ /* 0x042ff0000000184c */
[C---:B------:R-:W-:Y:S08]  /*12360*/  HMMA.16816.F32 R80, R100.reuse, R106, R80 ;  /* 0x0000006a6450723c */ /* 0x040ff00000001850 */
[C---:B--2---:R-:W-:Y:S08]  /*12370*/  HMMA.16816.F32 R84, R100.reuse, R108, R84 ;  /* 0x0000006c6454723c */ /* 0x044ff00000001854 */
[C---:B------:R-:W-:Y:S08]  /*12380*/  HMMA.16816.F32 R88, R100.reuse, R110, R88 ;  /* 0x0000006e6458723c */ /* 0x040ff00000001858 */
[C---:B------:R-:W-:Y:S08]  /*12390*/  HMMA.16816.F32 R92, R100.reuse, R120, R92 ;  /* 0x00000078645c723c */ /* 0x040ff0000000185c */
[----:B------:R-:W-:Y:S08]  /*123a0*/  HMMA.16816.F32 R96, R100, R122, R96 ;  /* 0x0000007a6460723c */ /* 0x000ff00000001860 */
[C---:B------:R-:W-:Y:S08]  /*123b0*/  HMMA.16816.F32 R128, R136.reuse, R124, R4 ;  /* 0x0000007c8880723c */ /* 0x040ff00000001804 */
[C---:B------:R-:W-:Y:S01]  /*123c0*/  HMMA.16816.F32 R124, R136.reuse, R126, R8 ;  /* 0x0000007e887c723c */ /* 0x040fe20000001808 */
[----:B------:R-:W1:Y:S07]  /*123d0*/  LDSM.16.MT88.4 R8, [R160+0x3900] ;  /* 0x00390000a008783b */ /* 0x000e6e0000004200 */
[C---:B---3--:R-:W-:Y:S01]  /*123e0*/  HMMA.16816.F32 R120, R136.reuse, R116, R12 ;  /* 0x000000748878723c */ /* 0x048fe2000000180c */
[----:B------:R-:W2:Y:S07]  /*123f0*/  LDSM.16.MT88.4 R12, [R185+UR4+0x5900] ;  /* 0x00590004b90c783b */ /* 0x000eae0008004200 */
[C---:B------:R-:W-:Y:S01]  /*12400*/  HMMA.16816.F32 R116, R136.reuse, R118, R16 ;  /* 0x000000768874723c */ /* 0x040fe20000001810 */
[----:B------:R3:W4:Y:S07]  /*12410*/  LDSM.16.MT88.4 R16, [R133+0x5900] ;  /* 0x005900008510783b */ /* 0x00072e0000004200 */
[C---:B------:R-:W-:Y:S07]  /*12420*/  HMMA.16816.F32 R112, R136.reuse, R140, R20 ;  /* 0x0000008c8870723c */ /* 0x040fee0000001814 */
[----:B------:R-:W-:Y:S01]  /*12430*/  @P0 IADD3 R20, R219, -0x2, RZ ;  /* 0xfffffffedb140810 */ /* 0x000fe20007ffe0ff */
[C---:B------:R-:W-:Y:S04]  /*12440*/  HMMA.16816.F32 R108, R136.reuse, R142, R24 ;  /* 0x0000008e886c723c */ /* 0x040fe80000001818 */
[----:B------:R-:W-:Y:S01]  /*12450*/  @P0 SHF.R.S32.HI R21, RZ, 0x1f, R20 ;  /* 0x0000001fff150819 */ /* 0x000fe20000011414 */
[----:B------:R-:W-:Y:S03]  /*12460*/  @P0 IMAD.WIDE.U32 R22, R20, c[0x0][0x1e0], RZ ;  /* 0x0000780014160a25 */ /* 0x000fe600078e00ff */
[C---:B------:R-:W-:Y:S04]  /*12470*/  HMMA.16816.F32 R104, R136.reuse, R144, R28 ;  /* 0x000000908868723c */ /* 0x040fe8000000181c */
[----:B------:R-:W-:Y:S01]  /*12480*/  @P0 SHF.L.U32 R26, R22, 0x6, RZ ;  /* 0x00000006161a0819 */ /* 0x000fe200000006ff */
[----:B------:R-:W-:Y:S01]  /*12490*/  @P0 IMAD R21, R21, c[0x0][0x1e0], RZ ;  /* 0x0000780015150a24 */ /* 0x000fe200078e02ff */
[----:B---3--:R-:W-:Y:S02]  /*124a0*/  MOV R133, R132 ;  /* 0x0000008400857202 */ /* 0x008fe40000000f00 */
[C---:B------:R-:W-:Y:S04]  /*124b0*/  HMMA.16816.F32 R100, R136.reuse, R146, R32 ;  /* 0x000000928864723c */ /* 0x040fe80000001820 */
[----:B------:R-:W-:Y:S04]  /*124c0*/  @P0 IMAD R21, R20, c[0x0][0x1e4], R21 ;  /* 0x0000790014150a24 */ /* 0x000fe800078e0215 */
[C---:B------:R-:W-:Y:S04]  /*124d0*/  HMMA.16816.F32 R36, R136.reuse, R148, R36 ;  /* 0x000000948824723c */ /* 0x040fe80000001824 */
[----:B------:R-:W-:Y:S04]  /*124e0*/  @P0 IADD3 R21, R23, R21, RZ ;  /* 0x0000001517150210 */ /* 0x000fe80007ffe0ff */
[C---:B------:R-:W-:Y:S04]  /*124f0*/  HMMA.16816.F32 R40, R136.reuse, R150, R40 ;  /* 0x000000968828723c */ /* 0x040fe80000001828 */
[----:B------:R-:W-:Y:S04]  /*12500*/  @P0 SHF.L.U64.HI R25, R22, 0x6, R21 ;  /* 0x0000000616190819 */ /* 0x000fe80000010215 */
[C---:B------:R-:W-:Y:S08]  /*12510*/  HMMA.16816.F32 R44, R136.reuse, R152, R44 ;  /* 0x00000098882c723c */ /* 0x040ff0000000182c */
[C---:B------:R-:W-:Y:S08]  /*12520*/  HMMA.16816.F32 R48, R136.reuse, R154, R48 ;  /* 0x0000009a8830723c */ /* 0x040ff00000001830 */
[C---:B------:R-:W-:Y:S08]  /*12530*/  HMMA.16816.F32 R52, R136.reuse, R156, R52 ;  /* 0x0000009c8834723c */ /* 0x040ff00000001834 */
[C---:B------:R-:W-:Y:S08]  /*12540*/  HMMA.16816.F32 R56, R136.reuse, R158, R56 ;  /* 0x0000009e8838723c */ /* 0x040ff00000001838 */
[C---:B-1----:R-:W-:Y:S07]  /*12550*/  HMMA.16816.F32 R60, R136.reuse, R8, R60 ;  /* 0x00000008883c723c */ /* 0x042fee000000183c */
[----:B------:R-:W-:Y:S01]  /*12560*/  @P0 IADD3 R8, P1, R26, R204, RZ ;  /* 0x000000cc1a080210 */ /* 0x000fe20007f3e0ff */
[C---:B------:R-:W-:Y:S04]  /*12570*/  HMMA.16816.F32 R64, R136.reuse, R10, R64 ;  /* 0x0000000a8840723c */ /* 0x040fe80000001840 */
[----:B------:R-:W-:Y:S02]  /*12580*/  @P0 IADD3.X R9, R25, R209, RZ, P1, !PT ;  /* 0x000000d119090210 */ /* 0x000fe40000ffe4ff */
[----:B------:R-:W-:Y:S02]  /*12590*/  @P0 LEA R22, P3, R8, c[0x0][0x1c8], 0x1 ;  /* 0x0000720008160a11 */ /* 0x000fe400078608ff */
[----:B------:R-:W-:Y:S01]  /*125a0*/  @P0 IADD3 R11, P2, R26, R213, RZ ;  /* 0x000000d51a0b0210 */ /* 0x000fe20007f5e0ff */
[C---:B--2---:R-:W-:Y:S03]  /*125b0*/  HMMA.16816.F32 R68, R136.reuse, R12, R68 ;  /* 0x0000000c8844723c */ /* 0x044fe60000001844 */
[----:B------:R-:W-:Y:S02]  /*125c0*/  @P0 LEA R20, P1, R11, c[0x0][0x1c8], 0x1 ;  /* 0x000072000b140a11 */ /* 0x000fe400078208ff */
[----:B------:R-:W-:Y:S02]  /*125d0*/  @P0 IADD3.X R10, R25, R212, RZ, P2, !PT ;  /* 0x000000d4190a0210 */ /* 0x000fe400017fe4ff */
[----:B------:R-:W-:Y:S01]  /*125e0*/  @P0 LEA.HI.X R23, R8, c[0x0][0x1cc], R9, 0x1, P3 ;  /* 0x0000730008170a11 */ /* 0x000fe200018f0c09 */
[C---:B------:R-:W-:Y:S04]  /*125f0*/  HMMA.16816.F32 R72, R136.reuse, R14, R72 ;  /* 0x0000000e8848723c */ /* 0x040fe80000001848 */
[----:B------:R-:W-:Y:S02]  /*12600*/  @P0 LEA.HI.X R21, R11, c[0x0][0x1cc], R10, 0x1, P1 ;  /* 0x000073000b150a11 */ /* 0x000fe400008f0c0a */
[----:B------:R-:W1:Y:S01]  /*12610*/  LDSM.16.MT88.4 R8, [R184+UR4+0x5900] ;  /* 0x00590004b808783b */ /* 0x000e620008004200 */
[----:B------:R-:W-:Y:S01]  /*12620*/  @P0 IADD3 R24, P1, R197, R26, RZ ;  /* 0x0000001ac5180210 */ /* 0x000fe20007f3e0ff */
[C---:B----4-:R-:W-:Y:S04]  /*12630*/  HMMA.16816.F32 R76, R136.reuse, R16, R76 ;  /* 0x00000010884c723c */ /* 0x050fe8000000184c */
[----:B------:R-:W-:Y:S02]  /*12640*/  @P0 IADD3 R12, P4, R24, R204, RZ ;  /* 0x000000cc180c0210 */ /* 0x000fe40007f9e0ff */
[----:B------:R-:W-:Y:S02]  /*12650*/  @P0 IADD3.X R29, R196, R25, RZ, P1, !PT ;  /* 0x00000019c41d0210 */ /* 0x000fe40000ffe4ff */
[----:B------:R-:W-:Y:S01]  /*12660*/  @P0 LEA R30, P1, R12, c[0x0][0x1c8], 0x1 ;  /* 0x000072000c1e0a11 */ /* 0x000fe200078208ff */
[C---:B------:R-:W-:Y:S03]  /*12670*/  HMMA.16816.F32 R80, R136.reuse, R18, R80 ;  /* 0x000000128850723c */ /* 0x040fe60000001850 */
[----:B------:R-:W-:Y:S02]  /*12680*/  @P0 IADD3.X R13, R29, R209, RZ, P4, !PT ;  /* 0x000000d11d0d0210 */ /* 0x000fe400027fe4ff */
[----:B------:R-:W-:Y:S02]  /*12690*/  @P0 IADD3 R2, P3, R26, R211, RZ ;  /* 0x000000d31a020210 */ /* 0x000fe40007f7e0ff */
[----:B------:R-:W-:Y:S02]  /*126a0*/  @P0 LEA.HI.X R31, R12, c[0x0][0x1cc], R13, 0x1, P1 ;  /* 0x000073000c1f0a11 */ /* 0x000fe400008f0c0d */
[----:B------:R-:W2:Y:S01]  /*126b0*/  LDSM.16.MT88.4 R12, [R160+0x5900] ;  /* 0x00590000a00c783b */ /* 0x000ea20000004200 */
[C---:B------:R-:W-:Y:S02]  /*126c0*/  ISETP.GE.AND P1, PT, R218.reuse, 0x1, PT ;  /* 0x00000001da00780c */ /* 0x040fe40003f26270 */
[----:B------:R-:W-:Y:S02]  /*126d0*/  IADD3 R218, R218, 0x1, RZ ;  /* 0x00000001dada7810 */ /* 0x000fe40007ffe0ff */
[----:B------:R-:W-:Y:S02]  /*126e0*/  @P0 LEA R26, P2, R2, c[0x0][0x1c8], 0x1 ;  /* 0x00007200021a0a11 */ /* 0x000fe400078408ff */
[----:B------:R-:W-:Y:S02]  /*126f0*/  SEL R218, R218, RZ, !P1 ;  /* 0x000000ffdada7207 */ /* 0x000fe40004800000 */
[----:B------:R-:W-:Y:S02]  /*12700*/  @P0 IADD3.X R25, R25, R210, RZ, P3, !PT ;  /* 0x000000d219190210 */ /* 0x000fe40001ffe4ff */
[----:B------:R-:W-:Y:S01]  /*12710*/  @P0 IADD3 R0, P4, R24, R213, RZ ;  /* 0x000000d518000210 */ /* 0x000fe20007f9e0ff */
[----:B------:R-:W-:Y:S01]  /*12720*/  @P0 IMAD R28, R218, 0x3000, R201 ;  /* 0x00003000da1c0824 */ /* 0x000fe200078e02c9 */
[----:B------:R-:W-:Y:S01]  /*12730*/  @P0 LEA.HI.X R27, R2, c[0x0][0x1cc], R25, 0x1, P2 ;  /* 0x00007300021b0a11 */ /* 0x000fe200010f0c19 */
[----:B------:R-:W-:Y:S01]  /*12740*/  FADD.FTZ R2, R162, R165 ;  /* 0x000000a5a2027221 */ /* 0x000fe20000010000 */
[----:B------:R-:W-:Y:S02]  /*12750*/  @P0 IADD3 R16, P2, R24, R211, RZ ;  /* 0x000000d318100210 */ /* 0x000fe40007f5e0ff */
[C---:B------:R-:W-:Y:S01]  /*12760*/  @P0 LEA R24, P3, R0.reuse, c[0x0][0x1c8], 0x1 ;  /* 0x0000720000180a11 */ /* 0x040fe200078608ff */
[----:B------:R-:W-:Y:S01]  /*12770*/  FADD.FTZ R2, R161, R2 ;  /* 0x00000002a1027221 */ /* 0x000fe20000010000 */
[----:B------:R-:W-:Y:S01]  /*12780*/  @P0 IADD3.X R17, R29, R212, RZ, P4, !PT ;  /* 0x000000d41d110210 */ /* 0x000fe200027fe4ff */
[C---:B-1----:R-:W-:Y:S03]  /*12790*/  HMMA.16816.F32 R84, R136.reuse, R8, R84 ;  /* 0x000000088854723c */ /* 0x042fe60000001854 */
[----:B------:R-:W-:Y:S01]  /*127a0*/  @P0 LEA.HI.X R25, R0, c[0x0][0x1cc], R17, 0x1, P3 ;  /* 0x0000730000190a11 */ /* 0x000fe200018f0c11 */
[----:B------:R-:W-:Y:S01]  /*127b0*/  FADD.FTZ R179, R179, R2 ;  /* 0x00000002b3b37221 */ /* 0x000fe20000010000 */
[----:B------:R-:W-:Y:S02]  /*127c0*/  @P0 SHF.L.U32 R17, R28, 0x1, RZ ;  /* 0x000000011c110819 */ /* 0x000fe400000006ff */
[----:B------:R-:W-:Y:S01]  /*127d0*/  LOP3.LUT P4, RZ, R194, 0x1, RZ, 0xc0, !PT ;  /* 0x00000001c2ff7812 */ /* 0x000fe2000788c0ff */
[----:B------:R-:W-:Y:S01]  /*127e0*/  FADD.FTZ R180, R180, R179 ;  /* 0x000000b3b4b47221 */ /* 0x000fe20000010000 */
[C---:B------:R-:W-:Y:S01]  /*127f0*/  @P0 LEA R18, P1, R16.reuse, c[0x0][0x1c8], 0x1 ;  /* 0x0000720010120a11 */ /* 0x040fe200078208ff */
[----:B------:R-:W-:Y:S01]  /*12800*/  @!PT LDS RZ, [RZ] ;  /* 0x00000000fffff984 */ /* 0x000fe20000000800 */
[----:B------:R-:W-:Y:S01]  /*12810*/  @!PT LDS RZ, [RZ] ;  /* 0x00000000fffff984 */ /* 0x000fe20000000800 */
[----:B------:R-:W-:Y:S01]  /*12820*/  @!PT LDS RZ, [RZ] ;  /* 0x00000000fffff984 */ /* 0x000fe20000000800 */
[----:B------:R1:W-:Y:S01]  /*12830*/  @P0 LDGSTS.E.BYPASS.LTC128B.128 [R17+0xc100], [R22.64], !P6 ;  /* 0x0c10000016110fae */ /* 0x0003e2000f101d46 */
[C---:B------:R-:W-:Y:S03]  /*12840*/  HMMA.16816.F32 R88, R136.reuse, R10, R88 ;  /* 0x0000000a8858723c */ /* 0x040fe60000001858 */
[----:B------:R-:W-:Y:S01]  /*12850*/  @P0 IADD3.X R29, R29, R210, RZ, P2, !PT ;  /* 0x000000d21d1d0210 */ /* 0x000fe200017fe4ff */
[----:B------:R-:W-:Y:S01]  /*12860*/  FADD.FTZ R181, R181, R180 ;  /* 0x000000b4b5b57221 */ /* 0x000fe20000010000 */
[----:B------:R-:W-:Y:S02]  /*12870*/  MOV R0, R3 ;  /* 0x0000000300007202 */ /* 0x000fe40000000f00 */
[----:B------:R1:W-:Y:S01]  /*12880*/  @P0 LDGSTS.E.BYPASS.LTC128B.128 [R17+0xe100], [R20.64], !P5 ;  /* 0x0e10000014110fae */ /* 0x0003e2000e901d46 */
[----:B------:R-:W-:Y:S01]  /*12890*/  @P0 LEA.HI.X R19, R16, c[0x0][0x1cc], R29, 0x1, P1 ;  /* 0x0000730010130a11 */ /* 0x000fe200008f0c1d */
[----:B------:R-:W-:Y:S01]  /*128a0*/  FADD.FTZ R182, R182, R181 ;  /* 0x000000b5b6b67221 */ /* 0x000fe20000010000 */
[C---:B--2---:R-:W-:Y:S03]  /*128b0*/  HMMA.16816.F32 R92, R136.reuse, R12, R92 ;  /* 0x0000000c885c723c */ /* 0x044fe6000000185c */
[----:B------:R-:W-:Y:S02]  /*128c0*/  FADD.FTZ R193, R193, R182 ;  /* 0x000000b6c1c17221 */ /* 0x000fe40000010000 */
[----:B------:R1:W-:Y:S02]  /*128d0*/  @P0 LDGSTS.E.BYPASS.LTC128B.128 [R17+0x10100], [R26.64], !P4 ;  /* 0x101000001a110fae */ /* 0x0003e4000e101d46 */
[----:B------:R-:W-:Y:S01]  /*128e0*/  FADD.FTZ R224, R224, R193 ;  /* 0x000000c1e0e07221 */ /* 0x000fe20000010000 */
[----:B------:R-:W-:Y:S04]  /*128f0*/  HMMA.16816.F32 R96, R136, R14, R96 ;  /* 0x0000000e8860723c */ /* 0x000fe80000001860 */
[----:B------:R-:W-:Y:S01]  /*12900*/  FADD.FTZ R225, R225, R224 ;  /* 0x000000e0e1e17221 */ /* 0x000fe20000010000 */
[----:B------:R1:W-:Y:S03]  /*12910*/  @P0 LDGSTS.E.BYPASS.LTC128B.128 [R17+0xd100], [R30.64], !P6 ;  /* 0x0d1000001e110fae */ /* 0x0003e6000f101d46 */
[----:B------:R-:W-:Y:S04]  /*12920*/  FADD.FTZ R225, R222, R225 ;  /* 0x000000e1dee17221 */ /* 0x000fe80000010000 */
[----:B------:R-:W-:Y:S01]  /*12930*/  FADD.FTZ R172, R172, R225 ;  /* 0x000000e1acac7221 */ /* 0x000fe20000010000 */
[----:B------:R1:W-:Y:S03]  /*12940*/  @P0 LDGSTS.E.BYPASS.LTC128B.128 [R17+0xf100], [R24.64], !P5 ;  /* 0x0f10000018110fae */ /* 0x0003e6000e901d46 */
[----:B------:R-:W-:Y:S04]  /*12950*/  FADD.FTZ R175, R175, R172 ;  /* 0x000000acafaf7221 */ /* 0x000fe80000010000 */
[----:B------:R-:W-:Y:S01]  /*12960*/  FADD.FTZ R170, R170, R175 ;  /* 0x000000afaaaa7221 */ /* 0x000fe20000010000 */
[----:B------:R1:W-:Y:S01]  /*12970*/  @P0 LDGSTS.E.BYPASS.LTC128B.128 [R17+0x11100], [R18.64], !P4 ;  /* 0x1110000012110fae */ /* 0x0003e2000e101d46 */
[----:B------:R-:W-:Y:S02]  /*12980*/  ISETP.GT.AND P0, PT, R219, RZ, PT ;  /* 0x000000ffdb00720c */ /* 0x000fe40003f04270 */
[----:B------:R-:W-:Y:S01]  /*12990*/  FADD.FTZ R221, R229, R170 ;  /* 0x000000aae5dd7221 */ /* 0x000fe20000010000 */
[----:B------:R-:W-:Y:S04]  /*129a0*/  MOV R219, R220 ;  /* 0x000000dc00db7202 */ /* 0x000fe80000000f00 */
[----:B------:R-:W0:Y:S06]  /*129b0*/  LDGDEPBAR ;  /* 0x00000000000079af */ /* 0x000e2c0000000000 */
[----:B------:R-:W-:-:S05]  /*129c0*/  @P0 BRA `(.L_x_768) ;  /* 0xffffd1c000000947 */ /* 0x000fca000383ffff */
.L_x_767:
[----:B-1----:R-:W1:Y:S01]  /*129d0*/  SHFL.BFLY PT, R6, R223, 0x2, 0x1f ;  /* 0x0c401f00df067f89 */ /* 0x002e6200000e0000 */
[----:B------:R-:W-:-:S02]  /*129e0*/  MOV R4, RZ ;  /* 0x000000ff00047202 */ /* 0x000fc40000000f00 */
[----:B------:R-:W-:Y:S01]  /*129f0*/  MOV R2, RZ ;  /* 0x000000ff00027202 */ /* 0x000fe20000000f00 */
[----:B------:R-:W2:Y:S01]  /*12a00*/  SHFL.BFLY PT, R0, R221, 0x2, 0x1f ;  /* 0x0c401f00dd007f89 */ /* 0x000ea200000e0000 */
        /* <DEDUP_REMOVED lines=12> */
[----:B------:R-:W-:-:S03]  /*12ad0*/  @P0 MOV R16, 0x3f317218 ;  /* 0x3f31721800100802 */ /* 0x000fc60000000f00 */
[----:B------:R-:W-:Y:S02]  /*12ae0*/  @P1 FMUL.FTZ R14, R14, c[0x0][0x2d0] ;  /* 0x0000b4000e0e1a20 */ /* 0x000fe40000410000 */
[----:B------:R-:W2:Y:S01]  /*12af0*/  @P1 MUFU.LG2 R5, R5 ;  /* 0x0000000500051308 */ /* 0x000ea20000000c00 */
[----:B------:R-:W-:-:S07]  /*12b00*/  @P0 FMUL.FTZ R16, R16, c[0x0][0x2d0] ;  /* 0x0000b40010100a20 */ /* 0x000fce0000410000 */
[----:B------:R-:W3:Y:S01]  /*12b10*/  @P0 MUFU.LG2 R13, R0 ;  /* 0x00000000000d0308 */ /* 0x000ee20000000c00 */
[C---:B-1----:R-:W-:Y:S02]  /*12b20*/  FMUL.FTZ R128, R4.reuse, R128 ;  /* 0x0000008004807220 */ /* 0x042fe40000410000 */
[C---:B------:R-:W-:Y:S02]  /*12b30*/  FMUL.FTZ R129, R4.reuse, R129 ;  /* 0x0000008104817220 */ /* 0x040fe40000410000 */
[C---:B------:R-:W-:Y:S02]  /*12b40*/  FMUL.FTZ R124, R4.reuse, R124 ;  /* 0x0000007c047c7220 */ /* 0x040fe40000410000 */
[C---:B------:R-:W-:Y:S01]  /*12b50*/  FMUL.FTZ R125, R4.reuse, R125 ;  /* 0x0000007d047d7220 */ /* 0x040fe20000410000 */
[----:B------:R1:W4:Y:S01]  /*12b60*/  @P0 MUFU.RCP R2, R0 ;  /* 0x0000000000020308 */ /* 0x0003220000001000 */
[----:B--2---:R-:W-:Y:S02]  /*12b70*/  @P1 FMUL.FTZ R5, R5, 0.69314718246459960938 ;  /* 0x3f31721805051820 */ /* 0x004fe40000410000 */
[----:B------:R-:W-:-:S02]  /*12b80*/  FMUL.FTZ R120, R4, R120 ;  /* 0x0000007804787220 */ /* 0x000fc40000410000 */
[C---:B------:R-:W-:Y:S02]  /*12b90*/  FMUL.FTZ R121, R4.reuse, R121 ;  /* 0x0000007904797220 */ /* 0x040fe40000410000 */
[C---:B------:R-:W-:Y:S02]  /*12ba0*/  FMUL.FTZ R116, R4.reuse, R116 ;  /* 0x0000007404747220 */ /* 0x040fe40000410000 */
[----:B---3--:R-:W-:Y:S02]  /*12bb0*/  @P0 FMUL.FTZ R13, R13, 0.69314718246459960938 ;  /* 0x3f3172180d0d0820 */ /* 0x008fe40000410000 */
[C---:B------:R-:W-:Y:S02]  /*12bc0*/  FMUL.FTZ R117, R4.reuse, R117 ;  /* 0x0000007504757220 */ /* 0x040fe40000410000 */
[C---:B------:R-:W-:Y:S02]  /*12bd0*/  FMUL.FTZ R112, R4.reuse, R112 ;  /* 0x0000007004707220 */ /* 0x040fe40000410000 */
[C---:B------:R-:W-:Y:S01]  /*12be0*/  FMUL.FTZ R113, R4.reuse, R113 ;  /* 0x0000007104717220 */ /* 0x040fe20000410000 */
[----:B-1----:R-:W-:Y:S01]  /*12bf0*/  MOV R0, 0xff800000 ;  /* 0xff80000000007802 */ /* 0x002fe20000000f00 */
        /* <DEDUP_REMOVED lines=38> */
[C---:B----4-:R-:W-:Y:S02]  /*12e60*/  FMUL.FTZ R130, R2.reuse, R130 ;  /* 0x0000008202827220 */ /* 0x050fe40000410000 */
        /* <DEDUP_REMOVED lines=47> */
[----:B------:R-:W-:Y:S02]  /*13160*/  @P1 FFMA.FTZ R0, R14, R132, R5 ;  /* 0x000000840e001223 */ /* 0x000fe40000010005 */
[----:B------:R-:W-:Y:S02]  /*13170*/  @P0 FFMA.FTZ R12, R16, R3, R13 ;  /* 0x00000003100c0223 */ /* 0x000fe4000001000d */
.L_x_720:
[----:B------:R-:W-:Y:S01]  /*13180*/  SHF.R.S32.HI R2, RZ, 0x1f, R195 ;  /* 0x0000001fff027819 */ /* 0x000fe200000114c3 */
[----:B------:R-:W-:Y:S05]  /*13190*/  @P2 BRA `(.L_x_769) ;  /* 0x0000168000002947 */ /* 0x000fea0003800000 */
[----:B------:R-:W1:Y:S01]  /*131a0*/  S2R R3, SR_TID.X ;  /* 0x0000000000037919 */ /* 0x000e620000002100 */
[----:B------:R-:W-:Y:S02]  /*131b0*/  F2FP.PACK_AB R8, R9, R8 ;  /* 0x000000080908723e */ /* 0x000fe400000000ff */
[----:B------:R-:W-:Y:S01]  /*131c0*/  F2FP.PACK_AB R6, R7, R6 ;  /* 0x000000060706723e */ /* 0x000fe200000000ff */
[----:B------:R-:W-:Y:S01]  /*131d0*/  BAR.SYNC.DEFER_BLOCKING 0x1, 0x100 ;  /* 0x0044000000007b1d */ /* 0x000fe20000010000 */
[----:B------:R-:W-:Y:S01]  /*131e0*/  F2FP.PACK_AB R4, R11, R4 ;  /* 0x000000040b04723e */ /* 0x000fe200000000ff */
[----:B------:R-:W-:Y:S01]  /*131f0*/  IMAD.MOV.U32 R11, RZ, RZ, 0x20 ;  /* 0x00000020ff0b7424 */ /* 0x000fe200078e00ff */
        /* <DEDUP_REMOVED lines=9> */
[----:B-1----:R-:W-:Y:S02]  /*13290*/  SHF.R.S32.HI R14, RZ, 0x1f, R3 ;  /* 0x0000001fff0e7819 */ /* 0x002fe40000011403 */
[----:B------:R-:W-:Y:S02]  /*132a0*/  F2FP.PACK_AB R114, R115, R114 ;  /* 0x000000727372723e */ /* 0x000fe400000000ff */
[----:B------:R-:W-:Y:S02]  /*132b0*/  LEA.HI R5, R14, R3, RZ, 0x2 ;  /* 0x000000030e057211 */ /* 0x000fe400078f10ff */
[----:B------:R-:W-:-:S02]  /*132c0*/  F2FP.PACK_AB R108, R109, R108 ;  /* 0x0000006c6d6c723e */ /* 0x000fc400000000ff */
        /* <DEDUP_REMOVED lines=23> */
[----:B------:R-:W-:Y:S01]  /*13440*/  SEL R16, R11, 0xffffffe0, !P1 ;  /* 0xffffffe00b107807 */ /* 0x000fe20004800000 */
[----:B------:R-:W-:Y:S01]  /*13450*/  IMAD.SHL.U32 R17, R17, 0x2, RZ ;  /* 0x0000000211117824 */ /* 0x000fe200078e00ff */
[----:B------:R-:W-:Y:S02]  /*13460*/  F2FP.PACK_AB R38, R39, R38 ;  /* 0x000000262726723e */ /* 0x000fe400000000ff */
[----:B------:R-:W-:Y:S01]  /*13470*/  F2FP.PACK_AB R40, R41, R40 ;  /* 0x000000282928723e */ /* 0x000fe200000000ff */
[C---:B------:R-:W-:Y:S01]  /*13480*/  IMAD.IADD R11, R17.reuse, 0x1, R16 ;  /* 0x00000001110b7824 */ /* 0x040fe200078e0210 */
[C---:B------:R-:W-:Y:S01]  /*13490*/  IADD3 R9, R17.reuse, 0x80, RZ ;  /* 0x0000008011097810 */ /* 0x040fe20007ffe0ff */
[----:B------:R-:W-:Y:S01]  /*134a0*/  STS [R17+0x80], R128 ;  /* 0x0000808011007388 */ /* 0x000fe20000000800 */
[----:B------:R-:W-:Y:S02]  /*134b0*/  IADD3 R7, R17, 0x70, RZ ;  /* 0x0000007011077810 */ /* 0x000fe40007ffe0ff */
[----:B------:R-:W-:Y:S01]  /*134c0*/  @P0 IADD3 R7, R9, 0x10, RZ ;  /* 0x0000001009070810 */ /* 0x000fe20007ffe0ff */
[----:B------:R-:W-:Y:S01]  /*134d0*/  IMAD.MOV.U32 R9, RZ, RZ, 0x40 ;  /* 0x00000040ff097424 */ /* 0x000fe200078e00ff */
[----:B------:R-:W-:Y:S01]  /*134e0*/  STS [R17+0x480], R130 ;  /* 0x0004808211007388 */ /* 0x000fe20000000800 */
[----:B------:R-:W-:-:S02]  /*134f0*/  F2FP.PACK_AB R42, R43, R42 ;  /* 0x0000002a2b2a723e */ /* 0x000fc400000000ff */
[----:B------:R-:W-:Y:S01]  /*13500*/  F2FP.PACK_AB R44, R45, R44 ;  /* 0x0000002c2d2c723e */ /* 0x000fe200000000ff */
[----:B------:R-:W-:Y:S01]  /*13510*/  STS [R7], R124 ;  /* 0x0000007c07007388 */ /* 0x000fe20000000800 */
[----:B------:R-:W-:Y:S01]  /*13520*/  SEL R20, R9, 0xffffffc0, !P2 ;  /* 0xffffffc009147807 */ /* 0x000fe20005000000 */
[--C-:B------:R-:W-:Y:S01]  /*13530*/  IMAD.IADD R9, R16, 0x1, R7.reuse ;  /* 0x0000000110097824 */ /* 0x100fe200078e0207 */
[----:B------:R-:W-:Y:S01]  /*13540*/  F2FP.PACK_AB R46, R47, R46 ;  /* 0x0000002e2f2e723e */ /* 0x000fe200000000ff */
[----:B------:R-:W-:Y:S01]  /*13550*/  STS [R7+0x400], R126 ;  /* 0x0004007e07007388 */ /* 0x000fe20000000800 */
[----:B------:R-:W-:Y:S01]  /*13560*/  F2FP.PACK_AB R48, R49, R48 ;  /* 0x000000303130723e */ /* 0x000fe200000000ff */
[--C-:B------:R-:W-:Y:S01]  /*13570*/  IMAD.IADD R15, R17, 0x1, R20.reuse ;  /* 0x00000001110f7824 */ /* 0x100fe200078e0214 */
[----:B------:R-:W-:Y:S01]  /*13580*/  F2FP.PACK_AB R50, R51, R50 ;  /* 0x000000323332723e */ /* 0x000fe200000000ff */
[C---:B------:R-:W-:Y:S01]  /*13590*/  IMAD.IADD R19, R20.reuse, 0x1, R7 ;  /* 0x0000000114137824 */ /* 0x040fe200078e0207 */
[----:B------:R-:W-:Y:S01]  /*135a0*/  STS [R11+0x80], R120 ;  /* 0x000080780b007388 */ /* 0x000fe20000000800 */
[----:B------:R-:W-:Y:S01]  /*135b0*/  IMAD.IADD R21, R20, 0x1, R11 ;  /* 0x0000000114157824 */ /* 0x000fe200078e020b */
[----:B------:R-:W-:Y:S01]  /*135c0*/  F2FP.PACK_AB R52, R53, R52 ;  /* 0x000000343534723e */ /* 0x000fe200000000ff */
[----:B------:R-:W-:Y:S01]  /*135d0*/  IMAD.IADD R23, R9, 0x1, R20 ;  /* 0x0000000109177824 */ /* 0x000fe200078e0214 */
        /* <DEDUP_REMOVED lines=60> */
[----:B------:R-:W-:Y:S01]  /*139a0*/  STS [R15+0x8080], R6 ;  /* 0x008080060f007388 */ /* 0x000fe20000000800 */
[----:B------:R-:W-:-:S03]  /*139b0*/  IMAD.WIDE R24, R192, R17, c[0x0][0x500] ;  /* 0x00014000c0187625 */ /* 0x000fc600078e0211 */
[----:B------:R1:W-:Y:S04]  /*139c0*/  STS [R15+0x8480], R4 ;  /* 0x008480040f007388 */ /* 0x0003e80000000800 */
[----:B------:R2:W-:Y:S04]  /*139d0*/  STS [R19+0x8000], R8 ;  /* 0x0080000813007388 */ /* 0x0005e80000000800 */
[----:B------:R2:W-:Y:S04]  /*139e0*/  STS [R19+0x8400], R90 ;  /* 0x0084005a13007388 */ /* 0x0005e80000000800 */
[----:B------:R2:W-:Y:S04]  /*139f0*/  STS [R21+0x8080], R10 ;  /* 0x0080800a15007388 */ /* 0x0005e80000000800 */
[----:B------:R2:W-:Y:S04]  /*13a00*/  STS [R21+0x8480], R94 ;  /* 0x0084805e15007388 */ /* 0x0005e80000000800 */
[----:B------:R2:W-:Y:S04]  /*13a10*/  STS [R23+0x8000], R96 ;  /* 0x0080006017007388 */ /* 0x0005e80000000800 */
[----:B------:R2:W-:Y:S04]  /*13a20*/  STS [R23+0x8400], R98 ;  /* 0x0084006217007388 */ /* 0x0005e80000000800 */
[----:B------:R-:W-:Y:S01]  /*13a30*/  BAR.SYNC.DEFER_BLOCKING 0x1, 0x100 ;  /* 0x0044000000007b1d */ /* 0x000fe20000010000 */
[----:B-1----:R-:W-:-:S02]  /*13a40*/  IMAD.MOV.U32 R4, RZ, RZ, c[0x0][0x388] ;  /* 0x0000e200ff047624 */ /* 0x002fc400078e00ff */
[----:B------:R-:W-:-:S03]  /*13a50*/  @P1 IMAD.WIDE R16, R192, R17, c[0x0][0x508] ;  /* 0x00014200c0101625 */ /* 0x000fc600078e0211 */
[----:B------:R-:W3:Y:S04]  /*13a60*/  @P0 LDG.E R9, [R24.64] ;  /* 0x0000000618090981 */ /* 0x000ee8000c1e1900 */
[----:B------:R2:W5:Y:S01]  /*13a70*/  @P1 LDG.E R4, [R16.64] ;  /* 0x0000000610041981 */ /* 0x000562000c1e1900 */
[----:B------:R-:W-:Y:S02]  /*13a80*/  CS2R R6, SRZ ;  /* 0x0000000000067805 */ /* 0x000fe4000001ff00 */
[--C-:B---3--:R-:W-:Y:S01]  /*13a90*/  @P0 SHF.R.S32.HI R7, RZ, 0x1f, R9.reuse ;  /* 0x0000001fff070819 */ /* 0x108fe20000011409 */
[----:B------:R-:W-:Y:S01]  /*13aa0*/  @P0 IMAD.MOV.U32 R6, RZ, RZ, R9 ;  /* 0x000000ffff060224 */ /* 0x000fe200078e0009 */
[----:B------:R-:W-:Y:S05]  /*13ab0*/  @P1 BRA `(.L_x_770) ;  /* 0x0000004000001947 */ /* 0x000fea0003800000 */
[----:B--2---:R-:W-:Y:S05]  /*13ac0*/  @!P0 BRA `(.L_x_770) ;  /* 0x0000003000008947 */ /* 0x004fea0003800000 */
[----:B-----5:R-:W2:Y:S04]  /*13ad0*/  LDG.E R4, [R24.64] ;  /* 0x0000000618047981 */ /* 0x020ea8000c1e1900 */
[----:B------:R-:W2:Y:S02]  /*13ae0*/  LDG.E R9, [R24.64+0x4] ;  /* 0x0000040618097981 */ /* 0x000ea4000c1e1900 */
[----:B--2---:R-:W-:-:S02]  /*13af0*/  IADD3 R4, -R4, R9, RZ ;  /* 0x0000000904047210 */ /* 0x004fc40007ffe1ff */
.L_x_770:
[----:B--2---:R-:W-:Y:S01]  /*13b00*/  LOP3.LUT R8, R13, 0xffffffe0, RZ, 0xc0, !PT ;  /* 0xffffffe00d087812 */ /* 0x004fe200078ec0ff */
        /* <DEDUP_REMOVED lines=12> */
[----:B------:R-:W-:Y:S02]  /*13bd0*/  IADD3 R5, R5, -R16, RZ ;  /* 0x8000001005057210 */ /* 0x000fe40007ffe0ff */
[----:B------:R-:W-:Y:S01]  /*13be0*/  SHF.R.S32.HI R16, RZ, 0x2, R8 ;  /* 0x00000002ff107819 */ /* 0x000fe20000011408 */
[----:B------:R-:W-:Y:S01]  /*13bf0*/  IMAD.IADD R8, R18, 0x1, -R11 ;  /* 0x0000000112087824 */ /* 0x000fe200078e0a0b */
[----:B------:R-:W-:Y:S01]  /*13c00*/  ISETP.NE.AND P1, PT, R10, 0x1, PT ;  /* 0x000000010a00780c */ /* 0x000fe20003f25270 */
[----:B------:R-:W-:Y:S01]  /*13c10*/  IMAD R10, R2, c[0x0][0x490], RZ ;  /* 0x00012400020a7a24 */ /* 0x000fe200078e02ff */
[----:B------:R-:W-:Y:S01]  /*13c20*/  MOV R18, R6 ;  /* 0x0000000600127202 */ /* 0x000fe20000000f00 */
[----:B------:R-:W-:Y:S01]  /*13c30*/  IMAD R5, R5, 0x10, R16 ;  /* 0x0000001005057824 */ /* 0x000fe200078e0210 */
[----:B------:R-:W-:Y:S01]  /*13c40*/  LOP3.LUT P2, RZ, R9, 0x3, RZ, 0xc0, !PT ;  /* 0x0000000309ff7812 */ /* 0x000fe2000784c0ff */
[----:B------:R-:W-:Y:S01]  /*13c50*/  IMAD R11, R7, c[0x0][0x3a0], RZ ;  /* 0x0000e800070b7a24 */ /* 0x000fe200078e02ff */
[-C--:B------:R-:W-:Y:S01]  /*13c60*/  LEA.HI R13, R14, R3.reuse, RZ, 0x3 ;  /* 0x000000030e0d7211 */ /* 0x080fe200078f18ff */
[----:B------:R-:W-:Y:S01]  /*13c70*/  IMAD R15, R8, 0x8, R5 ;  /* 0x00000008080f7824 */ /* 0x000fe200078e0205 */
[----:B------:R-:W-:Y:S01]  /*13c80*/  LEA.HI R14, R14, R3, RZ, 0x6 ;  /* 0x000000030e0e7211 */ /* 0x000fe200078f30ff */
[----:B------:R-:W-:-:S03]  /*13c90*/  IMAD.WIDE.U32 R18, R195, c[0x0][0x490], R18 ;  /* 0x00012400c3127a25 */ /* 0x000fc600078e0012 */
[----:B-1----:R-:W-:Y:S01]  /*13ca0*/  LEA R8, R54, R15, 0x7 ;  /* 0x0000000f36087211 */ /* 0x002fe200078e38ff */
[----:B------:R-:W-:Y:S02]  /*13cb0*/  IMAD R9, R195, c[0x0][0x494], R10 ;  /* 0x00012500c3097a24 */ /* 0x000fe400078e020a */
[C---:B------:R-:W-:Y:S02]  /*13cc0*/  IMAD R7, R6.reuse, c[0x0][0x3a4], R11 ;  /* 0x0000e90006077a24 */ /* 0x040fe400078e020b */
[----:B------:R-:W-:Y:S01]  /*13cd0*/  IMAD.WIDE.U32 R10, R6, c[0x0][0x3a0], RZ ;  /* 0x0000e800060a7a25 */ /* 0x000fe200078e00ff */
[----:B------:R-:W-:Y:S02]  /*13ce0*/  LOP3.LUT R6, R13, 0xfffffff8, RZ, 0xc0, !PT ;  /* 0xfffffff80d067812 */ /* 0x000fe400078ec0ff */
[----:B------:R-:W-:Y:S01]  /*13cf0*/  SHF.R.S32.HI R13, RZ, 0x3, R13 ;  /* 0x00000003ff0d7819 */ /* 0x000fe2000001140d */
        /* <DEDUP_REMOVED lines=10> */
[----:B------:R-:W-:Y:S02]  /*13da0*/  SEL R3, R3, RZ, !P0 ;  /* 0x000000ff03037207 */ /* 0x000fe40004000000 */
[----:B------:R-:W-:Y:S01]  /*13db0*/  LEA R21, R6, R13, 0x5 ;  /* 0x0000000d06157211 */ /* 0x000fe200078e28ff */
[--C-:B------:R-:W-:Y:S01]  /*13dc0*/  IMAD.MOV R9, RZ, RZ, -R7.reuse ;  /* 0x000000ffff097224 */ /* 0x100fe200078e0a07 */
[----:B------:R-:W-:Y:S01]  /*13dd0*/  SHF.R.S32.HI R16, RZ, 0x1f, R7 ;  /* 0x0000001fff107819 */ /* 0x000fe20000011407 */
[----:B------:R-:W-:-:S04]  /*13de0*/  IMAD.WIDE.U32 R18, R192, c[0x0][0x498], R18 ;  /* 0x00012600c0127a25 */ /* 0x000fc800078e0012 */
[----:B------:R-:W-:Y:S01]  /*13df0*/  IMAD R9, R9, c[0x0][0x4e8], R8 ;  /* 0x00013a0009097a24 */ /* 0x000fe200078e0208 */
[----:B------:R-:W-:Y:S01]  /*13e00*/  IADD3 R20, P0, R7, R18, RZ ;  /* 0x0000001207147210 */ /* 0x000fe20007f1e0ff */
[----:B------:R-:W-:Y:S02]  /*13e10*/  IMAD R15, R3, c[0x0][0x498], RZ ;  /* 0x00012600030f7a24 */ /* 0x000fe400078e02ff */
[----:B------:R-:W-:Y:S01]  /*13e20*/  IMAD R17, R195, c[0x0][0x3ec], R2 ;  /* 0x0000fb00c3117a24 */ /* 0x000fe200078e0202 */
[----:B------:R-:W-:Y:S01]  /*13e30*/  SHF.R.S32.HI R18, RZ, 0x1f, R9 ;  /* 0x0000001fff127819 */ /* 0x000fe20000011409 */
[----:B------:R-:W-:Y:S02]  /*13e40*/  IMAD R15, R192, c[0x0][0x49c], R15 ;  /* 0x00012700c00f7a24 */ /* 0x000fe400078e020f */
[----:B------:R-:W-:Y:S01]  /*13e50*/  IMAD.SHL.U32 R2, R13, 0x40, RZ ;  /* 0x000000400d027824 */ /* 0x000fe200078e00ff */
[----:B------:R-:W-:Y:S01]  /*13e60*/  IADD3 R11, R11, R17, RZ ;  /* 0x000000110b0b7210 */ /* 0x000fe20007ffe0ff */
[----:B------:R-:W-:Y:S01]  /*13e70*/  IMAD R8, R54, 0x80, R21 ;  /* 0x0000008036087824 */ /* 0x000fe200078e0215 */
[----:B------:R-:W-:Y:S01]  /*13e80*/  IADD3.X R21, R16, R19, R15, P0, !PT ;  /* 0x0000001310157210 */ /* 0x000fe200007fe40f */
[----:B------:R-:W-:Y:S01]  /*13e90*/  IMAD R18, R18, c[0x0][0x488], RZ ;  /* 0x0001220012127a24 */ /* 0x000fe200078e02ff */
[----:B------:R-:W-:Y:S01]  /*13ea0*/  LOP3.LUT R15, R2, 0x1c0, RZ, 0xc0, !PT ;  /* 0x000001c0020f7812 */ /* 0x000fe200078ec0ff */
[----:B------:R-:W-:-:S04]  /*13eb0*/  @P1 IMAD.HI.U32 R17, R8, c[0x0][0x4ec], RZ ;  /* 0x00013b0008111a27 */ /* 0x000fc800078e00ff */
[----:B------:R-:W-:Y:S02]  /*13ec0*/  IMAD.SHL.U32 R2, R6, 0x8, RZ ;  /* 0x0000000806027824 */ /* 0x000fe400078e00ff */
[----:B------:R-:W-:-:S03]  /*13ed0*/  IMAD.WIDE.U32 R20, R9, c[0x0][0x488], R20 ;  /* 0x0001220009147a25 */ /* 0x000fc600078e0014 */
[----:B------:R-:W-:Y:S01]  /*13ee0*/  LOP3.LUT R6, R15, 0x38, R2, 0xf8, !PT ;  /* 0x000000380f067812 */ /* 0x000fe200078ef802 */
[----:B------:R-:W-:Y:S02]  /*13ef0*/  IMAD R18, R9, c[0x0][0x48c], R18 ;  /* 0x0001230009127a24 */ /* 0x000fe400078e0212 */
[----:B------:R-:W-:Y:S01]  /*13f00*/  IMAD.MOV.U32 R7, RZ, RZ, R8 ;  /* 0x000000ffff077224 */ /* 0x000fe200078e0008 */
[----:B------:R-:W-:Y:S01]  /*13f10*/  @P1 SHF.R.U32.HI R7, RZ, c[0x0][0x4f0], R17 ;  /* 0x00013c00ff071a19 */ /* 0x000fe20000011611 */
[----:B------:R-:W-:Y:S01]  /*13f20*/  IMAD R9, R3, c[0x0][0x3f0], RZ ;  /* 0x0000fc0003097a24 */ /* 0x000fe200078e02ff */
[----:B------:R-:W-:Y:S01]  /*13f30*/  SHF.R.U32.HI R3, RZ, 0x3, R15 ;  /* 0x00000003ff037819 */ /* 0x000fe2000001160f */
[----:B------:R-:W-:Y:S01]  /*13f40*/  IMAD.WIDE.U32 R10, R192, c[0x0][0x3f0], R10 ;  /* 0x0000fc00c00a7a25 */ /* 0x000fe200078e000a */
[----:B------:R-:W-:Y:S02]  /*13f50*/  LEA R15, P0, R20, c[0x0][0x450], 0x2 ;  /* 0x00011400140f7a11 */ /* 0x000fe400078010ff */
[----:B------:R-:W-:Y:S01]  /*13f60*/  IADD3 R17, R21, R18, RZ ;  /* 0x0000001215117210 */ /* 0x000fe20007ffe0ff */
[----:B------:R-:W-:Y:S01]  /*13f70*/  IMAD R9, R192, c[0x0][0x3f4], R9 ;  /* 0x0000fd00c0097a24 */ /* 0x000fe200078e0209 */
[----:B------:R-:W-:Y:S01]  /*13f80*/  LOP3.LUT R6, R6, R3, RZ, 0x3c, !PT ;  /* 0x0000000306067212 */ /* 0x000fe200078e3cff */
[----:B------:R-:W-:Y:S01]  /*13f90*/  IMAD.MOV R3, RZ, RZ, -R7 ;  /* 0x000000ffff037224 */ /* 0x000fe200078e0a07 */
[----:B------:R-:W-:Y:S01]  /*13fa0*/  LEA.HI.X R17, R20, c[0x0][0x454], R17, 0x2, P0 ;  /* 0x0001150014117a11 */ /* 0x000fe200000f1411 */
[----:B------:R-:W-:Y:S01]  /*13fb0*/  SHFL.IDX PT, R32, R15, RZ, 0x1c1f ;  /* 0x001c1fff0f207589 */ /* 0x000fe200000e0000 */
[----:B------:R-:W-:Y:S01]  /*13fc0*/  SHF.R.S32.HI R16, RZ, 0x1f, R7 ;  /* 0x0000001fff107819 */ /* 0x000fe20000011407 */
[----:B------:R-:W-:Y:S01]  /*13fd0*/  IMAD R56, R3, c[0x0][0x4e8], R8 ;  /* 0x00013a0003387a24 */ /* 0x000fe200078e0208 */
[----:B------:R-:W-:Y:S01]  /*13fe0*/  IADD3 R11, R11, R9, RZ ;  /* 0x000000090b0b7210 */ /* 0x000fe20007ffe0ff */
[----:B------:R-:W1:Y:S01]  /*13ff0*/  SHFL.IDX PT, R33, R17, RZ, 0x1c1f ;  /* 0x001c1fff11217589 */ /* 0x000e6200000e0000 */
[C---:B------:R-:W-:Y:S01]  /*14000*/  IMAD R8, R54.reuse, 0x80, R5 ;  /* 0x0000008036087824 */ /* 0x040fe200078e0205 */
[----:B------:R-:W-:Y:S01]  /*14010*/  LEA R54, R54, R13, 0x7 ;  /* 0x0000000d36367211 */ /* 0x000fe200078e38ff */
[----:B-----5:R-:W-:Y:S01]  /*14020*/  IMAD R3, R4, c[0x0][0x4e8], RZ ;  /* 0x00013a0004037a24 */ /* 0x020fe200078e02ff */
[----:B------:R-:W-:Y:S01]  /*14030*/  SHFL.IDX PT, R34, R15, 0x1, 0x1c1f ;  /* 0x003c1f000f227f89 */ /* 0x000fe200000e0000 */
[----:B------:R-:W-:Y:S01]  /*14040*/  IMAD R16, R16, c[0x0][0x3e0], RZ ;  /* 0x0000f80010107a24 */ /* 0x000fe200078e02ff */
[C---:B------:R-:W-:Y:S01]  /*14050*/  IADD3 R4, R8.reuse, 0x8, RZ ;  /* 0x0000000808047810 */ /* 0x040fe20007ffe0ff */
[----:B------:R-:W-:Y:S01]  /*14060*/  IMAD.WIDE.U32 R10, R7, c[0x0][0x3e0], R10 ;  /* 0x0000f800070a7a25 */ /* 0x000fe200078e000a */
[----:B------:R-:W2:Y:S01]  /*14070*/  SHFL.IDX PT, R35, R17, 0x1, 0x1c1f ;  /* 0x003c1f0011237f89 */ /* 0x000ea200000e0000 */
[----:B------:R-:W-:-:S02]  /*14080*/  ISETP.GE.OR P1, PT, R8, R3, P2 ;  /* 0x000000030800720c */ /* 0x000fc40001726670 */
[----:B------:R-:W-:Y:S01]  /*14090*/  IMAD R16, R7, c[0x0][0x3e4], R16 ;  /* 0x0000f90007107a24 */ /* 0x000fe200078e0210 */
[----:B------:R-:W-:Y:S02]  /*140a0*/  ISETP.GE.OR P0, PT, R4, R3, P2 ;  /* 0x000000030400720c */ /* 0x000fe40001706670 */
[----:B------:R-:W-:Y:S01]  /*140b0*/  SHF.L.U32 R7, R14, 0x3, RZ ;  /* 0x000000030e077819 */ /* 0x000fe200000006ff */
[----:B------:R-:W-:Y:S01]  /*140c0*/  IMAD.IADD R11, R11, 0x1, R16 ;  /* 0x000000010b0b7824 */ /* 0x000fe200078e0210 */
[----:B------:R-:W-:Y:S02]  /*140d0*/  SHF.R.S32.HI R5, RZ, 0x1f, R56 ;  /* 0x0000001fff057819 */ /* 0x000fe40000011438 */
[----:B------:R-:W-:-:S03]  /*140e0*/  LOP3.LUT R6, R6, 0x7ffffe00, R7, 0xf8, !PT ;  /* 0x7ffffe0006067812 */ /* 0x000fc600078ef807 */
[----:B------:R-:W-:Y:S01]  /*140f0*/  IMAD R5, R5, c[0x0][0x3d8], RZ ;  /* 0x0000f60005057a24 */ /* 0x000fe200078e02ff */
[----:B------:R-:W-:Y:S01]  /*14100*/  SHF.L.U32 R58, R6, 0x1, RZ ;  /* 0x00000001063a7819 */ /* 0x000fe200000006ff */
[----:B-1----:R1:W-:Y:S02]  /*14110*/  @!P1 ST.E [R32.64], R0 ;  /* 0x0000000020009985 */ /* 0x0023e4000c101906 */
[C---:B------:R-:W-:Y:S02]  /*14120*/  IMAD R14, R56.reuse, c[0x0][0x3dc], R5 ;  /* 0x0000f700380e7a24 */ /* 0x040fe400078e0205 */
[----:B------:R-:W-:-:S04]  /*14130*/  IMAD.WIDE.U32 R56, R56, c[0x0][0x3d8], R10 ;  /* 0x0000f60038387a25 */ /* 0x000fc800078e000a */
[----:B------:R-:W-:Y:S01]  /*14140*/  IMAD.IADD R14, R57, 0x1, R14 ;  /* 0x00000001390e7824 */ /* 0x000fe200078e020e */
[----:B--2---:R1:W-:Y:S01]  /*14150*/  @!P0 ST.E [R34.64], R12 ;  /* 0x0000000c22008985 */ /* 0x0043e2000c101906 */
[----:B------:R-:W-:-:S03]  /*14160*/  LEA R57, P0, R56, c[0x0][0x380], 0x1 ;  /* 0x0000e00038397a11 */ /* 0x000fc600078008ff */
[----:B------:R1:W2:Y:S01]  /*14170*/  LDS.128 R44, [R58+0x1080] ;  /* 0x001080003a2c7984 */ /* 0x0002a20000000c00 */
[----:B------:R-:W-:Y:S02]  /*14180*/  LEA.HI.X R56, R56, c[0x0][0x384], R14, 0x1, P0 ;  /* 0x0000e10038387a11 */ /* 0x000fe400000f0c0e */
[----:B------:R-:W-:Y:S01]  /*14190*/  ISETP.GE.AND P0, PT, R54, R3, PT ;  /* 0x000000033600720c */ /* 0x000fe20003f06270 */
[----:B------:R1:W3:Y:S04]  /*141a0*/  LDS.128 R40, [R58+0x2080] ;  /* 0x002080003a287984 */ /* 0x0002e80000000c00 */
        /* <DEDUP_REMOVED lines=10> */
[----:B--2---:R-:W2:Y:S01]  /*14250*/  LDS.128 R48, [R58+0x80] ;  /* 0x000080003a307984 */ /* 0x004ea20000000c00 */
[----:B------:R-:W-:-:S02]  /*14260*/  IADD3 R55, R2, 0x40, RZ ;  /* 0x0000004002377810 */ /* 0x000fc40007ffe0ff */
[C---:B------:R-:W-:Y:S01]  /*14270*/  IADD3 R53, R2.reuse, 0x80, RZ ;  /* 0x0000008002357810 */ /* 0x040fe20007ffe0ff */
[----:B-1----:R-:W1:Y:S01]  /*14280*/  LDS.128 R32, [R58+0x4080] ;  /* 0x004080003a207984 */ /* 0x002e620000000c00 */
        /* <DEDUP_REMOVED lines=13> */
[----:B--2---:R2:W-:Y:S04]  /*14360*/  @!P2 ST.E.128 [R58.64], R48 ;  /* 0x000000303a00a985 */ /* 0x0045e8000c101d06 */
[----:B-1----:R2:W-:Y:S04]  /*14370*/  @!P1 ST.E.128 [R52.64], R32 ;  /* 0x0000002034009985 */ /* 0x0025e8000c101d06 */
[----:B----4-:R2:W-:Y:S02]  /*14380*/  @!P0 ST.E.128 [R60.64], R12 ;  /* 0x0000000c3c008985 */ /* 0x0105e4000c101d06 */
.L_x_772:
[----:B--2---:R-:W-:Y:S05]  /*14390*/  BSYNC B0 ;  /* 0x0000000000007941 */ /* 0x004fea0003800000 */
.L_x_771:
[----:B-1----:R-:W-:Y:S01]  /*143a0*/  IADD3 R0, R54, 0x20, RZ ;  /* 0x0000002036007810 */ /* 0x002fe20007ffe0ff */
[----:B------:R1:W2:Y:S01]  /*143b0*/  SHFL.IDX PT, R33, R56, 0x1, 0x181f ;  /* 0x00381f0038217f89 */ /* 0x0002a200000e0000 */
[----:B------:R-:W-:Y:S02]  /*143c0*/  BSSY B0, `(.L_x_773) ;  /* 0x0000015000007945 */ /* 0x000fe40003800000 */
[----:B------:R-:W-:Y:S01]  /*143d0*/  ISETP.GE.AND P0, PT, R0, R3, PT ;  /* 0x000000030000720c */ /* 0x000fe20003f06270 */
[----:B------:R1:W4:-:S12]  /*143e0*/  SHFL.IDX PT, R32, R57, 0x1, 0x181f ;  /* 0x00381f0039207f89 */ /* 0x00031800000e0000 */
        /* <DEDUP_REMOVED lines=18> */
.L_x_774:
[----:B------:R-:W-:Y:S05]  /*14510*/  BSYNC B0 ;  /* 0x0000000000007941 */ /* 0x000fea0003800000 */
.L_x_773:
[----:B------:R-:W-:Y:S01]  /*14520*/  IADD3 R0, R54, 0x40, RZ ;  /* 0x0000004036007810 */ /* 0x000fe20007ffe0ff */
[----:B--2---:R2:W1:Y:S01]  /*14530*/  SHFL.IDX PT, R17, R56, 0x2, 0x181f ;  /* 0x00581f0038117f89 */ /* 0x00446200000e0000 */
        /* <DEDUP_REMOVED lines=21> */
.L_x_776:
[----:B------:R-:W-:Y:S05]  /*14690*/  BSYNC B0 ;  /* 0x0000000000007941 */ /* 0x000fea0003800000 */
.L_x_775:
[----:B------:R-:W-:Y:S01]  /*146a0*/  IADD3 R54, R54, 0x60, RZ ;  /* 0x0000006036367810 */ /* 0x000fe20007ffe0ff */
[----:B-1----:R1:W2:Y:S03]  /*146b0*/  SHFL.IDX PT, R9, R56, 0x3, 0x181f ;  /* 0x00781f0038097f89 */ /* 0x0022a600000e0000 */
[----:B------:R-:W-:Y:S01]  /*146c0*/  ISETP.GE.AND P0, PT, R54, R3, PT ;  /* 0x000000033600720c */ /* 0x000fe20003f06270 */
[----:B------:R1:W4:-:S12]  /*146d0*/  SHFL.IDX PT, R8, R57, 0x3, 0x181f ;  /* 0x00781f0039087f89 */ /* 0x00031800000e0000 */
[----:B------:R-:W-:Y:S05]  /*146e0*/  @P0 EXIT ;  /* 0x000000000000094d */ /* 0x000fea0003800000 */
[C---:B------:R-:W-:Y:S02]  /*146f0*/  IADD3 R3, R2.reuse, 0x40, RZ ;  /* 0x0000004002037810 */ /* 0x040fe40007ffe0ff */
[----:B------:R-:W-:Y:S02]  /*14700*/  ISETP.GE.AND P1, PT, R2, c[0x0][0x3c8], PT ;  /* 0x0000f20002007a0c */ /* 0x000fe40003f26270 */
[----:B------:R-:W-:-:S11]  /*14710*/  ISETP.GE.AND P0, PT, R3, c[0x0][0x3c8], PT ;  /* 0x0000f20003007a0c */ /* 0x000fd60003f06270 */
[----:B--2-4-:R-:W-:Y:S02]  /*14720*/  @!P1 IMAD.WIDE R10, R2, 0x2, R8 ;  /* 0x00000002020a9825 */ /* 0x014fe400078e0208 */
[----:B------:R-:W-:-:S03]  /*14730*/  @!P0 SHF.R.S32.HI R0, RZ, 0x1f, R3 ;  /* 0x0000001fff008819 */ /* 0x000fc60000011403 */
[----:B------:R2:W-:Y:S01]  /*14740*/  @!P1 ST.E.128 [R10.64], R36 ;  /* 0x000000240a009985 */ /* 0x0005e2000c101d06 */
[----:B------:R-:W-:Y:S02]  /*14750*/  @!P0 LEA.HI R0, R0, R3, RZ, 0x3 ;  /* 0x0000000300008211 */ /* 0x000fe400078f18ff */
[----:B------:R-:W-:Y:S02]  /*14760*/  IADD3 R3, R2, 0x80, RZ ;  /* 0x0000008002037810 */ /* 0x000fe40007ffe0ff */
[----:B------:R-:W-:-:S05]  /*14770*/  @!P0 LOP3.LUT R0, R0, 0xfffffff8, RZ, 0xc0, !PT ;  /* 0xfffffff800008812 */ /* 0x000fca00078ec0ff */
[----:B------:R-:W-:-:S05]  /*14780*/  @!P0 IMAD.WIDE R12, R0, 0x2, R8 ;  /* 0x00000002000c8825 */ /* 0x000fca00078e0208 */
        /* <DEDUP_REMOVED lines=9> */
.L_x_769:
        /* <DEDUP_REMOVED lines=18> */
.L_x_777:
        /* <DEDUP_REMOVED lines=41> */
.L_x_779:
[----:B------:R-:W-:Y:S05]  /*14bd0*/  BSYNC B0 ;  /* 0x0000000000007941 */ /* 0x000fea0003800000 */
.L_x_778:
        /* <DEDUP_REMOVED lines=64> */
.L_x_781:
[----:B------:R-:W-:Y:S05]  /*14fe0*/  BSYNC B0 ;  /* 0x0000000000007941 */ /* 0x000fea0003800000 */
.L_x_780:
        /* <DEDUP_REMOVED lines=21> */
.L_x_783:
[----:B------:R-:W-:Y:S05]  /*15140*/  BSYNC B0 ;  /* 0x0000000000007941 */ /* 0x000fea0003800000 */
.L_x_782:
        /* <DEDUP_REMOVED lines=21> */
.L_x_785:
[----:B------:R-:W-:Y:S05]  /*152a0*/  BSYNC B0 ;  /* 0x0000000000007941 */ /* 0x000fea0003800000 */
.L_x_784:
        /* <DEDUP_REMOVED lines=22> */
.L_x_786:
        /* <DEDUP_REMOVED lines=15> */
.L_x_1296:


//--------------------- .text._ZN7cutlass13device_kernelIN5flash19enable_sm80_to_sm89INS1_16FlashAttnFwdSm80INS1_25CollectiveMainloopFwdSm80ILi8ELi2ELb0EN4cute5tupleIJNS5_1CILi128EEENS7_ILi64EEENS7_ILi192EEEEEELi192ENS_6half_tEfNS_4arch4Sm80ELb0ELb1ELb1ELb0ELb0ELb0ELb1ELb0EEENS1_21CollectiveEpilogueFwdINS6_IJS8_SA_S9_EEENS6_IJNS7_ILi1EEESI_SI_EEESC_SE_Li256ELb0ELb1ELb0ELb0EEENS1_19SingleTileSchedulerILb0ELb0ELb1ELi128EEEEEEEEEvNT_6ParamsE --------------------------
	.section	.text._ZN7cutlass13device_kernelIN5flash19enable_sm80_to_sm89INS1_16FlashAttnFwdSm80INS1_25CollectiveMainloopFwdSm80ILi8ELi2ELb0EN4cute5tupleIJNS5_1CILi128EEENS7_ILi64EEENS7_ILi192EEEEEELi192ENS_6half_tEfNS_4arch4Sm80ELb0ELb1ELb1ELb0ELb0ELb0ELb1ELb0EEENS1_21CollectiveEpilogueFwdINS6_IJS8_SA_S9_EEENS6_IJNS7_ILi1EEESI_SI_EEESC_SE_Li256ELb0ELb1ELb0ELb0EEENS1_19SingleTileSchedulerILb0ELb0ELb1ELi128EEEEEEEEEvNT_6ParamsE,"ax",@progbits
	.sectioninfo	@"SHI_REGISTERS=236"
	.align	128
.text._ZN7cutlass13device_kernelIN5flash19enable_sm80_to_sm89INS1_16FlashAttnFwdSm80INS1_25CollectiveMainloopFwdSm80ILi8ELi2ELb0EN4cute5tupleIJNS5_1CILi128EEENS7_ILi64EEENS7_ILi192EEEEEELi192ENS_6half_tEfNS_4arch4Sm80ELb0ELb1ELb1ELb0ELb0ELb0ELb1ELb0EEENS1_21CollectiveEpilogueFwdINS6_IJS8_SA_S9_EEENS6_IJNS7_ILi1EEESI_SI_EEESC_SE_Li256ELb0ELb1ELb0ELb0EEENS1_19SingleTileSchedulerILb0ELb0ELb1ELi128EEEEEEEEEvNT_6ParamsE:
        .type           _ZN7cutlass13device_kernelIN5flash19enable_sm80_to_sm89INS1_16FlashAttnFwdSm80INS1_25CollectiveMainloopFwdSm80ILi8ELi2ELb0EN4cute5tupleIJNS5_1CILi128EEENS7_ILi64EEENS7_ILi192EEEEEELi192ENS_6half_tEfNS_4arch4Sm80ELb0ELb1ELb1ELb0ELb0ELb0ELb1ELb0EEENS1_21CollectiveEpilogueFwdINS6_IJS8_SA_S9_EEENS6_IJNS7_ILi1EEESI_SI_EEESC_SE_Li256ELb0ELb1ELb0ELb0EEENS1_19SingleTileSchedulerILb0ELb0ELb1ELi128EEEEEEEEEvNT_6ParamsE,@function
        .size           _ZN7cutlass13device_kernelIN5flash19enable_sm80_to_sm89INS1_16FlashAttnFwdSm80INS1_25CollectiveMainloopFwdSm80ILi8ELi2ELb0EN4cute5tupleIJNS5_1CILi128EEENS7_ILi64EEENS7_ILi192EEEEEELi192ENS_6half_tEfNS_4arch4Sm80ELb0ELb1ELb1ELb0ELb0ELb0ELb1ELb0EEENS1_21CollectiveEpilogueFwdINS6_IJS8_SA_S9_EEENS6_IJNS7_ILi1EEESI_SI_EEESC_SE_Li256ELb0ELb1ELb0ELb0EEENS1_19SingleTileSchedulerILb0ELb0ELb1ELi128EEEEEEEEEvNT_6ParamsE,(.L_x_1297 - _ZN7cutlass13device_kernelIN5flash19enable_sm80_to_sm89INS1_16FlashAttnFwdSm80INS1_25CollectiveMainloopFwdSm80ILi8ELi2ELb0EN4cute5tupleIJNS5_1CILi128EEENS7_ILi64EEENS7_ILi192EEEEEELi192ENS_6half_tEfNS_4arch4Sm80ELb0ELb1ELb1ELb0ELb0ELb0ELb1ELb0EEENS1_21CollectiveEpilogueFwdINS6_IJS8_SA_S9_EEENS6_IJNS7_ILi1EEESI_SI_EEESC_SE_Li256ELb0ELb1ELb0ELb0EEENS1_19SingleTileSchedulerILb0ELb0ELb1ELi128EEEEEEEEEvNT_6ParamsE)
        .other          _ZN7cutlass13device_kernelIN5flash19enable_sm80_to_sm89INS1_16FlashAttnFwdSm80INS1_25CollectiveMainloopFwdSm80ILi8ELi2ELb0EN4cute5tupleIJNS5_1CILi128EEENS7_ILi64EEENS7_ILi192EEEEEELi192ENS_6half_tEfNS_4arch4Sm80ELb0ELb1ELb1ELb0ELb0ELb0ELb1ELb0EEENS1_21CollectiveEpilogueFwdINS6_IJS8_SA_S9_EEENS6_IJNS7_ILi1EEESI_SI_EEESC_SE_Li256ELb0ELb1ELb0ELb0EEENS1_19SingleTileSchedulerILb0ELb0ELb1ELi128EEEEEEEEEvNT_6ParamsE,@"STO_CUDA_ENTRY STV_DEFAULT"
_ZN7cutlass13device_kernelIN5flash19enable_sm80_to_sm89INS1_16FlashAttnFwdSm80INS1_25CollectiveMainloopFwdSm80ILi8ELi2ELb0EN4cute5tupleIJNS5_1CILi128EEENS7_ILi64EEENS7_ILi192EEEEEELi192ENS_6half_tEfNS_4arch4Sm80ELb0ELb1ELb1ELb0ELb0ELb0ELb1ELb0EEENS1_21CollectiveEpilogueFwdINS6_IJS8_SA_S9_EEENS6_IJNS7_ILi1EEESI_SI_EEESC_SE_Li256ELb0ELb1ELb0ELb0EEENS1_19SingleTileSchedulerILb0ELb0ELb1ELi128EEEEEEEEEvNT_6ParamsE:
        /* <DEDUP_REMOVED lines=10> */
[----:B-1----:R-:W-:-:S05]  /*00a0*/  USHF.L.U32 UR8, UR20, 0x7, URZ ;  /* 0x0000000714087899 */ /* 0x002fca000800063f */
[----:B------:R-:W-:Y:S02]  /*00b0*/  @UP3 UIADD3 UR10, UR8, 0x7f, URZ ;  /* 0x0000007f080a3890 */ /* 0x000fe4000fffe03f */
[----:B------:R-:W-:Y:S02]  /*00c0*/  UIADD3 UR7, UR8, 0x7f, URZ ;  /* 0x0000007f08077890 */ /* 0x000fe4000fffe03f */
[----:B------:R-:W-:-:S04]  /*00d0*/  UIMAD.WIDE.U32 UR10, UR10, UR4, URZ ;  /* 0x000000040a0a72a5 */ /* 0x000fc8000f8e003f */
[----:B------:R-:W-:-:S03]  /*00e0*/  @UP3 USHF.R.U32.HI UR7, URZ, UR5, UR11 ;  /* 0x000000053f073299 */ /* 0x000fc6000801160b */
[----:B------:R-:W-:Y:S02]  /*00f0*/  ULDC.64 UR4, c[0x0][0x328] ;  /* 0x0000ca0000047ab9 */ /* 0x000fe40000000a00 */
[----:B------:R-:W-:Y:S02]  /*0100*/  UISETP.LE.AND UP2, UPT, UR6, UR5, UPT ;  /* 0x000000050600728c */ /* 0x000fe4000bf43270 */
[----:B------:R-:W-:Y:S02]  /*0110*/  ULDC UR10, c[0x0][0x168] ;  /* 0x00005a00000a7ab9 */ /* 0x000fe40000000800 */
[----:B------:R-:W-:Y:S02]  /*0120*/  UIADD3 UR10, UR6, -UR10, URZ ;  /* 0x8000000a060a7290 */ /* 0x000fe4000fffe03f */
[----:B------:R-:W-:Y:S01]  /*0130*/  PLOP3.LUT P0, PT, PT, PT, UP2, 0x40, 0x0 ;  /* 0x000000000000781c */ /* 0x000fe20003f0e828 */
[----:B------:R-:W-:Y:S02]  /*0140*/  ULDC UR5, c[0x0][0x1d0] ;  /* 0x0000740000057ab9 */ /* 0x000fe40000000800 */
[----:B------:R-:W-:-:S04]  /*0150*/  UIADD3 UR5, UR7, UR5, UR10 ;  /* 0x0000000507057290 */ /* 0x000fc8000fffe00a */
[----:B------:R-:W-:-:S06]  /*0160*/  UIADD3 UR7, UR5, UR4, URZ ;  /* 0x0000000405077290 */ /* 0x000fcc000fffe03f */
        /* <DEDUP_REMOVED lines=12> */
.L_x_788:
[----:B------:R-:W-:Y:S02]  /*0230*/  ULDC UR4, c[0x0][0x32c] ;  /* 0x0000cb0000047ab9 */ /* 0x000fe40000000800 */
[----:B------:R-:W-:-:S03]  /*0240*/  UISETP.NE.AND UP0, UPT, UR6, UR4, UPT ;  /* 0x000000040600728c */ /* 0x000fc6000bf05270 */
[----:B------:R-:W-:Y:S02]  /*0250*/  ULDC.64 UR4, c[0x0][0x330] ;  /* 0x0000cc0000047ab9 */ /* 0x000fe40000000a00 */
[----:B------:R-:W-:-:S06]  /*0260*/  UIMAD.WIDE.U32 UR12, UR10, UR4, URZ ;  /* 0x000000040a0c72a5 */ /* 0x000fcc000f8e003f */
[----:B------:R-:W-:Y:S02]  /*0270*/  @UP0 USHF.R.U32.HI UR10, URZ, UR5, UR13 ;  /* 0x000000053f0a0299 */ /* 0x000fe4000801160d */
.L_x_789:
[----:B------:R-:W-:Y:S02]  /*0280*/  ULDC UR4, c[0x0][0x32c] ;  /* 0x0000cb0000047ab9 */ /* 0x000fe40000000800 */
[----:B------:R-:W-:-:S04]  /*0290*/  UIMAD UR4, UR10, UR4, UR4 ;  /* 0x000000040a0472a4 */ /* 0x000fc8000f8e0204 */
[----:B------:R-:W-:-:S04]  /*02a0*/  UISETP.LT.AND UP0, UPT, UR7, UR4, UPT ;  /* 0x000000040700728c */ /* 0x000fc8000bf01270 */
[----:B------:R-:W-:-:S03]  /*02b0*/  USEL UR7, UR7, UR4, UP0 ;  /* 0x0000000407077287 */ /* 0x000fc60008000000 */
.L_x_787:
        /* <DEDUP_REMOVED lines=35> */
.L_x_791:
[----:B------:R-:W-:Y:S02]  /*04f0*/  ULDC UR4, c[0x0][0x32c] ;  /* 0x0000cb0000047ab9 */ /* 0x000fe40000000800 */
[----:B------:R-:W-:-:S03]  /*0500*/  UISETP.NE.AND UP0, UPT, UR4, 0x1, UPT ;  /* 0x000000010400788c */ /* 0x000fc6000bf05270 */
[----:B------:R-:W-:Y:S02]  /*0510*/  ULDC.64 UR4, c[0x0][0x330] ;  /* 0x0000cc0000047ab9 */ /* 0x000fe40000000a00 */
[----:B------:R-:W-:-:S06]  /*0520*/  UIMAD.WIDE.U32 UR12, UR11, UR4, URZ ;  /* 0x000000040b0c72a5 */ /* 0x000fcc000f8e003f */
[----:B------:R-:W-:Y:S02]  /*0530*/  @UP0 USHF.R.U32.HI UR11, URZ, UR5, UR13 ;  /* 0x000000053f0b0299 */ /* 0x000fe4000801160d */
.L_x_792:
[----:B------:R-:W-:Y:S02]  /*0540*/  ULDC UR4, c[0x0][0x32c] ;  /* 0x0000cb0000047ab9 */ /* 0x000fe40000000800 */
[----:B------:R-:W-:-:S04]  /*0550*/  UIMAD UR4, UR11, UR4, URZ ;  /* 0x000000040b0472a4 */ /* 0x000fc8000f8e023f */
[----:B------:R-:W-:-:S04]  /*0560*/  UISETP.LT.AND UP0, UPT, UR10, UR4, UPT ;  /* 0x000000040a00728c */ /* 0x000fc8000bf01270 */
[----:B------:R-:W-:-:S04]  /*0570*/  USEL UR10, UR10, UR4, !UP0 ;  /* 0x000000040a0a7287 */ /* 0x000fc8000c000000 */
.L_x_790:
[----:B------:R-:W-:Y:S01]  /*0580*/  USHF.R.S32.HI UR4, URZ, 0x1f, UR10 ;  /* 0x0000001f3f047899 */ /* 0x000fe2000801140a */
[----:B------:R-:W-:Y:S01]  /*0590*/  PLOP3.LUT P2, PT, PT, PT, PT, 0x80, 0x0 ;  /* 0x000000000000781c */ /* 0x000fe20003f4f070 */
[----:B------:R-:W-:Y:S01]  /*05a0*/  ULDC.64 UR18, c[0x0][0x118] ;  /* 0x0000460000127ab9 */ /* 0x000fe20000000a00 */
[----:B------:R-:W-:Y:S01]  /*05b0*/  CS2R R98, SRZ ;  /* 0x0000000000627805 */ /* 0x000fe2000001ff00 */
[----:B------:R-:W-:Y:S01]  /*05c0*/  ULEA.HI UR10, UR4, UR10, URZ, 0x6 ;  /* 0x0000000a040a7291 */ /* 0x000fe2000f8f303f */
[----:B------:R-:W-:Y:S01]  /*05d0*/  CS2R R96, SRZ ;  /* 0x0000000000607805 */ /* 0x000fe2000001ff00 */
        /* <DEDUP_REMOVED lines=56> */
[----:B------:R-:W-:Y:S02]  /*0960*/  PLOP3.LUT P1, PT, PT, PT, UP3, 0x80, 0x0 ;  /* 0x000000000000781c */ /* 0x000fe40003f2f038 */
[----:B------:R-:W-:Y:S01]  /*0970*/  PLOP3.LUT P0, PT, PT, PT, UP3, 0x80, 0x0 ;  /* 0x000000000000781c */ /* 0x000fe20003f0f038 */
[----:B------:R-:W-:Y:S01]  /*0980*/  ULDC UR4, c[0x0][0x168] ;  /* 0x00005a0000047ab9 */ /* 0x000fe20000000800 */
[----:B------:R-:W-:Y:S01]  /*0990*/  ISETP.NE.AND.EX P6, PT, RZ, c[0x0][0x344], PT, P6 ;  /* 0x0000d100ff007a0c */ /* 0x000fe20003fc5360 */
[----:B------:R-:W-:Y:S02]  /*09a0*/  UIADD3 UR22, UR17, -0x1, URZ ;  /* 0xffffffff11167890 */ /* 0x000fe4000fffe03f */
[----:B------:R-:W-:-:S10]  /*09b0*/  ULDC.64 UR12, c[0x0][0x1e0] ;  /* 0x00007800000c7ab9 */ /* 0x000fd40000000a00 */
[----:B------:R-:W-:-:S04]  /*09c0*/  @P6 IMAD.MOV.U32 R3, RZ, RZ, 0x4 ;  /* 0x00000004ff036424 */ /* 0x000fc800078e00ff */
[----:B------:R-:W-:-:S06]  /*09d0*/  @P6 IMAD.WIDE R18, R0, R3, c[0x0][0x340] ;  /* 0x0000d00000126625 */ /* 0x000fcc00078e0203 */
[----:B------:R2:W3:Y:S01]  /*09e0*/  @P6 LDG.E R18, [R18.64] ;  /* 0x0000001212126981 */ /* 0x0004e2000c1e1900 */
[-C--:B------:R-:W-:Y:S01]  /*09f0*/  LEA.HI R2, R86, R5.reuse, RZ, 0x3 ;  /* 0x0000000556027211 */ /* 0x080fe200078f18ff */
[----:B-1----:R-:W-:Y:S01]  /*0a00*/  IMAD.WIDE.U32 R14, R12, c[0x0][0x1b8], RZ ;  /* 0x00006e000c0e7a25 */ /* 0x002fe200078e00ff */
[----:B------:R-:W-:Y:S01]  /*0a10*/  SHF.R.S32.HI R7, RZ, 0x1f, R12 ;  /* 0x0000001fff077819 */ /* 0x000fe2000001140c */
[----:B------:R-:W-:Y:S01]  /*0a20*/  UIMAD UR4, UR9, UR4, URZ ;  /* 0x00000004090472a4 */ /* 0x000fe2000f8e023f */
[----:B------:R-:W-:Y:S01]  /*0a30*/  LOP3.LUT R4, R2, 0xfffffff8, RZ, 0xc0, !PT ;  /* 0xfffffff802047812 */ /* 0x000fe200078ec0ff */
[----:B------:R-:W-:Y:S01]  /*0a40*/  UISETP.GT.AND UP0, UPT, UR22, UR10, UPT ;  /* 0x0000000a1600728c */ /* 0x000fe2000bf04270 */
[----:B------:R-:W-:Y:S01]  /*0a50*/  SHF.R.S32.HI R8, RZ, 0x3, R2 ;  /* 0x00000003ff087819 */ /* 0x000fe20000011402 */
[----:B------:R-:W-:Y:S01]  /*0a60*/  IMAD R9, R7, c[0x0][0x1b8], RZ ;  /* 0x00006e0007097a24 */ /* 0x000fe200078e02ff */
[----:B------:R-:W-:Y:S01]  /*0a70*/  USHF.L.U32 UR16, UR22, 0x6, URZ ;  /* 0x0000000616107899 */ /* 0x000fe2000800063f */
[----:B------:R-:W-:Y:S01]  /*0a80*/  IMAD.IADD R207, R5, 0x1, -R4 ;  /* 0x0000000105cf7824 */ /* 0x000fe200078e0a04 */
[----:B------:R-:W-:Y:S01]  /*0a90*/  USHF.L.U32 UR15, UR12, 0x6, URZ ;  /* 0x000000060c0f7899 */ /* 0x000fe2000800063f */
[----:B------:R-:W-:Y:S01]  /*0aa0*/  IMAD R9, R12, c[0x0][0x1bc], R9 ;  /* 0x00006f000c097a24 */ /* 0x000fe200078e0209 */
[----:B------:R-:W-:Y:S01]  /*0ab0*/  UMOV UR23, 0x6 ;  /* 0x0000000600177882 */ /* 0x000fe20000000000 */
[----:B------:R-:W-:Y:S01]  /*0ac0*/  IMAD R3, R207, 0x20, R8 ;  /* 0x00000020cf037824 */ /* 0x000fe200078e0208 */
[----:B------:R-:W-:Y:S01]  /*0ad0*/  USHF.L.U64.HI UR9, UR12, UR23, UR13 ;  /* 0x000000170c097299 */ /* 0x000fe2000801020d */
[----:B------:R-:W-:Y:S01]  /*0ae0*/  IMAD.IADD R15, R15, 0x1, R9 ;  /* 0x000000010f0f7824 */ /* 0x000fe200078e0209 */
[----:B------:R-:W-:Y:S01]  /*0af0*/  USHF.L.U32 UR14, UR12, 0x5, URZ ;  /* 0x000000050c0e7899 */ /* 0x000fe2000800063f */
[----:B------:R-:W-:Y:S01]  /*0b00*/  IMAD.SHL.U32 R193, R8, 0x40, RZ ;  /* 0x0000004008c17824 */ /* 0x000fe200078e00ff */
[----:B------:R-:W-:Y:S01]  /*0b10*/  IADD3 R3, R3, UR8, RZ ;  /* 0x0000000803037c10 */ /* 0x000fe2000fffe0ff */
[----:B------:R-:W-:Y:S01]  /*0b20*/  IMAD.WIDE.U32 R14, R0, c[0x0][0x1c0], R14 ;  /* 0x00007000000e7a25 */ /* 0x000fe200078e000e */
[----:B------:R-:W-:Y:S01]  /*0b30*/  USHF.R.S32.HI UR21, URZ, 0x1f, UR22 ;  /* 0x0000001f3f157899 */ /* 0x000fe20008011416 */
[CC--:B------:R-:W-:Y:S01]  /*0b40*/  LEA.HI R188, R86.reuse, R5.reuse, RZ, 0x4 ;  /* 0x0000000556bc7211 */ /* 0x0c0fe200078f20ff */
[----:B------:R-:W-:Y:S01]  /*0b50*/  UIMAD UR24, UR9, UR22, URZ ;  /* 0x00000016091872a4 */ /* 0x000fe2000f8e023f */
[----:B------:R-:W-:Y:S01]  /*0b60*/  @P1 IMAD.HI.U32 R4, R3, c[0x0][0x2c8], RZ ;  /* 0x0000b20003041a27 */ /* 0x000fe200078e00ff */
[----:B--2---:R-:W-:Y:S01]  /*0b70*/  SHF.R.S32.HI R19, RZ, 0x1f, R0 ;  /* 0x0000001fff137819 */ /* 0x004fe20000011400 */
[----:B------:R-:W-:Y:S01]  /*0b80*/  UMOV UR11, 0x5 ;  /* 0x00000005000b7882 */ /* 0x000fe20000000000 */
[----:B------:R-:W-:Y:S01]  /*0b90*/  LOP3.LUT R193, R193, 0x1c0, RZ, 0xc0, !PT ;  /* 0x000001c0c1c17812 */ /* 0x000fe200078ec0ff */
[----:B------:R-:W-:Y:S01]  /*0ba0*/  IMAD.MOV.U32 R10, RZ, RZ, R3 ;  /* 0x000000ffff0a7224 */ /* 0x000fe200078e0003 */
[----:B------:R-:W-:Y:S01]  /*0bb0*/  @P0 SHF.R.U32.HI R10, RZ, c[0x0][0x2cc], R4 ;  /* 0x0000b300ff0a0a19 */ /* 0x000fe20000011604 */
[----:B------:R-:W-:Y:S01]  /*0bc0*/  IMAD R9, R19, c[0x0][0x1c0], RZ ;  /* 0x0000700013097a24 */ /* 0x000fe200078e02ff */
[----:B------:R-:W-:Y:S01]  /*0bd0*/  UIMAD UR24, UR21, UR15, UR24 ;  /* 0x0000000f151872a4 */ /* 0x000fe2000f8e0218 */
[----:B------:R-:W-:Y:S01]  /*0be0*/  LEA.HI R84, R86, R5, RZ, 0x5 ;  /* 0x0000000556547211 */ /* 0x000fe200078f28ff */
[----:B------:R-:W-:Y:S01]  /*0bf0*/  USHF.L.U64.HI UR13, UR12, UR11, UR13 ;  /* 0x0000000b0c0d7299 */ /* 0x000fe2000801020d */
[----:B------:R-:W-:Y:S01]  /*0c00*/  IMAD R6, R0, c[0x0][0x1c4], R9 ;  /* 0x0000710000067a24 */ /* 0x000fe200078e0209 */
[--C-:B------:R-:W-:Y:S01]  /*0c10*/  SHF.R.S32.HI R9, RZ, 0x1f, R10.reuse ;  /* 0x0000001fff097819 */ /* 0x100fe2000001140a */
[----:B------:R-:W-:-:S02]  /*0c20*/  IMAD.MOV R4, RZ, RZ, -R10 ;  /* 0x000000ffff047224 */ /* 0x000fc400078e0a0a */
[----:B------:R-:W-:Y:S01]  /*0c30*/  IMAD.IADD R15, R15, 0x1, R6 ;  /* 0x000000010f0f7824 */ /* 0x000fe200078e0206 */
[----:B------:R-:W-:Y:S01]  /*0c40*/  IADD3 R6, R8, UR8, RZ ;  /* 0x0000000808067c10 */ /* 0x000fe2000fffe0ff */
[----:B------:R-:W-:Y:S02]  /*0c50*/  IMAD R4, R4, c[0x0][0x2c4], R3 ;  /* 0x0000b10004047a24 */ /* 0x000fe400078e0203 */
[----:B------:R-:W-:Y:S01]  /*0c60*/  IMAD R9, R9, c[0x0][0x1b0], RZ ;  /* 0x00006c0009097a24 */ /* 0x000fe200078e02ff */
[----:B------:R-:W-:Y:S01]  /*0c70*/  ISETP.GE.AND P1, PT, R6, UR4, PT ;  /* 0x0000000406007c0c */ /* 0x000fe2000bf26270 */
[----:B------:R-:W-:Y:S01]  /*0c80*/  IMAD.WIDE.U32 R14, R10, c[0x0][0x1b0], R14 ;  /* 0x00006c000a0e7a25 */ /* 0x000fe200078e000e */
[----:B------:R-:W-:-:S03]  /*0c90*/  SHF.R.S32.HI R3, RZ, 0x1f, R4 ;  /* 0x0000001fff037819 */ /* 0x000fc60000011404 */
[----:B------:R-:W-:Y:S02]  /*0ca0*/  IMAD R9, R10, c[0x0][0x1b4], R9 ;  /* 0x00006d000a097a24 */ /* 0x000fe400078e0209 */
[----:B------:R-:W-:Y:S02]  /*0cb0*/  IMAD R3, R3, c[0x0][0x1a8], RZ ;  /* 0x00006a0003037a24 */ /* 0x000fe400078e02ff */
[----:B------:R-:W-:Y:S01]  /*0cc0*/  IMAD.IADD R15, R15, 0x1, R9 ;  /* 0x000000010f0f7824 */ /* 0x000fe200078e0209 */
[----:B------:R-:W-:Y:S01]  /*0cd0*/  SHF.R.S32.HI R9, RZ, 0x1f, R8 ;  /* 0x0000001fff097819 */ /* 0x000fe20000011408 */
[C---:B------:R-:W-:Y:S02]  /*0ce0*/  IMAD R3, R4.reuse, c[0x0][0x1ac], R3 ;  /* 0x00006b0004037a24 */ /* 0x040fe400078e0203 */
[----:B------:R-:W-:-:S04]  /*0cf0*/  IMAD.WIDE.U32 R14, R4, c[0x0][0x1a8], R14 ;  /* 0x00006a00040e7a25 */ /* 0x000fc800078e000e */
[----:B------:R-:W-:Y:S01]  /*0d00*/  IMAD.SHL.U32 R10, R207, 0x8, RZ ;  /* 0x00000008cf0a7824 */ /* 0x000fe200078e00ff */
[----:B------:R-:W-:Y:S01]  /*0d10*/  LEA R17, P0, R14, c[0x0][0x160], 0x1 ;  /* 0x000058000e117a11 */ /* 0x000fe200078008ff */
[----:B------:R-:W-:Y:S01]  /*0d20*/  IMAD.IADD R16, R15, 0x1, R3 ;  /* 0x000000010f107824 */ /* 0x000fe200078e0203 */
[----:B------:R-:W-:Y:S01]  /*0d30*/  IADD3 R3, R6, 0x40, RZ ;  /* 0x0000004006037810 */ /* 0x000fe20007ffe0ff */
[----:B------:R-:W-:Y:S01]  /*0d40*/  IMAD R13, R9, c[0x0][0x1e0], RZ ;  /* 0x00007800090d7a24 */ /* 0x000fe200078e02ff */
[----:B------:R-:W-:Y:S01]  /*0d50*/  LOP3.LUT R4, R193, 0x38, R10, 0xf8, !PT ;  /* 0x00000038c1047812 */ /* 0x000fe200078ef80a */
[----:B------:R-:W1:Y:S01]  /*0d60*/  SHFL.IDX PT, R24, R17, RZ, 0x181f ;  /* 0x00181fff11187589 */ /* 0x000e6200000e0000 */
[----:B------:R-:W-:Y:S01]  /*0d70*/  LEA.HI.X R16, R14, c[0x0][0x164], R16, 0x1, P0 ;  /* 0x000059000e107a11 */ /* 0x000fe200000f0c10 */
[----:B------:R-:W-:Y:S01]  /*0d80*/  IMAD R9, R9, c[0x0][0x208], RZ ;  /* 0x0000820009097a24 */ /* 0x000fe200078e02ff */
[----:B------:R-:W-:Y:S02]  /*0d90*/  SHF.R.U32.HI R193, RZ, 0x3, R193 ;  /* 0x00000003ffc17819 */ /* 0x000fe400000116c1 */
[----:B------:R-:W-:Y:S01]  /*0da0*/  LEA.HI R14, R86, R5, RZ, 0x6 ;  /* 0x00000005560e7211 */ /* 0x000fe200078f30ff */
[----:B------:R-:W2:Y:S01]  /*0db0*/  SHFL.IDX PT, R25, R16, RZ, 0x181f ;  /* 0x00181fff10197589 */ /* 0x000ea200000e0000 */
[----:B------:R-:W-:Y:S01]  /*0dc0*/  LOP3.LUT R193, R4, R193, RZ, 0x3c, !PT ;  /* 0x000000c104c17212 */ /* 0x000fe200078e3cff */
[----:B------:R-:W-:Y:S01]  /*0dd0*/  IMAD R9, R8, c[0x0][0x20c], R9 ;  /* 0x0000830008097a24 */ /* 0x000fe200078e0209 */
[----:B------:R-:W-:Y:S01]  /*0de0*/  IADD3 R4, R6, 0x20, RZ ;  /* 0x0000002006047810 */ /* 0x000fe20007ffe0ff */
[----:B------:R-:W-:Y:S01]  /*0df0*/  IMAD.SHL.U32 R14, R14, 0x8, RZ ;  /* 0x000000080e0e7824 */ /* 0x000fe200078e00ff */
[----:B------:R-:W-:Y:S01]  /*0e00*/  ISETP.GE.AND P2, PT, R3, UR4, PT ;  /* 0x0000000403007c0c */ /* 0x000fe2000bf46270 */
[----:B------:R-:W-:Y:S01]  /*0e10*/  SHFL.IDX PT, R23, R16, 0x1, 0x181f ;  /* 0x00381f0010177f89 */ /* 0x000fe200000e0000 */
[----:B------:R-:W-:-:S02]  /*0e20*/  ISETP.GE.AND P0, PT, R4, UR4, PT ;  /* 0x0000000404007c0c */ /* 0x000fc4000bf06270 */
[C---:B------:R-:W-:Y:S02]  /*0e30*/  IADD3 R4, R10.reuse, 0x40, RZ ;  /* 0x000000400a047810 */ /* 0x040fe40007ffe0ff */
[----:B------:R-:W-:Y:S02]  /*0e40*/  IADD3 R3, R10, 0x80, RZ ;  /* 0x000000800a037810 */ /* 0x000fe40007ffe0ff */
[----:B------:R-:W-:Y:S01]  /*0e50*/  LOP3.LUT R193, R193, 0xfffffe00, R14, 0xf8, !PT ;  /* 0xfffffe00c1c17812 */ /* 0x000fe200078ef80e */
[----:B------:R-:W-:Y:S01]  /*0e60*/  IMAD R14, R8, c[0x0][0x1e4], R13 ;  /* 0x00007900080e7a24 */ /* 0x000fe200078e020d */
[----:B------:R-:W-:Y:S02]  /*0e70*/  @!P1 SHF.R.S32.HI R13, RZ, 0x1f, R4 ;  /* 0x0000001fff0d9819 */ /* 0x000fe40000011404 */
[----:B------:R-:W-:Y:S01]  /*0e80*/  @!P1 SHF.R.S32.HI R22, RZ, 0x1f, R3 ;  /* 0x0000001fff169819 */ /* 0x000fe20000011403 */
[----:B------:R-:W-:Y:S01]  /*0e90*/  IMAD.SHL.U32 R132, R193, 0x2, RZ ;  /* 0x00000002c1847824 */ /* 0x000fe200078e00ff */
[----:B------:R-:W-:-:S02]  /*0ea0*/  @!P1 LEA.HI R20, R13, R4, RZ, 0x3 ;  /* 0x000000040d149211 */ /* 0x000fc400078f18ff */
[----:B------:R-:W-:Y:S02]  /*0eb0*/  @!P1 LEA.HI R13, R22, R3, RZ, 0x3 ;  /* 0x00000003160d9211 */ /* 0x000fe400078f18ff */
[----:B------:R-:W4:Y:S01]  /*0ec0*/  SHFL.IDX PT, R22, R17, 0x1, 0x181f ;  /* 0x00381f0011167f89 */ /* 0x000f2200000e0000 */
[----:B------:R-:W-:Y:S02]  /*0ed0*/  ISETP.GE.AND P3, PT, R10, c[0x0][0x198], PT ;  /* 0x000066000a007a0c */ /* 0x000fe40003f66270 */
[--C-:B------:R-:W-:Y:S02]  /*0ee0*/  SHF.R.S32.HI R11, RZ, 0x1f, R10.reuse ;  /* 0x0000001fff0b7819 */ /* 0x100fe4000001140a */
[----:B------:R-:W-:Y:S02]  /*0ef0*/  ISETP.GE.AND P4, PT, R4, c[0x0][0x198], PT ;  /* 0x0000660004007a0c */ /* 0x000fe40003f86270 */
[----:B-1----:R-:W-:Y:S01]  /*0f00*/  @!P1 LEA R28, P5, R10, R24, 0x1 ;  /* 0x000000180a1c9211 */ /* 0x002fe200078a08ff */
[----:B------:R-:W-:Y:S01]  /*0f10*/  IMAD.WIDE.U32 R26, R8, c[0x0][0x1e0], R10 ;  /* 0x00007800081a7a25 */ /* 0x000fe200078e000a */
[----:B------:R-:W-:-:S02]  /*0f20*/  @!P1 LOP3.LUT R20, R20, 0xfffffff8, RZ, 0xc0, !PT ;  /* 0xfffffff814149812 */ /* 0x000fc400078ec0ff */
[----:B--2---:R-:W-:Y:S01]  /*0f30*/  @!P1 LEA.HI.X R29, R10, R25, R11, 0x1, P5 ;  /* 0x000000190a1d9211 */ /* 0x004fe200028f0c0b */
[----:B------:R-:W-:Y:S01]  /*0f40*/  IMAD.IADD R15, R27, 0x1, R14 ;  /* 0x000000011b0f7824 */ /* 0x000fe200078e020e */
[----:B------:R-:W-:Y:S01]  /*0f50*/  @!P1 LOP3.LUT R13, R13, 0xfffffff8, RZ, 0xc0, !PT ;  /* 0xfffffff80d0d9812 */ /* 0x000fe200078ec0ff */
[--C-:B------:R-:W-:Y:S01]  /*0f60*/  @!P1 IMAD.WIDE R20, R20, 0x2, R24.reuse ;  /* 0x0000000214149825 */ /* 0x100fe200078e0218 */
[----:B------:R-:W-:Y:S01]  /*0f70*/  ISETP.GE.AND P5, PT, R3, c[0x0][0x198], PT ;  /* 0x0000660003007a0c */ /* 0x000fe20003fa6270 */
[----:B------:R1:W-:Y:S01]  /*0f80*/  @!P1 LDGSTS.E.BYPASS.LTC128B.128 [R132+0x18100], [R28.64], !P3 ;  /* 0x181000001c849fae */ /* 0x0003e2000d901d52 */
[----:B------:R-:W-:Y:S01]  /*0f90*/  IADD3 R6, R6, 0x60, RZ ;  /* 0x0000006006067810 */ /* 0x000fe20007ffe0ff */
[----:B------:R-:W-:Y:S01]  /*0fa0*/  @!P1 IMAD.WIDE R30, R13, 0x2, R24 ;  /* 0x000000020d1e9825 */ /* 0x000fe200078e0218 */
[----:B------:R-:W-:Y:S01]  /*0fb0*/  IADD3 R204, R132, 0x100, RZ ;  /* 0x0000010084cc7810 */ /* 0x000fe20007ffe0ff */
[----:B------:R2:W-:Y:S02]  /*0fc0*/  @!P1 LDGSTS.E.BYPASS.LTC128B.128 [R132+0x1c100], [R20.64], !P4 ;  /* 0x1c10000014849fae */ /* 0x0005e4000e101d52 */
[----:B------:R-:W-:-:S02]  /*0fd0*/  IMAD.MOV.U32 R14, RZ, RZ, R26 ;  /* 0x000000ffff0e7224 */ /* 0x000fc400078e001a */
[----:B------:R-:W-:Y:S02]  /*0fe0*/  IMAD R13, R7, c[0x0][0x1e8], RZ ;  /* 0x00007a00070d7a24 */ /* 0x000fe400078e02ff */
[----:B------:R-:W-:Y:S02]  /*0ff0*/  IMAD.WIDE.U32 R14, R12, c[0x0][0x1e8], R14 ;  /* 0x00007a000c0e7a25 */ /* 0x000fe400078e000e */
[----:B------:R5:W-:Y:S01]  /*1000*/  @!P1 LDGSTS.E.BYPASS.LTC128B.128 [R132+0x20100], [R30.64], !P5 ;  /* 0x201000001e849fae */ /* 0x000be2000e901d52 */
[----:B----4-:R-:W-:Y:S01]  /*1010*/  @!P0 LEA R24, P1, R10, R22, 0x1 ;  /* 0x000000160a188211 */ /* 0x010fe200078208ff */
[----:B------:R-:W-:Y:S02]  /*1020*/  IMAD R196, R12, c[0x0][0x1ec], R13 ;  /* 0x00007b000cc47a24 */ /* 0x000fe400078e020d */
[----:B------:R-:W-:Y:S01]  /*1030*/  IMAD.WIDE.U32 R26, R8, c[0x0][0x208], R10 ;  /* 0x00008200081a7a25 */ /* 0x000fe200078e000a */
[----:B------:R-:W-:Y:S02]  /*1040*/  @!P0 LEA.HI.X R25, R10, R23, R11, 0x1, P1 ;  /* 0x000000170a198211 */ /* 0x000fe400008f0c0b */
[----:B------:R-:W-:Y:S01]  /*1050*/  ISETP.GE.AND P1, PT, R6, UR4, PT ;  /* 0x0000000406007c0c */ /* 0x000fe2000bf26270 */
[----:B------:R-:W-:Y:S01]  /*1060*/  IMAD.IADD R197, R15, 0x1, R196 ;  /* 0x000000010fc57824 */ /* 0x000fe200078e02c4 */
[----:B------:R-:W-:Y:S01]  /*1070*/  @!P0 SHF.R.S32.HI R15, RZ, 0x1f, R4 ;  /* 0x0000001fff0f8819 */ /* 0x000fe20000011404 */
[----:B------:R-:W-:Y:S01]  /*1080*/  IMAD.MOV.U32 R196, RZ, RZ, R14 ;  /* 0x000000ffffc47224 */ /* 0x000fe200078e000e */
[----:B------:R-:W-:Y:S01]  /*1090*/  @!P0 SHF.R.S32.HI R14, RZ, 0x1f, R3 ;  /* 0x0000001fff0e8819 */ /* 0x000fe20000011403 */
[----:B------:R-:W-:Y:S01]  /*10a0*/  IMAD R7, R7, c[0x0][0x210], RZ ;  /* 0x0000840007077a24 */ /* 0x000fe200078e02ff */
[-C--:B------:R-:W-:Y:S01]  /*10b0*/  @!P0 LEA.HI R15, R15, R4.reuse, RZ, 0x3 ;  /* 0x000000040f0f8211 */ /* 0x080fe200078f18ff */
[----:B------:R-:W-:Y:S01]  /*10c0*/  IMAD.IADD R27, R27, 0x1, R9 ;  /* 0x000000011b1b7824 */ /* 0x000fe200078e0209 */
[-C--:B------:R-:W-:Y:S01]  /*10d0*/  @!P0 LEA.HI R14, R14, R3.reuse, RZ, 0x3 ;  /* 0x000000030e0e8211 */ /* 0x080fe200078f18ff */
[C---:B------:R-:W-:Y:S01]  /*10e0*/  IMAD R7, R12.reuse, c[0x0][0x214], R7 ;  /* 0x000085000c077a24 */ /* 0x040fe200078e0207 */
[----:B------:R-:W-:Y:S01]  /*10f0*/  @!P2 SHF.R.S32.HI R9, RZ, 0x1f, R4 ;  /* 0x0000001fff09a819 */ /* 0x000fe20000011404 */
[----:B------:R-:W-:Y:S01]  /*1100*/  IMAD.WIDE.U32 R12, R12, c[0x0][0x210], R26 ;  /* 0x000084000c0c7a25 */ /* 0x000fe200078e001a */
[----:B--2---:R-:W-:Y:S01]  /*1110*/  SHFL.IDX PT, R20, R17, 0x2, 0x181f ;  /* 0x00581f0011147f89 */ /* 0x004fe200000e0000 */
[----:B------:R-:W-:Y:S01]  /*1120*/  @!P2 SHF.R.S32.HI R6, RZ, 0x1f, R3 ;  /* 0x0000001fff06a819 */ /* 0x000fe20000011403 */
[----:B------:R-:W-:Y:S01]  /*1130*/  @UP0 UIADD3 UR4, UR17, -0x2, URZ ;  /* 0xfffffffe11040890 */ /* 0x000fe2000fffe03f */
[----:B------:R-:W-:Y:S01]  /*1140*/  @!P0 LOP3.LUT R15, R15, 0xfffffff8, RZ, 0xc0, !PT ;  /* 0xfffffff80f0f8812 */ /* 0x000fe200078ec0ff */
[----:B------:R-:W2:Y:S01]  /*1150*/  SHFL.IDX PT, R21, R16, 0x2, 0x181f ;  /* 0x00581f0010157f89 */ /* 0x000ea200000e0000 */
[----:B------:R-:W-:Y:S01]  /*1160*/  @!P0 LOP3.LUT R27, R14, 0xfffffff8, RZ, 0xc0, !PT ;  /* 0xfffffff80e1b8812 */ /* 0x000fe200078ec0ff */
[----:B------:R-:W-:Y:S01]  /*1170*/  @UP0 USHF.R.S32.HI UR5, URZ, 0x1f, UR4 ;  /* 0x0000001f3f050899 */ /* 0x000fe20008011404 */
[----:B------:R-:W-:Y:S01]  /*1180*/  @!P2 LEA.HI R9, R9, R4, RZ, 0x3 ;  /* 0x000000040909a211 */ /* 0x000fe200078f18ff */
[----:B-----5:R4:W5:Y:S01]  /*1190*/  SHFL.IDX PT, R30, R17, 0x3, 0x181f ;  /* 0x00781f00111e7f89 */ /* 0x02096200000e0000 */
[-C--:B------:R-:W-:Y:S01]  /*11a0*/  @!P2 LEA.HI R6, R6, R3.reuse, RZ, 0x3 ;  /* 0x000000030606a211 */ /* 0x080fe200078f18ff */
[--C-:B------:R-:W-:Y:S01]  /*11b0*/  @!P0 IMAD.WIDE R32, R15, 0x2, R22.reuse ;  /* 0x000000020f208825 */ /* 0x100fe200078e0216 */
[----:B------:R-:W-:Y:S01]  /*11c0*/  @!P2 LOP3.LUT R9, R9, 0xfffffff8, RZ, 0xc0, !PT ;  /* 0xfffffff80909a812 */ /* 0x000fe200078ec0ff */
[----:B------:R-:W5:Y:S01]  /*11d0*/  SHFL.IDX PT, R31, R16, 0x3, 0x181f ;  /* 0x00781f00101f7f89 */ /* 0x000f6200000e0000 */
[----:B-1----:R-:W-:Y:S01]  /*11e0*/  @!P2 LOP3.LUT R29, R6, 0xfffffff8, RZ, 0xc0, !PT ;  /* 0xfffffff8061da812 */ /* 0x002fe200078ec0ff */
[----:B------:R-:W-:Y:S01]  /*11f0*/  @!P0 IMAD.WIDE R34, R27, 0x2, R22 ;  /* 0x000000021b228825 */ /* 0x000fe200078e0216 */
[----:B------:R-:W-:Y:S01]  /*1200*/  @!P1 SHF.R.S32.HI R6, RZ, 0x1f, R3 ;  /* 0x0000001fff069819 */ /* 0x000fe20000011403 */
[----:B------:R1:W-:Y:S03]  /*1210*/  @!P0 LDGSTS.E.BYPASS.LTC128B.128 [R132+0x19100], [R24.64], !P3 ;  /* 0x1910000018848fae */ /* 0x0003e6000d901d52 */
[----:B------:R-:W-:Y:S01]  /*1220*/  @!P1 LEA.HI R6, R6, R3, RZ, 0x3 ;  /* 0x0000000306069211 */ /* 0x000fe200078f18ff */
[----:B------:R3:W-:Y:S04]  /*1230*/  @!P0 LDGSTS.E.BYPASS.LTC128B.128 [R132+0x1d100], [R32.64], !P4 ;  /* 0x1d10000020848fae */ /* 0x0007e8000e101d52 */
[----:B------:R3:W-:Y:S01]  /*1240*/  @!P0 LDGSTS.E.BYPASS.LTC128B.128 [R132+0x21100], [R34.64], !P5 ;  /* 0x2110000022848fae */ /* 0x0007e2000e901d52 */
[----:B--2---:R-:W-:Y:S01]  /*1250*/  @!P2 IMAD.WIDE R14, R9, 0x2, R20 ;  /* 0x00000002090ea825 */ /* 0x004fe200078e0214 */
[----:B------:R-:W-:-:S02]  /*1260*/  @!P1 SHF.R.S32.HI R9, RZ, 0x1f, R4 ;  /* 0x0000001fff099819 */ /* 0x000fc40000011404 */
[----:B----4-:R-:W-:Y:S01]  /*1270*/  @!P1 LOP3.LUT R17, R6, 0xfffffff8, RZ, 0xc0, !PT ;  /* 0xfffffff806119812 */ /* 0x010fe200078ec0ff */
[----:B------:R-:W-:Y:S01]  /*1280*/  @!P2 IMAD.WIDE R22, R29, 0x2, R20 ;  /* 0x000000021d16a825 */ /* 0x000fe200078e0214 */
[C---:B------:R-:W-:Y:S02]  /*1290*/  @!P2 LEA R20, P0, R10.reuse, R20, 0x1 ;  /* 0x000000140a14a211 */ /* 0x040fe400078008ff */
[----:B------:R-:W-:Y:S01]  /*12a0*/  @!P1 LEA.HI R9, R9, R4, RZ, 0x3 ;  /* 0x0000000409099211 */ /* 0x000fe200078f18ff */
[----:B------:R-:W-:Y:S01]  /*12b0*/  IMAD.U32 R6, RZ, RZ, UR16 ;  /* 0x00000010ff067e24 */ /* 0x000fe2000f8e00ff */
[C-C-:B------:R-:W-:Y:S02]  /*12c0*/  @!P2 LEA.HI.X R21, R10.reuse, R21, R11.reuse, 0x1, P0 ;  /* 0x000000150a15a211 */ /* 0x140fe400000f0c0b */
[C---:B-----5:R-:W-:Y:S02]  /*12d0*/  @!P1 LEA R26, P0, R10.reuse, R30, 0x1 ;  /* 0x0000001e0a1a9211 */ /* 0x060fe400078008ff */
[----:B------:R-:W-:Y:S01]  /*12e0*/  @!P1 LOP3.LUT R9, R9, 0xfffffff8, RZ, 0xc0, !PT ;  /* 0xfffffff809099812 */ /* 0x000fe200078ec0ff */
[----:B------:R2:W-:Y:S01]  /*12f0*/  @!P2 LDGSTS.E.BYPASS.LTC128B.128 [R132+0x1a100], [R20.64], !P3 ;  /* 0x1a1000001484afae */ /* 0x0005e2000d901d52 */
[----:B------:R-:W-:Y:S01]  /*1300*/  @!P1 LEA.HI.X R27, R10, R31, R11, 0x1, P0 ;  /* 0x0000001f0a1b9211 */ /* 0x000fe200000f0c0b */
[----:B------:R-:W-:Y:S01]  /*1310*/  IMAD.U32 R11, RZ, RZ, UR14 ;  /* 0x0000000eff0b7e24 */ /* 0x000fe2000f8e00ff */
[----:B------:R-:W-:Y:S01]  /*1320*/  PLOP3.LUT P0, PT, PT, PT, UP0, 0x80, 0x0 ;  /* 0x000000000000781c */ /* 0x000fe20003f0f008 */
[----:B-1----:R-:W-:Y:S01]  /*1330*/  @!P1 IMAD.WIDE R24, R9, 0x2, R30 ;  /* 0x0000000209189825 */ /* 0x002fe200078e021e */
[----:B------:R1:W-:Y:S01]  /*1340*/  @!P2 LDGSTS.E.BYPASS.LTC128B.128 [R132+0x1e100], [R14.64], !P4 ;  /* 0x1e1000000e84afae */ /* 0x0003e2000e101d52 */
[----:B------:R-:W-:-:S02]  /*1350*/  IADD3 R8, -R6, c[0x0][0x1d0], -R8 ;  /* 0x0000740006087a10 */ /* 0x000fc40007ffe908 */
[----:B------:R-:W-:Y:S01]  /*1360*/  @!P1 IMAD.WIDE R30, R17, 0x2, R30 ;  /* 0x00000002111e9825 */ /* 0x000fe200078e021e */
[----:B------:R4:W-:Y:S01]  /*1370*/  @!P2 LDGSTS.E.BYPASS.LTC128B.128 [R132+0x22100], [R22.64], !P5 ;  /* 0x221000001684afae */ /* 0x0009e2000e901d52 */
[----:B------:R-:W-:Y:S02]  /*1380*/  PLOP3.LUT P2, PT, PT, PT, UP0, 0x80, 0x0 ;  /* 0x000000000000781c */ /* 0x000fe40003f4f008 */
[----:B------:R-:W-:Y:S01]  /*1390*/  IMAD.U32 R17, RZ, RZ, UR4 ;  /* 0x00000004ff117e24 */ /* 0x000fe2000f8e00ff */
[----:B------:R5:W-:Y:S01]  /*13a0*/  @!P1 LDGSTS.E.BYPASS.LTC128B.128 [R132+0x1b100], [R26.64], !P3 ;  /* 0x1b1000001a849fae */ /* 0x000be2000d901d52 */
[----:B------:R-:W-:Y:S01]  /*13b0*/  @UP0 UIMAD UR4, UR9, UR4, URZ ;  /* 0x00000004090402a4 */ /* 0x000fe2000f8e023f */
[----:B------:R-:W-:Y:S01]  /*13c0*/  PLOP3.LUT P3, PT, PT, PT, UP0, 0x80, 0x0 ;  /* 0x000000000000781c */ /* 0x000fe20003f6f008 */
[----:B------:R-:W-:Y:S01]  /*13d0*/  IMAD.U32 R9, RZ, RZ, UR22 ;  /* 0x00000016ff097e24 */ /* 0x000fe2000f8e00ff */
[----:B------:R5:W-:Y:S01]  /*13e0*/  @!P1 LDGSTS.E.BYPASS.LTC128B.128 [R132+0x1f100], [R24.64], !P4 ;  /* 0x1f10000018849fae */ /* 0x000be2000e101d52 */
[----:B------:R-:W-:Y:S01]  /*13f0*/  ISETP.GE.AND P4, PT, R8, 0x1, PT ;  /* 0x000000010800780c */ /* 0x000fe20003f86270 */
[----:B------:R-:W-:-:S02]  /*1400*/  @UP0 UIMAD UR4, UR5, UR15, UR4 ;  /* 0x0000000f050402a4 */ /* 0x000fc4000f8e0204 */
[----:B------:R3:W-:Y:S01]  /*1410*/  @!P1 LDGSTS.E.BYPASS.LTC128B.128 [R132+0x23100], [R30.64], !P5 ;  /* 0x231000001e849fae */ /* 0x0007e2000e901d52 */
[----:B------:R-:W-:Y:S02]  /*1420*/  PLOP3.LUT P5, PT, PT, PT, UP0, 0x80, 0x0 ;  /* 0x000000000000781c */ /* 0x000fe40003faf008 */
[----:B------:R-:W-:Y:S01]  /*1430*/  PLOP3.LUT P1, PT, PT, PT, UP0, 0x80, 0x0 ;  /* 0x000000000000781c */ /* 0x000fe20003f2f008 */
[----:B------:R-:W0:Y:S01]  /*1440*/  LDGDEPBAR ;  /* 0x00000000000079af */ /* 0x000e220000000000 */
[----:B--2---:R-:W-:Y:S02]  /*1450*/  IMAD.IADD R21, R13, 0x1, R7 ;  /* 0x000000010d157824 */ /* 0x004fe400078e0207 */
[----:B------:R-:W-:Y:S02]  /*1460*/  IMAD.MOV.U32 R20, RZ, RZ, R12 ;  /* 0x000000ffff147224 */ /* 0x000fe400078e000c */
[----:B-1----:R-:W-:Y:S01]  /*1470*/  IMAD.U32 R15, RZ, RZ, UR14 ;  /* 0x0000000eff0f7e24 */ /* 0x002fe2000f8e00ff */
[----:B---3--:R-:W-:Y:S01]  /*1480*/  @P6 SHF.R.S32.HI R195, RZ, 0x1f, R18 ;  /* 0x0000001fffc36819 */ /* 0x008fe20000011412 */
[----:B------:R-:W-:-:S02]  /*1490*/  @!P6 IMAD.MOV.U32 R195, RZ, RZ, R19 ;  /* 0x000000ffffc3e224 */ /* 0x000fc400078e0013 */
[----:B------:R-:W-:Y:S02]  /*14a0*/  @P6 IMAD.MOV.U32 R194, RZ, RZ, R18 ;  /* 0x000000ffffc26224 */ /* 0x000fe400078e0012 */
[----:B------:R-:W-:Y:S01]  /*14b0*/  @!P6 IMAD.MOV.U32 R194, RZ, RZ, R0 ;  /* 0x000000ffffc2e224 */ /* 0x000fe200078e0000 */
[----:B------:R-:W-:Y:S01]  /*14c0*/  BAR.SYNC.DEFER_BLOCKING 0x0 ;  /* 0x0000000000007b1d */ /* 0x000fe20000010000 */
[----:B------:R-:W-:Y:S01]  /*14d0*/  IMAD R203, R195, c[0x0][0x1f0], RZ ;  /* 0x00007c00c3cb7a24 */ /* 0x000fe200078e02ff */
[----:B------:R-:W-:Y:S01]  /*14e0*/  PLOP3.LUT P6, PT, PT, PT, UP0, 0x80, 0x0 ;  /* 0x000000000000781c */ /* 0x000fe20003fcf008 */
[----:B------:R-:W-:-:S04]  /*14f0*/  IMAD.WIDE.U32 R196, R194, c[0x0][0x1f0], R196 ;  /* 0x00007c00c2c47a25 */ /* 0x000fc800078e00c4 */
[----:B------:R-:W-:Y:S02]  /*1500*/  IMAD R203, R194, c[0x0][0x1f4], R203 ;  /* 0x00007d00c2cb7a24 */ /* 0x000fe400078e02cb */
[----:B------:R-:W-:Y:S02]  /*1510*/  IMAD.MOV.U32 R202, RZ, RZ, R196 ;  /* 0x000000ffffca7224 */ /* 0x000fe400078e00c4 */
[----:B------:R-:W-:Y:S02]  /*1520*/  IMAD.IADD R203, R197, 0x1, R203 ;  /* 0x00000001c5cb7824 */ /* 0x000fe400078e02cb */
[----:B------:R-:W-:Y:S02]  /*1530*/  IMAD.U32 R18, RZ, RZ, UR13 ;  /* 0x0000000dff127e24 */ /* 0x000fe4000f8e00ff */
[----:B------:R-:W-:Y:S01]  /*1540*/  @P0 IMAD.WIDE.U32 R16, R17, UR15, R202 ;  /* 0x0000000f11100c25 */ /* 0x000fe2000f8e00ca */
[----:B------:R-:W-:-:S03]  /*1550*/  ISETP.GT.AND P0, PT, R8, 0x20, PT ;  /* 0x000000200800780c */ /* 0x000fc60003f04270 */
[----:B----4-:R-:W-:Y:S01]  /*1560*/  IMAD.WIDE.U32 R22, R9, UR15, R202 ;  /* 0x0000000f09167c25 */ /* 0x010fe2000f8e00ca */
[----:B------:R-:W-:Y:S02]  /*1570*/  @P6 LEA R0, P6, R16, c[0x0][0x1c8], 0x1 ;  /* 0x0000720010006a11 */ /* 0x000fe400078c08ff */
[----:B------:R-:W-:Y:S01]  /*1580*/  @P5 IADD3 R7, R17, UR4, RZ ;  /* 0x0000000411075c10 */ /* 0x000fe2000fffe0ff */
[----:B------:R-:W-:Y:S01]  /*1590*/  IMAD R199, R195, c[0x0][0x218], RZ ;  /* 0x00008600c3c77a24 */ /* 0x000fe200078e02ff */
[----:B------:R-:W-:Y:S01]  /*15a0*/  @P2 LEA R14, P2, R11, R0, 0x1 ;  /* 0x000000000b0e2211 */ /* 0x000fe200078408ff */
[----:B------:R-:W-:Y:S01]  /*15b0*/  ULDC.64 UR4, c[0x0][0x208] ;  /* 0x0000820000047ab9 */ /* 0x000fe20000000a00 */
[----:B------:R-:W-:Y:S01]  /*15c0*/  IADD3 R9, R23, UR24, RZ ;  /* 0x0000001817097c10 */ /* 0x000fe2000fffe0ff */
[----:B------:R-:W-:Y:S01]  /*15d0*/  USHF.L.U32 UR24, UR4, 0x6, URZ ;  /* 0x0000000604187899 */ /* 0x000fe2000800063f */
[----:B------:R-:W-:Y:S01]  /*15e0*/  IMAD R199, R194, c[0x0][0x21c], R199 ;  /* 0x00008700c2c77a24 */ /* 0x000fe200078e02c7 */
[----:B------:R-:W-:Y:S01]  /*15f0*/  @P0 IADD3 R12, P5, R22, UR14, RZ ;  /* 0x0000000e160c0c10 */ /* 0x000fe2000ffbe0ff */
[----:B------:R-:W-:Y:S01]  /*1600*/  USHF.L.U64.HI UR23, UR4, UR23, UR5 ;  /* 0x0000001704177299 */ /* 0x000fe20008010205 */
[----:B------:R-:W-:Y:S01]  /*1610*/  IMAD.WIDE.U32 R194, R194, c[0x0][0x218], R20 ;  /* 0x00008600c2c27a25 */ /* 0x000fe200078e0014 */
[----:B------:R-:W-:Y:S01]  /*1620*/  USHF.L.U64.HI UR11, UR4, UR11, UR5 ;  /* 0x0000000b040b7299 */ /* 0x000fe20008010205 */
[----:B------:R-:W-:Y:S01]  /*1630*/  @P3 LEA.HI.X R7, R16, c[0x0][0x1cc], R7, 0x1, P6 ;  /* 0x0000730010073a11 */ /* 0x000fe200030f0c07 */
[----:B------:R-:W-:Y:S01]  /*1640*/  UIMAD UR12, UR23, UR22, URZ ;  /* 0x00000016170c72a4 */ /* 0x000fe2000f8e023f */
[C---:B------:R-:W-:Y:S01]  /*1650*/  @P4 LEA R16, P3, R22.reuse, c[0x0][0x1c8], 0x1 ;  /* 0x0000720016104a11 */ /* 0x040fe200078608ff */
[----:B------:R-:W-:Y:S01]  /*1660*/  IMAD.IADD R199, R195, 0x1, R199 ;  /* 0x00000001c3c77824 */ /* 0x000fe200078e02c7 */
[----:B------:R-:W-:Y:S01]  /*1670*/  @P1 LEA.HI.X R15, R15, R7, R18, 0x1, P2 ;  /* 0x000000070f0f1211 */ /* 0x000fe200010f0c12 */
[----:B------:R-:W-:Y:S01]  /*1680*/  IMAD.MOV.U32 R198, RZ, RZ, R194 ;  /* 0x000000ffffc67224 */ /* 0x000fe200078e00c2 */
[----:B------:R-:W-:Y:S01]  /*1690*/  @P4 LEA.HI.X R17, R22, c[0x0][0x1cc], R9, 0x1, P3 ;  /* 0x0000730016114a11 */ /* 0x000fe200018f0c09 */
[----:B------:R-:W-:Y:S01]  /*16a0*/  UIMAD UR12, UR21, UR24, UR12 ;  /* 0x00000018150c72a4 */ /* 0x000fe2000f8e020c */
[----:B------:R-:W-:Y:S01]  /*16b0*/  ISETP.GE.AND P3, PT, R10, c[0x0][0x1d4], PT ;  /* 0x000075000a007a0c */ /* 0x000fe20003f66270 */
[----:B------:R-:W-:Y:S01]  /*16c0*/  @UP0 UIADD3 UR5, UR17, -0x2, URZ ;  /* 0xfffffffe11050890 */ /* 0x000fe2000fffe03f */
[----:B------:R-:W-:-:S02]  /*16d0*/  ISETP.GE.AND P2, PT, R4, c[0x0][0x1d4], PT ;  /* 0x0000750004007a0c */ /* 0x000fc40003f46270 */
[----:B------:R-:W-:Y:S01]  /*16e0*/  ISETP.GE.AND P1, PT, R3, c[0x0][0x1d4], PT ;  /* 0x0000750003007a0c */ /* 0x000fe20003f26270 */
[----:B------:R-:W-:Y:S01]  /*16f0*/  @UP0 UIMAD UR23, UR23, UR5, URZ ;  /* 0x00000005171702a4 */ /* 0x000fe2000f8e023f */
[----:B------:R-:W-:Y:S02]  /*1700*/  @P0 IADD3.X R9, R9, UR13, RZ, P5, !PT ;  /* 0x0000000d09090c10 */ /* 0x000fe4000affe4ff */
[----:B------:R-:W-:Y:S02]  /*1710*/  @P0 LEA R18, P6, R12, c[0x0][0x1c8], 0x1 ;  /* 0x000072000c120a11 */ /* 0x000fe400078c08ff */
[----:B------:R-:W-:Y:S02]  /*1720*/  ISETP.GE.AND P5, PT, R10, c[0x0][0x1d4], PT ;  /* 0x000075000a007a0c */ /* 0x000fe40003fa6270 */
[----:B------:R-:W-:Y:S01]  /*1730*/  @P0 LEA.HI.X R19, R12, c[0x0][0x1cc], R9, 0x1, P6 ;  /* 0x000073000c130a11 */ /* 0x000fe200030f0c09 */
[----:B------:R-:W-:Y:S01]  /*1740*/  IMAD.U32 R9, RZ, RZ, UR24 ;  /* 0x00000018ff097e24 */ /* 0x000fe2000f8e00ff */
[----:B------:R-:W-:Y:S01]  /*1750*/  @!PT LDS RZ, [RZ] ;  /* 0x00000000fffff984 */ /* 0x000fe20000000800 */
[----:B------:R-:W-:Y:S01]  /*1760*/  @!PT LDS RZ, [RZ] ;  /* 0x00000000fffff984 */ /* 0x000fe20000000800 */
[----:B------:R-:W-:Y:S01]  /*1770*/  @!PT LDS RZ, [RZ] ;  /* 0x00000000fffff984 */ /* 0x000fe20000000800 */
[----:B------:R1:W-:Y:S01]  /*1780*/  @P4 LDGSTS.E.BYPASS.LTC128B.128 [R132+0xc100], [R16.64], !P3 ;  /* 0x0c10000010844fae */ /* 0x0003e2000d901d52 */
[----:B------:R-:W-:-:S02]  /*1790*/  ISETP.LT.OR P6, PT, R8, 0x1, P5 ;  /* 0x000000010800780c */ /* 0x000fc40002fc1670 */
[----:B------:R-:W-:Y:S01]  /*17a0*/  IMAD.WIDE.U32 R10, R9, UR22, R198 ;  /* 0x00000016090a7c25 */ /* 0x000fe2000f8e00c6 */
[----:B------:R1:W-:Y:S01]  /*17b0*/  @P4 LDGSTS.E.BYPASS.LTC128B.128 [R132+0xe100], [R16.64+0x80], !P2 ;  /* 0x0e10008010844fae */ /* 0x0003e2000d101d52 */
[----:B------:R-:W-:-:S03]  /*17c0*/  ISETP.LT.OR P5, PT, R8, 0x21, P5 ;  /* 0x000000210800780c */ /* 0x000fc60002fa1670 */
[----:B------:R1:W-:Y:S01]  /*17d0*/  @P4 LDGSTS.E.BYPASS.LTC128B.128 [R132+0x10100], [R16.64+0x100], !P1 ;  /* 0x1010010010844fae */ /* 0x0003e2000c901d52 */
[----:B------:R-:W-:Y:S02]  /*17e0*/  ISETP.GE.AND P4, PT, R4, c[0x0][0x1d4], PT ;  /* 0x0000750004007a0c */ /* 0x000fe40003f86270 */
[----:B------:R-:W-:Y:S01]  /*17f0*/  IADD3 R4, R11, UR12, RZ ;  /* 0x0000000c0b047c10 */ /* 0x000fe2000fffe0ff */
[----:B------:R2:W-:Y:S01]  /*1800*/  @P0 LDGSTS.E.BYPASS.LTC128B.128 [R132+0xd100], [R18.64], !P3 ;  /* 0x0d10000012840fae */ /* 0x0005e2000d901d52 */
[----:B------:R-:W-:Y:S02]  /*1810*/  USHF.L.U32 UR12, UR4, 0x5, URZ ;  /* 0x00000005040c7899 */ /* 0x000fe4000800063f */
[----:B------:R-:W-:Y:S01]  /*1820*/  @UP0 USHF.R.S32.HI UR4, URZ, 0x1f, UR5 ;  /* 0x0000001f3f040899 */ /* 0x000fe20008011405 */
[----:B------:R2:W-:Y:S01]  /*1830*/  @P0 LDGSTS.E.BYPASS.LTC128B.128 [R132+0xf100], [R18.64+0x80], !P2 ;  /* 0x0f10008012840fae */ /* 0x0005e2000d101d52 */
[----:B------:R-:W-:Y:S02]  /*1840*/  USHF.L.U32 UR22, UR12, 0x1, URZ ;  /* 0x000000010c167899 */ /* 0x000fe4000800063f */
[----:B------:R-:W-:Y:S01]  /*1850*/  USHF.L.U64.HI UR21, UR12, 0x1, UR11 ;  /* 0x000000010c157899 */ /* 0x000fe2000801020b */
[----:B------:R2:W-:Y:S01]  /*1860*/  @P0 LDGSTS.E.BYPASS.LTC128B.128 [R132+0x11100], [R18.64+0x100], !P1 ;  /* 0x1110010012840fae */ /* 0x0005e2000c901d52 */
[----:B------:R-:W-:Y:S01]  /*1870*/  LEA R12, P0, R10, c[0x0][0x1f8], 0x1 ;  /* 0x00007e000a0c7a11 */ /* 0x000fe200078008ff */
[----:B------:R-:W-:-:S02]  /*1880*/  @UP0 UIMAD UR4, UR4, UR24, UR23 ;  /* 0x00000018040402a4 */ /* 0x000fc4000f8e0217 */
[----:B------:R-:W0:Y:S01]  /*1890*/  LDGDEPBAR ;  /* 0x00000000000079af */ /* 0x000e220000000000 */
[----:B------:R-:W-:Y:S02]  /*18a0*/  LEA.HI.X R13, R10, c[0x0][0x1fc], R4, 0x1, P0 ;  /* 0x00007f000a0d7a11 */ /* 0x000fe400000f0c04 */
[C---:B------:R-:W-:Y:S02]  /*18b0*/  ISETP.LT.OR P0, PT, R8.reuse, 0x1, P4 ;  /* 0x000000010800780c */ /* 0x040fe40002701670 */
[----:B------:R-:W-:Y:S01]  /*18c0*/  ISETP.LT.OR P4, PT, R8, 0x21, P4 ;  /* 0x000000210800780c */ /* 0x000fe20002781670 */
[----:B------:R3:W-:Y:S01]  /*18d0*/  LDGSTS.E.BYPASS.LTC128B.128 [R132+0x100], [R12.64], !P6 ;  /* 0x001000000c847fae */ /* 0x0007e2000f101d52 */
[----:B------:R-:W-:Y:S02]  /*18e0*/  ISETP.GE.AND P6, PT, R3, c[0x0][0x1d4], PT ;  /* 0x0000750003007a0c */ /* 0x000fe40003fc6270 */
[----:B------:R-:W-:-:S05]  /*18f0*/  LOP3.LUT R4, R188, 0xfffffff0, RZ, 0xc0, !PT ;  /* 0xfffffff0bc047812 */ /* 0x000fca00078ec0ff */
[----:B------:R-:W-:Y:S02]  /*1900*/  IMAD.IADD R11, R5, 0x1, -R4 ;  /* 0x00000001050b7824 */ /* 0x000fe400078e0a04 */
[----:B------:R3:W-:Y:S01]  /*1910*/  LDGSTS.E.BYPASS.LTC128B.128 [R132+0x2100], [R12.64+0x80], !P0 ;  /* 0x021000800c847fae */ /* 0x0007e2000c101d52 */
[C---:B------:R-:W-:Y:S02]  /*1920*/  ISETP.LT.OR P0, PT, R8.reuse, 0x1, P6 ;  /* 0x000000010800780c */ /* 0x040fe40003701670 */
[----:B------:R-:W-:Y:S02]  /*1930*/  ISETP.LT.OR P6, PT, R8, 0x21, P6 ;  /* 0x000000210800780c */ /* 0x000fe400037c1670 */
[----:B------:R-:W-:-:S04]  /*1940*/  SHF.R.S32.HI R4, RZ, 0x1f, R11 ;  /* 0x0000001fff047819 */ /* 0x000fc8000001140b */
[----:B------:R-:W-:-:S04]  /*1950*/  LEA.HI R3, R4, R11, RZ, 0x3 ;  /* 0x0000000b04037211 */ /* 0x000fc800078f18ff */
[----:B------:R-:W-:Y:S01]  /*1960*/  LOP3.LUT R20, R3, 0xfffffff8, RZ, 0xc0, !PT ;  /* 0xfffffff803147812 */ /* 0x000fe200078ec0ff */
[----:B------:R3:W-:Y:S01]  /*1970*/  LDGSTS.E.BYPASS.LTC128B.128 [R132+0x4100], [R12.64+0x100], !P0 ;  /* 0x041001000c847fae */ /* 0x0007e2000c101d52 */
[----:B-1----:R-:W-:-:S03]  /*1980*/  IADD3 R16, P0, R12, UR22, RZ ;  /* 0x000000160c107c10 */ /* 0x002fc6000ff1e0ff */
[----:B------:R-:W-:Y:S01]  /*1990*/  IMAD.IADD R20, R11, 0x1, -R20 ;  /* 0x000000010b147824 */ /* 0x000fe200078e0a14 */
[----:B------:R-:W-:Y:S02]  /*19a0*/  IADD3.X R17, R13, UR21, RZ, P0, !PT ;  /* 0x000000150d117c10 */ /* 0x000fe400087fe4ff */
[----:B------:R-:W-:Y:S01]  /*19b0*/  PLOP3.LUT P0, PT, PT, PT, UP0, 0x80, 0x0 ;  /* 0x000000000000781c */ /* 0x000fe20003f0f008 */
[----:B------:R-:W-:Y:S02]  /*19c0*/  IMAD.SHL.U32 R11, R20, 0x40, RZ ;  /* 0x00000040140b7824 */ /* 0x000fe400078e00ff */
[----:B------:R2:W-:Y:S01]  /*19d0*/  LDGSTS.E.BYPASS.LTC128B.128 [R132+0x1100], [R16.64], !P5 ;  /* 0x0110000010847fae */ /* 0x0005e2000e901d52 */
[----:B------:R-:W-:Y:S02]  /*19e0*/  PLOP3.LUT P5, PT, PT, PT, UP0, 0x80, 0x0 ;  /* 0x000000000000781c */ /* 0x000fe40003faf008 */
[----:B------:R-:W-:Y:S01]  /*19f0*/  LOP3.LUT R11, R11, 0x1c0, RZ, 0xc0, !PT ;  /* 0x000001c00b0b7812 */ /* 0x000fe200078ec0ff */
[----:B------:R2:W-:Y:S01]  /*1a00*/  LDGSTS.E.BYPASS.LTC128B.128 [R132+0x3100], [R16.64+0x80], !P4 ;  /* 0x0310008010847fae */ /* 0x0005e2000e101d52 */
[----:B------:R-:W-:-:S03]  /*1a10*/  PLOP3.LUT P4, PT, PT, PT, UP0, 0x80, 0x0 ;  /* 0x000000000000781c */ /* 0x000fc60003f8f008 */
[----:B------:R2:W-:Y:S01]  /*1a20*/  LDGSTS.E.BYPASS.LTC128B.128 [R132+0x5100], [R16.64+0x100], !P6 ;  /* 0x0510010010847fae */ /* 0x0005e2000f101d52 */
[----:B------:R-:W-:-:S03]  /*1a30*/  PLOP3.LUT P6, PT, PT, PT, UP0, 0x80, 0x0 ;  /* 0x000000000000781c */ /* 0x000fc60003fcf008 */
[----:B------:R-:W0:Y:S01]  /*1a40*/  LDGDEPBAR ;  /* 0x00000000000079af */ /* 0x000e220000000000 */
[----:B---3--:R-:W-:-:S04]  /*1a50*/  SHF.R.S32.HI R13, RZ, 0x4, R188 ;  /* 0x00000004ff0d7819 */ /* 0x008fc800000114bc */
[----:B------:R-:W-:-:S05]  /*1a60*/  LEA.HI R188, R188, R13, RZ, 0x1 ;  /* 0x0000000dbcbc7211 */ /* 0x000fca00078f08ff */
[----:B------:R-:W-:Y:S01]  /*1a70*/  @P6 IMAD.MOV.U32 R12, RZ, RZ, R0 ;  /* 0x000000ffff0c6224 */ /* 0x000fe200078e0000 */
[----:B------:R-:W-:-:S05]  /*1a80*/  LOP3.LUT R188, R188, 0xfffffffe, RZ, 0xc0, !PT ;  /* 0xfffffffebcbc7812 */ /* 0x000fca00078ec0ff */
[----:B------:R-:W-:Y:S02]  /*1a90*/  IMAD.IADD R188, R13, 0x1, -R188 ;  /* 0x000000010dbc7824 */ /* 0x000fe400078e0abc */
[----:B------:R-:W-:Y:S01]  /*1aa0*/  @P6 IMAD.MOV.U32 R13, RZ, RZ, R7 ;  /* 0x000000ffff0d6224 */ /* 0x000fe200078e0007 */
[----:B------:R-:W-:Y:S01]  /*1ab0*/  PLOP3.LUT P6, PT, PT, PT, UP0, 0x80, 0x0 ;  /* 0x000000000000781c */ /* 0x000fe20003fcf008 */
[----:B------:R-:W-:Y:S01]  /*1ac0*/  IMAD.SHL.U32 R0, R188, 0x8, RZ ;  /* 0x00000008bc007824 */ /* 0x000fe200078e00ff */
[----:B------:R-:W-:Y:S01]  /*1ad0*/  PLOP3.LUT P6, PT, PT, PT, UP0, 0x80, 0x0 ;  /* 0x000000000000781c */ /* 0x000fe20003fcf008 */
[----:B------:R-:W-:Y:S01]  /*1ae0*/  IMAD.SHL.U32 R7, R207, 0x40, RZ ;  /* 0x00000040cf077824 */ /* 0x000fe200078e00ff */
[----:B------:R1:W-:Y:S01]  /*1af0*/  @P5 LDGSTS.E.BYPASS.LTC128B.128 [R132+0x12100], [R12.64], !P3 ;  /* 0x121000000c845fae */ /* 0x0003e2000d901d52 */
[----:B------:R-:W-:Y:S02]  /*1b00*/  PLOP3.LUT P5, PT, PT, PT, UP0, 0x80, 0x0 ;  /* 0x000000000000781c */ /* 0x000fe40003faf008 */
[----:B------:R-:W-:Y:S01]  /*1b10*/  LOP3.LUT R0, R11, 0x8, R0, 0xf8, !PT ;  /* 0x000000080b007812 */ /* 0x000fe200078ef800 */
[----:B------:R1:W-:Y:S01]  /*1b20*/  @P4 LDGSTS.E.BYPASS.LTC128B.128 [R132+0x14100], [R12.64+0x80], !P2 ;  /* 0x141000800c844fae */ /* 0x0003e2000d101d52 */
[----:B------:R-:W-:-:S02]  /*1b30*/  PLOP3.LUT P4, PT, PT, PT, UP0, 0x80, 0x0 ;  /* 0x000000000000781c */ /* 0x000fc40003f8f008 */
[----:B------:R-:W-:Y:S01]  /*1b40*/  LOP3.LUT R7, R7, 0x1c0, RZ, 0xc0, !PT ;  /* 0x000001c007077812 */ /* 0x000fe200078ec0ff */
[----:B------:R1:W-:Y:S01]  /*1b50*/  @P0 LDGSTS.E.BYPASS.LTC128B.128 [R132+0x16100], [R12.64+0x100], !P1 ;  /* 0x161001000c840fae */ /* 0x0003e2000c901d52 */
[----:B------:R-:W-:Y:S02]  /*1b60*/  PLOP3.LUT P0, PT, PT, PT, UP0, 0x80, 0x0 ;  /* 0x000000000000781c */ /* 0x000fe40003f0f008 */
[----:B------:R-:W-:Y:S02]  /*1b70*/  SHF.R.U32.HI R11, RZ, 0x3, R11 ;  /* 0x00000003ff0b7819 */ /* 0x000fe4000001160b */
[----:B------:R-:W-:Y:S01]  /*1b80*/  LOP3.LUT R2, R7, 0x8, R2, 0xf8, !PT ;  /* 0x0000000807027812 */ /* 0x000fe200078ef802 */
[----:B------:R1:W-:Y:S01]  /*1b90*/  @P5 LDGSTS.E.BYPASS.LTC128B.128 [R132+0x13100], [R14.64], !P3 ;  /* 0x131000000e845fae */ /* 0x0003e2000d901d52 */
[----:B------:R-:W-:Y:S01]  /*1ba0*/  LOP3.LUT R0, R0, R11, RZ, 0x3c, !PT ;  /* 0x0000000b00007212 */ /* 0x000fe200078e3cff */
[----:B------:R-:W-:Y:S01]  /*1bb0*/  IMAD.SHL.U32 R11, R3, 0x40, RZ ;  /* 0x00000040030b7824 */ /* 0x000fe200078e00ff */
[----:B------:R-:W-:Y:S01]  /*1bc0*/  SHF.R.U32.HI R7, RZ, 0x3, R7 ;  /* 0x00000003ff077819 */ /* 0x000fe20000011607 */
[----:B------:R1:W-:Y:S01]  /*1bd0*/  @P4 LDGSTS.E.BYPASS.LTC128B.128 [R132+0x15100], [R14.64+0x80], !P2 ;  /* 0x151000800e844fae */ /* 0x0003e2000d101d52 */
[----:B------:R-:W-:-:S02]  /*1be0*/  PLOP3.LUT P5, PT, PT, PT, UP0, 0x80, 0x0 ;  /* 0x000000000000781c */ /* 0x000fc40003faf008 */
[----:B------:R-:W-:Y:S01]  /*1bf0*/  LOP3.LUT R3, R2, R7, RZ, 0x3c, !PT ;  /* 0x0000000702037212 */ /* 0x000fe200078e3cff */
[----:B------:R1:W-:Y:S01]  /*1c00*/  @P0 LDGSTS.E.BYPASS.LTC128B.128 [R132+0x17100], [R14.64+0x100], !P1 ;  /* 0x171001000e840fae */ /* 0x0003e2000c901d52 */
[----:B------:R-:W-:Y:S01]  /*1c10*/  LOP3.LUT R4, R0, 0xfffffe00, R11, 0xf8, !PT ;  /* 0xfffffe0000047812 */ /* 0x000fe200078ef80b */
[----:B------:R-:W-:Y:S01]  /*1c20*/  IMAD.MOV.U32 R2, RZ, RZ, 0x10 ;  /* 0x00000010ff027424 */ /* 0x000fe200078e00ff */
[----:B------:R-:W-:Y:S01]  /*1c30*/  SHF.R.S32.HI R7, RZ, 0x5, R84 ;  /* 0x00000005ff077819 */ /* 0x000fe20000011454 */
[----:B------:R-:W0:Y:S01]  /*1c40*/  LDGDEPBAR ;  /* 0x00000000000079af */ /* 0x000e220000000000 */
[----:B------:R-:W-:Y:S01]  /*1c50*/  IMAD R188, R188, 0x200, R3 ;  /* 0x00000200bcbc7824 */ /* 0x000fe200078e0203 */
[----:B------:R-:W-:Y:S01]  /*1c60*/  PLOP3.LUT P0, PT, PT, PT, UP0, 0x80, 0x0 ;  /* 0x000000000000781c */ /* 0x000fe20003f0f008 */
[----:B------:R-:W-:Y:S01]  /*1c70*/  IMAD.MOV.U32 R3, RZ, RZ, 0x20 ;  /* 0x00000020ff037424 */ /* 0x000fe200078e00ff */
[----:B------:R-:W-:Y:S01]  /*1c80*/  LOP3.LUT P4, RZ, R20, 0x2, RZ, 0xc0, !PT ;  /* 0x0000000214ff7812 */ /* 0x000fe2000788c0ff */
[----:B------:R-:W-:-:S02]  /*1c90*/  IMAD R0, R7, 0x400, R4 ;  /* 0x0000040007007824 */ /* 0x000fc400078e0204 */
[----:B------:R-:W-:Y:S01]  /*1ca0*/  IMAD.SHL.U32 R188, R188, 0x2, RZ ;  /* 0x00000002bcbc7824 */ /* 0x000fe200078e00ff */
[----:B------:R-:W-:Y:S01]  /*1cb0*/  SEL R2, R2, 0xfffffff0, !P4 ;  /* 0xfffffff002027807 */ /* 0x000fe20006000000 */
[C---:B------:R-:W-:Y:S01]  /*1cc0*/  IMAD.SHL.U32 R72, R0.reuse, 0x2, RZ ;  /* 0x0000000200487824 */ /* 0x040fe200078e00ff */
[----:B------:R-:W-:Y:S01]  /*1cd0*/  LEA R190, R0, 0x18100, 0x1 ;  /* 0x0001810000be7811 */ /* 0x000fe200078e08ff */
[----:B------:R-:W-:Y:S01]  /*1ce0*/  @P5 IMAD.WIDE.U32 R8, R9, UR5, R198 ;  /* 0x0000000509085c25 */ /* 0x000fe2000f8e00c6 */
[----:B------:R-:W-:Y:S02]  /*1cf0*/  LOP3.LUT P4, RZ, R207, 0x2, RZ, 0xc0, !PT ;  /* 0x00000002cfff7812 */ /* 0x000fe4000788c0ff */
[----:B------:R-:W-:Y:S01]  /*1d00*/  PLOP3.LUT P5, PT, PT, PT, UP0, 0x80, 0x0 ;  /* 0x000000000000781c */ /* 0x000fe20003faf008 */
[----:B------:R-:W-:Y:S01]  /*1d10*/  IMAD.SHL.U32 R187, R2, 0x2, RZ ;  /* 0x0000000202bb7824 */ /* 0x000fe200078e00ff */
[----:B------:R-:W-:Y:S02]  /*1d20*/  @P6 LEA R0, P6, R8, c[0x0][0x1f8], 0x1 ;  /* 0x00007e0008006a11 */ /* 0x000fe400078c08ff */
[----:B------:R-:W-:Y:S01]  /*1d30*/  @P0 IADD3 R23, R9, UR4, RZ ;  /* 0x0000000409170c10 */ /* 0x000fe2000fffe0ff */
[----:B------:R-:W-:Y:S01]  /*1d40*/  IMAD.IADD R186, R190, 0x1, R187 ;  /* 0x00000001beba7824 */ /* 0x000fe200078e02bb */
[----:B------:R-:W-:Y:S01]  /*1d50*/  PLOP3.LUT P0, PT, PT, PT, UP0, 0x80, 0x0 ;  /* 0x000000000000781c */ /* 0x000fe20003f0f008 */
[----:B------:R-:W-:Y:S01]  /*1d60*/  ULDC UR4, c[0x0][0x1d0] ;  /* 0x0000740000047ab9 */ /* 0x000fe20000000800 */
[----:B------:R-:W-:Y:S01]  /*1d70*/  SEL R189, R3, 0xffffffe0, !P4 ;  /* 0xffffffe003bd7807 */ /* 0x000fe20006000000 */
[----:B------:R-:W-:Y:S01]  /*1d80*/  UIADD3 UR4, -UR16, UR4, UR6 ;  /* 0x0000000410047290 */ /* 0x000fe2000fffe106 */
[----:B------:R-:W-:-:S04]  /*1d90*/  DEPBAR.LE SB0, 0x3 ;  /* 0x000080c00000791a */ /* 0x000fc80000000000 */
[----:B------:R-:W-:-:S04]  /*1da0*/  DEPBAR.LE SB0, 0x2 ;  /* 0x000080800000791a */ /* 0x000fc80000000000 */
[----:B------:R-:W-:Y:S01]  /*1db0*/  BAR.SYNC.DEFER_BLOCKING 0x0 ;  /* 0x0000000000007b1d */ /* 0x000fe20000010000 */
[----:B------:R-:W-:Y:S01]  /*1dc0*/  IMAD.IADD R85, R188, 0x1, R189 ;  /* 0x00000001bc557824 */ /* 0x000fe200078e02bd */
[----:B------:R-:W-:Y:S02]  /*1dd0*/  @P5 LEA.HI.X R23, R8, c[0x0][0x1fc], R23, 0x1, P6 ;  /* 0x00007f0008175a11 */ /* 0x000fe400030f0c17 */
[----:B------:R-:W-:Y:S02]  /*1de0*/  PLOP3.LUT P5, PT, PT, PT, UP0, 0x80, 0x0 ;  /* 0x000000000000781c */ /* 0x000fe40003faf008 */
[----:B------:R-:W-:Y:S01]  /*1df0*/  @P0 IADD3 R2, P6, R0, UR22, RZ ;  /* 0x0000001600020c10 */ /* 0x000fe2000ffde0ff */
[----:B------:R-:W-:Y:S01]  /*1e00*/  ULDC UR16, c[0x0][0x324] ;  /* 0x0000c90000107ab9 */ /* 0x000fe20000000800 */
[----:B------:R-:W-:Y:S01]  /*1e10*/  PLOP3.LUT P0, PT, PT, PT, UP0, 0x80, 0x0 ;  /* 0x000000000000781c */ /* 0x000fe20003f0f008 */
[----:B------:R-:W-:-:S10]  /*1e20*/  ULOP3.LUT UR16, URZ, UR16, URZ, 0x33, !UPT ;  /* 0x000000103f107292 */ /* 0x000fd4000f8e333f */
[----:B------:R-:W-:Y:S02]  /*1e30*/  @P5 IADD3.X R21, R23, UR21, RZ, P6, !PT ;  /* 0x0000001517155c10 */ /* 0x000fe4000b7fe4ff */
[----:B------:R-:W-:Y:S01]  /*1e40*/  PLOP3.LUT P5, PT, PT, PT, UP0, 0x80, 0x0 ;  /* 0x000000000000781c */ /* 0x000fe20003faf008 */
[----:B------:R-:W-:Y:S01]  /*1e50*/  @P0 IMAD.MOV.U32 R22, RZ, RZ, R0 ;  /* 0x000000ffff160224 */ /* 0x000fe200078e0000 */
[----:B------:R-:W-:Y:S01]  /*1e60*/  PLOP3.LUT P6, PT, PT, PT, UP0, 0x80, 0x0 ;  /* 0x000000000000781c */ /* 0x000fe20003fcf008 */
[----:B------:R-:W-:Y:S01]  /*1e70*/  LDSM.16.M88.4 R72, [R72+0x18100] ;  /* 0x018100004848783b */ /* 0x000fe20000000200 */
[----:B------:R-:W-:Y:S01]  /*1e80*/  PLOP3.LUT P0, PT, PT, PT, UP0, 0x80, 0x0 ;  /* 0x000000000000781c */ /* 0x000fe20003f0f008 */
[----:B------:R-:W-:Y:S02]  /*1e90*/  IMAD.MOV.U32 R0, RZ, RZ, 0x40 ;  /* 0x00000040ff007424 */ /* 0x000fe400078e00ff */
[----:B------:R-:W3:Y:S04]  /*1ea0*/  LDSM.16.M88.4 R44, [R188+0xc100] ;  /* 0x00c10000bc2c783b */ /* 0x000ee80000000200 */
[----:B------:R-:W4:Y:S04]  /*1eb0*/  LDSM.16.M88.4 R36, [R188+0xc900] ;  /* 0x00c90000bc24783b */ /* 0x000f280000000200 */
[----:B------:R-:W4:Y:S04]  /*1ec0*/  LDSM.16.M88.4 R28, [R188+0xd100] ;  /* 0x00d10000bc1c783b */ /* 0x000f280000000200 */
[----:B-1----:R-:W5:Y:S04]  /*1ed0*/  LDSM.16.M88.4 R12, [R188+0xd900] ;  /* 0x00d90000bc0c783b */ /* 0x002f680000000200 */
[----:B------:R-:W-:Y:S04]  /*1ee0*/  LDSM.16.M88.4 R64, [R186] ;  /* 0x00000000ba40783b */ /* 0x000fe80000000200 */
[----:B--2---:R-:W1:Y:S04]  /*1ef0*/  LDSM.16.M88.4 R16, [R85+0xc100] ;  /* 0x00c100005510783b */ /* 0x004e680000000200 */
[----:B------:R-:W2:Y:S04]  /*1f00*/  LDSM.16.M88.4 R8, [R85+0xc900] ;  /* 0x00c900005508783b */ /* 0x000ea80000000200 */
[----:B------:R-:W-:Y:S01]  /*1f10*/  LDSM.16.M88.4 R68, [R85+0xd900] ;  /* 0x00d900005544783b */ /* 0x000fe20000000200 */
[C---:B---3--:R-:W-:Y:S08]  /*1f20*/  HMMA.16816.F32 R48, R72.reuse, R44, RZ ;  /* 0x0000002c4830723c */ /* 0x048ff000000018ff */
[C---:B----4-:R-:W-:Y:S08]  /*1f30*/  HMMA.16816.F32 R40, R72.reuse, R36, RZ ;  /* 0x000000244828723c */ /* 0x050ff000000018ff */
[C---:B------:R-:W-:Y:S08]  /*1f40*/  HMMA.16816.F32 R32, R72.reuse, R28, RZ ;  /* 0x0000001c4820723c */ /* 0x040ff000000018ff */
[C---:B------:R-:W-:Y:S08]  /*1f50*/  HMMA.16816.F32 R44, R72.reuse, R46, RZ ;  /* 0x0000002e482c723c */ /* 0x040ff000000018ff */
[C---:B------:R-:W-:Y:S08]  /*1f60*/  HMMA.16816.F32 R36, R72.reuse, R38, RZ ;  /* 0x000000264824723c */ /* 0x040ff000000018ff */
[C---:B------:R-:W-:Y:S08]  /*1f70*/  HMMA.16816.F32 R28, R72.reuse, R30, RZ ;  /* 0x0000001e481c723c */ /* 0x040ff000000018ff */
[C---:B-----5:R-:W-:Y:S08]  /*1f80*/  HMMA.16816.F32 R24, R72.reuse, R12, RZ ;  /* 0x0000000c4818723c */ /* 0x060ff000000018ff */
[----:B------:R-:W-:Y:S01]  /*1f90*/  HMMA.16816.F32 R72, R72, R14, RZ ;  /* 0x0000000e4848723c */ /* 0x000fe200000018ff */
[----:B------:R-:W3:Y:S04]  /*1fa0*/  LDSM.16.M88.4 R12, [R85+0xd100] ;  /* 0x00d10000550c783b */ /* 0x000ee80000000200 */
[----:B------:R-:W-:Y:S01]  /*1fb0*/  @!PT LDS RZ, [RZ] ;  /* 0x00000000fffff984 */ /* 0x000fe20000000800 */
[----:B------:R-:W-:Y:S01]  /*1fc0*/  @!PT LDS RZ, [RZ] ;  /* 0x00000000fffff984 */ /* 0x000fe20000000800 */
[----:B------:R-:W-:Y:S01]  /*1fd0*/  @!PT LDS RZ, [RZ] ;  /* 0x00000000fffff984 */ /* 0x000fe20000000800 */
[----:B------:R4:W-:Y:S01]  /*1fe0*/  @P5 LDGSTS.E.BYPASS.LTC128B.128 [R132+0x6100], [R22.64], !P3 ;  /* 0x0610000016845fae */ /* 0x0009e2000d901d52 */
[----:B------:R-:W-:-:S02]  /*1ff0*/  PLOP3.LUT P5, PT, PT, PT, UP0, 0x80, 0x0 ;  /* 0x000000000000781c */ /* 0x000fc40003faf008 */
[----:B-1----:R-:W-:Y:S01]  /*2000*/  HMMA.16816.F32 R48, R64, R16, R48 ;  /* 0x000000104030723c */ /* 0x002fe20000001830 */
[----:B------:R4:W-:Y:S01]  /*2010*/  @P6 LDGSTS.E.BYPASS.LTC128B.128 [R132+0x8100], [R22.64+0x80], !P2 ;  /* 0x0810008016846fae */ /* 0x0009e2000d101d52 */
[----:B------:R-:W-:-:S03]  /*2020*/  LOP3.LUT P6, RZ, R20, 0x4, RZ, 0xc0, !PT ;  /* 0x0000000414ff7812 */ /* 0x000fc600078cc0ff */
[----:B------:R4:W-:Y:S01]  /*2030*/  @P0 LDGSTS.E.BYPASS.LTC128B.128 [R132+0xa100], [R22.64+0x100], !P1 ;  /* 0x0a10010016840fae */ /* 0x0009e2000c901d52 */
[----:B------:R-:W-:Y:S02]  /*2040*/  LOP3.LUT P0, RZ, R207, 0x4, RZ, 0xc0, !PT ;  /* 0x00000004cfff7812 */ /* 0x000fe4000780c0ff */
[----:B------:R-:W-:Y:S01]  /*2050*/  SEL R3, R3, 0xffffffe0, !P6 ;  /* 0xffffffe003037807 */ /* 0x000fe20007000000 */
[C---:B--2---:R-:W-:Y:S01]  /*2060*/  HMMA.16816.F32 R40, R64.reuse, R8, R40 ;  /* 0x000000084028723c */ /* 0x044fe20000001828 */
[----:B------:R-:W-:Y:S01]  /*2070*/  PLOP3.LUT P6, PT, PT, PT, UP0, 0x80, 0x0 ;  /* 0x000000000000781c */ /* 0x000fe20003fcf008 */
[----:B------:R-:W-:Y:S01]  /*2080*/  @P5 IMAD.MOV.U32 R16, RZ, RZ, R2 ;  /* 0x000000ffff105224 */ /* 0x000fe200078e0002 */
[----:B------:R-:W-:Y:S01]  /*2090*/  SEL R192, R0, 0xffffffc0, !P0 ;  /* 0xffffffc000c07807 */ /* 0x000fe20004000000 */
[----:B------:R-:W-:Y:S01]  /*20a0*/  @P5 IMAD.MOV.U32 R17, RZ, RZ, R21 ;  /* 0x000000ffff115224 */ /* 0x000fe200078e0015 */
[----:B------:R-:W-:Y:S01]  /*20b0*/  PLOP3.LUT P5, PT, PT, PT, UP0, 0x80, 0x0 ;  /* 0x000000000000781c */ /* 0x000fe20003faf008 */
[C---:B------:R-:W-:Y:S01]  /*20c0*/  IMAD R185, R3.reuse, 0x2, R190 ;  /* 0x0000000203b97824 */ /* 0x040fe200078e02be */
[----:B------:R-:W-:Y:S01]  /*20d0*/  PLOP3.LUT P0, PT, PT, PT, UP0, 0x80, 0x0 ;  /* 0x000000000000781c */ /* 0x000fe20003f0f008 */
[----:B------:R-:W-:Y:S01]  /*20e0*/  IMAD.IADD R2, R188, 0x1, R192 ;  /* 0x00000001bc027824 */ /* 0x000fe200078e02c0 */
[----:B------:R-:W-:Y:S01]  /*20f0*/  HMMA.16816.F32 R36, R64, R10, R36 ;  /* 0x0000000a4024723c */ /* 0x000fe20000001824 */
[----:B------:R-:W-:-:S02]  /*2100*/  IMAD R184, R3, 0x2, R186 ;  /* 0x0000000203b87824 */ /* 0x000fc400078e02ba */
[----:B------:R-:W-:Y:S02]  /*2110*/  IMAD.IADD R0, R192, 0x1, R85 ;  /* 0x00000001c0007824 */ /* 0x000fe400078e0255 */
[----:B------:R1:W-:Y:S03]  /*2120*/  @P6 LDGSTS.E.BYPASS.LTC128B.128 [R132+0x7100], [R16.64], !P3 ;  /* 0x0710000010846fae */ /* 0x0003e6000d901d52 */
[----:B------:R-:W-:Y:S01]  /*2130*/  HMMA.16816.F32 R44, R64, R18, R44 ;  /* 0x00000012402c723c */ /* 0x000fe2000000182c */
[----:B------:R1:W-:Y:S01]  /*2140*/  @P5 LDGSTS.E.BYPASS.LTC128B.128 [R132+0x9100], [R16.64+0x80], !P2 ;  /* 0x0910008010845fae */ /* 0x0003e2000d101d52 */
[----:B------:R-:W-:-:S03]  /*2150*/  PLOP3.LUT P5, PT, PT, PT, UP3, 0x80, 0x0 ;  /* 0x000000000000781c */ /* 0x000fc60003faf038 */
[----:B------:R1:W-:Y:S01]  /*2160*/  @P0 LDGSTS.E.BYPASS.LTC128B.128 [R132+0xb100], [R16.64+0x100], !P1 ;  /* 0x0b10010010840fae */ /* 0x0003e2000c901d52 */
[----:B------:R-:W-:Y:S02]  /*2170*/  PLOP3.LUT P0, PT, PT, PT, UP3, 0x80, 0x0 ;  /* 0x000000000000781c */ /* 0x000fe40003f0f038 */
[C---:B---3--:R-:W-:Y:S01]  /*2180*/  HMMA.16816.F32 R32, R64.reuse, R12, R32 ;  /* 0x0000000c4020723c */ /* 0x048fe20000001820 */
[----:B----4-:R-:W-:Y:S04]  /*2190*/  LDSM.16.M88.4 R20, [R185] ;  /* 0x00000000b914783b */ /* 0x010fe80000000200 */
[----:B------:R-:W2:Y:S03]  /*21a0*/  LDSM.16.M88.4 R8, [R2+0xd100] ;  /* 0x00d100000208783b */ /* 0x000ea60000000200 */
[C---:B------:R-:W-:Y:S01]  /*21b0*/  HMMA.16816.F32 R28, R64.reuse, R14, R28 ;  /* 0x0000000e401c723c */ /* 0x040fe2000000181c */
[----:B------:R-:W3:Y:S04]  /*21c0*/  LDSM.16.M88.4 R56, [R2+0xc900] ;  /* 0x00c900000238783b */ /* 0x000ee80000000200 */
[----:B------:R-:W4:Y:S03]  /*21d0*/  LDSM.16.M88.4 R60, [R2+0xc100] ;  /* 0x00c10000023c783b */ /* 0x000f260000000200 */
[C---:B------:R-:W-:Y:S01]  /*21e0*/  HMMA.16816.F32 R24, R64.reuse, R68, R24 ;  /* 0x000000444018723c */ /* 0x040fe20000001818 */
[----:B------:R-:W5:Y:S04]  /*21f0*/  LDSM.16.M88.4 R52, [R2+0xd900] ;  /* 0x00d900000234783b */ /* 0x000f680000000200 */
[----:B------:R-:W-:Y:S03]  /*2200*/  LDSM.16.M88.4 R76, [R184] ;  /* 0x00000000b84c783b */ /* 0x000fe60000000200 */
[----:B------:R-:W-:Y:S01]  /*2210*/  HMMA.16816.F32 R72, R64, R70, R72 ;  /* 0x000000464048723c */ /* 0x000fe20000001848 */
[----:B------:R-:W4:Y:S04]  /*2220*/  LDSM.16.M88.4 R12, [R0+0xc900] ;  /* 0x00c90000000c783b */ /* 0x000f280000000200 */
[----:B-1----:R-:W1:Y:S04]  /*2230*/  LDSM.16.M88.4 R16, [R0+0xc100] ;  /* 0x00c100000010783b */ /* 0x002e680000000200 */
[----:B------:R-:W-:Y:S04]  /*2240*/  LDSM.16.M88.4 R80, [R0+0xd900] ;  /* 0x00d900000050783b */ /* 0x000fe80000000200 */
[----:B------:R-:W-:Y:S04]  /*2250*/  LDSM.16.M88.4 R68, [R190+0x4000] ;  /* 0x00400000be44783b */ /* 0x000fe80000000200 */
[----:B------:R-:W-:Y:S01]  /*2260*/  LDSM.16.M88.4 R64, [R188+0xe100] ;  /* 0x00e10000bc40783b */ /* 0x000fe20000000200 */
[C---:B--2---:R-:W-:Y:S03]  /*2270*/  HMMA.16816.F32 R32, R20.reuse, R8, R32 ;  /* 0x000000081420723c */ /* 0x044fe60000001820 */
[----:B------:R-:W0:Y:S05]  /*2280*/  LDGDEPBAR ;  /* 0x00000000000079af */ /* 0x000e2a0000000000 */
[C---:B------:R-:W-:Y:S01]  /*2290*/  HMMA.16816.F32 R28, R20.reuse, R10, R28 ;  /* 0x0000000a141c723c */ /* 0x040fe2000000181c */
[----:B------:R-:W2:Y:S07]  /*22a0*/  LDSM.16.M88.4 R8, [R0+0xd100] ;  /* 0x00d100000008783b */ /* 0x000eae0000000200 */
[C---:B---3--:R-:W-:Y:S08]  /*22b0*/  HMMA.16816.F32 R40, R20.reuse, R56, R40 ;  /* 0x000000381428723c */ /* 0x048ff00000001828 */
[C---:B------:R-:W-:Y:S01]  /*22c0*/  HMMA.16816.F32 R36, R20.reuse, R58, R36 ;  /* 0x0000003a1424723c */ /* 0x040fe20000001824 */
[----:B------:R-:W-:Y:S07]  /*22d0*/  LDSM.16.M88.4 R56, [R188+0xf100] ;  /* 0x00f10000bc38783b */ /* 0x000fee0000000200 */
[C---:B----4-:R-:W-:Y:S08]  /*22e0*/  HMMA.16816.F32 R48, R20.reuse, R60, R48 ;  /* 0x0000003c1430723c */ /* 0x050ff00000001830 */
[C---:B------:R-:W-:Y:S01]  /*22f0*/  HMMA.16816.F32 R44, R20.reuse, R62, R44 ;  /* 0x0000003e142c723c */ /* 0x040fe2000000182c */
[----:B------:R-:W3:Y:S07]  /*2300*/  LDSM.16.M88.4 R60, [R188+0xe900] ;  /* 0x00e90000bc3c783b */ /* 0x000eee0000000200 */
[C---:B-----5:R-:W-:Y:S08]  /*2310*/  HMMA.16816.F32 R24, R20.reuse, R52, R24 ;  /* 0x000000341418723c */ /* 0x060ff00000001818 */
[----:B------:R-:W-:Y:S01]  /*2320*/  HMMA.16816.F32 R72, R20, R54, R72 ;  /* 0x000000361448723c */ /* 0x000fe20000001848 */
[----:B------:R-:W4:Y:S04]  /*2330*/  LDSM.16.M88.4 R52, [R188+0xf900] ;  /* 0x00f90000bc34783b */ /* 0x000f280000000200 */
[----:B------:R-:W-:Y:S03]  /*2340*/  LDSM.16.M88.4 R20, [R186+0x4000] ;  /* 0x00400000ba14783b */ /* 0x000fe60000000200 */
[C---:B------:R-:W-:Y:S08]  /*2350*/  HMMA.16816.F32 R40, R76.reuse, R12, R40 ;  /* 0x0000000c4c28723c */ /* 0x040ff00000001828 */
[C---:B------:R-:W-:Y:S01]  /*2360*/  HMMA.16816.F32 R36, R76.reuse, R14, R36 ;  /* 0x0000000e4c24723c */ /* 0x040fe20000001824 */
[----:B------:R-:W5:Y:S07]  /*2370*/  LDSM.16.M88.4 R12, [R85+0xe900] ;  /* 0x00e90000550c783b */ /* 0x000f6e0000000200 */
[C---:B-1----:R-:W-:Y:S08]  /*2380*/  HMMA.16816.F32 R48, R76.reuse, R16, R48 ;  /* 0x000000104c30723c */ /* 0x042ff00000001830 */
[C---:B------:R-:W-:Y:S01]  /*2390*/  HMMA.16816.F32 R44, R76.reuse, R18, R44 ;  /* 0x000000124c2c723c */ /* 0x040fe2000000182c */
[----:B------:R-:W1:Y:S07]  /*23a0*/  LDSM.16.M88.4 R16, [R85+0xe100] ;  /* 0x00e100005510783b */ /* 0x000e6e0000000200 */
[C---:B--2---:R-:W-:Y:S08]  /*23b0*/  HMMA.16816.F32 R32, R76.reuse, R8, R32 ;  /* 0x000000084c20723c */ /* 0x044ff00000001820 */
[C---:B------:R-:W-:Y:S01]  /*23c0*/  HMMA.16816.F32 R28, R76.reuse, R10, R28 ;  /* 0x0000000a4c1c723c */ /* 0x040fe2000000181c */
[----:B------:R-:W2:Y:S07]  /*23d0*/  LDSM.16.M88.4 R8, [R85+0xf100] ;  /* 0x00f100005508783b */ /* 0x000eae0000000200 */
[----:B------:R-:W-:Y:S08]  /*23e0*/  HMMA.16816.F32 R24, R76, R80, R24 ;  /* 0x000000504c18723c */ /* 0x000ff00000001818 */
[C---:B---3--:R-:W-:Y:S08]  /*23f0*/  HMMA.16816.F32 R40, R68.reuse, R60, R40 ;  /* 0x0000003c4428723c */ /* 0x048ff00000001828 */
        /* <DEDUP_REMOVED lines=8> */
[----:B------:R-:W3:Y:S07]  /*2480*/  LDSM.16.M88.4 R56, [R85+0xf900] ;  /* 0x00f900005538783b */ /* 0x000eee0000000200 */
[----:B----4-:R-:W-:Y:S01]  /*2490*/  HMMA.16816.F32 R64, R68, R52, R24 ;  /* 0x000000344440723c */ /* 0x010fe20000001818 */
[----:B------:R-:W4:Y:S07]  /*24a0*/  LDSM.16.M88.4 R24, [R2+0xe100] ;  /* 0x00e100000218783b */ /* 0x000f2e0000000200 */
[C---:B-----5:R-:W-:Y:S08]  /*24b0*/  HMMA.16816.F32 R40, R20.reuse, R12, R40 ;  /* 0x0000000c1428723c */ /* 0x060ff00000001828 */
[----:B------:R-:W-:Y:S01]  /*24c0*/  HMMA.16816.F32 R36, R20, R14, R36 ;  /* 0x0000000e1424723c */ /* 0x000fe20000001824 */
[----:B------:R-:W5:Y:S07]  /*24d0*/  LDSM.16.M88.4 R12, [R2+0xe900] ;  /* 0x00e90000020c783b */ /* 0x000f6e0000000200 */
[----:B------:R-:W-:Y:S01]  /*24e0*/  HMMA.16816.F32 R72, R68, R54, R72 ;  /* 0x000000364448723c */ /* 0x000fe20000001848 */
[----:B------:R-:W4:Y:S07]  /*24f0*/  LDSM.16.M88.4 R52, [R2+0xf100] ;  /* 0x00f100000234783b */ /* 0x000f2e0000000200 */
[C---:B-1----:R-:W-:Y:S08]  /*2500*/  HMMA.16816.F32 R48, R20.reuse, R16, R48 ;  /* 0x000000101430723c */ /* 0x042ff00000001830 */
[C---:B------:R-:W-:Y:S01]  /*2510*/  HMMA.16816.F32 R44, R20.reuse, R18, R44 ;  /* 0x00000012142c723c */ /* 0x040fe2000000182c */
[----:B------:R-:W1:Y:S07]  /*2520*/  LDSM.16.M88.4 R16, [R2+0xf900] ;  /* 0x00f900000210783b */ /* 0x000e6e0000000200 */
[C---:B--2---:R-:W-:Y:S08]  /*2530*/  HMMA.16816.F32 R32, R20.reuse, R8, R32 ;  /* 0x000000081420723c */ /* 0x044ff00000001820 */
[C---:B------:R-:W-:Y:S01]  /*2540*/  HMMA.16816.F32 R68, R20.reuse, R10, R28 ;  /* 0x0000000a1444723c */ /* 0x040fe2000000181c */
[----:B------:R-:W-:Y:S04]  /*2550*/  LDSM.16.M88.4 R28, [R184+0x4000] ;  /* 0x00400000b81c783b */ /* 0x000fe80000000200 */
[----:B------:R-:W2:Y:S03]  /*2560*/  LDSM.16.M88.4 R8, [R0+0xe100] ;  /* 0x00e100000008783b */ /* 0x000ea60000000200 */
[C---:B---3--:R-:W-:Y:S08]  /*2570*/  HMMA.16816.F32 R64, R20.reuse, R56, R64 ;  /* 0x000000381440723c */ /* 0x048ff00000001840 */
[----:B------:R-:W-:Y:S01]  /*2580*/  HMMA.16816.F32 R72, R20, R58, R72 ;  /* 0x0000003a1448723c */ /* 0x000fe20000001848 */
[----:B------:R-:W3:Y:S04]  /*2590*/  LDSM.16.M88.4 R56, [R0+0xe900] ;  /* 0x00e900000038783b */ /* 0x000ee80000000200 */
[----:B------:R-:W1:Y:S03]  /*25a0*/  LDSM.16.M88.4 R20, [R0+0xf100] ;  /* 0x00f100000014783b */ /* 0x000e660000000200 */
[C---:B----4-:R-:W-:Y:S08]  /*25b0*/  HMMA.16816.F32 R48, R60.reuse, R24, R48 ;  /* 0x000000183c30723c */ /* 0x050ff00000001830 */
[C---:B------:R-:W-:Y:S01]  /*25c0*/  HMMA.16816.F32 R44, R60.reuse, R26, R44 ;  /* 0x0000001a3c2c723c */ /* 0x040fe2000000182c */
[----:B------:R-:W-:Y:S07]  /*25d0*/  LDSM.16.M88.4 R24, [R190+0x8000] ;  /* 0x00800000be18783b */ /* 0x000fee0000000200 */
[C---:B-----5:R-:W-:Y:S08]  /*25e0*/  HMMA.16816.F32 R40, R60.reuse, R12, R40 ;  /* 0x0000000c3c28723c */ /* 0x060ff00000001828 */
[C---:B------:R-:W-:Y:S01]  /*25f0*/  HMMA.16816.F32 R36, R60.reuse, R14, R36 ;  /* 0x0000000e3c24723c */ /* 0x040fe20000001824 */
[----:B------:R-:W4:Y:S07]  /*2600*/  LDSM.16.M88.4 R12, [R0+0xf900] ;  /* 0x00f90000000c783b */ /* 0x000f2e0000000200 */
[C---:B------:R-:W-:Y:S08]  /*2610*/  HMMA.16816.F32 R32, R60.reuse, R52, R32 ;  /* 0x000000343c20723c */ /* 0x040ff00000001820 */
[C---:B------:R-:W-:Y:S01]  /*2620*/  HMMA.16816.F32 R68, R60.reuse, R54, R68 ;  /* 0x000000363c44723c */ /* 0x040fe20000001844 */
[----:B------:R-:W-:Y:S07]  /*2630*/  LDSM.16.M88.4 R52, [R188+0x11100] ;  /* 0x01110000bc34783b */ /* 0x000fee0000000200 */
[C---:B-1----:R-:W-:Y:S08]  /*2640*/  HMMA.16816.F32 R64, R60.reuse, R16, R64 ;  /* 0x000000103c40723c */ /* 0x042ff00000001840 */
[----:B------:R-:W-:Y:S01]  /*2650*/  HMMA.16816.F32 R72, R60, R18, R72 ;  /* 0x000000123c48723c */ /* 0x000fe20000001848 */
[----:B------:R-:W1:Y:S04]  /*2660*/  LDSM.16.M88.4 R16, [R188+0x10100] ;  /* 0x01010000bc10783b */ /* 0x000e680000000200 */
[----:B------:R-:W-:Y:S03]  /*2670*/  LDSM.16.M88.4 R60, [R85+0x10900] ;  /* 0x01090000553c783b */ /* 0x000fe60000000200 */
[C---:B--2---:R-:W-:Y:S08]  /*2680*/  HMMA.16816.F32 R48, R28.reuse, R8, R48 ;  /* 0x000000081c30723c */ /* 0x044ff00000001830 */
[C---:B------:R-:W-:Y:S01]  /*2690*/  HMMA.16816.F32 R44, R28.reuse, R10, R44 ;  /* 0x0000000a1c2c723c */ /* 0x040fe2000000182c */
[----:B------:R-:W2:Y:S07]  /*26a0*/  LDSM.16.M88.4 R8, [R188+0x10900] ;  /* 0x01090000bc08783b */ /* 0x000eae0000000200 */
[C---:B---3--:R-:W-:Y:S08]  /*26b0*/  HMMA.16816.F32 R40, R28.reuse, R56, R40 ;  /* 0x000000381c28723c */ /* 0x048ff00000001828 */
[C---:B------:R-:W-:Y:S01]  /*26c0*/  HMMA.16816.F32 R36, R28.reuse, R58, R36 ;  /* 0x0000003a1c24723c */ /* 0x040fe20000001824 */
[----:B------:R-:W-:Y:S07]  /*26d0*/  LDSM.16.M88.4 R56, [R186+0x8000] ;  /* 0x00800000ba38783b */ /* 0x000fee0000000200 */
[C---:B------:R-:W-:Y:S08]  /*26e0*/  HMMA.16816.F32 R32, R28.reuse, R20, R32 ;  /* 0x000000141c20723c */ /* 0x040ff00000001820 */
[C---:B------:R-:W-:Y:S01]  /*26f0*/  HMMA.16816.F32 R68, R28.reuse, R22, R68 ;  /* 0x000000161c44723c */ /* 0x040fe20000001844 */
[----:B------:R-:W3:Y:S07]  /*2700*/  LDSM.16.M88.4 R20, [R85+0x10100] ;  /* 0x010100005514783b */ /* 0x000eee0000000200 */
[C---:B----4-:R-:W-:Y:S08]  /*2710*/  HMMA.16816.F32 R64, R28.reuse, R12, R64 ;  /* 0x0000000c1c40723c */ /* 0x050ff00000001840 */
[----:B------:R-:W-:Y:S01]  /*2720*/  HMMA.16816.F32 R72, R28, R14, R72 ;  /* 0x0000000e1c48723c */ /* 0x000fe20000001848 */
[----:B------:R-:W4:Y:S04]  /*2730*/  LDSM.16.M88.4 R12, [R188+0x11900] ;  /* 0x01190000bc0c783b */ /* 0x000f280000000200 */
[----:B------:R-:W-:Y:S03]  /*2740*/  LDSM.16.M88.4 R28, [R85+0x11100] ;  /* 0x01110000551c783b */ /* 0x000fe60000000200 */
[C---:B-1----:R-:W-:Y:S08]  /*2750*/  HMMA.16816.F32 R48, R24.reuse, R16, R48 ;  /* 0x000000101830723c */ /* 0x042ff00000001830 */
[C---:B------:R-:W-:Y:S01]  /*2760*/  HMMA.16816.F32 R44, R24.reuse, R18, R44 ;  /* 0x00000012182c723c */ /* 0x040fe2000000182c */
[----:B------:R-:W-:Y:S07]  /*2770*/  LDSM.16.M88.4 R16, [R185+0x8000] ;  /* 0x00800000b910783b */ /* 0x000fee0000000200 */
[C---:B--2---:R-:W-:Y:S08]  /*2780*/  HMMA.16816.F32 R40, R24.reuse, R8, R40 ;  /* 0x000000081828723c */ /* 0x044ff00000001828 */
[----:B------:R-:W-:Y:S01]  /*2790*/  HMMA.16816.F32 R36, R24, R10, R36 ;  /* 0x0000000a1824723c */ /* 0x000fe20000001824 */
[----:B------:R-:W1:Y:S07]  /*27a0*/  LDSM.16.M88.4 R8, [R2+0x10100] ;  /* 0x010100000208783b */ /* 0x000e6e0000000200 */
[C---:B---3--:R-:W-:Y:S08]  /*27b0*/  HMMA.16816.F32 R48, R56.reuse, R20, R48 ;  /* 0x000000143830723c */ /* 0x048ff00000001830 */
[----:B------:R-:W-:Y:S01]  /*27c0*/  HMMA.16816.F32 R44, R56, R22, R44 ;  /* 0x00000016382c723c */ /* 0x000fe2000000182c */
[----:B------:R-:W-:Y:S07]  /*27d0*/  LDSM.16.M88.4 R20, [R2+0x10900] ;  /* 0x010900000214783b */ /* 0x000fee0000000200 */
[C---:B------:R-:W-:Y:S08]  /*27e0*/  HMMA.16816.F32 R32, R24.reuse, R52, R32 ;  /* 0x000000341820723c */ /* 0x040ff00000001820 */
[C---:B------:R-:W-:Y:S01]  /*27f0*/  HMMA.16816.F32 R68, R24.reuse, R54, R68 ;  /* 0x000000361844723c */ /* 0x040fe20000001844 */
[----:B------:R-:W-:Y:S07]  /*2800*/  LDSM.16.M88.4 R52, [R2+0x11100] ;  /* 0x011100000234783b */ /* 0x000fee0000000200 */
[C---:B----4-:R-:W-:Y:S08]  /*2810*/  HMMA.16816.F32 R64, R24.reuse, R12, R64 ;  /* 0x0000000c1840723c */ /* 0x050ff00000001840 */
[----:B------:R-:W-:Y:S01]  /*2820*/  HMMA.16816.F32 R72, R24, R14, R72 ;  /* 0x0000000e1848723c */ /* 0x000fe20000001848 */
[----:B------:R-:W-:Y:S04]  /*2830*/  LDSM.16.M88.4 R24, [R184+0x8000] ;  /* 0x00800000b818783b */ /* 0x000fe80000000200 */
[----:B------:R-:W2:Y:S03]  /*2840*/  LDSM.16.M88.4 R12, [R0+0x10100] ;  /* 0x01010000000c783b */ /* 0x000ea60000000200 */
[C---:B-1----:R-:W-:Y:S08]  /*2850*/  HMMA.16816.F32 R48, R16.reuse, R8, R48 ;  /* 0x000000081030723c */ /* 0x042ff00000001830 */
[----:B------:R-:W-:Y:S01]  /*2860*/  HMMA.16816.F32 R44, R16, R10, R44 ;  /* 0x0000000a102c723c */ /* 0x000fe2000000182c */
[----:B------:R-:W-:Y:S07]  /*2870*/  LDSM.16.M88.4 R8, [R0+0x11100] ;  /* 0x011100000008783b */ /* 0x000fee0000000200 */
[C---:B------:R-:W-:Y:S08]  /*2880*/  HMMA.16816.F32 R68, R56.reuse, R30, R68 ;  /* 0x0000001e3844723c */ /* 0x040ff00000001844 */
[C---:B------:R-:W-:Y:S08]  /*2890*/  HMMA.16816.F32 R40, R56.reuse, R60, R40 ;  /* 0x0000003c3828723c */ /* 0x040ff00000001828 */
[----:B------:R-:W-:Y:S08]  /*28a0*/  HMMA.16816.F32 R36, R56, R62, R36 ;  /* 0x0000003e3824723c */ /* 0x000ff00000001824 */
[C---:B--2---:R-:W-:Y:S08]  /*28b0*/  HMMA.16816.F32 R48, R24.reuse, R12, R48 ;  /* 0x0000000c1830723c */ /* 0x044ff00000001830 */
[----:B------:R-:W-:Y:S01]  /*28c0*/  HMMA.16816.F32 R44, R24, R14, R44 ;  /* 0x0000000e182c723c */ /* 0x000fe2000000182c */
[----:B------:R1:W2:Y:S07]  /*28d0*/  LDSM.16.M88.4 R12, [R2+0x11900] ;  /* 0x01190000020c783b */ /* 0x0002ae0000000200 */
[----:B------:R-:W-:Y:S08]  /*28e0*/  HMMA.16816.F32 R64, R56, R76, R64 ;  /* 0x0000004c3840723c */ /* 0x000ff00000001840 */
[----:B------:R-:W-:Y:S01]  /*28f0*/  HMMA.16816.F32 R68, R16, R54, R68 ;  /* 0x000000361044723c */ /* 0x000fe20000001844 */
[----:B------:R-:W-:-:S06]  /*2900*/  FMUL.FTZ R48, R48, c[0x0][0x320] ;  /* 0x0000c80030307a20 */ /* 0x000fcc0000410000 */
[----:B------:R-:W3:Y:S01]  /*2910*/  MUFU.TANH R48, R48 ;  /* 0x0000003000307308 */ /* 0x000ee20000002400 */
[----:B------:R-:W-:Y:S01]  /*2920*/  HMMA.16816.F32 R72, R56, R78, R72 ;  /* 0x0000004e3848723c */ /* 0x000fe20000001848 */
[----:B------:R-:W-:-:S06]  /*2930*/  FMUL.FTZ R44, R44, c[0x0][0x320] ;  /* 0x0000c8002c2c7a20 */ /* 0x000fcc0000410000 */
[----:B-1----:R1:W4:Y:S01]  /*2940*/  MUFU.TANH R2, R44 ;  /* 0x0000002c00027308 */ /* 0x0023220000002400 */
[----:B------:R-:W-:Y:S01]  /*2950*/  HMMA.16816.F32 R32, R56, R28, R32 ;  /* 0x0000001c3820723c */ /* 0x000fe20000001820 */
[----:B------:R-:W5:Y:S07]  /*2960*/  LDSM.16.M88.4 R28, [R0+0x10900] ;  /* 0x01090000001c783b */ /* 0x000f6e0000000200 */
[C---:B------:R-:W-:Y:S08]  /*2970*/  HMMA.16816.F32 R40, R16.reuse, R20, R40 ;  /* 0x000000141028723c */ /* 0x040ff00000001828 */
[C---:B------:R-:W-:Y:S01]  /*2980*/  HMMA.16816.F32 R36, R16.reuse, R22, R36 ;  /* 0x000000161024723c */ /* 0x040fe20000001824 */
[----:B------:R-:W1:Y:S07]  /*2990*/  LDSM.16.M88.4 R20, [R0+0x11900] ;  /* 0x011900000014783b */ /* 0x000e6e0000000200 */
[----:B--2---:R-:W-:Y:S07]  /*29a0*/  HMMA.16816.F32 R64, R16, R12, R64 ;  /* 0x0000000c1040723c */ /* 0x004fee0000001840 */
[----:B------:R-:W-:Y:S01]  /*29b0*/  LEA.HI R12, R86, R5, RZ, 0x2 ;  /* 0x00000005560c7211 */ /* 0x000fe200078f10ff */
[----:B------:R-:W-:Y:S03]  /*29c0*/  HMMA.16816.F32 R68, R24, R10, R68 ;  /* 0x0000000a1844723c */ /* 0x000fe60000001844 */
[----:B------:R-:W-:-:S04]  /*29d0*/  LOP3.LUT R12, R12, 0xfffffffc, RZ, 0xc0, !PT ;  /* 0xfffffffc0c0c7812 */ /* 0x000fc800078ec0ff */
[----:B------:R-:W-:Y:S01]  /*29e0*/  LOP3.LUT R10, R84, 0xffffffe0, RZ, 0xc0, !PT ;  /* 0xffffffe0540a7812 */ /* 0x000fe200078ec0ff */
[----:B------:R-:W-:Y:S01]  /*29f0*/  HMMA.16816.F32 R72, R16, R14, R72 ;  /* 0x0000000e1048723c */ /* 0x000fe20000001848 */
[----:B------:R-:W-:-:S03]  /*2a00*/  IMAD.IADD R12, R5, 0x1, -R12 ;  /* 0x00000001050c7824 */ /* 0x000fc600078e0a0c */
[----:B------:R-:W-:-:S03]  /*2a10*/  IMAD.IADD R10, R5, 0x1, -R10 ;  /* 0x00000001050a7824 */ /* 0x000fc600078e0a0a */
[----:B------:R-:W-:Y:S01]  /*2a20*/  SHF.R.S32.HI R14, RZ, 0x1f, R7 ;  /* 0x0000001fff0e7819 */ /* 0x000fe20000011407 */
[----:B------:R-:W-:Y:S01]  /*2a30*/  HMMA.16816.F32 R32, R16, R52, R32 ;  /* 0x000000341020723c */ /* 0x000fe20000001820 */
[----:B------:R-:W-:Y:S02]  /*2a40*/  SHF.R.S32.HI R5, RZ, 0x1f, R10 ;  /* 0x0000001fff057819 */ /* 0x000fe4000001140a */
[----:B------:R-:W-:Y:S02]  /*2a50*/  LEA.HI R14, R14, R7, RZ, 0x3 ;  /* 0x000000070e0e7211 */ /* 0x000fe400078f18ff */
[----:B------:R-:W-:Y:S02]  /*2a60*/  LEA.HI R5, R5, R10, RZ, 0x2 ;  /* 0x0000000a05057211 */ /* 0x000fe400078f10ff */
[----:B------:R-:W-:Y:S01]  /*2a70*/  LOP3.LUT R14, R14, 0xffffff8, RZ, 0xc0, !PT ;  /* 0x0ffffff80e0e7812 */ /* 0x000fe200078ec0ff */
[C---:B-----5:R-:W-:Y:S01]  /*2a80*/  HMMA.16816.F32 R40, R24.reuse, R28, R40 ;  /* 0x0000001c1828723c */ /* 0x060fe20000001828 */
[C---:B------:R-:W-:Y:S01]  /*2a90*/  LEA.HI.SX32 R200, R5.reuse, UR8, 0x1e ;  /* 0x0000000805c87c11 */ /* 0x040fe2000f8ff2ff */
[----:B------:R-:W-:Y:S01]  /*2aa0*/  FMUL.FTZ R68, R68, c[0x0][0x320] ;  /* 0x0000c80044447a20 */ /* 0x000fe20000410000 */
[----:B------:R-:W-:Y:S01]  /*2ab0*/  LOP3.LUT R201, R5, 0x7ffffffc, RZ, 0xc0, !PT ;  /* 0x7ffffffc05c97812 */ /* 0x000fe200078ec0ff */
[----:B------:R-:W-:Y:S01]  /*2ac0*/  IMAD.IADD R13, R7, 0x1, -R14 ;  /* 0x00000001070d7824 */ /* 0x000fe200078e0a0e */
[----:B------:R-:W-:Y:S01]  /*2ad0*/  LEA.HI R7, R12, R12, RZ, 0x1 ;  /* 0x0000000c0c077211 */ /* 0x000fe200078f08ff */
[----:B------:R-:W-:Y:S01]  /*2ae0*/  IMAD.U32 R14, RZ, RZ, UR4 ;  /* 0x00000004ff0e7e24 */ /* 0x000fe2000f8e00ff */
[----:B------:R2:W1:Y:S01]  /*2af0*/  MUFU.TANH R163, R68 ;  /* 0x0000004400a37308 */ /* 0x0004620000002400 */
[----:B------:R-:W-:Y:S01]  /*2b00*/  IMAD R200, R13, 0x10, R200 ;  /* 0x000000100dc87824 */ /* 0x000fe200078e02c8 */
[----:B------:R-:W-:Y:S01]  /*2b10*/  LOP3.LUT R7, R7, 0x1ffffffe, RZ, 0xc0, !PT ;  /* 0x1ffffffe07077812 */ /* 0x000fe200078ec0ff */
[----:B------:R-:W-:Y:S01]  /*2b20*/  HMMA.16816.F32 R36, R24, R30, R36 ;  /* 0x0000001e1824723c */ /* 0x000fe20000001824 */
[----:B------:R-:W-:-:S02]  /*2b30*/  IMAD.IADD R201, R10, 0x1, -R201 ;  /* 0x000000010ac97824 */ /* 0x000fc400078e0ac9 */
[----:B------:R-:W-:Y:S02]  /*2b40*/  FMUL.FTZ R29, R49, c[0x0][0x320] ;  /* 0x0000c800311d7a20 */ /* 0x000fe40000410000 */
[----:B------:R-:W-:Y:S02]  /*2b50*/  IMAD.IADD R7, R12, 0x1, -R7 ;  /* 0x000000010c077824 */ /* 0x000fe400078e0a07 */
[----:B------:R-:W-:Y:S01]  /*2b60*/  IMAD.SHL.U32 R201, R201, 0x2, RZ ;  /* 0x00000002c9c97824 */ /* 0x000fe200078e00ff */
[----:B------:R-:W-:Y:S01]  /*2b70*/  HMMA.16816.F32 R32, R24, R8, R32 ;  /* 0x000000081820723c */ /* 0x000fe20000001820 */
[----:B------:R-:W-:Y:S01]  /*2b80*/  IMAD R200, R7, 0x8, R200 ;  /* 0x0000000807c87824 */ /* 0x000fe200078e02c8 */
[----:B------:R-:W2:Y:S01]  /*2b90*/  MUFU.TANH R29, R29 ;  /* 0x0000001d001d7308 */ /* 0x000ea20000002400 */
[----:B------:R-:W-:Y:S01]  /*2ba0*/  FMUL.FTZ R28, R50, c[0x0][0x320] ;  /* 0x0000c800321c7a20 */ /* 0x000fe20000410000 */
[----:B------:R-:W-:Y:S01]  /*2bb0*/  IADD3 R14, R14, -c[0x0][0x168], -R201 ;  /* 0x80005a000e0e7a10 */ /* 0x000fe20007ffe8c9 */
[----:B------:R-:W-:Y:S01]  /*2bc0*/  @P5 IMAD.HI.U32 R7, R200, c[0x0][0x2c8], RZ ;  /* 0x0000b200c8075a27 */ /* 0x000fe200078e00ff */
[----:B------:R-:W-:-:S02]  /*2bd0*/  IADD3 R12, -R201, c[0x0][0x1d0], -R6 ;  /* 0x00007400c90c7a10 */ /* 0x000fc40007ffe906 */
[C---:B-1----:R-:W-:Y:S01]  /*2be0*/  HMMA.16816.F32 R64, R24.reuse, R20, R64 ;  /* 0x000000141840723c */ /* 0x042fe20000001840 */
[----:B------:R-:W-:Y:S01]  /*2bf0*/  FMUL.FTZ R30, R45, c[0x0][0x320] ;  /* 0x0000c8002d1e7a20 */ /* 0x000fe20000410000 */
[----:B------:R-:W1:Y:S01]  /*2c00*/  MUFU.TANH R28, R28 ;  /* 0x0000001c001c7308 */ /* 0x000e620000002400 */
[----:B------:R-:W-:Y:S01]  /*2c10*/  FMUL.FTZ R8, R40, c[0x0][0x320] ;  /* 0x0000c80028087a20 */ /* 0x000fe20000410000 */
[C---:B------:R-:W-:Y:S01]  /*2c20*/  IADD3 R16, R14.reuse, c[0x0][0x328], RZ ;  /* 0x0000ca000e107a10 */ /* 0x040fe20007ffe0ff */
[----:B------:R-:W-:Y:S01]  /*2c30*/  FMUL.FTZ R9, R41, c[0x0][0x320] ;  /* 0x0000c80029097a20 */ /* 0x000fe20000410000 */
[----:B------:R-:W-:Y:S01]  /*2c40*/  IADD3 R14, R14, UR16, RZ ;  /* 0x000000100e0e7c10 */ /* 0x000fe2000fffe0ff */
[----:B------:R-:W-:Y:S01]  /*2c50*/  IMAD.MOV.U32 R20, RZ, RZ, R200 ;  /* 0x000000ffff147224 */ /* 0x000fe200078e00c8 */
[----:B------:R-:W-:Y:S01]  /*2c60*/  HMMA.16816.F32 R72, R24, R22, R72 ;  /* 0x000000161848723c */ /* 0x000fe20000001848 */
[----:B------:R-:W-:Y:S01]  /*2c70*/  @P0 SHF.R.U32.HI R20, RZ, c[0x0][0x2cc], R7 ;  /* 0x0000b300ff140a19 */ /* 0x000fe20000011607 */
[----:B------:R-:W-:Y:S01]  /*2c80*/  FMUL.FTZ R11, R36, c[0x0][0x320] ;  /* 0x0000c800240b7a20 */ /* 0x000fe20000410000 */
[----:B------:R-:W-:Y:S01]  /*2c90*/  PLOP3.LUT P0, PT, PT, PT, UP2, 0x40, 0x0 ;  /* 0x000000000000781c */ /* 0x000fe20003f0e828 */
[----:B------:R-:W-:Y:S01]  /*2ca0*/  FMUL.FTZ R0, R37, c[0x0][0x320] ;  /* 0x0000c80025007a20 */ /* 0x000fe20000410000 */
[----:B------:R-:W1:Y:S01]  /*2cb0*/  MUFU.TANH R30, R30 ;  /* 0x0000001e001e7308 */ /* 0x000e620000002400 */
[----:B------:R-:W5:Y:S01]  /*2cc0*/  SHFL.IDX PT, R7, R20, RZ, 0x1c1f ;  /* 0x001c1fff14077589 */ /* 0x000f6200000e0000 */
[----:B------:R-:W-:-:S02]  /*2cd0*/  FMUL.FTZ R69, R69, c[0x0][0x320] ;  /* 0x0000c80045457a20 */ /* 0x000fc40000410000 */
[----:B------:R-:W-:Y:S02]  /*2ce0*/  FMUL.FTZ R32, R32, c[0x0][0x320] ;  /* 0x0000c80020207a20 */ /* 0x000fe40000410000 */
[----:B------:R-:W-:Y:S02]  /*2cf0*/  FMUL.FTZ R33, R33, c[0x0][0x320] ;  /* 0x0000c80021217a20 */ /* 0x000fe40000410000 */
[----:B------:R-:W1:Y:S03]  /*2d00*/  MUFU.TANH R8, R8 ;  /* 0x0000000800087308 */ /* 0x000e660000002400 */
[----:B------:R-:W-:Y:S02]  /*2d10*/  FMUL.FTZ R64, R64, c[0x0][0x320] ;  /* 0x0000c80040407a20 */ /* 0x000fe40000410000 */
[----:B------:R-:W-:-:S03]  /*2d20*/  FMUL.FTZ R65, R65, c[0x0][0x320] ;  /* 0x0000c80041417a20 */ /* 0x000fc60000410000 */
[----:B------:R-:W1:Y:S03]  /*2d30*/  MUFU.TANH R9, R9 ;  /* 0x0000000900097308 */ /* 0x000e660000002400 */
[----:B------:R-:W-:Y:S02]  /*2d40*/  FMUL.FTZ R72, R72, c[0x0][0x320] ;  /* 0x0000c80048487a20 */ /* 0x000fe40000410000 */
[----:B------:R-:W-:-:S03]  /*2d50*/  FMUL.FTZ R73, R73, c[0x0][0x320] ;  /* 0x0000c80049497a20 */ /* 0x000fc60000410000 */
[----:B------:R-:W1:Y:S01]  /*2d60*/  MUFU.TANH R11, R11 ;  /* 0x0000000b000b7308 */ /* 0x000e620000002400 */
[--C-:B-----5:R-:W-:Y:S02]  /*2d70*/  IMAD.IADD R19, R16, 0x1, R7.reuse ;  /* 0x0000000110137824 */ /* 0x120fe400078e0207 */
[----:B------:R-:W-:-:S03]  /*2d80*/  IMAD.IADD R18, R14, 0x1, R7 ;  /* 0x000000010e127824 */ /* 0x000fc600078e0207 */
[----:B------:R-:W-:Y:S02]  /*2d90*/  IMNMX R19, R19, R12, PT ;  /* 0x0000000c13137217 */ /* 0x000fe40003800200 */
[----:B------:R-:W1:Y:S08]  /*2da0*/  MUFU.TANH R0, R0 ;  /* 0x0000000000007308 */ /* 0x000e700000002400 */
[----:B------:R1:W1:Y:S08]  /*2db0*/  MUFU.TANH R175, R32 ;  /* 0x0000002000af7308 */ /* 0x0002700000002400 */
[----:B------:R1:W1:Y:S08]  /*2dc0*/  MUFU.TANH R173, R33 ;  /* 0x0000002100ad7308 */ /* 0x0002700000002400 */
[----:B------:R1:W1:Y:S08]  /*2dd0*/  MUFU.TANH R159, R69 ;  /* 0x00000045009f7308 */ /* 0x0002700000002400 */
[----:B------:R1:W1:Y:S08]  /*2de0*/  MUFU.TANH R171, R64 ;  /* 0x0000004000ab7308 */ /* 0x0002700000002400 */
[----:B------:R1:W1:Y:S08]  /*2df0*/  MUFU.TANH R169, R65 ;  /* 0x0000004100a97308 */ /* 0x0002700000002400 */
        /* <DEDUP_REMOVED lines=16> */
.L_x_796:
[----:B------:R-:W-:Y:S02]  /*2f00*/  ULDC UR4, c[0x0][0x32c] ;  /* 0x0000cb0000047ab9 */ /* 0x000fe40000000800 */
[----:B------:R-:W-:-:S06]  /*2f10*/  UISETP.NE.AND UP0, UPT, UR6, UR4, UPT ;  /* 0x000000040600728c */ /* 0x000fcc000bf05270 */
[----:B------:R-:W-:-:S13]  /*2f20*/  PLOP3.LUT P0, PT, PT, PT, UP0, 0x80, 0x0 ;  /* 0x000000000000781c */ /* 0x000fda0003f0f008 */
[----:B------:R-:W-:-:S05]  /*2f30*/  @P0 IMAD.HI.U32 R5, R7, c[0x0][0x330], RZ ;  /* 0x0000cc0007050a27 */ /* 0x000fca00078e00ff */
[----:B------:R-:W-:Y:S02]  /*2f40*/  @P0 SHF.R.U32.HI R7, RZ, c[0x0][0x334], R5 ;  /* 0x0000cd00ff070a19 */ /* 0x000fe40000011605 */
.L_x_797:
[----:B------:R-:W-:Y:S05]  /*2f50*/  BSYNC B0 ;  /* 0x0000000000007941 */ /* 0x000fea0003800000 */
.L_x_795:
[----:B------:R-:W-:-:S04]  /*2f60*/  IMAD R10, R7, c[0x0][0x32c], -R6 ;  /* 0x0000cb00070a7a24 */ /* 0x000fc800078e0a06 */
[----:B------:R-:W-:-:S05]  /*2f70*/  IMAD.IADD R5, R10, 0x1, -R201 ;  /* 0x000000010a057824 */ /* 0x000fca00078e0ac9 */
[----:B------:R-:W-:Y:S02]  /*2f80*/  IADD3 R10, R5, c[0x0][0x32c], RZ ;  /* 0x0000cb00050a7a10 */ /* 0x000fe40007ffe0ff */
[----:B------:R-:W-:Y:S02]  /*2f90*/  IMNMX R18, R18, R5, !PT ;  /* 0x0000000512127217 */ /* 0x000fe40007800200 */
[----:B------:R-:W-:Y:S02]  /*2fa0*/  IMNMX R19, R19, R10, PT ;  /* 0x0000000a13137217 */ /* 0x000fe40003800200 */
.L_x_794:
[----:B--234-:R-:W-:Y:S01]  /*2fb0*/  ISETP.LT.AND P6, PT, RZ, UR17, PT ;  /* 0x00000011ff007c0c */ /* 0x01cfe2000bfc1270 */
[----:B------:R-:W2:Y:S01]  /*2fc0*/  SHFL.IDX PT, R25, R20, 0x1, 0x1c1f ;  /* 0x003c1f0014197f89 */ /* 0x000ea200000e0000 */
[----:B------:R-:W-:Y:S02]  /*2fd0*/  FMUL.FTZ R10, R38, c[0x0][0x320] ;  /* 0x0000c800260a7a20 */ /* 0x000fe40000410000 */
[C---:B------:R-:W-:Y:S01]  /*2fe0*/  ISETP.GT.AND P0, PT, R18.reuse, RZ, P6 ;  /* 0x000000ff1200720c */ /* 0x040fe20003704270 */
[----:B------:R-:W-:Y:S01]  /*2ff0*/  FMUL.FTZ R17, R39, c[0x0][0x320] ;  /* 0x0000c80027117a20 */ /* 0x000fe20000410000 */
        /* <DEDUP_REMOVED lines=22> */
[----:B------:R-:W-:Y:S01]  /*3160*/  ISETP.LT.OR P0, PT, R19, 0x11, P0 ;  /* 0x000000111300780c */ /* 0x000fe20000701670 */
[----:B------:R-:W-:Y:S01]  /*3170*/  FMUL.FTZ R71, R71, c[0x0][0x320] ;  /* 0x0000c80047477a20 */ /* 0x000fe20000410000 */
[----:B-1----:R-:W-:Y:S01]  /*3180*/  FSEL R13, R30, -INF , !P5 ;  /* 0xff8000001e0d7808 */ /* 0x002fe20006800000 */
[----:B------:R-:W1:Y:S01]  /*3190*/  MUFU.TANH R10, R10 ;  /* 0x0000000a000a7308 */ /* 0x000e620000002400 */
[----:B------:R-:W-:-:S02]  /*31a0*/  FSEL R7, R8, -INF , !P0 ;  /* 0xff80000008077808 */ /* 0x000fc40004000000 */
[C---:B------:R-:W-:Y:S02]  /*31b0*/  ISETP.GT.AND P0, PT, R18.reuse, 0x18, P6 ;  /* 0x000000181200780c */ /* 0x040fe40003704270 */
[C---:B------:R-:W-:Y:S02]  /*31c0*/  ISETP.GT.AND P5, PT, R18.reuse, 0x11, P6 ;  /* 0x000000111200780c */ /* 0x040fe400037a4270 */
[C---:B------:R-:W-:Y:S01]  /*31d0*/  ISETP.LT.OR P0, PT, R19.reuse, 0x19, P0 ;  /* 0x000000191300780c */ /* 0x040fe20000701670 */
[----:B------:R-:W3:Y:S01]  /*31e0*/  MUFU.TANH R17, R17 ;  /* 0x0000001100117308 */ /* 0x000ee20000002400 */
[----:B------:R-:W-:Y:S02]  /*31f0*/  ISETP.LT.OR P5, PT, R19, 0x12, P5 ;  /* 0x000000121300780c */ /* 0x000fe40002fa1670 */
[----:B------:R-:W-:Y:S02]  /*3200*/  FSEL R11, R11, -INF , !P0 ;  /* 0xff8000000b0b7808 */ /* 0x000fe40004000000 */
[----:B------:R-:W-:-:S02]  /*3210*/  ISETP.GT.AND P0, PT, R18, 0x20, P6 ;  /* 0x000000201200780c */ /* 0x000fc40003704270 */
[----:B------:R-:W-:Y:S01]  /*3220*/  FSEL R5, R9, -INF , !P5 ;  /* 0xff80000009057808 */ /* 0x000fe20006800000 */
[----:B------:R-:W4:Y:S01]  /*3230*/  MUFU.TANH R21, R21 ;  /* 0x0000001500157308 */ /* 0x000f220000002400 */
[C---:B------:R-:W-:Y:S02]  /*3240*/  ISETP.GT.AND P5, PT, R18.reuse, 0x19, P6 ;  /* 0x000000191200780c */ /* 0x040fe400037a4270 */
[C---:B------:R-:W-:Y:S02]  /*3250*/  ISETP.LT.OR P0, PT, R19.reuse, 0x21, P0 ;  /* 0x000000211300780c */ /* 0x040fe40000701670 */
[----:B------:R-:W-:Y:S02]  /*3260*/  ISETP.LT.OR P5, PT, R19, 0x1a, P5 ;  /* 0x0000001a1300780c */ /* 0x000fe40002fa1670 */
[----:B------:R-:W-:Y:S01]  /*3270*/  FSEL R175, R175, -INF , !P0 ;  /* 0xff800000afaf7808 */ /* 0x000fe20004000000 */
[----:B------:R1:W1:Y:S01]  /*3280*/  MUFU.TANH R178, R34 ;  /* 0x0000002200b27308 */ /* 0x0002620000002400 */
[----:B------:R-:W-:-:S02]  /*3290*/  ISETP.GT.AND P0, PT, R18, 0x28, P6 ;  /* 0x000000281200780c */ /* 0x000fc40003704270 */
[----:B------:R-:W-:Y:S01]  /*32a0*/  FSEL R9, R0, -INF , !P5 ;  /* 0xff80000000097808 */ /* 0x000fe20006800000 */
[----:B------:R-:W-:Y:S01]  /*32b0*/  FMUL.FTZ R0, R43, c[0x0][0x320] ;  /* 0x0000c8002b007a20 */ /* 0x000fe20000410000 */
[C---:B------:R-:W-:Y:S02]  /*32c0*/  ISETP.GT.AND P5, PT, R18.reuse, 0x21, P6 ;  /* 0x000000211200780c */ /* 0x040fe400037a4270 */
[C---:B------:R-:W-:Y:S01]  /*32d0*/  ISETP.LT.OR P0, PT, R19.reuse, 0x29, P0 ;  /* 0x000000291300780c */ /* 0x040fe20000701670 */
[----:B------:R1:W1:Y:S01]  /*32e0*/  MUFU.TANH R162, R35 ;  /* 0x0000002300a27308 */ /* 0x0002620000002400 */
[----:B------:R-:W-:Y:S02]  /*32f0*/  ISETP.LT.OR P5, PT, R19, 0x22, P5 ;  /* 0x000000221300780c */ /* 0x000fe40002fa1670 */
[----:B------:R-:W-:Y:S02]  /*3300*/  FSEL R163, R163, -INF , !P0 ;  /* 0xff800000a3a37808 */ /* 0x000fe40004000000 */
[----:B------:R-:W-:-:S02]  /*3310*/  ISETP.GT.AND P0, PT, R18, 0x30, P6 ;  /* 0x000000301200780c */ /* 0x000fc40003704270 */
[----:B------:R-:W-:Y:S01]  /*3320*/  FSEL R173, R173, -INF , !P5 ;  /* 0xff800000adad7808 */ /* 0x000fe20006800000 */
[----:B------:R-:W1:Y:S01]  /*3330*/  MUFU.TANH R22, R22 ;  /* 0x0000001600167308 */ /* 0x000e620000002400 */
[C---:B------:R-:W-:Y:S02]  /*3340*/  ISETP.GT.AND P5, PT, R18.reuse, 0x29, P6 ;  /* 0x000000291200780c */ /* 0x040fe400037a4270 */
[C---:B------:R-:W-:Y:S02]  /*3350*/  ISETP.LT.OR P0, PT, R19.reuse, 0x31, P0 ;  /* 0x000000311300780c */ /* 0x040fe40000701670 */
[----:B------:R-:W-:Y:S02]  /*3360*/  ISETP.LT.OR P5, PT, R19, 0x2a, P5 ;  /* 0x0000002a1300780c */ /* 0x000fe40002fa1670 */
[----:B------:R-:W-:Y:S01]  /*3370*/  FSEL R171, R171, -INF , !P0 ;  /* 0xff800000abab7808 */ /* 0x000fe20004000000 */
[----:B------:R1:W1:Y:S01]  /*3380*/  MUFU.TANH R160, R70 ;  /* 0x0000004600a07308 */ /* 0x0002620000002400 */
[----:B------:R-:W-:-:S02]  /*3390*/  ISETP.GT.AND P0, PT, R18, 0x38, P6 ;  /* 0x000000381200780c */ /* 0x000fc40003704270 */
[----:B------:R-:W-:Y:S02]  /*33a0*/  FSEL R159, R159, -INF , !P5 ;  /* 0xff8000009f9f7808 */ /* 0x000fe40006800000 */
[----:B------:R-:W-:Y:S02]  /*33b0*/  ISETP.GT.AND P5, PT, R18, 0x31, P6 ;  /* 0x000000311200780c */ /* 0x000fe400037a4270 */
[C---:B------:R-:W-:Y:S01]  /*33c0*/  ISETP.LT.OR P0, PT, R19.reuse, 0x39, P0 ;  /* 0x000000391300780c */ /* 0x040fe20000701670 */
[----:B------:R-:W1:Y:S01]  /*33d0*/  MUFU.TANH R23, R23 ;  /* 0x0000001700177308 */ /* 0x000e620000002400 */
[----:B------:R-:W-:Y:S02]  /*33e0*/  ISETP.LT.OR P5, PT, R19, 0x32, P5 ;  /* 0x000000321300780c */ /* 0x000fe40002fa1670 */
[----:B------:R-:W-:Y:S02]  /*33f0*/  FSEL R167, R167, -INF , !P0 ;  /* 0xff800000a7a77808 */ /* 0x000fe40004000000 */
[----:B------:R-:W-:-:S02]  /*3400*/  PLOP3.LUT P0, PT, PT, PT, UP2, 0x40, 0x0 ;  /* 0x000000000000781c */ /* 0x000fc40003f0e828 */
[----:B------:R-:W-:Y:S01]  /*3410*/  FSEL R169, R169, -INF , !P5 ;  /* 0xff800000a9a97808 */ /* 0x000fe20006800000 */
[----:B------:R-:W1:Y:S01]  /*3420*/  MUFU.TANH R24, R24 ;  /* 0x0000001800187308 */ /* 0x000e620000002400 */
[----:B------:R-:W-:-:S04]  /*3430*/  ISETP.GT.AND P5, PT, R18, 0x39, P6 ;  /* 0x000000391200780c */ /* 0x000fc800037a4270 */
[----:B------:R-:W-:Y:S01]  /*3440*/  ISETP.LT.OR P5, PT, R19, 0x3a, P5 ;  /* 0x0000003a1300780c */ /* 0x000fe20002fa1670 */
[--C-:B--2---:R-:W-:Y:S02]  /*3450*/  IMAD.IADD R19, R16, 0x1, R25.reuse ;  /* 0x0000000110137824 */ /* 0x104fe400078e0219 */
[----:B------:R2:W1:Y:S01]  /*3460*/  MUFU.TANH R172, R66 ;  /* 0x0000004200ac7308 */ /* 0x0004620000002400 */
[----:B------:R-:W-:Y:S02]  /*3470*/  FSEL R165, R165, -INF , !P5 ;  /* 0xff800000a5a57808 */ /* 0x000fe40006800000 */
[----:B------:R-:W-:Y:S01]  /*3480*/  IMNMX R2, R19, R12, PT ;  /* 0x0000000c13027217 */ /* 0x000fe20003800200 */
[----:B------:R-:W-:-:S04]  /*3490*/  IMAD.IADD R19, R14, 0x1, R25 ;  /* 0x000000010e137824 */ /* 0x000fc800078e0219 */
[----:B------:R2:W1:Y:S08]  /*34a0*/  MUFU.TANH R170, R67 ;  /* 0x0000004300aa7308 */ /* 0x0004700000002400 */
[----:B------:R-:W1:Y:S08]  /*34b0*/  MUFU.TANH R0, R0 ;  /* 0x0000000000007308 */ /* 0x000e700000002400 */
[----:B------:R2:W1:Y:S08]  /*34c0*/  MUFU.TANH R168, R74 ;  /* 0x0000004a00a87308 */ /* 0x0004700000002400 */
[----:B------:R2:W1:Y:S08]  /*34d0*/  MUFU.TANH R164, R75 ;  /* 0x0000004b00a47308 */ /* 0x0004700000002400 */
[----:B------:R2:W1:Y:S01]  /*34e0*/  MUFU.TANH R176, R71 ;  /* 0x0000004700b07308 */ /* 0x0004620000002400 */
[----:B------:R-:W-:Y:S05]  /*34f0*/  @P0 BRA `(.L_x_798) ;  /* 0x000001a000000947 */ /* 0x000fea0003800000 */
[----:B---34-:R-:W-:Y:S01]  /*3500*/  IADD3 R25, R25, c[0x0][0x1d0], RZ ;  /* 0x0000740019197a10 */ /* 0x018fe20007ffe0ff */
[----:B------:R-:W-:Y:S03]  /*3510*/  BSSY B0, `(.L_x_799) ;  /* 0x0000013000007945 */ /* 0x000fe60003800000 */
[----:B------:R-:W-:-:S04]  /*3520*/  IADD3 R25, R25, -c[0x0][0x168], RZ ;  /* 0x80005a0019197a10 */ /* 0x000fc80007ffe0ff */
[----:B------:R-:W-:-:S13]  /*3530*/  ISETP.GT.AND P0, PT, R25, -0x1, PT ;  /* 0xffffffff1900780c */ /* 0x000fda0003f04270 */
[----:B------:R-:W-:Y:S05]  /*3540*/  @P0 BRA `(.L_x_800) ;  /* 0x0000009000000947 */ /* 0x000fea0003800000 */
[----:B------:R-:W-:Y:S01]  /*3550*/  ULDC UR4, c[0x0][0x32c] ;  /* 0x0000cb0000047ab9 */ /* 0x000fe20000000800 */
[----:B------:R-:W-:Y:S01]  /*3560*/  LOP3.LUT R12, RZ, R25, RZ, 0x33, !PT ;  /* 0x00000019ff0c7212 */ /* 0x000fe200078e33ff */
[----:B------:R-:W-:-:S06]  /*3570*/  UISETP.NE.AND UP0, UPT, UR6, UR4, UPT ;  /* 0x000000040600728c */ /* 0x000fcc000bf05270 */
[----:B------:R-:W-:Y:S02]  /*3580*/  PLOP3.LUT P5, PT, PT, PT, UP0, 0x80, 0x0 ;  /* 0x000000000000781c */ /* 0x000fe40003faf008 */
[----:B------:R-:W-:-:S11]  /*3590*/  PLOP3.LUT P0, PT, PT, PT, UP0, 0x80, 0x0 ;  /* 0x000000000000781c */ /* 0x000fd60003f0f008 */
[----:B------:R-:W-:-:S05]  /*35a0*/  @P5 IMAD.HI.U32 R8, R12, c[0x0][0x330], RZ ;  /* 0x0000cc000c085a27 */ /* 0x000fca00078e00ff */
[----:B------:R-:W-:-:S04]  /*35b0*/  @P0 SHF.R.U32.HI R12, RZ, c[0x0][0x334], R8 ;  /* 0x0000cd00ff0c0a19 */ /* 0x000fc80000011608 */
[----:B------:R-:W-:Y:S01]  /*35c0*/  LOP3.LUT R25, RZ, R12, RZ, 0x33, !PT ;  /* 0x0000000cff197212 */ /* 0x000fe200078e33ff */
[----:B------:R-:W-:Y:S05]  /*35d0*/  BRA `(.L_x_801) ;  /* 0x0000006000007947 */ /* 0x000fea0003800000 */
.L_x_800:
[----:B------:R-:W-:Y:S02]  /*35e0*/  ULDC UR4, c[0x0][0x32c] ;  /* 0x0000cb0000047ab9 */ /* 0x000fe40000000800 */
[----:B------:R-:W-:-:S06]  /*35f0*/  UISETP.NE.AND UP0, UPT, UR6, UR4, UPT ;  /* 0x000000040600728c */ /* 0x000fcc000bf05270 */
[----:B------:R-:W-:Y:S02]  /*3600*/  PLOP3.LUT P5, PT, PT, PT, UP0, 0x80, 0x0 ;  /* 0x000000000000781c */ /* 0x000fe40003faf008 */
[----:B------:R-:W-:-:S11]  /*3610*/  PLOP3.LUT P0, PT, PT, PT, UP0, 0x80, 0x0 ;  /* 0x000000000000781c */ /* 0x000fd60003f0f008 */
[----:B------:R-:W-:-:S05]  /*3620*/  @P5 IMAD.HI.U32 R8, R25, c[0x0][0x330], RZ ;  /* 0x0000cc0019085a27 */ /* 0x000fca00078e00ff */
[----:B------:R-:W-:Y:S02]  /*3630*/  @P0 SHF.R.U32.HI R25, RZ, c[0x0][0x334], R8 ;  /* 0x0000cd00ff190a19 */ /* 0x000fe40000011608 */
.L_x_801:
[----:B------:R-:W-:Y:S05]  /*3640*/  BSYNC B0 ;  /* 0x0000000000007941 */ /* 0x000fea0003800000 */
.L_x_799:
[----:B------:R-:W-:-:S04]  /*3650*/  IMAD R6, R25, c[0x0][0x32c], -R6 ;  /* 0x0000cb0019067a24 */ /* 0x000fc800078e0a06 */
[----:B------:R-:W-:-:S05]  /*3660*/  IMAD.IADD R6, R6, 0x1, -R201 ;  /* 0x0000000106067824 */ /* 0x000fca00078e0ac9 */
[----:B------:R-:W-:Y:S02]  /*3670*/  IADD3 R25, R6, c[0x0][0x32c], RZ ;  /* 0x0000cb0006197a10 */ /* 0x000fe40007ffe0ff */
[----:B------:R-:W-:Y:S02]  /*3680*/  IMNMX R19, R19, R6, !PT ;  /* 0x0000000613137217 */ /* 0x000fe40007800200 */
[----:B------:R-:W-:Y:S02]  /*3690*/  IMNMX R2, R2, R25, PT ;  /* 0x0000001902027217 */ /* 0x000fe40003800200 */
.L_x_798:
[----:B---34-:R-:W-:Y:S01]  /*36a0*/  ISETP.GT.AND P0, PT, R19, 0x1, P6 ;  /* 0x000000011300780c */ /* 0x018fe20003704270 */
[----:B------:R-:W-:-:S04]  /*36b0*/  DEPBAR.LE SB0, 0x2 ;  /* 0x000080800000791a */ /* 0x000fc80000000000 */
[----:B------:R-:W-:Y:S01]  /*36c0*/  BAR.SYNC.DEFER_BLOCKING 0x0 ;  /* 0x0000000000007b1d */ /* 0x000fe20000010000 */
[----:B------:R-:W-:Y:S01]  /*36d0*/  ISETP.GT.AND P5, PT, R19, 0x8, P6 ;  /* 0x000000081300780c */ /* 0x000fe200037a4270 */
[----:B------:R-:W-:Y:S01]  /*36e0*/  IMAD.SHL.U32 R135, R4, 0x2, RZ ;  /* 0x0000000204877824 */ /* 0x000fe200078e00ff */
[C---:B------:R-:W-:Y:S01]  /*36f0*/  ISETP.LT.OR P0, PT, R2.reuse, 0x2, P0 ;  /* 0x000000020200780c */ /* 0x040fe20000701670 */
[----:B------:R-:W-:Y:S01]  /*3700*/  UIADD3 UR4, UR17, -0x3, URZ ;  /* 0xfffffffd11047890 */ /* 0x000fe2000fffe03f */
[----:B------:R-:W-:Y:S01]  /*3710*/  ISETP.LT.OR P5, PT, R2, 0x9, P5 ;  /* 0x000000090200780c */ /* 0x000fe20002fa1670 */
[--C-:B------:R-:W-:Y:S01]  /*3720*/  IMAD R134, R3, 0x2, R135.reuse ;  /* 0x0000000203867824 */ /* 0x100fe200078e0287 */
[----:B------:R-:W-:Y:S01]  /*3730*/  FMNMX.FTZ R6, R48, R29, !PT ;  /* 0x0000001d30067209 */ /* 0x000fe20007810000 */
[----:B------:R-:W-:Y:S01]  /*3740*/  IMAD.IADD R166, R187, 0x1, R135 ;  /* 0x00000001bba67824 */ /* 0x000fe200078e0287 */
[----:B-1----:R-:W-:Y:S01]  /*3750*/  FSEL R18, R23, -INF , !P0 ;  /* 0xff80000017127808 */ /* 0x002fe20004000000 */
[----:B------:R-:W-:Y:S01]  /*3760*/  IMAD.IADD R155, R187, 0x1, R134 ;  /* 0x00000001bb9b7824 */ /* 0x000fe200078e0286 */
[----:B------:R-:W-:Y:S01]  /*3770*/  ISETP.GT.AND P0, PT, R19, 0x9, P6 ;  /* 0x000000091300780c */ /* 0x000fe20003704270 */
[----:B------:R-:W-:Y:S01]  /*3780*/  IMAD R3, R3, 0x2, R166 ;  /* 0x0000000203037824 */ /* 0x000fe200078e02a6 */
[----:B------:R-:W-:Y:S01]  /*3790*/  FSEL R16, R21, -INF , !P5 ;  /* 0xff80000015107808 */ /* 0x000fe20006800000 */
[----:B------:R-:W-:Y:S01]  /*37a0*/  UISETP.GE.AND UP0, UPT, UR4, UR10, UPT ;  /* 0x0000000a0400728c */ /* 0x000fe2000bf06270 */
[----:B------:R-:W-:Y:S01]  /*37b0*/  ISETP.GT.AND P5, PT, R19, 0x10, P6 ;  /* 0x000000101300780c */ /* 0x000fe200037a4270 */
[----:B------:R-:W-:Y:S01]  /*37c0*/  UIADD3 UR17, UR17, -0x2, URZ ;  /* 0xfffffffe11117890 */ /* 0x000fe2000fffe03f */
[----:B------:R-:W-:-:S02]  /*37d0*/  FMNMX.FTZ R6, R15, R6, !PT ;  /* 0x000000060f067209 */ /* 0x000fc40007810000 */
[C---:B------:R-:W-:Y:S02]  /*37e0*/  ISETP.LT.OR P0, PT, R2.reuse, 0xa, P0 ;  /* 0x0000000a0200780c */ /* 0x040fe40000701670 */
[----:B------:R-:W-:Y:S02]  /*37f0*/  ISETP.LT.OR P5, PT, R2, 0x11, P5 ;  /* 0x000000110200780c */ /* 0x000fe40002fa1670 */
[----:B------:R-:W-:Y:S01]  /*3800*/  FMNMX.FTZ R8, R13, R6, !PT ;  /* 0x000000060d087209 */ /* 0x000fe20007810000 */
[----:B------:R-:W-:Y:S01]  /*3810*/  LDSM.16.MT88.4 R40, [R135+0x2100] ;  /* 0x002100008728783b */ /* 0x000fe20000004200 */
[----:B------:R-:W-:Y:S01]  /*3820*/  FSEL R6, R22, -INF , !P0 ;  /* 0xff80000016067808 */ /* 0x000fe20004000000 */
[----:B------:R-:W-:Y:S01]  /*3830*/  @UP0 USHF.R.S32.HI UR5, URZ, 0x1f, UR4 ;  /* 0x0000001f3f050899 */ /* 0x000fe20008011404 */
[----:B------:R-:W-:Y:S01]  /*3840*/  ISETP.GT.AND P0, PT, R19, 0x11, P6 ;  /* 0x000000111300780c */ /* 0x000fe20003704270 */
[----:B--2---:R-:W-:Y:S01]  /*3850*/  LDSM.16.MT88.4 R64, [R155+0x2100] ;  /* 0x002100009b40783b */ /* 0x004fe20000004200 */
[----:B------:R-:W-:-:S02]  /*3860*/  FSEL R14, R24, -INF , !P5 ;  /* 0xff800000180e7808 */ /* 0x000fc40006800000 */
[----:B------:R-:W-:Y:S01]  /*3870*/  FMNMX.FTZ R8, R7, R8, !PT ;  /* 0x0000000807087209 */ /* 0x000fe20007810000 */
[----:B------:R-:W-:Y:S01]  /*3880*/  LDSM.16.MT88.4 R72, [R135+0x4100] ;  /* 0x004100008748783b */ /* 0x000fe20000004200 */
[----:B------:R-:W-:Y:S02]  /*3890*/  ISETP.GT.AND P5, PT, R19, RZ, P6 ;  /* 0x000000ff1300720c */ /* 0x000fe400037a4270 */
[C---:B------:R-:W-:Y:S01]  /*38a0*/  ISETP.LT.OR P0, PT, R2.reuse, 0x12, P0 ;  /* 0x000000120200780c */ /* 0x040fe20000701670 */
[----:B------:R-:W-:Y:S01]  /*38b0*/  LDSM.16.MT88.4 R124, [R135+0x100] ;  /* 0x00010000877c783b */ /* 0x000fe20000004200 */
[----:B------:R-:W-:Y:S02]  /*38c0*/  FMNMX.FTZ R8, R5, R8, !PT ;  /* 0x0000000805087209 */ /* 0x000fe40007810000 */
[----:B------:R-:W-:Y:S01]  /*38d0*/  ISETP.LT.OR P5, PT, R2, 0x1, P5 ;  /* 0x000000010200780c */ /* 0x000fe20002fa1670 */
[----:B------:R-:W-:Y:S01]  /*38e0*/  LDSM.16.MT88.4 R116, [R166+0x100] ;  /* 0x00010000a674783b */ /* 0x000fe20000004200 */
[----:B------:R-:W-:-:S02]  /*38f0*/  FSEL R12, R0, -INF , !P0 ;  /* 0xff800000000c7808 */ /* 0x000fc40004000000 */
[----:B------:R-:W-:Y:S01]  /*3900*/  FMNMX.FTZ R0, R11, R8, !PT ;  /* 0x000000080b007209 */ /* 0x000fe20007810000 */
[----:B------:R-:W-:Y:S01]  /*3910*/  LDSM.16.MT88.4 R108, [R134+0x100] ;  /* 0x00010000866c783b */ /* 0x000fe20000004200 */
[----:B------:R-:W-:Y:S02]  /*3920*/  FSEL R28, R28, -INF , !P5 ;  /* 0xff8000001c1c7808 */ /* 0x000fe40006800000 */
[----:B------:R-:W-:Y:S01]  /*3930*/  FMNMX.FTZ R0, R9, R0, !PT ;  /* 0x0000000009007209 */ /* 0x000fe20007810000 */
[----:B------:R-:W-:Y:S01]  /*3940*/  LDSM.16.MT88.4 R100, [R3+0x100] ;  /* 0x000100000364783b */ /* 0x000fe20000004200 */
[----:B------:R-:W-:Y:S02]  /*3950*/  FMNMX.FTZ R21, R28, R18, !PT ;  /* 0x000000121c157209 */ /* 0x000fe40007810000 */
[----:B------:R-:W-:Y:S01]  /*3960*/  ISETP.GT.AND P5, PT, R19, 0x19, P6 ;  /* 0x000000191300780c */ /* 0x000fe200037a4270 */
[----:B------:R-:W-:Y:S01]  /*3970*/  LDSM.16.MT88.4 R56, [R134+0x2100] ;  /* 0x002100008638783b */ /* 0x000fe20000004200 */
[----:B------:R-:W-:-:S02]  /*3980*/  FMNMX.FTZ R0, R175, R0, !PT ;  /* 0x00000000af007209 */ /* 0x000fc40007810000 */
[----:B------:R-:W-:Y:S01]  /*3990*/  ISETP.GT.AND P0, PT, R19, 0x18, P6 ;  /* 0x000000181300780c */ /* 0x000fe20003704270 */
[----:B------:R-:W-:Y:S01]  /*39a0*/  LDSM.16.MT88.4 R80, [R166+0x4100] ;  /* 0x00410000a650783b */ /* 0x000fe20000004200 */
[----:B------:R-:W-:Y:S02]  /*39b0*/  FMNMX.FTZ R21, R16, R21, !PT ;  /* 0x0000001510157209 */ /* 0x000fe40007810000 */
[C---:B------:R-:W-:Y:S01]  /*39c0*/  ISETP.LT.OR P5, PT, R2.reuse, 0x1a, P5 ;  /* 0x0000001a0200780c */ /* 0x040fe20002fa1670 */
[----:B------:R-:W-:Y:S01]  /*39d0*/  LDSM.16.MT88.4 R88, [R134+0x4100] ;  /* 0x004100008658783b */ /* 0x000fe20000004200 */
[----:B------:R-:W-:Y:S02]  /*39e0*/  FMNMX.FTZ R0, R173, R0, !PT ;  /* 0x00000000ad007209 */ /* 0x000fe40007810000 */
[----:B------:R-:W-:Y:S01]  /*39f0*/  ISETP.LT.OR P0, PT, R2, 0x19, P0 ;  /* 0x000000190200780c */ /* 0x000fe20000701670 */
[----:B------:R-:W-:Y:S01]  /*3a00*/  LDSM.16.MT88.4 R140, [R135+0x900] ;  /* 0x00090000878c783b */ /* 0x000fe20000004200 */
[----:B------:R-:W-:-:S02]  /*3a10*/  FMNMX.FTZ R21, R6, R21, !PT ;  /* 0x0000001506157209 */ /* 0x000fc40007810000 */
[----:B------:R-:W-:Y:S01]  /*3a20*/  FSEL R8, R17, -INF , !P5 ;  /* 0xff80000011087808 */ /* 0x000fe20006800000 */
[----:B------:R-:W-:Y:S01]  /*3a30*/  LDSM.16.MT88.4 R32, [R134+0x900] ;  /* 0x000900008620783b */ /* 0x000fe20000004200 */
[----:B------:R-:W-:Y:S02]  /*3a40*/  FMNMX.FTZ R0, R163, R0, !PT ;  /* 0x00000000a3007209 */ /* 0x000fe40007810000 */
[----:B------:R-:W-:Y:S01]  /*3a50*/  FSEL R10, R10, -INF , !P0 ;  /* 0xff8000000a0a7808 */ /* 0x000fe20004000000 */
[----:B------:R-:W-:Y:S01]  /*3a60*/  LDSM.16.MT88.4 R136, [R166+0x900] ;  /* 0x00090000a688783b */ /* 0x000fe20000004200 */
[----:B------:R-:W-:Y:S02]  /*3a70*/  FMNMX.FTZ R17, R14, R21, !PT ;  /* 0x000000150e117209 */ /* 0x000fe40007810000 */
[----:B------:R-:W-:Y:S01]  /*3a80*/  ISETP.GT.AND P0, PT, R19, 0x20, P6 ;  /* 0x000000201300780c */ /* 0x000fe20003704270 */
[----:B------:R-:W-:Y:S01]  /*3a90*/  LDSM.16.MT88.4 R24, [R166+0x2900] ;  /* 0x00290000a618783b */ /* 0x000fe20000004200 */
[----:B------:R-:W-:-:S02]  /*3aa0*/  FMNMX.FTZ R0, R159, R0, !PT ;  /* 0x000000009f007209 */ /* 0x000fc40007810000 */
[----:B------:R-:W-:Y:S02]  /*3ab0*/  FMNMX.FTZ R17, R12, R17, !PT ;  /* 0x000000110c117209 */ /* 0x000fe40007810000 */
[----:B------:R-:W-:Y:S02]  /*3ac0*/  ISETP.LT.OR P0, PT, R2, 0x21, P0 ;  /* 0x000000210200780c */ /* 0x000fe40000701670 */
[----:B------:R-:W-:Y:S02]  /*3ad0*/  ISETP.GT.AND P5, PT, R19, 0x21, P6 ;  /* 0x000000211300780c */ /* 0x000fe400037a4270 */
[----:B------:R-:W-:Y:S02]  /*3ae0*/  FMNMX.FTZ R0, R171, R0, !PT ;  /* 0x00000000ab007209 */ /* 0x000fe40007810000 */
[----:B------:R-:W-:Y:S02]  /*3af0*/  FMNMX.FTZ R17, R10, R17, !PT ;  /* 0x000000110a117209 */ /* 0x000fe40007810000 */
[----:B------:R-:W-:-:S02]  /*3b00*/  FSEL R178, R178, -INF , !P0 ;  /* 0xff800000b2b27808 */ /* 0x000fc40004000000 */
[----:B------:R-:W-:Y:S02]  /*3b10*/  ISETP.GT.AND P0, PT, R19, 0x28, P6 ;  /* 0x000000281300780c */ /* 0x000fe40003704270 */
[----:B------:R-:W-:Y:S02]  /*3b20*/  ISETP.LT.OR P5, PT, R2, 0x22, P5 ;  /* 0x000000220200780c */ /* 0x000fe40002fa1670 */
[----:B------:R-:W-:Y:S02]  /*3b30*/  FMNMX.FTZ R0, R169, R0, !PT ;  /* 0x00000000a9007209 */ /* 0x000fe40007810000 */
[----:B------:R-:W-:Y:S02]  /*3b40*/  FMNMX.FTZ R17, R8, R17, !PT ;  /* 0x0000001108117209 */ /* 0x000fe40007810000 */
[----:B------:R-:W-:Y:S02]  /*3b50*/  ISETP.LT.OR P0, PT, R2, 0x29, P0 ;  /* 0x000000290200780c */ /* 0x000fe40000701670 */
[----:B------:R-:W-:-:S02]  /*3b60*/  FSEL R162, R162, -INF , !P5 ;  /* 0xff800000a2a27808 */ /* 0x000fc40006800000 */
[----:B------:R-:W-:Y:S02]  /*3b70*/  ISETP.GT.AND P5, PT, R19, 0x29, P6 ;  /* 0x000000291300780c */ /* 0x000fe400037a4270 */
[----:B------:R-:W-:Y:S02]  /*3b80*/  FMNMX.FTZ R0, R167, R0, !PT ;  /* 0x00000000a7007209 */ /* 0x000fe40007810000 */
[----:B------:R-:W-:Y:S02]  /*3b90*/  FMNMX.FTZ R17, R178, R17, !PT ;  /* 0x00000011b2117209 */ /* 0x000fe40007810000 */
[----:B------:R-:W-:Y:S02]  /*3ba0*/  FSEL R160, R160, -INF , !P0 ;  /* 0xff800000a0a07808 */ /* 0x000fe40004000000 */
[----:B------:R-:W-:Y:S02]  /*3bb0*/  ISETP.GT.AND P0, PT, R19, 0x30, P6 ;  /* 0x000000301300780c */ /* 0x000fe40003704270 */
[----:B------:R-:W-:-:S02]  /*3bc0*/  ISETP.LT.OR P5, PT, R2, 0x2a, P5 ;  /* 0x0000002a0200780c */ /* 0x000fc40002fa1670 */
[----:B------:R-:W-:Y:S02]  /*3bd0*/  FMNMX.FTZ R0, R165, R0, !PT ;  /* 0x00000000a5007209 */ /* 0x000fe40007810000 */
[----:B------:R-:W-:Y:S02]  /*3be0*/  FMNMX.FTZ R21, R162, R17, !PT ;  /* 0x00000011a2157209 */ /* 0x000fe40007810000 */
[----:B------:R-:W-:Y:S01]  /*3bf0*/  ISETP.LT.OR P0, PT, R2, 0x31, P0 ;  /* 0x000000310200780c */ /* 0x000fe20000701670 */
[----:B------:R-:W1:Y:S01]  /*3c00*/  SHFL.BFLY PT, R17, R0, 0x2, 0x1f ;  /* 0x0c401f0000117f89 */ /* 0x000e6200000e0000 */
[----:B------:R-:W-:Y:S02]  /*3c10*/  FSEL R176, R176, -INF , !P5 ;  /* 0xff800000b0b07808 */ /* 0x000fe40006800000 */
[----:B------:R-:W-:Y:S02]  /*3c20*/  ISETP.GT.AND P5, PT, R19, 0x31, P6 ;  /* 0x000000311300780c */ /* 0x000fe400037a4270 */
[----:B------:R-:W-:-:S02]  /*3c30*/  FMNMX.FTZ R21, R160, R21, !PT ;  /* 0x00000015a0157209 */ /* 0x000fc40007810000 */
[----:B------:R-:W-:Y:S02]  /*3c40*/  FSEL R172, R172, -INF , !P0 ;  /* 0xff800000acac7808 */ /* 0x000fe40004000000 */
[C---:B------:R-:W-:Y:S02]  /*3c50*/  ISETP.GT.AND P0, PT, R19.reuse, 0x38, P6 ;  /* 0x000000381300780c */ /* 0x040fe40003704270 */
[----:B------:R-:W-:Y:S02]  /*3c60*/  ISETP.LT.OR P5, PT, R2, 0x32, P5 ;  /* 0x000000320200780c */ /* 0x000fe40002fa1670 */
[----:B------:R-:W-:Y:S02]  /*3c70*/  FMNMX.FTZ R21, R176, R21, !PT ;  /* 0x00000015b0157209 */ /* 0x000fe40007810000 */
[----:B------:R-:W-:Y:S02]  /*3c80*/  ISETP.GT.AND P6, PT, R19, 0x39, P6 ;  /* 0x000000391300780c */ /* 0x000fe400037c4270 */
[----:B------:R-:W-:-:S02]  /*3c90*/  ISETP.LT.OR P0, PT, R2, 0x39, P0 ;  /* 0x000000390200780c */ /* 0x000fc40000701670 */
[----:B------:R-:W-:Y:S02]  /*3ca0*/  FSEL R170, R170, -INF , !P5 ;  /* 0xff800000aaaa7808 */ /* 0x000fe40006800000 */
[----:B------:R-:W-:Y:S02]  /*3cb0*/  FMNMX.FTZ R21, R172, R21, !PT ;  /* 0x00000015ac157209 */ /* 0x000fe40007810000 */
[----:B------:R-:W-:Y:S02]  /*3cc0*/  ISETP.LT.OR P6, PT, R2, 0x3a, P6 ;  /* 0x0000003a0200780c */ /* 0x000fe400037c1670 */
[----:B------:R-:W-:Y:S02]  /*3cd0*/  FSEL R168, R168, -INF , !P0 ;  /* 0xff800000a8a87808 */ /* 0x000fe40004000000 */
[----:B------:R-:W-:Y:S02]  /*3ce0*/  FMNMX.FTZ R21, R170, R21, !PT ;  /* 0x00000015aa157209 */ /* 0x000fe40007810000 */
[----:B------:R-:W-:-:S02]  /*3cf0*/  FSEL R164, R164, -INF , !P6 ;  /* 0xff800000a4a47808 */ /* 0x000fc40007000000 */
[----:B------:R-:W-:Y:S02]  /*3d00*/  FMNMX.FTZ R19, R168, R21, !PT ;  /* 0x00000015a8137209 */ /* 0x000fe40007810000 */
[----:B-1----:R-:W-:Y:S02]  /*3d10*/  FMNMX.FTZ R21, R0, R17, !PT ;  /* 0x0000001100157209 */ /* 0x002fe40007810000 */
[----:B------:R-:W-:Y:S02]  /*3d20*/  FMNMX.FTZ R19, R164, R19, !PT ;  /* 0x00000013a4137209 */ /* 0x000fe40007810000 */
[----:B------:R-:W-:Y:S01]  /*3d30*/  PLOP3.LUT P6, PT, PT, PT, UP0, 0x80, 0x0 ;  /* 0x000000000000781c */ /* 0x000fe20003fcf008 */
[----:B------:R-:W1:Y:S01]  /*3d40*/  SHFL.BFLY PT, R2, R21, 0x1, 0x1f ;  /* 0x0c201f0015027f89 */ /* 0x000e6200000e0000 */
[----:B------:R-:W-:-:S03]  /*3d50*/  PLOP3.LUT P5, PT, PT, PT, UP0, 0x80, 0x0 ;  /* 0x000000000000781c */ /* 0x000fc60003faf008 */
[----:B------:R-:W2:Y:S01]  /*3d60*/  SHFL.BFLY PT, R0, R19, 0x2, 0x1f ;  /* 0x0c401f0013007f89 */ /* 0x000ea200000e0000 */
[----:B-1----:R-:W-:-:S03]  /*3d70*/  FMNMX.FTZ R2, R21, R2, !PT ;  /* 0x0000000215027209 */ /* 0x002fc60007810000 */
[----:B------:R-:W-:Y:S01]  /*3d80*/  LDSM.16.MT88.4 R20, [R134+0x2900] ;  /* 0x002900008614783b */ /* 0x000fe20000004200 */
[----:B--2---:R-:W-:Y:S01]  /*3d90*/  FMNMX.FTZ R17, R19, R0, !PT ;  /* 0x0000000013117209 */ /* 0x004fe20007810000 */
[C---:B------:R-:W-:Y:S01]  /*3da0*/  FMUL.FTZ R174, R2.reuse, c[0x0][0x2d0] ;  /* 0x0000b40002ae7a20 */ /* 0x040fe20000410000 */
[----:B------:R-:W-:-:S03]  /*3db0*/  FSETP.NEU.FTZ.AND P0, PT, R2, -INF , PT ;  /* 0xff8000000200780b */ /* 0x000fc60003f1d000 */
[----:B------:R-:W1:Y:S01]  /*3dc0*/  SHFL.BFLY PT, R0, R17, 0x1, 0x1f ;  /* 0x0c201f0011007f89 */ /* 0x000e6200000e0000 */
[----:B------:R-:W-:-:S05]  /*3dd0*/  FSEL R174, R174, RZ, P0 ;  /* 0x000000ffaeae7208 */ /* 0x000fca0000000000 */
[--C-:B------:R-:W-:Y:S02]  /*3de0*/  FFMA.FTZ R158, R48, c[0x0][0x2d0], -R174.reuse ;  /* 0x0000b400309e7a23 */ /* 0x100fe400000108ae */
[--C-:B------:R-:W-:Y:S01]  /*3df0*/  FFMA.FTZ R157, R29, c[0x0][0x2d0], -R174.reuse ;  /* 0x0000b4001d9d7a23 */ /* 0x100fe200000108ae */
[----:B------:R-:W2:Y:S01]  /*3e00*/  LDSM.16.MT88.4 R48, [R166+0x2100] ;  /* 0x00210000a630783b */ /* 0x000ea20000004200 */
[--C-:B------:R-:W-:Y:S02]  /*3e10*/  FFMA.FTZ R156, R15, c[0x0][0x2d0], -R174.reuse ;  /* 0x0000b4000f9c7a23 */ /* 0x100fe400000108ae */
[--C-:B------:R-:W-:Y:S01]  /*3e20*/  FFMA.FTZ R151, R13, c[0x0][0x2d0], -R174.reuse ;  /* 0x0000b4000d977a23 */ /* 0x100fe200000108ae */
[----:B------:R-:W-:Y:S01]  /*3e30*/  MUFU.EX2 R158, R158 ;  /* 0x0000009e009e7308 */ /* 0x000fe20000000800 */
[--C-:B------:R-:W-:Y:S02]  /*3e40*/  FFMA.FTZ R152, R7, c[0x0][0x2d0], -R174.reuse ;  /* 0x0000b40007987a23 */ /* 0x100fe400000108ae */
[----:B------:R-:W-:-:S02]  /*3e50*/  FFMA.FTZ R149, R5, c[0x0][0x2d0], -R174 ;  /* 0x0000b40005957a23 */ /* 0x000fc400000108ae */
[--C-:B------:R-:W-:Y:S02]  /*3e60*/  FFMA.FTZ R146, R11, c[0x0][0x2d0], -R174.reuse ;  /* 0x0000b4000b927a23 */ /* 0x100fe400000108ae */
[--C-:B------:R-:W-:Y:S01]  /*3e70*/  FFMA.FTZ R145, R9, c[0x0][0x2d0], -R174.reuse ;  /* 0x0000b40009917a23 */ /* 0x100fe200000108ae */
[----:B------:R-:W3:Y:S01]  /*3e80*/  MUFU.EX2 R157, R157 ;  /* 0x0000009d009d7308 */ /* 0x000ee20000000800 */
[----:B------:R-:W-:Y:S01]  /*3e90*/  FFMA.FTZ R205, R165, c[0x0][0x2d0], -R174 ;  /* 0x0000b400a5cd7a23 */ /* 0x000fe200000108ae */
[----:B-1----:R-:W-:-:S04]  /*3ea0*/  FMNMX.FTZ R0, R17, R0, !PT ;  /* 0x0000000011007209 */ /* 0x002fc80007810000 */
[C---:B------:R-:W-:Y:S01]  /*3eb0*/  FSETP.NEU.FTZ.AND P0, PT, R0.reuse, -INF , PT ;  /* 0xff8000000000780b */ /* 0x040fe20003f1d000 */
[----:B------:R-:W-:Y:S01]  /*3ec0*/  FMUL.FTZ R161, R0, c[0x0][0x2d0] ;  /* 0x0000b40000a17a20 */ /* 0x000fe20000410000 */
[----:B------:R-:W-:Y:S04]  /*3ed0*/  MUFU.EX2 R156, R156 ;  /* 0x0000009c009c7308 */ /* 0x000fe80000000800 */
[----:B------:R-:W-:Y:S02]  /*3ee0*/  FSEL R161, R161, RZ, P0 ;  /* 0x000000ffa1a17208 */ /* 0x000fe40000000000 */
[----:B------:R-:W-:Y:S02]  /*3ef0*/  PLOP3.LUT P0, PT, PT, PT, UP0, 0x80, 0x0 ;  /* 0x000000000000781c */ /* 0x000fe40003f0f008 */
[----:B------:R-:W1:Y:S01]  /*3f00*/  MUFU.EX2 R151, R151 ;  /* 0x0000009700977308 */ /* 0x000e620000000800 */
[--C-:B------:R-:W-:Y:S01]  /*3f10*/  FFMA.FTZ R154, R28, c[0x0][0x2d0], -R161.reuse ;  /* 0x0000b4001c9a7a23 */ /* 0x100fe200000108a1 */
[----:B---3--:R-:W-:Y:S01]  /*3f20*/  F2FP.PACK_AB R96, R157, R158 ;  /* 0x0000009e9d60723e */ /* 0x008fe200000000ff */
[--C-:B------:R-:W-:Y:S01]  /*3f30*/  FFMA.FTZ R153, R18, c[0x0][0x2d0], -R161.reuse ;  /* 0x0000b40012997a23 */ /* 0x100fe200000108a1 */
[----:B------:R-:W-:Y:S01]  /*3f40*/  LDSM.16.MT88.4 R28, [R155+0x900] ;  /* 0x000900009b1c783b */ /* 0x000fe20000004200 */
[----:B------:R-:W-:-:S02]  /*3f50*/  FFMA.FTZ R150, R16, c[0x0][0x2d0], -R161 ;  /* 0x0000b40010967a23 */ /* 0x000fc400000108a1 */
[--C-:B------:R-:W-:Y:S01]  /*3f60*/  FFMA.FTZ R147, R6, c[0x0][0x2d0], -R161.reuse ;  /* 0x0000b40006937a23 */ /* 0x100fe200000108a1 */
[----:B------:R-:W-:Y:S01]  /*3f70*/  MUFU.EX2 R154, R154 ;  /* 0x0000009a009a7308 */ /* 0x000fe20000000800 */
[----:B------:R3:W4:Y:S01]  /*3f80*/  LDSM.16.MT88.4 R4, [R3+0x4100] ;  /* 0x004100000304783b */ /* 0x0007220000004200 */
[--C-:B------:R-:W-:Y:S02]  /*3f90*/  FFMA.FTZ R148, R14, c[0x0][0x2d0], -R161.reuse ;  /* 0x0000b4000e947a23 */ /* 0x100fe400000108a1 */
[--C-:B------:R-:W-:Y:S01]  /*3fa0*/  FFMA.FTZ R133, R12, c[0x0][0x2d0], -R161.reuse ;  /* 0x0000b4000c857a23 */ /* 0x100fe200000108a1 */
[----:B------:R-:W5:Y:S01]  /*3fb0*/  LDSM.16.MT88.4 R16, [R135+0x2900] ;  /* 0x002900008710783b */ /* 0x000f620000004200 */
[--C-:B------:R-:W-:Y:S02]  /*3fc0*/  FFMA.FTZ R144, R10, c[0x0][0x2d0], -R161.reuse ;  /* 0x0000b4000a907a23 */ /* 0x100fe400000108a1 */
[----:B------:R-:W2:Y:S01]  /*3fd0*/  MUFU.EX2 R153, R153 ;  /* 0x0000009900997308 */ /* 0x000ea20000000800 */
[----:B-1----:R-:W-:Y:S01]  /*3fe0*/  F2FP.PACK_AB R98, R151, R156 ;  /* 0x0000009c9762723e */ /* 0x002fe200000000ff */
[----:B------:R-:W1:Y:S01]  /*3ff0*/  LDSM.16.MT88.4 R12, [R155+0x2900] ;  /* 0x002900009b0c783b */ /* 0x000e620000004200 */
[----:B------:R-:W-:-:S02]  /*4000*/  FFMA.FTZ R162, R162, c[0x0][0x2d0], -R161 ;  /* 0x0000b400a2a27a23 */ /* 0x000fc400000108a1 */
[--C-:B------:R-:W-:Y:S02]  /*4010*/  FFMA.FTZ R160, R160, c[0x0][0x2d0], -R161.reuse ;  /* 0x0000b400a0a07a23 */ /* 0x100fe400000108a1 */
[--C-:B------:R-:W-:Y:S01]  /*4020*/  FFMA.FTZ R170, R170, c[0x0][0x2d0], -R161.reuse ;  /* 0x0000b400aaaa7a23 */ /* 0x100fe200000108a1 */
[----:B------:R-:W-:Y:S01]  /*4030*/  MUFU.EX2 R150, R150 ;  /* 0x0000009600967308 */ /* 0x000fe20000000800 */
[--C-:B------:R-:W-:Y:S02]  /*4040*/  FFMA.FTZ R165, R168, c[0x0][0x2d0], -R161.reuse ;  /* 0x0000b400a8a57a23 */ /* 0x100fe400000108a1 */
[----:B------:R-:W-:Y:S02]  /*4050*/  FFMA.FTZ R206, R164, c[0x0][0x2d0], -R161 ;  /* 0x0000b400a4ce7a23 */ /* 0x000fe400000108a1 */
[----:B------:R-:W-:-:S03]  /*4060*/  FADD.FTZ R157, R158, R157 ;  /* 0x0000009d9e9d7221 */ /* 0x000fc60000010000 */
[----:B------:R-:W4:Y:S01]  /*4070*/  MUFU.EX2 R147, R147 ;  /* 0x0000009300937308 */ /* 0x000f220000000800 */
[----:B--2---:R-:W-:Y:S01]  /*4080*/  F2FP.PACK_AB R97, R153, R154 ;  /* 0x0000009a9961723e */ /* 0x004fe200000000ff */
[----:B---3--:R-:W-:Y:S02]  /*4090*/  FFMA.FTZ R3, R8, c[0x0][0x2d0], -R161 ;  /* 0x0000b40008037a23 */ /* 0x008fe400000108a1 */
[----:B------:R-:W2:Y:S01]  /*40a0*/  LDSM.16.MT88.4 R8, [R135+0x4900] ;  /* 0x004900008708783b */ /* 0x000ea20000004200 */
[----:B------:R-:W-:Y:S02]  /*40b0*/  FADD.FTZ R153, R154, R153 ;  /* 0x000000999a997221 */ /* 0x000fe40000010000 */
[----:B------:R-:W-:Y:S01]  /*40c0*/  FADD.FTZ R156, R156, R157 ;  /* 0x0000009d9c9c7221 */ /* 0x000fe20000010000 */
[----:B------:R-:W-:Y:S03]  /*40d0*/  MUFU.EX2 R152, R152 ;  /* 0x0000009800987308 */ /* 0x000fe60000000800 */
[----:B------:R-:W-:Y:S01]  /*40e0*/  FADD.FTZ R151, R151, R156 ;  /* 0x0000009c97977221 */ /* 0x000fe20000010000 */
[----:B----4-:R-:W-:-:S04]  /*40f0*/  F2FP.PACK_AB R99, R147, R150 ;  /* 0x000000969363723e */ /* 0x010fc800000000ff */
[----:B------:R-:W3:Y:S01]  /*4100*/  MUFU.EX2 R149, R149 ;  /* 0x0000009500957308 */ /* 0x000ee20000000800 */
        /* <DEDUP_REMOVED lines=26> */
[C---:B------:R-:W-:Y:S08]  /*42b0*/  HMMA.16816.F32 R76, R96.reuse, R80, RZ ;  /* 0x00000050604c723c */ /* 0x040ff000000018ff */
        /* <DEDUP_REMOVED lines=9> */
[C---:B------:R-:W-:Y:S07]  /*4350*/  HMMA.16816.F32 R92, R96.reuse, R4, RZ ;  /* 0x00000004605c723c */ /* 0x040fee00000018ff */
[----:B---3--:R-:W-:Y:S01]  /*4360*/  F2FP.PACK_AB R4, R149, R152 ;  /* 0x000000989504723e */ /* 0x008fe200000000ff */
[----:B------:R-:W-:Y:S01]  /*4370*/  HMMA.16816.F32 R96, R96, R6, RZ ;  /* 0x000000066060723c */ /* 0x000fe200000018ff */
[----:B----4-:R-:W-:Y:S01]  /*4380*/  F2FP.PACK_AB R5, R133, R148 ;  /* 0x000000948505723e */ /* 0x010fe200000000ff */
        /* <DEDUP_REMOVED lines=9> */
[----:B-----5:R-:W-:Y:S01]  /*4420*/  HMMA.16816.F32 R36, R4, R16, R36 ;  /* 0x000000100424723c */ /* 0x020fe20000001824 */
[----:B------:R-:W-:-:S07]  /*4430*/  FADD.FTZ R144, R3, R144 ;  /* 0x0000009003907221 */ /* 0x000fce0000010000 */
[C---:B------:R-:W-:Y:S01]  /*4440*/  HMMA.16816.F32 R40, R4.reuse, R18, R40 ;  /* 0x000000120428723c */ /* 0x040fe20000001828 */
[----:B------:R-:W1:Y:S07]  /*4450*/  LDSM.16.MT88.4 R16, [R166+0x4900] ;  /* 0x00490000a610783b */ /* 0x000e6e0000004200 */
[C---:B------:R-:W-:Y:S08]  /*4460*/  HMMA.16816.F32 R60, R4.reuse, R12, R60 ;  /* 0x0000000c043c723c */ /* 0x040ff0000000183c */
[C---:B------:R-:W-:Y:S01]  /*4470*/  HMMA.16816.F32 R64, R4.reuse, R14, R64 ;  /* 0x0000000e0440723c */ /* 0x040fe20000001840 */
[----:B------:R-:W3:Y:S07]  /*4480*/  LDSM.16.MT88.4 R12, [R134+0x4900] ;  /* 0x00490000860c783b */ /* 0x000eee0000004200 */
[C---:B--2---:R-:W-:Y:S08]  /*4490*/  HMMA.16816.F32 R68, R4.reuse, R8, R68 ;  /* 0x000000080444723c */ /* 0x044ff00000001844 */
[C---:B------:R-:W-:Y:S01]  /*44a0*/  HMMA.16816.F32 R72, R4.reuse, R10, R72 ;  /* 0x0000000a0448723c */ /* 0x040fe20000001848 */
[----:B------:R-:W2:Y:S07]  /*44b0*/  LDSM.16.MT88.4 R8, [R155+0x4900] ;  /* 0x004900009b08783b */ /* 0x000eae0000004200 */
[C---:B------:R-:W-:Y:S08]  /*44c0*/  HMMA.16816.F32 R52, R4.reuse, R20, R52 ;  /* 0x000000140434723c */ /* 0x040ff00000001834 */
[C---:B------:R-:W-:Y:S01]  /*44d0*/  HMMA.16816.F32 R56, R4.reuse, R22, R56 ;  /* 0x000000160438723c */ /* 0x040fe20000001838 */
[----:B------:R-:W4:Y:S07]  /*44e0*/  LDSM.16.MT88.4 R20, [R134+0x1100] ;  /* 0x001100008614783b */ /* 0x000f2e0000004200 */
[C---:B------:R-:W-:Y:S07]  /*44f0*/  HMMA.16816.F32 R128, R4.reuse, R140, R128 ;  /* 0x0000008c0480723c */ /* 0x040fee0000001880 */
[--C-:B------:R-:W-:Y:S01]  /*4500*/  FFMA.FTZ R141, R163, c[0x0][0x2d0], -R174.reuse ;  /* 0x0000b400a38d7a23 */ /* 0x100fe200000108ae */
[----:B------:R-:W-:Y:S01]  /*4510*/  HMMA.16816.F32 R124, R4, R142, R124 ;  /* 0x0000008e047c723c */ /* 0x000fe2000000187c */
[----:B------:R-:W-:-:S02]  /*4520*/  FFMA.FTZ R140, R175, c[0x0][0x2d0], -R174 ;  /* 0x0000b400af8c7a23 */ /* 0x000fc400000108ae */
[--C-:B------:R-:W-:Y:S02]  /*4530*/  FFMA.FTZ R163, R176, c[0x0][0x2d0], -R161.reuse ;  /* 0x0000b400b0a37a23 */ /* 0x100fe400000108a1 */
[----:B------:R-:W-:Y:S02]  /*4540*/  MUFU.EX2 R141, R141 ;  /* 0x0000008d008d7308 */ /* 0x000fe40000000800 */
[--C-:B------:R-:W-:Y:S01]  /*4550*/  FFMA.FTZ R142, R159, c[0x0][0x2d0], -R174.reuse ;  /* 0x0000b4009f8e7a23 */ /* 0x100fe200000108ae */
[C---:B------:R-:W-:Y:S01]  /*4560*/  HMMA.16816.F32 R112, R4.reuse, R32, R112 ;  /* 0x000000200470723c */ /* 0x040fe20000001870 */
[----:B------:R-:W-:Y:S02]  /*4570*/  FFMA.FTZ R143, R173, c[0x0][0x2d0], -R174 ;  /* 0x0000b400ad8f7a23 */ /* 0x000fe400000108ae */
[----:B------:R-:W-:Y:S02]  /*4580*/  FFMA.FTZ R159, R178, c[0x0][0x2d0], -R161 ;  /* 0x0000b400b29f7a23 */ /* 0x000fe400000108a1 */
[----:B------:R-:W-:Y:S03]  /*4590*/  MUFU.EX2 R140, R140 ;  /* 0x0000008c008c7308 */ /* 0x000fe60000000800 */
[C---:B------:R-:W-:Y:S01]  /*45a0*/  HMMA.16816.F32 R108, R4.reuse, R34, R108 ;  /* 0x00000022046c723c */ /* 0x040fe2000000186c */
[----:B------:R-:W-:Y:S04]  /*45b0*/  LDSM.16.MT88.4 R32, [R166+0x1100] ;  /* 0x00110000a620783b */ /* 0x000fe80000004200 */
[----:B------:R-:W5:Y:S03]  /*45c0*/  MUFU.EX2 R143, R143 ;  /* 0x0000008f008f7308 */ /* 0x000f660000000800 */
[C---:B-1----:R-:W-:Y:S05]  /*45d0*/  HMMA.16816.F32 R76, R4.reuse, R16, R76 ;  /* 0x00000010044c723c */ /* 0x042fea000000184c */
[----:B------:R-:W1:Y:S03]  /*45e0*/  MUFU.EX2 R142, R142 ;  /* 0x0000008e008e7308 */ /* 0x000e660000000800 */
[C---:B------:R-:W-:Y:S01]  /*45f0*/  HMMA.16816.F32 R80, R4.reuse, R18, R80 ;  /* 0x000000120450723c */ /* 0x040fe20000001850 */
[----:B------:R-:W1:Y:S04]  /*4600*/  LDSM.16.MT88.4 R16, [R166+0x3100] ;  /* 0x00310000a610783b */ /* 0x000e680000004200 */
[----:B------:R-:W1:Y:S03]  /*4610*/  MUFU.EX2 R159, R159 ;  /* 0x0000009f009f7308 */ /* 0x000e660000000800 */
[C---:B------:R-:W-:Y:S05]  /*4620*/  HMMA.16816.F32 R120, R4.reuse, R136, R120 ;  /* 0x000000880478723c */ /* 0x040fea0000001878 */
[----:B------:R-:W1:Y:S03]  /*4630*/  MUFU.EX2 R163, R163 ;  /* 0x000000a300a37308 */ /* 0x000e660000000800 */
        /* <DEDUP_REMOVED lines=12> */
[----:B------:R-:W-:Y:S01]  /*4700*/  HMMA.16816.F32 R96, R4, R10, R96 ;  /* 0x0000000a0460723c */ /* 0x000fe20000001860 */
[----:B------:R-:W2:Y:S06]  /*4710*/  LDSM.16.MT88.4 R8, [R155+0x3100] ;  /* 0x003100009b08783b */ /* 0x000eac0000004200 */
[----:B-----5:R-:W-:-:S02]  /*4720*/  F2FP.PACK_AB R4, R143, R140 ;  /* 0x0000008c8f04723e */ /* 0x020fc400000000ff */
[----:B-1----:R-:W-:Y:S02]  /*4730*/  F2FP.PACK_AB R6, R142, R141 ;  /* 0x0000008d8e06723e */ /* 0x002fe400000000ff */
[----:B------:R-:W-:Y:S01]  /*4740*/  F2FP.PACK_AB R5, R162, R159 ;  /* 0x0000009fa205723e */ /* 0x000fe200000000ff */
[----:B------:R-:W-:Y:S01]  /*4750*/  FADD.FTZ R159, R159, R144 ;  /* 0x000000909f9f7221 */ /* 0x000fe20000010000 */
[----:B------:R-:W-:-:S03]  /*4760*/  F2FP.PACK_AB R7, R163, R160 ;  /* 0x000000a0a307723e */ /* 0x000fc600000000ff */
[----:B------:R-:W-:-:S04]  /*4770*/  FADD.FTZ R159, R162, R159 ;  /* 0x0000009fa29f7221 */ /* 0x000fc80000010000 */
[----:B----4-:R-:W-:Y:S01]  /*4780*/  HMMA.16816.F32 R112, R4, R20, R112 ;  /* 0x000000140470723c */ /* 0x010fe20000001870 */
[----:B------:R-:W-:-:S04]  /*4790*/  FADD.FTZ R160, R160, R159 ;  /* 0x0000009fa0a07221 */ /* 0x000fc80000010000 */
[----:B------:R-:W-:-:S03]  /*47a0*/  FADD.FTZ R160, R163, R160 ;  /* 0x000000a0a3a07221 */ /* 0x000fc60000010000 */
[C---:B------:R-:W-:Y:S01]  /*47b0*/  HMMA.16816.F32 R108, R4.reuse, R22, R108 ;  /* 0x00000016046c723c */ /* 0x040fe2000000186c */
[----:B------:R-:W1:Y:S07]  /*47c0*/  LDSM.16.MT88.4 R20, [R135+0x5100] ;  /* 0x005100008714783b */ /* 0x000e6e0000004200 */
[C---:B------:R-:W-:Y:S08]  /*47d0*/  HMMA.16816.F32 R44, R4.reuse, R16, R44 ;  /* 0x00000010042c723c */ /* 0x040ff0000000182c */
[C---:B------:R-:W-:Y:S01]  /*47e0*/  HMMA.16816.F32 R48, R4.reuse, R18, R48 ;  /* 0x000000120430723c */ /* 0x040fe20000001830 */
[----:B------:R-:W4:Y:S07]  /*47f0*/  LDSM.16.MT88.4 R16, [R166+0x5100] ;  /* 0x00510000a610783b */ /* 0x000f2e0000004200 */
[C---:B---3--:R-:W-:Y:S08]  /*4800*/  HMMA.16816.F32 R52, R4.reuse, R12, R52 ;  /* 0x0000000c0434723c */ /* 0x048ff00000001834 */
[C---:B------:R-:W-:Y:S01]  /*4810*/  HMMA.16816.F32 R56, R4.reuse, R14, R56 ;  /* 0x0000000e0438723c */ /* 0x040fe20000001838 */
[----:B------:R-:W3:Y:S07]  /*4820*/  LDSM.16.MT88.4 R12, [R134+0x5100] ;  /* 0x00510000860c783b */ /* 0x000eee0000004200 */
[C---:B--2---:R-:W-:Y:S08]  /*4830*/  HMMA.16816.F32 R60, R4.reuse, R8, R60 ;  /* 0x00000008043c723c */ /* 0x044ff0000000183c */
[C---:B------:R-:W-:Y:S01]  /*4840*/  HMMA.16816.F32 R64, R4.reuse, R10, R64 ;  /* 0x0000000a0440723c */ /* 0x040fe20000001840 */
[----:B------:R-:W2:Y:S07]  /*4850*/  LDSM.16.MT88.4 R8, [R155+0x5100] ;  /* 0x005100009b08783b */ /* 0x000eae0000004200 */
[C---:B-1----:R-:W-:Y:S08]  /*4860*/  HMMA.16816.F32 R68, R4.reuse, R20, R68 ;  /* 0x000000140444723c */ /* 0x042ff00000001844 */
[C---:B------:R-:W-:Y:S01]  /*4870*/  HMMA.16816.F32 R72, R4.reuse, R22, R72 ;  /* 0x000000160448723c */ /* 0x040fe20000001848 */
[----:B------:R-:W1:Y:S07]  /*4880*/  LDSM.16.MT88.4 R20, [R135+0x1900] ;  /* 0x001900008714783b */ /* 0x000e6e0000004200 */
[C---:B------:R-:W-:Y:S07]  /*4890*/  HMMA.16816.F32 R128, R4.reuse, R136, R128 ;  /* 0x000000880480723c */ /* 0x040fee0000001880 */
[--C-:B------:R-:W-:Y:S01]  /*48a0*/  FFMA.FTZ R136, R171, c[0x0][0x2d0], -R174.reuse ;  /* 0x0000b400ab887a23 */ /* 0x100fe200000108ae */
[----:B------:R-:W-:Y:S01]  /*48b0*/  HMMA.16816.F32 R124, R4, R138, R124 ;  /* 0x0000008a047c723c */ /* 0x000fe2000000187c */
[----:B------:R-:W-:-:S04]  /*48c0*/  FFMA.FTZ R137, R169, c[0x0][0x2d0], -R174 ;  /* 0x0000b400a9897a23 */ /* 0x000fc800000108ae */
[----:B------:R-:W-:Y:S02]  /*48d0*/  MUFU.EX2 R136, R136 ;  /* 0x0000008800887308 */ /* 0x000fe40000000800 */
[----:B------:R-:W-:Y:S01]  /*48e0*/  FFMA.FTZ R138, R167, c[0x0][0x2d0], -R174 ;  /* 0x0000b400a78a7a23 */ /* 0x000fe200000108ae */
[----:B------:R-:W-:Y:S01]  /*48f0*/  HMMA.16816.F32 R36, R4, R24, R36 ;  /* 0x000000180424723c */ /* 0x000fe20000001824 */
[----:B------:R-:W-:-:S04]  /*4900*/  FFMA.FTZ R139, R172, c[0x0][0x2d0], -R161 ;  /* 0x0000b400ac8b7a23 */ /* 0x000fc800000108a1 */
[----:B------:R-:W5:Y:S03]  /*4910*/  MUFU.EX2 R137, R137 ;  /* 0x0000008900897308 */ /* 0x000f660000000800 */
[C---:B------:R-:W-:Y:S01]  /*4920*/  HMMA.16816.F32 R40, R4.reuse, R26, R40 ;  /* 0x0000001a0428723c */ /* 0x040fe20000001828 */
[----:B------:R-:W1:Y:S04]  /*4930*/  LDSM.16.MT88.4 R24, [R166+0x5900] ;  /* 0x00590000a618783b */ /* 0x000e680000004200 */
[----:B------:R-:W1:Y:S03]  /*4940*/  MUFU.EX2 R138, R138 ;  /* 0x0000008a008a7308 */ /* 0x000e660000000800 */
[C---:B----4-:R-:W-:Y:S05]  /*4950*/  HMMA.16816.F32 R76, R4.reuse, R16, R76 ;  /* 0x00000010044c723c */ /* 0x050fea000000184c */
[----:B------:R-:W4:Y:S03]  /*4960*/  MUFU.EX2 R139, R139 ;  /* 0x0000008b008b7308 */ /* 0x000f260000000800 */
        /* <DEDUP_REMOVED lines=11> */
[C---:B--2---:R-:W-:Y:S08]  /*4a20*/  HMMA.16816.F32 R92, R4.reuse, R8, R92 ;  /* 0x00000008045c723c */ /* 0x044ff0000000185c */
[----:B------:R-:W-:Y:S01]  /*4a30*/  HMMA.16816.F32 R96, R4, R10, R96 ;  /* 0x0000000a0460723c */ /* 0x000fe20000001860 */
[----:B------:R-:W2:Y:S06]  /*4a40*/  LDSM.16.MT88.4 R8, [R135+0x3900] ;  /* 0x003900008708783b */ /* 0x000eac0000004200 */
[----:B-----5:R-:W-:-:S02]  /*4a50*/  F2FP.PACK_AB R4, R137, R136 ;  /* 0x000000888904723e */ /* 0x020fc400000000ff */
[----:B-1----:R-:W-:Y:S02]  /*4a60*/  F2FP.PACK_AB R6, R205, R138 ;  /* 0x0000008acd06723e */ /* 0x002fe400000000ff */
[----:B----4-:R-:W-:Y:S01]  /*4a70*/  F2FP.PACK_AB R5, R170, R139 ;  /* 0x0000008baa05723e */ /* 0x010fe200000000ff */
[----:B------:R-:W-:Y:S01]  /*4a80*/  FADD.FTZ R139, R139, R160 ;  /* 0x000000a08b8b7221 */ /* 0x000fe20000010000 */
[----:B------:R-:W-:-:S03]  /*4a90*/  F2FP.PACK_AB R7, R206, R165 ;  /* 0x000000a5ce07723e */ /* 0x000fc600000000ff */
[----:B------:R-:W-:-:S04]  /*4aa0*/  FADD.FTZ R170, R170, R139 ;  /* 0x0000008baaaa7221 */ /* 0x000fc80000010000 */
[----:B------:R-:W-:Y:S01]  /*4ab0*/  HMMA.16816.F32 R128, R4, R20, R128 ;  /* 0x000000140480723c */ /* 0x000fe20000001880 */
[----:B------:R-:W-:-:S04]  /*4ac0*/  FADD.FTZ R165, R165, R170 ;  /* 0x000000aaa5a57221 */ /* 0x000fc80000010000 */
[----:B------:R-:W-:-:S03]  /*4ad0*/  FADD.FTZ R206, R206, R165 ;  /* 0x000000a5cece7221 */ /* 0x000fc60000010000 */
[C---:B------:R-:W-:Y:S01]  /*4ae0*/  HMMA.16816.F32 R124, R4.reuse, R22, R124 ;  /* 0x00000016047c723c */ /* 0x040fe2000000187c */
[----:B------:R-:W1:Y:S07]  /*4af0*/  LDSM.16.MT88.4 R20, [R134+0x3900] ;  /* 0x003900008614783b */ /* 0x000e6e0000004200 */
[C---:B------:R-:W-:Y:S07]  /*4b00*/  HMMA.16816.F32 R80, R4.reuse, R26, R80 ;  /* 0x0000001a0450723c */ /* 0x040fee0000001850 */
[----:B------:R-:W-:Y:S01]  /*4b10*/  IMAD.U32 R27, RZ, RZ, UR4 ;  /* 0x00000004ff1b7e24 */ /* 0x000fe2000f8e00ff */
[----:B------:R-:W-:Y:S01]  /*4b20*/  HMMA.16816.F32 R112, R4, R16, R112 ;  /* 0x000000100470723c */ /* 0x000fe20000001870 */
[----:B------:R-:W-:-:S02]  /*4b30*/  @UP0 UIMAD UR4, UR9, UR4, URZ ;  /* 0x00000004090402a4 */ /* 0x000fc4000f8e023f */
[----:B------:R-:W-:Y:S01]  /*4b40*/  @P0 IMAD.WIDE.U32 R26, R27, UR15, R202 ;  /* 0x0000000f1b1a0c25 */ /* 0x000fe2000f8e00ca */
[----:B------:R-:W-:Y:S01]  /*4b50*/  PLOP3.LUT P0, PT, PT, PT, UP0, 0x80, 0x0 ;  /* 0x000000000000781c */ /* 0x000fe20003f0f008 */
[----:B------:R-:W-:-:S03]  /*4b60*/  @UP0 UIMAD UR4, UR5, UR15, UR4 ;  /* 0x0000000f050402a4 */ /* 0x000fc6000f8e0204 */
[C---:B------:R-:W-:Y:S01]  /*4b70*/  HMMA.16816.F32 R108, R4.reuse, R18, R108 ;  /* 0x00000012046c723c */ /* 0x040fe2000000186c */
[----:B------:R-:W3:Y:S07]  /*4b80*/  LDSM.16.MT88.4 R16, [R155+0x3900] ;  /* 0x003900009b10783b */ /* 0x000eee0000004200 */
[C---:B------:R-:W-:Y:S07]  /*4b90*/  HMMA.16816.F32 R76, R4.reuse, R24, R76 ;  /* 0x00000018044c723c */ /* 0x040fee000000184c */
[----:B------:R-:W-:Y:S01]  /*4ba0*/  @P6 LEA R24, P6, R26, c[0x0][0x1c8], 0x1 ;  /* 0x000072001a186a11 */ /* 0x000fe200078c08ff */
[----:B--2---:R-:W-:Y:S01]  /*4bb0*/  HMMA.16816.F32 R36, R4, R8, R36 ;  /* 0x000000080424723c */ /* 0x004fe20000001824 */
[----:B------:R-:W-:Y:S01]  /*4bc0*/  @P5 IADD3 R25, R27, UR4, RZ ;  /* 0x000000041b195c10 */ /* 0x000fe2000fffe0ff */
[----:B------:R-:W-:Y:S01]  /*4bd0*/  ULDC.64 UR4, c[0x0][0x2c8] ;  /* 0x0000b20000047ab9 */ /* 0x000fe20000000a00 */
[----:B------:R-:W-:Y:S01]  /*4be0*/  PLOP3.LUT P5, PT, PT, PT, UP0, 0x80, 0x0 ;  /* 0x000000000000781c */ /* 0x000fe20003faf008 */
[----:B------:R-:W-:-:S04]  /*4bf0*/  UIMAD.WIDE.U32 UR22, UR8, UR4, URZ ;  /* 0x00000004081672a5 */ /* 0x000fc8000f8e003f */
[C---:B------:R-:W-:Y:S01]  /*4c00*/  HMMA.16816.F32 R40, R4.reuse, R10, R40 ;  /* 0x0000000a0428723c */ /* 0x040fe20000001828 */
[----:B------:R-:W2:Y:S02]  /*4c10*/  LDSM.16.MT88.4 R8, [R134+0x5900] ;  /* 0x005900008608783b */ /* 0x000ea40000004200 */
[----:B------:R-:W-:Y:S01]  /*4c20*/  @UP3 UMOV UR9, UR23 ;  /* 0x0000001700093c82 */ /* 0x000fe20008000000 */
[----:B------:R-:W-:Y:S01]  /*4c30*/  @P0 LEA.HI.X R25, R26, c[0x0][0x1cc], R25, 0x1, P6 ;  /* 0x000073001a190a11 */ /* 0x000fe200030f0c19 */
[----:B------:R-:W-:Y:S01]  /*4c40*/  @UP3 USHF.R.U32.HI UR8, URZ, UR5, UR9 ;  /* 0x000000053f083299 */ /* 0x000fe20008011609 */
[----:B------:R-:W-:Y:S02]  /*4c50*/  PLOP3.LUT P0, PT, PT, PT, UP0, 0x80, 0x0 ;  /* 0x000000000000781c */ /* 0x000fe40003f0f008 */
[----:B-1----:R-:W-:Y:S01]  /*4c60*/  HMMA.16816.F32 R52, R4, R20, R52 ;  /* 0x000000140434723c */ /* 0x002fe20000001834 */
[----:B------:R-:W-:-:S03]  /*4c70*/  UIADD3 UR4, UR7, UR8, URZ ;  /* 0x0000000807047290 */ /* 0x000fc6000fffe03f */
[----:B------:R-:W-:Y:S02]  /*4c80*/  ULDC UR7, c[0x0][0x328] ;  /* 0x0000ca0000077ab9 */ /* 0x000fe40000000800 */
[----:B------:R-:W-:Y:S01]  /*4c90*/  UIADD3 UR7, UR4, UR7, URZ ;  /* 0x0000000704077290 */ /* 0x000fe2000fffe03f */
[----:B------:R-:W-:Y:S01]  /*4ca0*/  IMAD.U32 R21, RZ, RZ, UR14 ;  /* 0x0000000eff157e24 */ /* 0x000fe2000f8e00ff */
[C---:B------:R-:W-:Y:S04]  /*4cb0*/  HMMA.16816.F32 R56, R4.reuse, R22, R56 ;  /* 0x000000160438723c */ /* 0x040fe80000001838 */
[----:B------:R-:W-:Y:S02]  /*4cc0*/  @P5 LEA R20, P6, R21, R24, 0x1 ;  /* 0x0000001815145211 */ /* 0x000fe400078c08ff */
[----:B------:R-:W-:Y:S01]  /*4cd0*/  PLOP3.LUT P5, PT, PT, PT, UP0, 0x80, 0x0 ;  /* 0x000000000000781c */ /* 0x000fe20003faf008 */
[----:B------:R-:W-:Y:S01]  /*4ce0*/  IMAD.U32 R22, RZ, RZ, UR13 ;  /* 0x0000000dff167e24 */ /* 0x000fe2000f8e00ff */
[----:B------:R-:W-:Y:S01]  /*4cf0*/  HMMA.16816.F32 R104, R4, R12, R104 ;  /* 0x0000000c0468723c */ /* 0x000fe20000001868 */
[----:B------:R-:W-:-:S07]  /*4d00*/  PLOP3.LUT P5, PT, PT, PT, UP0, 0x80, 0x0 ;  /* 0x000000000000781c */ /* 0x000fce0003faf008 */
[----:B------:R-:W-:Y:S01]  /*4d10*/  HMMA.16816.F32 R100, R4, R14, R100 ;  /* 0x0000000e0464723c */ /* 0x000fe20000001864 */
[----:B------:R-:W-:Y:S01]  /*4d20*/  @P0 LEA.HI.X R21, R21, R25, R22, 0x1, P6 ;  /* 0x0000001915150211 */ /* 0x000fe200030f0c16 */
[----:B------:R-:W1:Y:S01]  /*4d30*/  LDSM.16.MT88.4 R12, [R135+0x5900] ;  /* 0x00590000870c783b */ /* 0x000e620000004200 */
[----:B------:R-:W-:Y:S02]  /*4d40*/  PLOP3.LUT P0, PT, PT, PT, UP0, 0x80, 0x0 ;  /* 0x000000000000781c */ /* 0x000fe40003f0f008 */
[----:B------:R-:W-:-:S03]  /*4d50*/  PLOP3.LUT P6, PT, PT, PT, UP0, 0x80, 0x0 ;  /* 0x000000000000781c */ /* 0x000fc60003fcf008 */
[C---:B---3--:R-:W-:Y:S08]  /*4d60*/  HMMA.16816.F32 R60, R4.reuse, R16, R60 ;  /* 0x00000010043c723c */ /* 0x048ff0000000183c */
[----:B------:R-:W-:Y:S01]  /*4d70*/  HMMA.16816.F32 R64, R4, R18, R64 ;  /* 0x000000120440723c */ /* 0x000fe20000001840 */
[----:B------:R-:W3:Y:S04]  /*4d80*/  LDSM.16.MT88.4 R16, [R155+0x5900] ;  /* 0x005900009b10783b */ /* 0x000ee80000004200 */
[----:B------:R-:W-:Y:S01]  /*4d90*/  @!PT LDS RZ, [RZ] ;  /* 0x00000000fffff984 */ /* 0x000fe20000000800 */
[----:B------:R-:W-:Y:S01]  /*4da0*/  @!PT LDS RZ, [RZ] ;  /* 0x00000000fffff984 */ /* 0x000fe20000000800 */
[----:B------:R-:W-:Y:S01]  /*4db0*/  @!PT LDS RZ, [RZ] ;  /* 0x00000000fffff984 */ /* 0x000fe20000000800 */
[----:B------:R4:W-:Y:S01]  /*4dc0*/  @P0 LDGSTS.E.BYPASS.LTC128B.128 [R132+0xc100], [R24.64], !P3 ;  /* 0x0c10000018840fae */ /* 0x0009e2000d901d52 */
[----:B------:R-:W-:-:S02]  /*4dd0*/  PLOP3.LUT P0, PT, PT, PT, UP0, 0x80, 0x0 ;  /* 0x000000000000781c */ /* 0x000fc40003f0f008 */
[C---:B--2---:R-:W-:Y:S01]  /*4de0*/  HMMA.16816.F32 R84, R4.reuse, R8, R84 ;  /* 0x000000080454723c */ /* 0x044fe20000001854 */
[----:B------:R4:W-:Y:S01]  /*4df0*/  @P6 LDGSTS.E.BYPASS.LTC128B.128 [R132+0xe100], [R24.64+0x80], !P2 ;  /* 0x0e10008018846fae */ /* 0x0009e2000d101d52 */
[----:B------:R-:W-:Y:S02]  /*4e00*/  PLOP3.LUT P6, PT, PT, PT, UP0, 0x80, 0x0 ;  /* 0x000000000000781c */ /* 0x000fe40003fcf008 */
[----:B------:R-:W-:Y:S01]  /*4e10*/  PLOP3.LUT P0, PT, PT, PT, UP0, 0x80, 0x0 ;  /* 0x000000000000781c */ /* 0x000fe20003f0f008 */
[----:B------:R4:W-:Y:S01]  /*4e20*/  @P5 LDGSTS.E.BYPASS.LTC128B.128 [R132+0x10100], [R24.64+0x100], !P1 ;  /* 0x1010010018845fae */ /* 0x0009e2000c901d52 */
[----:B------:R-:W-:Y:S01]  /*4e30*/  PLOP3.LUT P5, PT, PT, PT, UP0, 0x80, 0x0 ;  /* 0x000000000000781c */ /* 0x000fe20003faf008 */
[----:B------:R-:W-:Y:S01]  /*4e40*/  FADD.FTZ R8, R140, R145 ;  /* 0x000000918c087221 */ /* 0x000fe20000010000 */
[----:B------:R-:W-:Y:S03]  /*4e50*/  HMMA.16816.F32 R120, R4, R32, R120 ;  /* 0x000000200478723c */ /* 0x000fe60000001878 */
[----:B------:R-:W-:-:S04]  /*4e60*/  FADD.FTZ R8, R143, R8 ;  /* 0x000000088f087221 */ /* 0x000fc80000010000 */
[----:B------:R-:W-:Y:S01]  /*4e70*/  FADD.FTZ R141, R141, R8 ;  /* 0x000000088d8d7221 */ /* 0x000fe20000010000 */
[----:B------:R4:W-:Y:S01]  /*4e80*/  @P6 LDGSTS.E.BYPASS.LTC128B.128 [R132+0xd100], [R20.64], !P3 ;  /* 0x0d10000014846fae */ /* 0x0009e2000d901d52 */
[C---:B------:R-:W-:Y:S02]  /*4e90*/  HMMA.16816.F32 R116, R4.reuse, R34, R116 ;  /* 0x000000220474723c */ /* 0x040fe40000001874 */
[----:B------:R-:W-:Y:S01]  /*4ea0*/  FADD.FTZ R141, R142, R141 ;  /* 0x0000008d8e8d7221 */ /* 0x000fe20000010000 */
[----:B------:R4:W-:Y:S03]  /*4eb0*/  @P5 LDGSTS.E.BYPASS.LTC128B.128 [R132+0xf100], [R20.64+0x80], !P2 ;  /* 0x0f10008014845fae */ /* 0x0009e6000d101d52 */
[----:B------:R-:W-:Y:S01]  /*4ec0*/  FADD.FTZ R136, R136, R141 ;  /* 0x0000008d88887221 */ /* 0x000fe20000010000 */
[----:B------:R4:W-:Y:S01]  /*4ed0*/  @P0 LDGSTS.E.BYPASS.LTC128B.128 [R132+0x11100], [R20.64+0x100], !P1 ;  /* 0x1110010014840fae */ /* 0x0009e2000c901d52 */
[----:B------:R-:W-:Y:S01]  /*4ee0*/  PLOP3.LUT P0, PT, PT, PT, UP2, 0x40, 0x0 ;  /* 0x000000000000781c */ /* 0x000fe20003f0e828 */
[----:B------:R-:W-:Y:S01]  /*4ef0*/  HMMA.16816.F32 R44, R4, R28, R44 ;  /* 0x0000001c042c723c */ /* 0x000fe2000000182c */
[----:B------:R-:W-:Y:S01]  /*4f00*/  FADD.FTZ R137, R137, R136 ;  /* 0x0000008889897221 */ /* 0x000fe20000010000 */
[----:B------:R-:W0:Y:S03]  /*4f10*/  LDGDEPBAR ;  /* 0x00000000000079af */ /* 0x000e260000000000 */
[----:B------:R-:W-:-:S03]  /*4f20*/  FADD.FTZ R138, R138, R137 ;  /* 0x000000898a8a7221 */ /* 0x000fc60000010000 */
[----:B------:R-:W-:Y:S01]  /*4f30*/  HMMA.16816.F32 R48, R4, R30, R48 ;  /* 0x0000001e0430723c */ /* 0x000fe20000001830 */
[----:B------:R-:W-:-:S07]  /*4f40*/  FADD.FTZ R205, R205, R138 ;  /* 0x0000008acdcd7221 */ /* 0x000fce0000010000 */
[C---:B-1----:R-:W-:Y:S08]  /*4f50*/  HMMA.16816.F32 R68, R4.reuse, R12, R68 ;  /* 0x0000000c0444723c */ /* 0x042ff00000001844 */
[C---:B------:R-:W-:Y:S08]  /*4f60*/  HMMA.16816.F32 R72, R4.reuse, R14, R72 ;  /* 0x0000000e0448723c */ /* 0x040ff00000001848 */
[C---:B------:R-:W-:Y:S08]  /*4f70*/  HMMA.16816.F32 R88, R4.reuse, R10, R88 ;  /* 0x0000000a0458723c */ /* 0x040ff00000001858 */
[C---:B---3--:R-:W-:Y:S08]  /*4f80*/  HMMA.16816.F32 R92, R4.reuse, R16, R92 ;  /* 0x00000010045c723c */ /* 0x048ff0000000185c */
[----:B------:R-:W-:Y:S01]  /*4f90*/  HMMA.16816.F32 R96, R4, R18, R96 ;  /* 0x000000120460723c */ /* 0x000fe20000001860 */
[----:B------:R-:W-:Y:S07]  /*4fa0*/  @P0 BRA `(.L_x_802) ;  /* 0x0000016000000947 */ /* 0x000fee0003800000 */
[----:B----4-:R-:W-:Y:S01]  /*4fb0*/  ISETP.LT.AND P0, PT, RZ, UR4, PT ;  /* 0x00000004ff007c0c */ /* 0x010fe2000bf01270 */
[----:B------:R-:W-:-:S12]  /*4fc0*/  UIADD3 UR8, UR4, -0x1, URZ ;  /* 0xffffffff04087890 */ /* 0x000fd8000fffe03f */
[----:B------:R-:W-:Y:S05]  /*4fd0*/  @P0 BRA `(.L_x_803) ;  /* 0x0000009000000947 */ /* 0x000fea0003800000 */
[----:B------:R-:W-:Y:S02]  /*4fe0*/  ULDC UR5, c[0x0][0x32c] ;  /* 0x0000cb0000057ab9 */ /* 0x000fe40000000800 */
[----:B------:R-:W-:Y:S02]  /*4ff0*/  UISETP.NE.AND UP0, UPT, UR6, UR5, UPT ;  /* 0x000000050600728c */ /* 0x000fe4000bf05270 */
[----:B------:R-:W-:-:S03]  /*5000*/  UIADD3 UR8, -UR4, URZ, URZ ;  /* 0x0000003f04087290 */ /* 0x000fc6000fffe13f */
[----:B------:R-:W-:Y:S02]  /*5010*/  ULDC.64 UR4, c[0x0][0x330] ;  /* 0x0000cc0000047ab9 */ /* 0x000fe40000000a00 */
[----:B------:R-:W-:-:S07]  /*5020*/  UIMAD.WIDE.U32 UR22, UR8, UR4, URZ ;  /* 0x00000004081672a5 */ /* 0x000fce000f8e003f */
[----:B------:R-:W-:Y:S02]  /*5030*/  @UP0 UMOV UR9, UR23 ;  /* 0x0000001700090c82 */ /* 0x000fe40008000000 */
[----:B------:R-:W-:-:S04]  /*5040*/  @UP0 USHF.R.U32.HI UR8, URZ, UR5, UR9 ;  /* 0x000000053f080299 */ /* 0x000fc80008011609 */
[----:B------:R-:W-:Y:S01]  /*5050*/  ULOP3.LUT UR8, URZ, UR8, URZ, 0x33, !UPT ;  /* 0x000000083f087292 */ /* 0x000fe2000f8e333f */
[----:B------:R-:W-:Y:S05]  /*5060*/  BRA `(.L_x_804) ;  /* 0x0000006000007947 */ /* 0x000fea0003800000 */
.L_x_803:
[----:B------:R-:W-:Y:S02]  /*5070*/  ULDC UR4, c[0x0][0x32c] ;  /* 0x0000cb0000047ab9 */ /* 0x000fe40000000800 */
[----:B------:R-:W-:-:S03]  /*5080*/  UISETP.NE.AND UP0, UPT, UR6, UR4, UPT ;  /* 0x000000040600728c */ /* 0x000fc6000bf05270 */
[----:B------:R-:W-:Y:S02]  /*5090*/  ULDC.64 UR4, c[0x0][0x330] ;  /* 0x0000cc0000047ab9 */ /* 0x000fe40000000a00 */
[----:B------:R-:W-:-:S07]  /*50a0*/  UIMAD.WIDE.U32 UR22, UR8, UR4, URZ ;  /* 0x00000004081672a5 */ /* 0x000fce000f8e003f */
[----:B------:R-:W-:Y:S02]  /*50b0*/  @UP0 UMOV UR9, UR23 ;  /* 0x0000001700090c82 */ /* 0x000fe40008000000 */
[----:B------:R-:W-:Y:S02]  /*50c0*/  @UP0 USHF.R.U32.HI UR8, URZ, UR5, UR9 ;  /* 0x000000053f080299 */ /* 0x000fe40008011609 */
.L_x_804:
[----:B------:R-:W-:Y:S02]  /*50d0*/  ULDC UR4, c[0x0][0x32c] ;  /* 0x0000cb0000047ab9 */ /* 0x000fe40000000800 */
[----:B------:R-:W-:-:S04]  /*50e0*/  UIMAD UR4, UR8, UR4, UR4 ;  /* 0x00000004080472a4 */ /* 0x000fc8000f8e0204 */
[----:B------:R-:W-:-:S04]  /*50f0*/  UISETP.LT.AND UP0, UPT, UR7, UR4, UPT ;  /* 0x000000040700728c */ /* 0x000fc8000bf01270 */
[----:B------:R-:W-:-:S04]  /*5100*/  USEL UR7, UR7, UR4, UP0 ;  /* 0x0000000407077287 */ /* 0x000fc80008000000 */
.L_x_802:
[----:B----4-:R-:W-:Y:S02]  /*5110*/  USHF.R.S32.HI UR4, URZ, 0x1f, UR7 ;  /* 0x0000001f3f047899 */ /* 0x010fe40008011407 */
[----:B------:R-:W-:Y:S02]  /*5120*/  UMOV UR5, 0x1 ;  /* 0x0000000100057882 */ /* 0x000fe40000000000 */
[----:B------:R-:W-:Y:S02]  /*5130*/  ULEA.HI UR4, UR4, UR7, URZ, 0x6 ;  /* 0x0000000704047291 */ /* 0x000fe4000f8f303f */
[----:B------:R-:W-:Y:S02]  /*5140*/  UMOV UR15, URZ ;  /* 0x0000003f000f7c82 */ /* 0x000fe40008000000 */
[----:B------:R-:W-:-:S04]  /*5150*/  USHF.R.S32.HI UR21, URZ, 0x6, UR4 ;  /* 0x000000063f157899 */ /* 0x000fc80008011404 */
[----:B------:R-:W-:-:S04]  /*5160*/  UISETP.LT.AND UP0, UPT, UR10, UR21, UPT ;  /* 0x000000150a00728c */ /* 0x000fc8000bf01270 */
[----:B------:R-:W-:-:S04]  /*5170*/  USEL UR21, UR10, UR21, !UP0 ;  /* 0x000000150a157287 */ /* 0x000fc8000c000000 */
[----:B------:R-:W-:-:S06]  /*5180*/  UISETP.GE.AND UP0, UPT, UR17, UR21, UPT ;  /* 0x000000151100728c */ /* 0x000fcc000bf06270 */
[----:B------:R-:W-:-:S13]  /*5190*/  PLOP3.LUT P0, PT, PT, PT, UP0, 0x80, 0x0 ;  /* 0x000000000000781c */ /* 0x000fda0003f0f008 */
[----:B------:R-:W-:Y:S05]  /*51a0*/  @!P0 BRA `(.L_x_805) ;  /* 0x00003ab000008947 */ /* 0x000fea0003800000 */
[----:B------:R-:W-:Y:S01]  /*51b0*/  PLOP3.LUT P5, PT, PT, PT, UP3, 0x80, 0x0 ;  /* 0x000000000000781c */ /* 0x000fe20003faf038 */
[----:B------:R-:W-:Y:S01]  /*51c0*/  IMAD.MOV.U32 R189, RZ, RZ, 0x20 ;  /* 0x00000020ffbd7424 */ /* 0x000fe200078e00ff */
[----:B------:R-:W-:Y:S01]  /*51d0*/  PLOP3.LUT P0, PT, PT, PT, UP3, 0x80, 0x0 ;  /* 0x000000000000781c */ /* 0x000fe20003f0f038 */
[----:B------:R-:W-:Y:S01]  /*51e0*/  IMAD.MOV.U32 R3, RZ, RZ, R0 ;  /* 0x000000ffff037224 */ /* 0x000fe200078e0000 */
[C---:B------:R-:W-:Y:S01]  /*51f0*/  IADD3 R216, P6, R194.reuse, 0x40, RZ ;  /* 0x00000040c2d87810 */ /* 0x040fe20007fde0ff */
[----:B------:R-:W-:Y:S01]  /*5200*/  IMAD.MOV.U32 R132, RZ, RZ, R2 ;  /* 0x000000ffff847224 */ /* 0x000fe200078e0002 */
[----:B------:R-:W-:Y:S01]  /*5210*/  SEL R189, R189, 0xffffffe0, !P4 ;  /* 0xffffffe0bdbd7807 */ /* 0x000fe20006000000 */
[----:B------:R-:W-:Y:S01]  /*5220*/  UMOV UR15, URZ ;  /* 0x0000003f000f7c82 */ /* 0x000fe20008000000 */
[----:B------:R-:W-:Y:S01]  /*5230*/  IADD3 R214, P4, R194, 0x80, RZ ;  /* 0x00000080c2d67810 */ /* 0x000fe20007f9e0ff */
[----:B------:R-:W-:Y:S01]  /*5240*/  IMAD.X R215, RZ, RZ, R199, P6 ;  /* 0x000000ffffd77224 */ /* 0x000fe200030e06c7 */
[----:B------:R-:W-:Y:S01]  /*5250*/  IADD3 R210, P6, R196, 0x80, RZ ;  /* 0x00000080c4d27810 */ /* 0x000fe20007fde0ff */
[----:B------:R-:W-:-:S02]  /*5260*/  UMOV UR5, 0x1 ;  /* 0x0000000100057882 */ /* 0x000fc40000000000 */
[----:B------:R-:W-:Y:S01]  /*5270*/  @P5 IMAD.HI.U32 R208, R200, c[0x0][0x2c8], RZ ;  /* 0x0000b200c8d05a27 */ /* 0x000fe200078e00ff */
[----:B------:R-:W-:Y:S01]  /*5280*/  IADD3 R212, P5, R196, 0x40, RZ ;  /* 0x00000040c4d47810 */ /* 0x000fe20007fbe0ff */
[----:B------:R-:W-:Y:S02]  /*5290*/  ULDC.64 UR8, c[0x0][0x208] ;  /* 0x0000820000087ab9 */ /* 0x000fe40000000a00 */
[----:B------:R-:W-:Y:S01]  /*52a0*/  IMAD.X R213, RZ, RZ, R199, P4 ;  /* 0x000000ffffd57224 */ /* 0x000fe200020e06c7 */
[----:B------:R-:W-:Y:S01]  /*52b0*/  @P0 SHF.R.U32.HI R208, RZ, c[0x0][0x2cc], R208 ;  /* 0x0000b300ffd00a19 */ /* 0x000fe200000116d0 */
[--C-:B------:R-:W-:Y:S02]  /*52c0*/  IMAD.X R211, RZ, RZ, R203.reuse, P5 ;  /* 0x000000ffffd37224 */ /* 0x100fe400028e06cb */
[----:B------:R-:W-:Y:S02]  /*52d0*/  IMAD.X R209, RZ, RZ, R203, P6 ;  /* 0x000000ffffd17224 */ /* 0x000fe400030e06cb */
.L_x_814:
[----:B------:R-:W-:Y:S04]  /*52e0*/  DEPBAR.LE SB0, 0x2 ;  /* 0x000080800000791a */ /* 0x000fe80000000000 */
[----:B------:R-:W-:Y:S01]  /*52f0*/  BAR.SYNC.DEFER_BLOCKING 0x0 ;  /* 0x0000000000007b1d */ /* 0x000fe20000010000 */
[----:B------:R-:W-:Y:S01]  /*5300*/  UIMAD UR4, UR5, 0x6000, URZ ;  /* 0x00006000050478a4 */ /* 0x000fe2000f8e023f */
[----:B------:R-:W-:Y:S01]  /*5310*/  MOV R179, UR15 ;  /* 0x0000000f00b37c02 */ /* 0x000fe20008000f00 */
[----:B------:R-:W-:Y:S01]  /*5320*/  UISETP.GE.AND UP1, UPT, UR10, UR17, UPT ;  /* 0x000000110a00728c */ /* 0x000fe2000bf26270 */
[----:B------:R-:W-:Y:S03]  /*5330*/  IMAD.MOV.U32 R232, RZ, RZ, R200 ;  /* 0x000000ffffe87224 */ /* 0x000fe600078e00c8 */
[----:B------:R-:W-:Y:S02]  /*5340*/  IADD3 R180, R188, UR4, RZ ;  /* 0x00000004bcb47c10 */ /* 0x000fe4000fffe0ff */
[----:B------:R-:W-:Y:S02]  /*5350*/  PLOP3.LUT P0, PT, PT, PT, UP1, 0x80, 0x0 ;  /* 0x000000000000781c */ /* 0x000fe40003f0f018 */
[C---:B------:R-:W-:Y:S01]  /*5360*/  IADD3 R191, R189.reuse, R180, R192 ;  /* 0x000000b4bdbf7210 */ /* 0x040fe20007ffe0c0 */
[--C-:B------:R-:W-:Y:S02]  /*5370*/  IMAD.IADD R133, R189, 0x1, R180.reuse ;  /* 0x00000001bd857824 */ /* 0x100fe400078e02b4 */
[----:B------:R-:W-:Y:S01]  /*5380*/  @!UP1 UIADD3 UR7, UR17, -0x1, URZ ;  /* 0xffffffff11079890 */ /* 0x000fe2000fffe03f */
[----:B------:R-:W-:Y:S03]  /*5390*/  IMAD.IADD R0, R192, 0x1, R180 ;  /* 0x00000001c0007824 */ /* 0x000fe600078e02b4 */
[----:B------:R-:W-:Y:S02]  /*53a0*/  @!UP1 USHF.R.S32.HI UR6, URZ, 0x1f, UR7 ;  /* 0x0000001f3f069899 */ /* 0x000fe40008011407 */
[----:B------:R-:W-:Y:S02]  /*53b0*/  @!UP1 UIMAD.WIDE.U32 UR22, UR7, UR8, URZ ;  /* 0x00000008071692a5 */ /* 0x000fe4000f8e003f */
[----:B------:R-:W-:Y:S01]  /*53c0*/  @!UP1 UIMAD UR6, UR6, UR8, URZ ;  /* 0x00000008060692a4 */ /* 0x000fe2000f8e023f */
[----:B------:R-:W-:Y:S03]  /*53d0*/  LDSM.16.M88.4 R136, [R190] ;  /* 0x00000000be88783b */ /* 0x000fe60000000200 */
[----:B------:R-:W-:Y:S02]  /*53e0*/  @!UP1 UIMAD UR6, UR7, UR9, UR6 ;  /* 0x00000009070692a4 */ /* 0x000fe4000f8e0206 */
[----:B------:R-:W-:Y:S02]  /*53f0*/  @!UP1 USHF.L.U32 UR7, UR22, 0x6, URZ ;  /* 0x0000000616079899 */ /* 0x000fe4000800063f */
[----:B------:R-:W-:Y:S01]  /*5400*/  @!UP1 UIADD3 UR6, UR23, UR6, URZ ;  /* 0x0000000617069290 */ /* 0x000fe2000fffe03f */
[----:B------:R-:W1:Y:S03]  /*5410*/  LDSM.16.M88.4 R140, [R188+UR4+0xc100] ;  /* 0x00c10004bc8c783b */ /* 0x000e660008000200 */
[----:B------:R-:W-:Y:S01]  /*5420*/  @!P0 IADD3 R2, P4, R194, UR7, RZ ;  /* 0x00000007c2028c10 */ /* 0x000fe2000ff9e0ff */
[----:B------:R-:W-:Y:S01]  /*5430*/  @!UP1 USHF.L.U64.HI UR6, UR22, 0x6, UR6 ;  /* 0x0000000616069899 */ /* 0x000fe20008010206 */
[----:B------:R-:W-:Y:S01]  /*5440*/  @!P0 IADD3 R169, P5, R216, UR7, RZ ;  /* 0x00000007d8a98c10 */ /* 0x000fe2000ffbe0ff */
[----:B------:R-:W-:Y:S01]  /*5450*/  @!UP1 UIADD3 UR22, UP0, UR12, UR7, URZ ;  /* 0x000000070c169290 */ /* 0x000fe2000ff1e03f */
[----:B------:R-:W2:Y:S01]  /*5460*/  LDSM.16.M88.4 R144, [R188+UR4+0xc900] ;  /* 0x00c90004bc90783b */ /* 0x000ea20008000200 */
[C---:B------:R-:W-:Y:S02]  /*5470*/  @!P0 LEA R166, P6, R2.reuse, c[0x0][0x1f8], 0x1 ;  /* 0x00007e0002a68a11 */ /* 0x040fe400078c08ff */
[----:B------:R-:W-:Y:S02]  /*5480*/  @!P0 IADD3.X R165, R199, UR6, RZ, P4, !PT ;  /* 0x00000006c7a58c10 */ /* 0x000fe4000a7fe4ff */
[----:B------:R-:W-:Y:S02]  /*5490*/  @!P0 LEA R164, P4, R169, c[0x0][0x1f8], 0x1 ;  /* 0x00007e00a9a48a11 */ /* 0x000fe400078808ff */
[----:B------:R-:W3:Y:S01]  /*54a0*/  LDSM.16.M88.4 R148, [R188+UR4+0xd100] ;  /* 0x00d10004bc94783b */ /* 0x000ee20008000200 */
[----:B------:R-:W-:Y:S02]  /*54b0*/  @!P0 LEA.HI.X R167, R2, c[0x0][0x1fc], R165, 0x1, P6 ;  /* 0x00007f0002a78a11 */ /* 0x000fe400030f0ca5 */
[----:B------:R-:W-:Y:S02]  /*54c0*/  @!P0 IADD3.X R168, R215, UR6, RZ, P5, !PT ;  /* 0x00000006d7a88c10 */ /* 0x000fe4000affe4ff */
[----:B------:R-:W-:Y:S01]  /*54d0*/  @!P0 IADD3 R2, P5, R214, UR7, RZ ;  /* 0x00000007d6028c10 */ /* 0x000fe2000ffbe0ff */
[----:B------:R-:W-:Y:S01]  /*54e0*/  @!UP1 UIADD3.X UR7, UR11, UR6, URZ, UP0, !UPT ;  /* 0x000000060b079290 */ /* 0x000fe200087fe43f */
[----:B------:R-:W4:Y:S01]  /*54f0*/  LDSM.16.M88.4 R152, [R188+UR4+0xd900] ;  /* 0x00d90004bc98783b */ /* 0x000f220008000200 */
[----:B------:R-:W-:Y:S01]  /*5500*/  @!P0 LEA.HI.X R165, R169, c[0x0][0x1fc], R168, 0x1, P4 ;  /* 0x00007f00a9a58a11 */ /* 0x000fe200020f0ca8 */
[----:B------:R-:W-:Y:S01]  /*5510*/  UISETP.GE.AND UP0, UPT, UR15, 0x1, UPT ;  /* 0x000000010f00788c */ /* 0x000fe2000bf06270 */
[----:B------:R-:W-:Y:S02]  /*5520*/  @!P0 LEA R172, P6, R2, c[0x0][0x1f8], 0x1 ;  /* 0x00007e0002ac8a11 */ /* 0x000fe400078c08ff */
[----:B------:R-:W-:Y:S02]  /*5530*/  @!P0 IADD3 R175, P4, R194, UR22, RZ ;  /* 0x00000016c2af8c10 */ /* 0x000fe4000ff9e0ff */
[----:B------:R-:W-:Y:S01]  /*5540*/  LDSM.16.M88.4 R156, [R133+0xd100] ;  /* 0x00d10000859c783b */ /* 0x000fe20000000200 */
[----:B------:R-:W-:Y:S01]  /*5550*/  @!P0 IADD3.X R171, R213, UR6, RZ, P5, !PT ;  /* 0x00000006d5ab8c10 */ /* 0x000fe2000affe4ff */
[----:B------:R-:W-:Y:S01]  /*5560*/  USHF.L.U32 UR6, UR17, 0x6, URZ ;  /* 0x0000000611067899 */ /* 0x000fe2000800063f */
[----:B------:R-:W-:Y:S02]  /*5570*/  @!P0 LEA R170, P5, R175, c[0x0][0x1f8], 0x1 ;  /* 0x00007e00afaa8a11 */ /* 0x000fe400078a08ff */
[----:B------:R-:W-:Y:S02]  /*5580*/  @!P0 LEA.HI.X R173, R2, c[0x0][0x1fc], R171, 0x1, P6 ;  /* 0x00007f0002ad8a11 */ /* 0x000fe400030f0cab */
[----:B------:R-:W-:Y:S01]  /*5590*/  @!P0 IADD3.X R168, R199, UR7, RZ, P4, !PT ;  /* 0x00000007c7a88c10 */ /* 0x000fe2000a7fe4ff */
[----:B------:R-:W-:Y:S01]  /*55a0*/  IMAD.U32 R228, RZ, RZ, UR6 ;  /* 0x00000006ffe47e24 */ /* 0x000fe2000f8e00ff */
[----:B------:R-:W-:Y:S02]  /*55b0*/  @!P0 IADD3 R169, P4, R216, UR22, RZ ;  /* 0x00000016d8a98c10 */ /* 0x000fe4000ff9e0ff */
[----:B------:R-:W-:Y:S01]  /*55c0*/  @!P0 LEA.HI.X R171, R175, c[0x0][0x1fc], R168, 0x1, P5 ;  /* 0x00007f00afab8a11 */ /* 0x000fe200028f0ca8 */
[C---:B-1----:R-:W-:Y:S03]  /*55d0*/  HMMA.16816.F32 R4, R136.reuse, R140, RZ ;  /* 0x0000008c8804723c */ /* 0x042fe600000018ff */
[----:B------:R-:W-:Y:S02]  /*55e0*/  @!P0 IADD3.X R168, R215, UR7, RZ, P4, !PT ;  /* 0x00000007d7a88c10 */ /* 0x000fe4000a7fe4ff */
[C---:B------:R-:W-:Y:S02]  /*55f0*/  @!P0 LEA R174, P6, R169.reuse, c[0x0][0x1f8], 0x1 ;  /* 0x00007e00a9ae8a11 */ /* 0x040fe400078c08ff */
[----:B------:R-:W-:Y:S01]  /*5600*/  @!P0 IADD3 R2, P5, R214, UR22, RZ ;  /* 0x00000016d6028c10 */ /* 0x000fe2000ffbe0ff */
[C---:B------:R-:W-:Y:S01]  /*5610*/  HMMA.16816.F32 R8, R136.reuse, R142, RZ ;  /* 0x0000008e8808723c */ /* 0x040fe200000018ff */
[----:B------:R-:W-:Y:S03]  /*5620*/  LDSM.16.M88.4 R140, [R186] ;  /* 0x00000000ba8c783b */ /* 0x000fe60000000200 */
[----:B------:R-:W-:Y:S01]  /*5630*/  @!P0 LEA.HI.X R175, R169, c[0x0][0x1fc], R168, 0x1, P6 ;  /* 0x00007f00a9af8a11 */ /* 0x000fe200030f0ca8 */
[----:B------:R-:W-:Y:S01]  /*5640*/  @!P0 IMAD R169, R179, 0x6000, R204 ;  /* 0x00006000b3a98824 */ /* 0x000fe200078e02cc */
[C---:B------:R-:W-:Y:S02]  /*5650*/  @!P0 LEA R176, P4, R2.reuse, c[0x0][0x1f8], 0x1 ;  /* 0x00007e0002b08a11 */ /* 0x040fe400078808ff */
[C---:B--2---:R-:W-:Y:S01]  /*5660*/  HMMA.16816.F32 R12, R136.reuse, R144, RZ ;  /* 0x00000090880c723c */ /* 0x044fe200000018ff */
[----:B------:R-:W-:Y:S01]  /*5670*/  @!P0 IADD3.X R177, R213, UR7, RZ, P5, !PT ;  /* 0x00000007d5b18c10 */ /* 0x000fe2000affe4ff */
[----:B------:R-:W-:Y:S02]  /*5680*/  UIADD3 UR7, UR15, 0x1, URZ ;  /* 0x000000010f077890 */ /* 0x000fe4000fffe03f */
[----:B------:R-:W-:Y:S02]  /*5690*/  IADD3 R228, -R201, 0x1, -R228 ;  /* 0x00000001c9e47810 */ /* 0x000fe40007ffe9e4 */
[----:B------:R-:W-:Y:S01]  /*56a0*/  @!P0 LEA.HI.X R177, R2, c[0x0][0x1fc], R177, 0x1, P4 ;  /* 0x00007f0002b18a11 */ /* 0x000fe200020f0cb1 */
[----:B------:R-:W-:Y:S01]  /*56b0*/  USEL UR15, UR7, URZ, !UP0 ;  /* 0x0000003f070f7287 */ /* 0x000fe2000c000000 */
[C---:B------:R-:W-:Y:S01]  /*56c0*/  HMMA.16816.F32 R16, R136.reuse, R146, RZ ;  /* 0x000000928810723c */ /* 0x040fe200000018ff */
[----:B------:R-:W1:Y:S03]  /*56d0*/  LDSM.16.M88.4 R144, [R133+0xc100] ;  /* 0x00c100008590783b */ /* 0x000e660000000200 */
[----:B------:R-:W-:Y:S02]  /*56e0*/  IADD3 R2, R192, R133, RZ ;  /* 0x00000085c0027210 */ /* 0x000fe40007ffe0ff */
[----:B------:R-:W-:Y:S02]  /*56f0*/  IADD3 R228, R228, c[0x0][0x1d0], RZ ;  /* 0x00007400e4e47a10 */ /* 0x000fe40007ffe0ff */
[C---:B---3--:R-:W-:Y:S04]  /*5700*/  HMMA.16816.F32 R20, R136.reuse, R148, RZ ;  /* 0x000000948814723c */ /* 0x048fe800000018ff */
[----:B------:R-:W-:Y:S04]  /*5710*/  IADD3 R228, R228, -c[0x0][0x168], RZ ;  /* 0x80005a00e4e47a10 */ /* 0x000fe80007ffe0ff */
[C---:B------:R-:W-:Y:S01]  /*5720*/  HMMA.16816.F32 R24, R136.reuse, R150, RZ ;  /* 0x000000968818723c */ /* 0x040fe200000018ff */
[----:B------:R-:W2:Y:S03]  /*5730*/  LDSM.16.M88.4 R148, [R133+0xc900] ;  /* 0x00c900008594783b */ /* 0x000ea60000000200 */
[C---:B------:R-:W-:Y:S02]  /*5740*/  IADD3 R229, R228.reuse, c[0x0][0x328], RZ ;  /* 0x0000ca00e4e57a10 */ /* 0x040fe40007ffe0ff */
[----:B------:R-:W-:Y:S02]  /*5750*/  IADD3 R228, R228, UR16, RZ ;  /* 0x00000010e4e47c10 */ /* 0x000fe4000fffe0ff */
[C---:B----4-:R-:W-:Y:S08]  /*5760*/  HMMA.16816.F32 R28, R136.reuse, R152, RZ ;  /* 0x00000098881c723c */ /* 0x050ff000000018ff */
[----:B------:R-:W-:Y:S01]  /*5770*/  HMMA.16816.F32 R32, R136, R154, RZ ;  /* 0x0000009a8820723c */ /* 0x000fe200000018ff */
[----:B------:R-:W3:Y:S07]  /*5780*/  LDSM.16.M88.4 R136, [R133+0xd900] ;  /* 0x00d900008588783b */ /* 0x000eee0000000200 */
[----:B------:R-:W-:Y:S01]  /*5790*/  @!PT LDS RZ, [RZ] ;  /* 0x00000000fffff984 */ /* 0x000fe20000000800 */
[----:B------:R-:W-:Y:S01]  /*57a0*/  @!PT LDS RZ, [RZ] ;  /* 0x00000000fffff984 */ /* 0x000fe20000000800 */
[----:B------:R-:W-:Y:S01]  /*57b0*/  @!PT LDS RZ, [RZ] ;  /* 0x00000000fffff984 */ /* 0x000fe20000000800 */
[----:B------:R4:W-:Y:S01]  /*57c0*/  @!P0 LDGSTS.E.BYPASS.LTC128B.128 [R169], [R166.64], !P3 ;  /* 0x00000000a6a98fae */ /* 0x0009e2000d901d52 */
[C---:B-1----:R-:W-:Y:S06]  /*57d0*/  HMMA.16816.F32 R4, R140.reuse, R144, R4 ;  /* 0x000000908c04723c */ /* 0x042fec0000001804 */
[----:B------:R4:W-:Y:S02]  /*57e0*/  @!P0 LDGSTS.E.BYPASS.LTC128B.128 [R169+0x2000], [R164.64], !P2 ;  /* 0x02000000a4a98fae */ /* 0x0009e4000d101d52 */
[C---:B------:R-:W-:Y:S05]  /*57f0*/  HMMA.16816.F32 R8, R140.reuse, R146, R8 ;  /* 0x000000928c08723c */ /* 0x040fea0000001808 */
[----:B------:R1:W-:Y:S03]  /*5800*/  @!P0 LDGSTS.E.BYPASS.LTC128B.128 [R169+0x4000], [R172.64], !P1 ;  /* 0x04000000aca98fae */ /* 0x0003e6000c901d52 */
[C---:B--2---:R-:W-:Y:S04]  /*5810*/  HMMA.16816.F32 R12, R140.reuse, R148, R12 ;  /* 0x000000948c0c723c */ /* 0x044fe8000000180c */
[----:B------:R1:W-:Y:S04]  /*5820*/  @!P0 LDGSTS.E.BYPASS.LTC128B.128 [R169+0x1000], [R170.64], !P3 ;  /* 0x01000000aaa98fae */ /* 0x0003e8000d901d52 */
[C---:B------:R-:W-:Y:S03]  /*5830*/  HMMA.16816.F32 R16, R140.reuse, R150, R16 ;  /* 0x000000968c10723c */ /* 0x040fe60000001810 */
[----:B------:R1:W-:Y:S05]  /*5840*/  @!P0 LDGSTS.E.BYPASS.LTC128B.128 [R169+0x3000], [R174.64], !P2 ;  /* 0x03000000aea98fae */ /* 0x0003ea000d101d52 */
[C---:B------:R-:W-:Y:S02]  /*5850*/  HMMA.16816.F32 R20, R140.reuse, R156, R20 ;  /* 0x0000009c8c14723c */ /* 0x040fe40000001814 */
[----:B------:R1:W-:Y:S01]  /*5860*/  @!P0 LDGSTS.E.BYPASS.LTC128B.128 [R169+0x5000], [R176.64], !P1 ;  /* 0x05000000b0a98fae */ /* 0x0003e2000c901d52 */
[----:B------:R-:W-:Y:S05]  /*5870*/  PLOP3.LUT P0, PT, PT, PT, UP3, 0x80, 0x0 ;  /* 0x000000000000781c */ /* 0x000fea0003f0f038 */
[C---:B------:R-:W-:Y:S01]  /*5880*/  HMMA.16816.F32 R24, R140.reuse, R158, R24 ;  /* 0x0000009e8c18723c */ /* 0x040fe20000001818 */
[----:B------:R-:W-:Y:S07]  /*5890*/  LDSM.16.M88.4 R152, [R185] ;  /* 0x00000000b998783b */ /* 0x000fee0000000200 */
[C---:B---3--:R-:W-:Y:S01]  /*58a0*/  HMMA.16816.F32 R28, R140.reuse, R136, R28 ;  /* 0x000000888c1c723c */ /* 0x048fe2000000181c */
[----:B------:R-:W2:Y:S03]  /*58b0*/  LDSM.16.M88.4 R160, [R0+0xc100] ;  /* 0x00c1000000a0783b */ /* 0x000ea60000000200 */
[----:B------:R-:W-:Y:S02]  /*58c0*/  @P0 MOV R232, R208 ;  /* 0x000000d000e80202 */ /* 0x000fe40000000f00 */
[----:B------:R-:W-:Y:S02]  /*58d0*/  PLOP3.LUT P0, PT, PT, PT, UP2, 0x40, 0x0 ;  /* 0x000000000000781c */ /* 0x000fe40003f0e828 */
[----:B------:R-:W-:Y:S01]  /*58e0*/  HMMA.16816.F32 R32, R140, R138, R32 ;  /* 0x0000008a8c20723c */ /* 0x000fe20000001820 */
[----:B------:R-:W3:Y:S07]  /*58f0*/  LDSM.16.M88.4 R144, [R0+0xc900] ;  /* 0x00c900000090783b */ /* 0x000eee0000000200 */
[----:B------:R-:W5:Y:S07]  /*5900*/  LDSM.16.M88.4 R148, [R0+0xd100] ;  /* 0x00d100000094783b */ /* 0x000f6e0000000200 */
[----:B------:R-:W5:Y:S07]  /*5910*/  LDSM.16.M88.4 R156, [R0+0xd900] ;  /* 0x00d90000009c783b */ /* 0x000f6e0000000200 */
[----:B----4-:R-:W-:Y:S07]  /*5920*/  LDSM.16.M88.4 R164, [R184] ;  /* 0x00000000b8a4783b */ /* 0x010fee0000000200 */
[----:B-1----:R-:W1:Y:S01]  /*5930*/  LDSM.16.M88.4 R168, [R2+0xc100] ;  /* 0x00c1000002a8783b */ /* 0x002e620000000200 */
[C---:B--2---:R-:W-:Y:S06]  /*5940*/  HMMA.16816.F32 R4, R152.reuse, R160, R4 ;  /* 0x000000a09804723c */ /* 0x044fec0000001804 */
[----:B------:R-:W2:Y:S02]  /*5950*/  LDSM.16.M88.4 R136, [R2+0xc900] ;  /* 0x00c900000288783b */ /* 0x000ea40000000200 */
[C---:B------:R-:W-:Y:S05]  /*5960*/  HMMA.16816.F32 R8, R152.reuse, R162, R8 ;  /* 0x000000a29808723c */ /* 0x040fea0000001808 */
[----:B------:R-:W4:Y:S03]  /*5970*/  LDSM.16.M88.4 R140, [R2+0xd100] ;  /* 0x00d10000028c783b */ /* 0x000f260000000200 */
[C---:B---3--:R-:W-:Y:S04]  /*5980*/  HMMA.16816.F32 R12, R152.reuse, R144, R12 ;  /* 0x00000090980c723c */ /* 0x048fe8000000180c */
[----:B------:R-:W-:Y:S04]  /*5990*/  LDSM.16.M88.4 R160, [R188+UR4+0xf900] ;  /* 0x00f90004bca0783b */ /* 0x000fe80008000200 */
[C---:B------:R-:W-:Y:S03]  /*59a0*/  HMMA.16816.F32 R16, R152.reuse, R146, R16 ;  /* 0x000000929810723c */ /* 0x040fe60000001810 */
[----:B------:R-:W3:Y:S05]  /*59b0*/  LDSM.16.M88.4 R144, [R2+0xd900] ;  /* 0x00d900000290783b */ /* 0x000eea0000000200 */
[C---:B-----5:R-:W-:Y:S02]  /*59c0*/  HMMA.16816.F32 R20, R152.reuse, R148, R20 ;  /* 0x000000949814723c */ /* 0x060fe40000001814 */
[----:B------:R-:W-:Y:S06]  /*59d0*/  LDSM.16.M88.4 R172, [R133+0xe900] ;  /* 0x00e9000085ac783b */ /* 0x000fec0000000200 */
[C---:B------:R-:W-:Y:S01]  /*59e0*/  HMMA.16816.F32 R24, R152.reuse, R150, R24 ;  /* 0x000000969818723c */ /* 0x040fe20000001818 */
[----:B------:R-:W-:Y:S07]  /*59f0*/  LDSM.16.M88.4 R148, [R190+0x4000] ;  /* 0x00400000be94783b */ /* 0x000fee0000000200 */
[C---:B------:R-:W-:Y:S01]  /*5a00*/  HMMA.16816.F32 R28, R152.reuse, R156, R28 ;  /* 0x0000009c981c723c */ /* 0x040fe2000000181c */
[----:B------:R-:W-:Y:S07]  /*5a10*/  LDSM.16.M88.4 R176, [R0+0xe100] ;  /* 0x00e1000000b0783b */ /* 0x000fee0000000200 */
[----:B------:R-:W-:Y:S01]  /*5a20*/  HMMA.16816.F32 R32, R152, R158, R32 ;  /* 0x0000009e9820723c */ /* 0x000fe20000001820 */
[----:B------:R-:W5:Y:S07]  /*5a30*/  LDSM.16.M88.4 R152, [R188+UR4+0xe100] ;  /* 0x00e10004bc98783b */ /* 0x000f6e0008000200 */
[C---:B-1----:R-:W-:Y:S01]  /*5a40*/  HMMA.16816.F32 R4, R164.reuse, R168, R4 ;  /* 0x000000a8a404723c */ /* 0x042fe20000001804 */
[----:B------:R-:W-:Y:S07]  /*5a50*/  LDSM.16.M88.4 R156, [R188+UR4+0xe900] ;  /* 0x00e90004bc9c783b */ /* 0x000fee0008000200 */
[C---:B------:R-:W-:Y:S01]  /*5a60*/  HMMA.16816.F32 R8, R164.reuse, R170, R8 ;  /* 0x000000aaa408723c */ /* 0x040fe20000001808 */
[----:B------:R-:W-:Y:S07]  /*5a70*/  LDSM.16.M88.4 R168, [R133+0xe100] ;  /* 0x00e1000085a8783b */ /* 0x000fee0000000200 */
[C---:B--2---:R-:W-:Y:S01]  /*5a80*/  HMMA.16816.F32 R12, R164.reuse, R136, R12 ;  /* 0x00000088a40c723c */ /* 0x044fe2000000180c */
[----:B------:R-:W-:Y:S07]  /*5a90*/  LDSM.16.M88.4 R180, [R188+UR4+0x10100] ;  /* 0x01010004bcb4783b */ /* 0x000fee0008000200 */
[C---:B------:R-:W-:Y:S01]  /*5aa0*/  HMMA.16816.F32 R16, R164.reuse, R138, R16 ;  /* 0x0000008aa410723c */ /* 0x040fe20000001810 */
[----:B------:R-:W-:Y:S07]  /*5ab0*/  LDSM.16.M88.4 R136, [R188+UR4+0xf100] ;  /* 0x00f10004bc88783b */ /* 0x000fee0008000200 */
[C---:B----4-:R-:W-:Y:S01]  /*5ac0*/  HMMA.16816.F32 R20, R164.reuse, R140, R20 ;  /* 0x0000008ca414723c */ /* 0x050fe20000001814 */
[----:B------:R-:W0:Y:S07]  /*5ad0*/  LDGDEPBAR ;  /* 0x00000000000079af */ /* 0x000e2e0000000000 */
[C---:B------:R-:W-:Y:S01]  /*5ae0*/  HMMA.16816.F32 R24, R164.reuse, R142, R24 ;  /* 0x0000008ea418723c */ /* 0x040fe20000001818 */
[----:B------:R-:W-:Y:S07]  /*5af0*/  LDSM.16.M88.4 R140, [R186+0x4000] ;  /* 0x00400000ba8c783b */ /* 0x000fee0000000200 */
[C---:B---3--:R-:W-:Y:S01]  /*5b00*/  HMMA.16816.F32 R28, R164.reuse, R144, R28 ;  /* 0x00000090a41c723c */ /* 0x048fe2000000181c */
[----:B------:R-:W1:Y:S07]  /*5b10*/  SHFL.IDX PT, R233, R232, RZ, 0x1c1f ;  /* 0x001c1fffe8e97589 */ /* 0x000e6e00000e0000 */
[----:B------:R-:W-:Y:S01]  /*5b20*/  HMMA.16816.F32 R32, R164, R146, R32 ;  /* 0x00000092a420723c */ /* 0x000fe20000001820 */
[----:B------:R-:W2:Y:S07]  /*5b30*/  LDSM.16.M88.4 R144, [R133+0xf100] ;  /* 0x00f100008590783b */ /* 0x000eae0000000200 */
[C---:B-----5:R-:W-:Y:S01]  /*5b40*/  HMMA.16816.F32 R4, R148.reuse, R152, R4 ;  /* 0x000000989404723c */ /* 0x060fe20000001804 */
[----:B------:R-:W-:Y:S07]  /*5b50*/  LDSM.16.M88.4 R164, [R185+0x4000] ;  /* 0x00400000b9a4783b */ /* 0x000fee0000000200 */
[C---:B------:R-:W-:Y:S01]  /*5b60*/  HMMA.16816.F32 R8, R148.reuse, R154, R8 ;  /* 0x0000009a9408723c */ /* 0x040fe20000001808 */
[----:B------:R-:W3:Y:S03]  /*5b70*/  LDSM.16.M88.4 R152, [R133+0xf900] ;  /* 0x00f900008598783b */ /* 0x000ee60000000200 */
[----:B-1----:R-:W-:Y:S01]  /*5b80*/  IADD3 R231, R229, R233, RZ ;  /* 0x000000e9e5e77210 */ /* 0x002fe20007ffe0ff */
[----:B------:R-:W-:Y:S03]  /*5b90*/  IMAD.IADD R230, R228, 0x1, R233 ;  /* 0x00000001e4e67824 */ /* 0x000fe600078e02e9 */
[C---:B------:R-:W-:Y:S08]  /*5ba0*/  HMMA.16816.F32 R12, R148.reuse, R156, R12 ;  /* 0x0000009c940c723c */ /* 0x040ff0000000180c */
[C---:B------:R-:W-:Y:S01]  /*5bb0*/  HMMA.16816.F32 R16, R148.reuse, R158, R16 ;  /* 0x0000009e9410723c */ /* 0x040fe20000001810 */
[----:B------:R-:W-:Y:S07]  /*5bc0*/  LDSM.16.M88.4 R156, [R0+0xf900] ;  /* 0x00f90000009c783b */ /* 0x000fee0000000200 */
[C---:B------:R-:W-:Y:S08]  /*5bd0*/  HMMA.16816.F32 R20, R148.reuse, R136, R20 ;  /* 0x000000889414723c */ /* 0x040ff00000001814 */
[C---:B------:R-:W-:Y:S01]  /*5be0*/  HMMA.16816.F32 R24, R148.reuse, R138, R24 ;  /* 0x0000008a9418723c */ /* 0x040fe20000001818 */
[----:B------:R-:W1:Y:S07]  /*5bf0*/  LDSM.16.M88.4 R136, [R0+0xe900] ;  /* 0x00e900000088783b */ /* 0x000e6e0000000200 */
[C---:B------:R-:W-:Y:S08]  /*5c00*/  HMMA.16816.F32 R28, R148.reuse, R160, R28 ;  /* 0x000000a0941c723c */ /* 0x040ff0000000181c */
[----:B------:R-:W-:Y:S01]  /*5c10*/  HMMA.16816.F32 R32, R148, R162, R32 ;  /* 0x000000a29420723c */ /* 0x000fe20000001820 */
[----:B------:R-:W4:Y:S07]  /*5c20*/  LDSM.16.M88.4 R148, [R0+0xf100] ;  /* 0x00f100000094783b */ /* 0x000f2e0000000200 */
[C---:B------:R-:W-:Y:S01]  /*5c30*/  HMMA.16816.F32 R4, R140.reuse, R168, R4 ;  /* 0x000000a88c04723c */ /* 0x040fe20000001804 */
[----:B------:R-:W-:Y:S07]  /*5c40*/  LDSM.16.M88.4 R160, [R184+0x4000] ;  /* 0x00400000b8a0783b */ /* 0x000fee0000000200 */
[C---:B------:R-:W-:Y:S01]  /*5c50*/  HMMA.16816.F32 R8, R140.reuse, R170, R8 ;  /* 0x000000aa8c08723c */ /* 0x040fe20000001808 */
[----:B------:R-:W5:Y:S07]  /*5c60*/  LDSM.16.M88.4 R168, [R2+0xe100] ;  /* 0x00e1000002a8783b */ /* 0x000f6e0000000200 */
[C---:B------:R-:W-:Y:S08]  /*5c70*/  HMMA.16816.F32 R12, R140.reuse, R172, R12 ;  /* 0x000000ac8c0c723c */ /* 0x040ff0000000180c */
[C---:B------:R-:W-:Y:S01]  /*5c80*/  HMMA.16816.F32 R16, R140.reuse, R174, R16 ;  /* 0x000000ae8c10723c */ /* 0x040fe20000001810 */
[----:B------:R-:W-:Y:S07]  /*5c90*/  LDSM.16.M88.4 R172, [R190+0x8000] ;  /* 0x00800000beac783b */ /* 0x000fee0000000200 */
[C---:B--2---:R-:W-:Y:S08]  /*5ca0*/  HMMA.16816.F32 R20, R140.reuse, R144, R20 ;  /* 0x000000908c14723c */ /* 0x044ff00000001814 */
[C---:B------:R-:W-:Y:S01]  /*5cb0*/  HMMA.16816.F32 R24, R140.reuse, R146, R24 ;  /* 0x000000928c18723c */ /* 0x040fe20000001818 */
[----:B------:R-:W-:Y:S07]  /*5cc0*/  LDSM.16.M88.4 R144, [R191+0xf100] ;  /* 0x00f10000bf90783b */ /* 0x000fee0000000200 */
[C---:B---3--:R-:W-:Y:S08]  /*5cd0*/  HMMA.16816.F32 R28, R140.reuse, R152, R28 ;  /* 0x000000988c1c723c */ /* 0x048ff0000000181c */
[----:B------:R-:W-:Y:S01]  /*5ce0*/  HMMA.16816.F32 R32, R140, R154, R32 ;  /* 0x0000009a8c20723c */ /* 0x000fe20000001820 */
[----:B------:R-:W2:Y:S07]  /*5cf0*/  LDSM.16.M88.4 R140, [R191+0xe900] ;  /* 0x00e90000bf8c783b */ /* 0x000eae0000000200 */
[C---:B------:R-:W-:Y:S01]  /*5d00*/  HMMA.16816.F32 R4, R164.reuse, R176, R4 ;  /* 0x000000b0a404723c */ /* 0x040fe20000001804 */
[----:B------:R-:W3:Y:S07]  /*5d10*/  LDSM.16.M88.4 R152, [R191+0xf900] ;  /* 0x00f90000bf98783b */ /* 0x000eee0000000200 */
[C---:B------:R-:W-:Y:S01]  /*5d20*/  HMMA.16816.F32 R8, R164.reuse, R178, R8 ;  /* 0x000000b2a408723c */ /* 0x040fe20000001808 */
[----:B------:R-:W-:Y:S07]  /*5d30*/  LDSM.16.M88.4 R176, [R133+0x10100] ;  /* 0x0101000085b0783b */ /* 0x000fee0000000200 */
        /* <DEDUP_REMOVED lines=8> */
[----:B------:R-:W1:Y:S07]  /*5dc0*/  LDSM.16.M88.4 R156, [R188+UR4+0x11900] ;  /* 0x01190004bc9c783b */ /* 0x000e6e0008000200 */
        /* <DEDUP_REMOVED lines=10> */
[C---:B---3--:R-:W-:Y:S08]  /*5e70*/  HMMA.16816.F32 R28, R160.reuse, R152, R28 ;  /* 0x00000098a01c723c */ /* 0x048ff0000000181c */
[----:B------:R-:W-:Y:S01]  /*5e80*/  HMMA.16816.F32 R32, R160, R154, R32 ;  /* 0x0000009aa020723c */ /* 0x000fe20000001820 */
[----:B------:R-:W3:Y:S07]  /*5e90*/  LDSM.16.M88.4 R152, [R133+0x11900] ;  /* 0x011900008598783b */ /* 0x000eee0000000200 */
[----:B------:R-:W2:Y:S01]  /*5ea0*/  LDSM.16.M88.4 R160, [R185+0x8000] ;  /* 0x00800000b9a0783b */ /* 0x000ea20000000200 */
[C---:B------:R-:W-:Y:S08]  /*5eb0*/  HMMA.16816.F32 R4, R172.reuse, R180, R4 ;  /* 0x000000b4ac04723c */ /* 0x040ff00000001804 */
[C---:B------:R-:W-:Y:S01]  /*5ec0*/  HMMA.16816.F32 R8, R172.reuse, R182, R8 ;  /* 0x000000b6ac08723c */ /* 0x040fe20000001808 */
[----:B------:R-:W-:Y:S07]  /*5ed0*/  LDSM.16.M88.4 R180, [R2+0x10100] ;  /* 0x0101000002b4783b */ /* 0x000fee0000000200 */
[C---:B-1----:R-:W-:Y:S08]  /*5ee0*/  HMMA.16816.F32 R12, R172.reuse, R136, R12 ;  /* 0x00000088ac0c723c */ /* 0x042ff0000000180c */
[C---:B------:R-:W-:Y:S01]  /*5ef0*/  HMMA.16816.F32 R16, R172.reuse, R138, R16 ;  /* 0x0000008aac10723c */ /* 0x040fe20000001810 */
[----:B------:R-:W1:Y:S07]  /*5f00*/  LDSM.16.M88.4 R136, [R0+0x10900] ;  /* 0x010900000088783b */ /* 0x000e6e0000000200 */
[C---:B----4-:R-:W-:Y:S08]  /*5f10*/  HMMA.16816.F32 R20, R172.reuse, R148, R20 ;  /* 0x00000094ac14723c */ /* 0x050ff00000001814 */
[C---:B------:R-:W-:Y:S01]  /*5f20*/  HMMA.16816.F32 R24, R172.reuse, R150, R24 ;  /* 0x00000096ac18723c */ /* 0x040fe20000001818 */
[----:B------:R-:W4:Y:S07]  /*5f30*/  LDSM.16.M88.4 R148, [R0+0x11100] ;  /* 0x011100000094783b */ /* 0x000f2e0000000200 */
[C---:B------:R-:W-:Y:S08]  /*5f40*/  HMMA.16816.F32 R28, R172.reuse, R156, R28 ;  /* 0x0000009cac1c723c */ /* 0x040ff0000000181c */
[----:B------:R-:W-:Y:S01]  /*5f50*/  HMMA.16816.F32 R32, R172, R158, R32 ;  /* 0x0000009eac20723c */ /* 0x000fe20000001820 */
[----:B------:R-:W1:Y:S07]  /*5f60*/  LDSM.16.M88.4 R156, [R0+0x11900] ;  /* 0x01190000009c783b */ /* 0x000e6e0000000200 */
[----:B------:R-:W1:Y:S01]  /*5f70*/  LDSM.16.M88.4 R172, [R184+0x8000] ;  /* 0x00800000b8ac783b */ /* 0x000e620000000200 */
[C---:B-----5:R-:W-:Y:S08]  /*5f80*/  HMMA.16816.F32 R4, R164.reuse, R176, R4 ;  /* 0x000000b0a404723c */ /* 0x060ff00000001804 */
[C---:B------:R-:W-:Y:S08]  /*5f90*/  HMMA.16816.F32 R8, R164.reuse, R178, R8 ;  /* 0x000000b2a408723c */ /* 0x040ff00000001808 */
[C---:B--2---:R-:W-:Y:S08]  /*5fa0*/  HMMA.16816.F32 R12, R164.reuse, R140, R12 ;  /* 0x0000008ca40c723c */ /* 0x044ff0000000180c */
[C---:B------:R-:W-:Y:S01]  /*5fb0*/  HMMA.16816.F32 R16, R164.reuse, R142, R16 ;  /* 0x0000008ea410723c */ /* 0x040fe20000001810 */
[----:B------:R-:W-:Y:S07]  /*5fc0*/  LDSM.16.M88.4 R140, [R191+0x11100] ;  /* 0x01110000bf8c783b */ /* 0x000fee0000000200 */
[C---:B------:R-:W-:Y:S08]  /*5fd0*/  HMMA.16816.F32 R20, R164.reuse, R144, R20 ;  /* 0x00000090a414723c */ /* 0x040ff00000001814 */
[C---:B------:R-:W-:Y:S08]  /*5fe0*/  HMMA.16816.F32 R24, R164.reuse, R146, R24 ;  /* 0x00000092a418723c */ /* 0x040ff00000001818 */
[C---:B---3--:R-:W-:Y:S08]  /*5ff0*/  HMMA.16816.F32 R28, R164.reuse, R152, R28 ;  /* 0x00000098a41c723c */ /* 0x048ff0000000181c */
[----:B------:R-:W-:Y:S08]  /*6000*/  HMMA.16816.F32 R32, R164, R154, R32 ;  /* 0x0000009aa420723c */ /* 0x000ff00000001820 */
[C---:B------:R-:W-:Y:S08]  /*6010*/  HMMA.16816.F32 R4, R160.reuse, R168, R4 ;  /* 0x000000a8a004723c */ /* 0x040ff00000001804 */
[C---:B------:R-:W-:Y:S08]  /*6020*/  HMMA.16816.F32 R8, R160.reuse, R170, R8 ;  /* 0x000000aaa008723c */ /* 0x040ff00000001808 */
[C---:B-1----:R-:W-:Y:S08]  /*6030*/  HMMA.16816.F32 R12, R160.reuse, R136, R12 ;  /* 0x00000088a00c723c */ /* 0x042ff0000000180c */
[C---:B------:R-:W-:Y:S01]  /*6040*/  HMMA.16816.F32 R16, R160.reuse, R138, R16 ;  /* 0x0000008aa010723c */ /* 0x040fe20000001810 */
[----:B------:R-:W1:Y:S07]  /*6050*/  LDSM.16.M88.4 R136, [R191+0x10900] ;  /* 0x01090000bf88783b */ /* 0x000e6e0000000200 */
[C---:B----4-:R-:W-:Y:S08]  /*6060*/  HMMA.16816.F32 R20, R160.reuse, R148, R20 ;  /* 0x00000094a014723c */ /* 0x050ff00000001814 */
[C---:B------:R-:W-:Y:S08]  /*6070*/  HMMA.16816.F32 R24, R160.reuse, R150, R24 ;  /* 0x00000096a018723c */ /* 0x040ff00000001818 */
[C---:B------:R-:W-:Y:S08]  /*6080*/  HMMA.16816.F32 R28, R160.reuse, R156, R28 ;  /* 0x0000009ca01c723c */ /* 0x040ff0000000181c */
[----:B------:R-:W-:Y:S08]  /*6090*/  HMMA.16816.F32 R32, R160, R158, R32 ;  /* 0x0000009ea020723c */ /* 0x000ff00000001820 */
[C---:B------:R-:W-:Y:S08]  /*60a0*/  HMMA.16816.F32 R4, R172.reuse, R180, R4 ;  /* 0x000000b4ac04723c */ /* 0x040ff00000001804 */
[C---:B------:R-:W-:Y:S08]  /*60b0*/  HMMA.16816.F32 R8, R172.reuse, R182, R8 ;  /* 0x000000b6ac08723c */ /* 0x040ff00000001808 */
[C---:B-1----:R-:W-:Y:S08]  /*60c0*/  HMMA.16816.F32 R12, R172.reuse, R136, R12 ;  /* 0x00000088ac0c723c */ /* 0x042ff0000000180c */
[C---:B------:R-:W-:Y:S01]  /*60d0*/  HMMA.16816.F32 R16, R172.reuse, R138, R16 ;  /* 0x0000008aac10723c */ /* 0x040fe20000001810 */
[----:B------:R1:W2:Y:S03]  /*60e0*/  LDSM.16.M88.4 R136, [R191+0x11900] ;  /* 0x01190000bf88783b */ /* 0x0002a60000000200 */
[----:B------:R-:W-:Y:S02]  /*60f0*/  FMUL.FTZ R166, R4, c[0x0][0x320] ;  /* 0x0000c80004a67a20 */ /* 0x000fe40000410000 */
[----:B------:R-:W-:Y:S02]  /*6100*/  FMUL.FTZ R168, R5, c[0x0][0x320] ;  /* 0x0000c80005a87a20 */ /* 0x000fe40000410000 */
[C---:B------:R-:W-:Y:S02]  /*6110*/  HMMA.16816.F32 R20, R172.reuse, R140, R20 ;  /* 0x0000008cac14723c */ /* 0x040fe40000001814 */
[----:B------:R-:W3:Y:S02]  /*6120*/  MUFU.TANH R166, R166 ;  /* 0x000000a600a67308 */ /* 0x000ee40000002400 */
[----:B------:R-:W-:Y:S02]  /*6130*/  FMUL.FTZ R2, R6, c[0x0][0x320] ;  /* 0x0000c80006027a20 */ /* 0x000fe40000410000 */
[----:B------:R-:W-:Y:S02]  /*6140*/  FMUL.FTZ R164, R7, c[0x0][0x320] ;  /* 0x0000c80007a47a20 */ /* 0x000fe40000410000 */
[C---:B------:R-:W-:Y:S04]  /*6150*/  HMMA.16816.F32 R24, R172.reuse, R142, R24 ;  /* 0x0000008eac18723c */ /* 0x040fe80000001818 */
[----:B------:R-:W4:Y:S01]  /*6160*/  MUFU.TANH R168, R168 ;  /* 0x000000a800a87308 */ /* 0x000f220000002400 */
[----:B------:R-:W-:Y:S02]  /*6170*/  FMUL.FTZ R169, R8, c[0x0][0x320] ;  /* 0x0000c80008a97a20 */ /* 0x000fe40000410000 */
[----:B------:R-:W-:Y:S02]  /*6180*/  FMUL.FTZ R171, R9, c[0x0][0x320] ;  /* 0x0000c80009ab7a20 */ /* 0x000fe40000410000 */
[----:B------:R-:W-:Y:S03]  /*6190*/  FMUL.FTZ R165, R10, c[0x0][0x320] ;  /* 0x0000c8000aa57a20 */ /* 0x000fe60000410000 */
[----:B------:R-:W-:Y:S02]  /*61a0*/  FMUL.FTZ R167, R11, c[0x0][0x320] ;  /* 0x0000c8000ba77a20 */ /* 0x000fe40000410000 */
[----:B------:R-:W3:Y:S01]  /*61b0*/  MUFU.TANH R2, R2 ;  /* 0x0000000200027308 */ /* 0x000ee20000002400 */
[----:B------:R-:W-:Y:S02]  /*61c0*/  FMUL.FTZ R181, R12, c[0x0][0x320] ;  /* 0x0000c8000cb57a20 */ /* 0x000fe40000410000 */
[----:B------:R-:W-:Y:S02]  /*61d0*/  FMUL.FTZ R218, R22, c[0x0][0x320] ;  /* 0x0000c80016da7a20 */ /* 0x000fe40000410000 */
[----:B------:R-:W-:Y:S02]  /*61e0*/  FMUL.FTZ R177, R13, c[0x0][0x320] ;  /* 0x0000c8000db17a20 */ /* 0x000fe40000410000 */
[----:B------:R-:W-:Y:S02]  /*61f0*/  FMUL.FTZ R176, R14, c[0x0][0x320] ;  /* 0x0000c8000eb07a20 */ /* 0x000fe40000410000 */
[----:B------:R-:W-:Y:S01]  /*6200*/  FMUL.FTZ R170, R15, c[0x0][0x320] ;  /* 0x0000c8000faa7a20 */ /* 0x000fe20000410000 */
[----:B-1----:R-:W1:Y:S01]  /*6210*/  MUFU.TANH R191, R218 ;  /* 0x000000da00bf7308 */ /* 0x002e620000002400 */
[C---:B--2---:R-:W-:Y:S03]  /*6220*/  HMMA.16816.F32 R28, R172.reuse, R136, R28 ;  /* 0x00000088ac1c723c */ /* 0x044fe6000000181c */
[----:B------:R-:W-:Y:S02]  /*6230*/  FMUL.FTZ R224, R27, c[0x0][0x320] ;  /* 0x0000c8001be07a20 */ /* 0x000fe40000410000 */
[----:B------:R-:W-:Y:S02]  /*6240*/  FMUL.FTZ R182, R16, c[0x0][0x320] ;  /* 0x0000c80010b67a20 */ /* 0x000fe40000410000 */
[----:B------:R-:W-:Y:S01]  /*6250*/  FMUL.FTZ R217, R17, c[0x0][0x320] ;  /* 0x0000c80011d97a20 */ /* 0x000fe20000410000 */
[----:B------:R-:W-:Y:S01]  /*6260*/  HMMA.16816.F32 R32, R172, R138, R32 ;  /* 0x0000008aac20723c */ /* 0x000fe20000001820 */
[----:B------:R2:W1:Y:S03]  /*6270*/  MUFU.TANH R218, R224 ;  /* 0x000000e000da7308 */ /* 0x0004660000002400 */
[----:B------:R-:W-:Y:S02]  /*6280*/  FMUL.FTZ R179, R18, c[0x0][0x320] ;  /* 0x0000c80012b37a20 */ /* 0x000fe40000410000 */
[----:B------:R-:W-:Y:S02]  /*6290*/  FMUL.FTZ R178, R19, c[0x0][0x320] ;  /* 0x0000c80013b27a20 */ /* 0x000fe40000410000 */
[----:B------:R-:W-:Y:S03]  /*62a0*/  FMUL.FTZ R221, R20, c[0x0][0x320] ;  /* 0x0000c80014dd7a20 */ /* 0x000fe60000410000 */
[----:B------:R-:W1:Y:S01]  /*62b0*/  MUFU.TANH R164, R164 ;  /* 0x000000a400a47308 */ /* 0x000e620000002400 */
[----:B------:R-:W-:Y:S02]  /*62c0*/  FMUL.FTZ R220, R21, c[0x0][0x320] ;  /* 0x0000c80015dc7a20 */ /* 0x000fe40000410000 */
        /* <DEDUP_REMOVED lines=12> */
[----:B--2---:R-:W-:Y:S02]  /*6390*/  FMUL.FTZ R224, R34, c[0x0][0x320] ;  /* 0x0000c80022e07a20 */ /* 0x004fe40000410000 */
[----:B------:R-:W-:Y:S05]  /*63a0*/  FMUL.FTZ R175, R35, c[0x0][0x320] ;  /* 0x0000c80023af7a20 */ /* 0x000fea0000410000 */
[----:B------:R-:W2:Y:S10]  /*63b0*/  MUFU.TANH R165, R165 ;  /* 0x000000a500a57308 */ /* 0x000eb40000002400 */
        /* <DEDUP_REMOVED lines=38> */
.L_x_808:
[----:B------:R-:W-:Y:S04]  /*6620*/  MOV R0, c[0x0][0x32c] ;  /* 0x0000cb0000007a02 */ /* 0x000fe80000000f00 */
[----:B------:R-:W-:Y:S11]  /*6630*/  ISETP.NE.AND P0, PT, R0, 0x1, PT ;  /* 0x000000010000780c */ /* 0x000ff60003f05270 */
[----:B------:R-:W-:Y:S02]  /*6640*/  @!UPT UIADD3 URZ, URZ, URZ, URZ ;  /* 0x0000003f3f3ff290 */ /* 0x000fe4000fffe03f */
[----:B------:R-:W-:Y:S05]  /*6650*/  @P0 IMAD.HI.U32 R0, R5, c[0x0][0x330], RZ ;  /* 0x0000cc0005000a27 */ /* 0x000fea00078e00ff */
[----:B------:R-:W-:Y:S02]  /*6660*/  @P0 SHF.R.U32.HI R5, RZ, c[0x0][0x334], R0 ;  /* 0x0000cd00ff050a19 */ /* 0x000fe40000011600 */
.L_x_809:
[----:B------:R-:W-:Y:S05]  /*6670*/  BSYNC B0 ;  /* 0x0000000000007941 */ /* 0x000fea0003800000 */
.L_x_807:
[----:B------:R-:W-:Y:S04]  /*6680*/  IMAD.MOV.U32 R0, RZ, RZ, c[0x0][0x32c] ;  /* 0x0000cb00ff007624 */ /* 0x000fe800078e00ff */
[----:B------:R-:W-:Y:S04]  /*6690*/  IMAD R0, R5, R0, -UR6 ;  /* 0x8000000605007e24 */ /* 0x000fe8000f8e0200 */
[----:B------:R-:W-:Y:S05]  /*66a0*/  IMAD.IADD R5, R0, 0x1, -R201 ;  /* 0x0000000100057824 */ /* 0x000fea00078e0ac9 */
[----:B------:R-:W-:Y:S02]  /*66b0*/  IADD3 R0, R5, c[0x0][0x32c], RZ ;  /* 0x0000cb0005007a10 */ /* 0x000fe40007ffe0ff */
[----:B------:R-:W-:Y:S02]  /*66c0*/  IMNMX R230, R230, R5, !PT ;  /* 0x00000005e6e67217 */ /* 0x000fe40007800200 */
[----:B------:R-:W-:Y:S02]  /*66d0*/  IMNMX R231, R231, R0, PT ;  /* 0x00000000e7e77217 */ /* 0x000fe40003800200 */
.L_x_806:
[----:B--234-:R-:W-:Y:S01]  /*66e0*/  UISETP.GT.AND UP0, UPT, UR17, -0x1, UPT ;  /* 0xffffffff1100788c */ /* 0x01cfe2000bf04270 */
[----:B------:R-:W2:Y:S05]  /*66f0*/  SHFL.IDX PT, R6, R232, 0x1, 0x1c1f ;  /* 0x003c1f00e8067f89 */ /* 0x000eaa00000e0000 */
[----:B------:R-:W-:Y:S04]  /*6700*/  PLOP3.LUT P0, PT, PT, PT, UP0, 0x80, 0x0 ;  /* 0x000000000000781c */ /* 0x000fe80003f0f008 */
[C---:B------:R-:W-:Y:S02]  /*6710*/  ISETP.GT.AND P4, PT, R230.reuse, 0x1, P0 ;  /* 0x00000001e600780c */ /* 0x040fe40000784270 */
[C---:B------:R-:W-:Y:S02]  /*6720*/  ISETP.GT.AND P5, PT, R230.reuse, RZ, P0 ;  /* 0x000000ffe600720c */ /* 0x040fe400007a4270 */
[C---:B------:R-:W-:Y:S02]  /*6730*/  ISETP.LT.OR P4, PT, R231.reuse, 0x2, P4 ;  /* 0x00000002e700780c */ /* 0x040fe40002781670 */
[----:B------:R-:W-:Y:S02]  /*6740*/  ISETP.GT.AND P6, PT, R230, 0x8, P0 ;  /* 0x00000008e600780c */ /* 0x000fe400007c4270 */
[----:B------:R-:W-:Y:S02]  /*6750*/  FSEL R9, R168, -INF , !P4 ;  /* 0xff800000a8097808 */ /* 0x000fe40006000000 */
[----:B------:R-:W-:Y:S02]  /*6760*/  ISETP.GT.AND P4, PT, R230, 0x10, P0 ;  /* 0x00000010e600780c */ /* 0x000fe40000784270 */
[C---:B------:R-:W-:Y:S02]  /*6770*/  ISETP.LT.OR P5, PT, R231.reuse, 0x1, P5 ;  /* 0x00000001e700780c */ /* 0x040fe40002fa1670 */
[----:B------:R-:W-:Y:S01]  /*6780*/  ISETP.LT.OR P6, PT, R231, 0x9, P6 ;  /* 0x00000009e700780c */ /* 0x000fe200037c1670 */
[--C-:B--2---:R-:W-:Y:S01]  /*6790*/  IMAD.IADD R0, R229, 0x1, R6.reuse ;  /* 0x00000001e5007824 */ /* 0x104fe200078e0206 */
[----:B------:R-:W-:Y:S01]  /*67a0*/  ISETP.LT.OR P4, PT, R231, 0x11, P4 ;  /* 0x00000011e700780c */ /* 0x000fe20002781670 */
[----:B------:R-:W-:Y:S01]  /*67b0*/  IMAD.IADD R4, R228, 0x1, R6 ;  /* 0x00000001e4047824 */ /* 0x000fe200078e0206 */
[----:B------:R-:W-:Y:S02]  /*67c0*/  FSEL R11, R166, -INF , !P5 ;  /* 0xff800000a60b7808 */ /* 0x000fe40006800000 */
[C---:B------:R-:W-:Y:S02]  /*67d0*/  ISETP.GT.AND P5, PT, R230.reuse, 0x9, P0 ;  /* 0x00000009e600780c */ /* 0x040fe400007a4270 */
[----:B-1----:R-:W-:Y:S02]  /*67e0*/  FSEL R5, R169, -INF , !P6 ;  /* 0xff800000a9057808 */ /* 0x002fe40007000000 */
[----:B------:R-:W-:Y:S02]  /*67f0*/  FSEL R169, R181, -INF , !P4 ;  /* 0xff800000b5a97808 */ /* 0x000fe40006000000 */
[C---:B------:R-:W-:Y:S02]  /*6800*/  ISETP.GT.AND P4, PT, R230.reuse, 0x19, P0 ;  /* 0x00000019e600780c */ /* 0x040fe40000784270 */
[C---:B------:R-:W-:Y:S02]  /*6810*/  ISETP.LT.OR P5, PT, R231.reuse, 0xa, P5 ;  /* 0x0000000ae700780c */ /* 0x040fe40002fa1670 */
[----:B------:R-:W-:Y:S02]  /*6820*/  ISETP.LT.OR P4, PT, R231, 0x1a, P4 ;  /* 0x0000001ae700780c */ /* 0x000fe40002781670 */
        /* <DEDUP_REMOVED lines=48> */
.L_x_812:
[----:B------:R-:W-:Y:S04]  /*6b30*/  MOV R6, c[0x0][0x32c] ;  /* 0x0000cb0000067a02 */ /* 0x000fe80000000f00 */
[----:B------:R-:W-:Y:S11]  /*6b40*/  ISETP.NE.AND P4, PT, R6, 0x1, PT ;  /* 0x000000010600780c */ /* 0x000ff60003f85270 */
[----:B------:R-:W-:Y:S02]  /*6b50*/  @!UPT UIADD3 URZ, URZ, URZ, URZ ;  /* 0x0000003f3f3ff290 */ /* 0x000fe4000fffe03f */
[----:B------:R-:W-:Y:S05]  /*6b60*/  @P4 IMAD.HI.U32 R6, R13, c[0x0][0x330], RZ ;  /* 0x0000cc000d064a27 */ /* 0x000fea00078e00ff */
[----:B------:R-:W-:Y:S02]  /*6b70*/  @P4 SHF.R.U32.HI R13, RZ, c[0x0][0x334], R6 ;  /* 0x0000cd00ff0d4a19 */ /* 0x000fe40000011606 */
.L_x_813:
[----:B------:R-:W-:Y:S05]  /*6b80*/  BSYNC B0 ;  /* 0x0000000000007941 */ /* 0x000fea0003800000 */
.L_x_811:
[----:B------:R-:W-:Y:S04]  /*6b90*/  IMAD.MOV.U32 R6, RZ, RZ, c[0x0][0x32c] ;  /* 0x0000cb00ff067624 */ /* 0x000fe800078e00ff */
[----:B------:R-:W-:Y:S04]  /*6ba0*/  IMAD R6, R13, R6, -UR6 ;  /* 0x800000060d067e24 */ /* 0x000fe8000f8e0206 */
[----:B------:R-:W-:Y:S05]  /*6bb0*/  IMAD.IADD R15, R6, 0x1, -R201 ;  /* 0x00000001060f7824 */ /* 0x000fea00078e0ac9 */
[----:B------:R-:W-:Y:S02]  /*6bc0*/  IADD3 R13, R15, c[0x0][0x32c], RZ ;  /* 0x0000cb000f0d7a10 */ /* 0x000fe40007ffe0ff */
[----:B------:R-:W-:Y:S02]  /*6bd0*/  IMNMX R4, R4, R15, !PT ;  /* 0x0000000f04047217 */ /* 0x000fe40007800200 */
[----:B------:R-:W-:Y:S02]  /*6be0*/  IMNMX R0, R0, R13, PT ;  /* 0x0000000d00007217 */ /* 0x000fe40003800200 */
.L_x_810:
[----:B------:R-:W-:Y:S01]  /*6bf0*/  FMNMX.FTZ R6, R11, R132, !PT ;  /* 0x000000840b067209 */ /* 0x000fe20007810000 */
[----:B------:R-:W-:Y:S04]  /*6c00*/  DEPBAR.LE SB0, 0x2 ;  /* 0x000080800000791a */ /* 0x000fe80000000000 */
[----:B------:R-:W-:Y:S01]  /*6c10*/  FMNMX.FTZ R6, R9, R6, !PT ;  /* 0x0000000609067209 */ /* 0x000fe20007810000 */
[----:B------:R-:W-:Y:S01]  /*6c20*/  BAR.SYNC.DEFER_BLOCKING 0x0 ;  /* 0x0000000000007b1d */ /* 0x000fe20000010000 */
[C---:B------:R-:W-:Y:S01]  /*6c30*/  ISETP.GT.AND P6, PT, R4.reuse, RZ, P0 ;  /* 0x000000ff0400720c */ /* 0x040fe200007c4270 */
[----:B------:R-:W-:Y:S01]  /*6c40*/  UIADD3 UR22, UR17, -0x2, URZ ;  /* 0xfffffffe11167890 */ /* 0x000fe2000fffe03f */
[----:B------:R-:W-:Y:S02]  /*6c50*/  FMNMX.FTZ R6, R5, R6, !PT ;  /* 0x0000000605067209 */ /* 0x000fe40007810000 */
[----:B------:R-:W-:Y:S01]  /*6c60*/  ISETP.GT.AND P5, PT, R4, 0x1, P0 ;  /* 0x000000010400780c */ /* 0x000fe200007a4270 */
[----:B------:R-:W-:Y:S01]  /*6c70*/  UISETP.GE.AND UP1, UPT, UR22, UR10, UPT ;  /* 0x0000000a1600728c */ /* 0x000fe2000bf26270 */
[----:B------:R-:W-:Y:S02]  /*6c80*/  FMNMX.FTZ R6, R7, R6, !PT ;  /* 0x0000000607067209 */ /* 0x000fe40007810000 */
[----:B------:R-:W-:Y:S02]  /*6c90*/  ISETP.LT.OR P6, PT, R0, 0x1, P6 ;  /* 0x000000010000780c */ /* 0x000fe400037c1670 */
[----:B------:R-:W-:Y:S02]  /*6ca0*/  FMNMX.FTZ R6, R169, R6, !PT ;  /* 0x00000006a9067209 */ /* 0x000fe40007810000 */
[----:B------:R-:W-:Y:S02]  /*6cb0*/  FSEL R10, R2, -INF , !P6 ;  /* 0xff800000020a7808 */ /* 0x000fe40007000000 */
[----:B------:R-:W-:Y:S02]  /*6cc0*/  ISETP.GT.AND P4, PT, R4, 0x8, P0 ;  /* 0x000000080400780c */ /* 0x000fe40000784270 */
[----:B------:R-:W-:Y:S01]  /*6cd0*/  ISETP.LT.OR P5, PT, R0, 0x2, P5 ;  /* 0x000000020000780c */ /* 0x000fe20002fa1670 */
[----:B------:R-:W-:Y:S01]  /*6ce0*/  @UP1 USHF.R.S32.HI UR23, URZ, 0x1f, UR22 ;  /* 0x0000001f3f171899 */ /* 0x000fe20008011416 */
[----:B------:R-:W-:Y:S02]  /*6cf0*/  FMNMX.FTZ R6, R171, R6, !PT ;  /* 0x00000006ab067209 */ /* 0x000fe40007810000 */
[----:B------:R-:W-:Y:S02]  /*6d00*/  FMNMX.FTZ R13, R10, R3, !PT ;  /* 0x000000030a0d7209 */ /* 0x000fe40007810000 */
[----:B------:R-:W-:Y:S01]  /*6d10*/  ISETP.GT.AND P6, PT, R4, 0x9, P0 ;  /* 0x000000090400780c */ /* 0x000fe200007c4270 */
[----:B------:R-:W-:Y:S01]  /*6d20*/  LDSM.16.MT88.4 R28, [R134+UR4+0x100] ;  /* 0x00010004861c783b */ /* 0x000fe20008004200 */
[----:B------:R-:W-:Y:S01]  /*6d30*/  ISETP.LT.OR P4, PT, R0, 0x9, P4 ;  /* 0x000000090000780c */ /* 0x000fe20002781670 */
[----:B------:R-:W-:Y:S01]  /*6d40*/  ULDC.64 UR6, c[0x0][0x1e0] ;  /* 0x0000780000067ab9 */ /* 0x000fe20000000a00 */
[----:B------:R-:W-:Y:S02]  /*6d50*/  FSEL R164, R164, -INF , !P5 ;  /* 0xff800000a4a47808 */ /* 0x000fe40006800000 */
[----:B------:R-:W-:Y:S02]  /*6d60*/  FMNMX.FTZ R6, R143, R6, !PT ;  /* 0x000000068f067209 */ /* 0x000fe40007810000 */
[----:B------:R-:W-:Y:S01]  /*6d70*/  FSEL R8, R165, -INF , !P4 ;  /* 0xff800000a5087808 */ /* 0x000fe20006000000 */
[----:B------:R-:W-:Y:S01]  /*6d80*/  @UP1 UIMAD UR23, UR23, UR6, URZ ;  /* 0x00000006171712a4 */ /* 0x000fe2000f8e023f */
[----:B------:R-:W-:Y:S01]  /*6d90*/  ISETP.GT.AND P5, PT, R4, 0x10, P0 ;  /* 0x000000100400780c */ /* 0x000fe200007a4270 */
[----:B------:R-:W-:Y:S01]  /*6da0*/  @UP1 UIMAD.WIDE.U32 UR24, UR22, UR6, URZ ;  /* 0x00000006161812a5 */ /* 0x000fe2000f8e003f */
[----:B------:R-:W-:Y:S01]  /*6db0*/  ISETP.LT.OR P6, PT, R0, 0xa, P6 ;  /* 0x0000000a0000780c */ /* 0x000fe200037c1670 */
[----:B------:R-:W-:Y:S01]  /*6dc0*/  @UP1 UIMAD UR23, UR22, UR7, UR23 ;  /* 0x00000007161712a4 */ /* 0x000fe2000f8e0217 */
[----:B------:R-:W-:Y:S01]  /*6dd0*/  FMNMX.FTZ R13, R164, R13, !PT ;  /* 0x0000000da40d7209 */ /* 0x000fe20007810000 */
[----:B------:R-:W-:Y:S01]  /*6de0*/  @UP1 USHF.L.U32 UR6, UR24, 0x6, URZ ;  /* 0x0000000618061899 */ /* 0x000fe2000800063f */
[----:B------:R-:W-:Y:S01]  /*6df0*/  FMNMX.FTZ R2, R141, R6, !PT ;  /* 0x000000068d027209 */ /* 0x000fe20007810000 */
[----:B------:R-:W-:Y:S01]  /*6e00*/  @UP1 UIADD3 UR23, UR25, UR23, URZ ;  /* 0x0000001719171290 */ /* 0x000fe2000fffe03f */
[----:B------:R-:W-:Y:S01]  /*6e10*/  FSEL R6, R167, -INF , !P6 ;  /* 0xff800000a7067808 */ /* 0x000fe20007000000 */
[----:B------:R-:W-:Y:S01]  /*6e20*/  @UP1 UIADD3 UR7, UP0, UR14, UR6, URZ ;  /* 0x000000060e071290 */ /* 0x000fe2000ff1e03f */
[----:B------:R-:W-:Y:S01]  /*6e30*/  FMNMX.FTZ R13, R8, R13, !PT ;  /* 0x0000000d080d7209 */ /* 0x000fe20007810000 */
[----:B------:R-:W-:Y:S01]  /*6e40*/  @UP1 USHF.L.U64.HI UR23, UR24, 0x6, UR23 ;  /* 0x0000000618171899 */ /* 0x000fe20008010217 */
[----:B------:R-:W-:Y:S02]  /*6e50*/  ISETP.GT.AND P4, PT, R4, 0x11, P0 ;  /* 0x000000110400780c */ /* 0x000fe40000784270 */
[----:B------:R-:W-:Y:S02]  /*6e60*/  ISETP.LT.OR P5, PT, R0, 0x11, P5 ;  /* 0x000000110000780c */ /* 0x000fe40002fa1670 */
[----:B------:R-:W-:Y:S02]  /*6e70*/  FMNMX.FTZ R15, R6, R13, !PT ;  /* 0x0000000d060f7209 */ /* 0x000fe40007810000 */
[----:B------:R-:W-:Y:S02]  /*6e80*/  FSEL R176, R176, -INF , !P5 ;  /* 0xff800000b0b07808 */ /* 0x000fe40006800000 */
[----:B------:R-:W-:Y:S02]  /*6e90*/  ISETP.GT.AND P6, PT, R4, 0x18, P0 ;  /* 0x000000180400780c */ /* 0x000fe400007c4270 */
[C---:B------:R-:W-:Y:S02]  /*6ea0*/  ISETP.LT.OR P4, PT, R0.reuse, 0x12, P4 ;  /* 0x000000120000780c */ /* 0x040fe40002781670 */
[----:B------:R-:W-:Y:S02]  /*6eb0*/  FMNMX.FTZ R2, R177, R2, !PT ;  /* 0x00000002b1027209 */ /* 0x000fe40007810000 */
[----:B------:R-:W-:Y:S02]  /*6ec0*/  ISETP.LT.OR P6, PT, R0, 0x19, P6 ;  /* 0x000000190000780c */ /* 0x000fe400037c1670 */
[----:B------:R-:W-:Y:S02]  /*6ed0*/  FMNMX.FTZ R15, R176, R15, !PT ;  /* 0x0000000fb00f7209 */ /* 0x000fe40007810000 */
[----:B------:R-:W-:Y:S02]  /*6ee0*/  ISETP.GT.AND P5, PT, R4, 0x19, P0 ;  /* 0x000000190400780c */ /* 0x000fe400007a4270 */
[----:B------:R-:W-:Y:S02]  /*6ef0*/  FSEL R174, R170, -INF , !P4 ;  /* 0xff800000aaae7808 */ /* 0x000fe40006000000 */
        /* <DEDUP_REMOVED lines=8> */
[----:B------:R-:W-:Y:S02]  /*6f80*/  ISETP.GT.AND P6, PT, R4, 0x21, P0 ;  /* 0x000000210400780c */ /* 0x000fe400007c4270 */
[----:B------:R-:W-:Y:S02]  /*6f90*/  ISETP.LT.OR P4, PT, R0, 0x21, P4 ;  /* 0x000000210000780c */ /* 0x000fe40002781670 */
[----:B------:R-:W-:Y:S02]  /*6fa0*/  FMNMX.FTZ R2, R155, R2, !PT ;  /* 0x000000029b027209 */ /* 0x000fe40007810000 */
[----:B------:R-:W-:Y:S02]  /*6fb0*/  FMNMX.FTZ R15, R140, R15, !PT ;  /* 0x0000000f8c0f7209 */ /* 0x000fe40007810000 */
[----:B------:R-:W-:Y:S02]  /*6fc0*/  ISETP.LT.OR P6, PT, R0, 0x22, P6 ;  /* 0x000000220000780c */ /* 0x000fe400037c1670 */
[----:B------:R-:W-:Y:S02]  /*6fd0*/  FSEL R178, R191, -INF , !P4 ;  /* 0xff800000bfb27808 */ /* 0x000fe40006000000 */
        /* <DEDUP_REMOVED lines=18> */
[----:B------:R-:W-:Y:S01]  /*7100*/  FMNMX.FTZ R15, R154, R15, !PT ;  /* 0x0000000f9a0f7209 */ /* 0x000fe20007810000 */
[----:B------:R-:W1:Y:S01]  /*7110*/  SHFL.BFLY PT, R2, R13, 0x2, 0x1f ;  /* 0x0c401f000d027f89 */ /* 0x000e6200000e0000 */
        /* <DEDUP_REMOVED lines=9> */
[----:B------:R-:W-:Y:S02]  /*71b0*/  FMNMX.FTZ R19, R146, R15, !PT ;  /* 0x0000000f92137209 */ /* 0x000fe40007810000 */
[----:B------:R-:W-:Y:S02]  /*71c0*/  FSEL R144, R175, -INF , !P0 ;  /* 0xff800000af907808 */ /* 0x000fe40004000000 */
[----:B------:R-:W-:Y:S02]  /*71d0*/  IADD3 R16, R134, UR4, RZ ;  /* 0x0000000486107c10 */ /* 0x000fe4000fffe0ff */
[----:B------:R-:W-:Y:S02]  /*71e0*/  FMNMX.FTZ R17, R144, R19, !PT ;  /* 0x0000001390117209 */ /* 0x000fe40007810000 */
[----:B-1----:R-:W-:Y:S02]  /*71f0*/  FMNMX.FTZ R4, R13, R2, !PT ;  /* 0x000000020d047209 */ /* 0x002fe40007810000 */
[----:B------:R-:W-:Y:S01]  /*7200*/  IADD3 R160, R187, R16, RZ ;  /* 0x00000010bba07210 */ /* 0x000fe20007ffe0ff */
[----:B------:R-:W1:Y:S08]  /*7210*/  SHFL.BFLY PT, R0, R17, 0x2, 0x1f ;  /* 0x0c401f0011007f89 */ /* 0x000e7000000e0000 */
[----:B------:R-:W2:Y:S01]  /*7220*/  SHFL.BFLY PT, R15, R4, 0x1, 0x1f ;  /* 0x0c201f00040f7f89 */ /* 0x000ea200000e0000 */
[----:B-1----:R-:W-:Y:S07]  /*7230*/  FMNMX.FTZ R13, R17, R0, !PT ;  /* 0x00000000110d7209 */ /* 0x002fee0007810000 */
[----:B------:R-:W1:Y:S01]  /*7240*/  SHFL.BFLY PT, R0, R13, 0x1, 0x1f ;  /* 0x0c201f000d007f89 */ /* 0x000e6200000e0000 */
[----:B--2---:R-:W-:Y:S04]  /*7250*/  FMNMX.FTZ R2, R4, R15, !PT ;  /* 0x0000000f04027209 */ /* 0x004fe80007810000 */
[C---:B------:R-:W-:Y:S01]  /*7260*/  FSETP.NEU.FTZ.AND P0, PT, R2.reuse, -INF , PT ;  /* 0xff8000000200780b */ /* 0x040fe20003f1d000 */
[----:B------:R-:W-:Y:S05]  /*7270*/  FMUL.FTZ R152, R2, c[0x0][0x2d0] ;  /* 0x0000b40002987a20 */ /* 0x000fea0000410000 */
[----:B------:R-:W-:Y:S05]  /*7280*/  FSEL R152, R152, RZ, P0 ;  /* 0x000000ff98987208 */ /* 0x000fea0000000000 */
[--C-:B------:R-:W-:Y:S01]  /*7290*/  FFMA.FTZ R162, R5, c[0x0][0x2d0], -R152.reuse ;  /* 0x0000b40005a27a23 */ /* 0x100fe20000010898 */
[----:B------:R-:W-:Y:S01]  /*72a0*/  FSEL R5, R2, RZ, P0 ;  /* 0x000000ff02057208 */ /* 0x000fe20000000000 */
[--C-:B------:R-:W-:Y:S02]  /*72b0*/  FFMA.FTZ R168, R11, c[0x0][0x2d0], -R152.reuse ;  /* 0x0000b4000ba87a23 */ /* 0x100fe40000010898 */
[----:B------:R-:W-:Y:S01]  /*72c0*/  FFMA.FTZ R167, R9, c[0x0][0x2d0], -R152 ;  /* 0x0000b40009a77a23 */ /* 0x000fe20000010898 */
[----:B-1----:R-:W-:Y:S01]  /*72d0*/  FMNMX.FTZ R0, R13, R0, !PT ;  /* 0x000000000d007209 */ /* 0x002fe20007810000 */
[----:B------:R-:W-:Y:S01]  /*72e0*/  FADD.FTZ R4, -R5, R132 ;  /* 0x0000008405047221 */ /* 0x000fe20000010100 */
[----:B------:R-:W1:Y:S01]  /*72f0*/  LDSM.16.MT88.4 R12, [R135+UR4+0x100] ;  /* 0x00010004870c783b */ /* 0x000e620008004200 */
[--C-:B------:R-:W-:Y:S01]  /*7300*/  FFMA.FTZ R163, R7, c[0x0][0x2d0], -R152.reuse ;  /* 0x0000b40007a37a23 */ /* 0x100fe20000010898 */
[C---:B------:R-:W-:Y:S01]  /*7310*/  FSETP.NEU.FTZ.AND P0, PT, R0.reuse, -INF , PT ;  /* 0xff8000000000780b */ /* 0x040fe20003f1d000 */
[----:B------:R-:W-:Y:S01]  /*7320*/  FMUL.FTZ R145, R0, c[0x0][0x2d0] ;  /* 0x0000b40000917a20 */ /* 0x000fe20000410000 */
[----:B------:R-:W-:Y:S01]  /*7330*/  MUFU.EX2 R168, R168 ;  /* 0x000000a800a87308 */ /* 0x000fe20000000800 */
[----:B------:R-:W-:Y:S01]  /*7340*/  FMUL.FTZ R132, R4, c[0x0][0x2d0] ;  /* 0x0000b40004847a20 */ /* 0x000fe20000410000 */
[----:B------:R-:W-:Y:S01]  /*7350*/  FSEL R4, R0, RZ, P0 ;  /* 0x000000ff00047208 */ /* 0x000fe20000000000 */
[--C-:B------:R-:W-:Y:S01]  /*7360*/  FFMA.FTZ R172, R141, c[0x0][0x2d0], -R152.reuse ;  /* 0x0000b4008dac7a23 */ /* 0x100fe20000010898 */
[----:B------:R-:W-:Y:S01]  /*7370*/  FSEL R145, R145, RZ, P0 ;  /* 0x000000ff91917208 */ /* 0x000fe20000000000 */
[--C-:B------:R-:W-:Y:S01]  /*7380*/  FFMA.FTZ R180, R159, c[0x0][0x2d0], -R152.reuse ;  /* 0x0000b4009fb47a23 */ /* 0x100fe20000010898 */
[----:B------:R-:W-:Y:S01]  /*7390*/  PLOP3.LUT P0, PT, PT, PT, UP1, 0x80, 0x0 ;  /* 0x000000000000781c */ /* 0x000fe20003f0f018 */
[----:B------:R-:W-:Y:S02]  /*73a0*/  FADD.FTZ R4, -R4, R3 ;  /* 0x0000000304047221 */ /* 0x000fe40000010100 */
[--C-:B------:R-:W-:Y:S01]  /*73b0*/  FFMA.FTZ R166, R10, c[0x0][0x2d0], -R145.reuse ;  /* 0x0000b4000aa67a23 */ /* 0x100fe20000010891 */
[----:B------:R-:W2:Y:S01]  /*73c0*/  MUFU.EX2 R132, R132 ;  /* 0x0000008400847308 */ /* 0x000ea20000000800 */
[--C-:B------:R-:W-:Y:S02]  /*73d0*/  FFMA.FTZ R165, R164, c[0x0][0x2d0], -R145.reuse ;  /* 0x0000b400a4a57a23 */ /* 0x100fe40000010891 */
[--C-:B------:R-:W-:Y:S02]  /*73e0*/  FFMA.FTZ R161, R8, c[0x0][0x2d0], -R145.reuse ;  /* 0x0000b40008a17a23 */ /* 0x100fe40000010891 */
[--C-:B------:R-:W-:Y:S02]  /*73f0*/  FFMA.FTZ R164, R6, c[0x0][0x2d0], -R145.reuse ;  /* 0x0000b40006a47a23 */ /* 0x100fe40000010891 */
[----:B------:R-:W-:Y:S01]  /*7400*/  FMUL.FTZ R3, R4, c[0x0][0x2d0] ;  /* 0x0000b40004037a20 */ /* 0x000fe20000410000 */
[----:B------:R-:W-:Y:S01]  /*7410*/  IADD3 R4, R135, UR4, RZ ;  /* 0x0000000487047c10 */ /* 0x000fe2000fffe0ff */
[--C-:B------:R-:W-:Y:S01]  /*7420*/  FFMA.FTZ R175, R142, c[0x0][0x2d0], -R145.reuse ;  /* 0x0000b4008eaf7a23 */ /* 0x100fe20000010891 */
[----:B------:R-:W3:Y:S01]  /*7430*/  MUFU.EX2 R167, R167 ;  /* 0x000000a700a77308 */ /* 0x000ee20000000800 */
[--C-:B------:R-:W-:Y:S01]  /*7440*/  FFMA.FTZ R179, R157, c[0x0][0x2d0], -R152.reuse ;  /* 0x0000b4009db37a23 */ /* 0x100fe20000010898 */
[----:B------:R-:W-:Y:S01]  /*7450*/  IADD3 R133, R187, R4, RZ ;  /* 0x00000004bb857210 */ /* 0x000fe20007ffe0ff */
[--C-:B------:R-:W-:Y:S02]  /*7460*/  FFMA.FTZ R182, R155, c[0x0][0x2d0], -R152.reuse ;  /* 0x0000b4009bb67a23 */ /* 0x100fe40000010898 */
[--C-:B------:R-:W-:Y:S02]  /*7470*/  FFMA.FTZ R181, R158, c[0x0][0x2d0], -R145.reuse ;  /* 0x0000b4009eb57a23 */ /* 0x100fe40000010891 */
[----:B------:R-:W4:Y:S01]  /*7480*/  LDSM.16.MT88.4 R20, [R133+0x100] ;  /* 0x000100008514783b */ /* 0x000f220000004200 */
[--C-:B------:R-:W-:Y:S02]  /*7490*/  FFMA.FTZ R183, R156, c[0x0][0x2d0], -R145.reuse ;  /* 0x0000b4009cb77a23 */ /* 0x100fe40000010891 */
[----:B------:R-:W5:Y:S01]  /*74a0*/  MUFU.EX2 R3, R3 ;  /* 0x0000000300037308 */ /* 0x000f620000000800 */
[--C-:B------:R-:W-:Y:S02]  /*74b0*/  FFMA.FTZ R218, R154, c[0x0][0x2d0], -R145.reuse ;  /* 0x0000b4009ada7a23 */ /* 0x100fe40000010891 */
[--C-:B------:R-:W-:Y:S02]  /*74c0*/  FFMA.FTZ R191, R153, c[0x0][0x2d0], -R152.reuse ;  /* 0x0000b40099bf7a23 */ /* 0x100fe40000010898 */
[C---:B--2---:R-:W-:Y:S01]  /*74d0*/  FMUL.FTZ R4, R132.reuse, R128 ;  /* 0x0000008084047220 */ /* 0x044fe20000410000 */
[----:B------:R-:W-:Y:S01]  /*74e0*/  LDSM.16.MT88.4 R156, [R134+UR4+0x3900] ;  /* 0x00390004869c783b */ /* 0x000fe20008004200 */
        /* <DEDUP_REMOVED lines=9> */
[----:B------:R-:W2:Y:S01]  /*7580*/  MUFU.EX2 R163, R163 ;  /* 0x000000a300a37308 */ /* 0x000ea20000000800 */
[C---:B------:R-:W-:Y:S02]  /*7590*/  FMUL.FTZ R32, R132.reuse, R100 ;  /* 0x0000006484207220 */ /* 0x040fe40000410000 */
[----:B------:R-:W-:Y:S02]  /*75a0*/  FMUL.FTZ R33, R132, R101 ;  /* 0x0000006584217220 */ /* 0x000fe40000410000 */
[C---:B-----5:R-:W-:Y:S02]  /*75b0*/  FMUL.FTZ R6, R3.reuse, R130 ;  /* 0x0000008203067220 */ /* 0x060fe40000410000 */
[C---:B------:R-:W-:Y:S02]  /*75c0*/  FMUL.FTZ R7, R3.reuse, R131 ;  /* 0x0000008303077220 */ /* 0x040fe40000410000 */
[C---:B------:R-:W-:Y:S01]  /*75d0*/  FMUL.FTZ R10, R3.reuse, R126 ;  /* 0x0000007e030a7220 */ /* 0x040fe20000410000 */
[----:B------:R-:W-:Y:S01]  /*75e0*/  MUFU.EX2 R166, R166 ;  /* 0x000000a600a67308 */ /* 0x000fe20000000800 */
[C---:B------:R-:W-:Y:S01]  /*75f0*/  FMUL.FTZ R11, R3.reuse, R127 ;  /* 0x0000007f030b7220 */ /* 0x040fe20000410000 */
[----:B------:R-:W-:Y:S01]  /*7600*/  LDSM.16.MT88.4 R128, [R133+0x2900] ;  /* 0x002900008580783b */ /* 0x000fe20000004200 */
[C---:B------:R-:W-:Y:S02]  /*7610*/  FMUL.FTZ R18, R3.reuse, R118 ;  /* 0x0000007603127220 */ /* 0x040fe40000410000 */
[C---:B------:R-:W-:Y:S02]  /*7620*/  FMUL.FTZ R19, R3.reuse, R119 ;  /* 0x0000007703137220 */ /* 0x040fe40000410000 */
[C---:B------:R-:W-:Y:S02]  /*7630*/  FMUL.FTZ R26, R3.reuse, R110 ;  /* 0x0000006e031a7220 */ /* 0x040fe40000410000 */
[C---:B------:R-:W-:Y:S01]  /*7640*/  FMUL.FTZ R27, R3.reuse, R111 ;  /* 0x0000006f031b7220 */ /* 0x040fe20000410000 */
[----:B------:R-:W3:Y:S01]  /*7650*/  MUFU.EX2 R165, R165 ;  /* 0x000000a500a57308 */ /* 0x000ee20000000800 */
[C---:B------:R-:W-:Y:S01]  /*7660*/  FMUL.FTZ R34, R3.reuse, R102 ;  /* 0x0000006603227220 */ /* 0x040fe20000410000 */
[----:B------:R-:W-:Y:S01]  /*7670*/  LDSM.16.MT88.4 R108, [R160+0x2100] ;  /* 0x00210000a06c783b */ /* 0x000fe20000004200 */
[----:B------:R-:W-:Y:S01]  /*7680*/  FMUL.FTZ R35, R3, R103 ;  /* 0x0000006703237220 */ /* 0x000fe20000410000 */
[----:B--2---:R-:W-:Y:S01]  /*7690*/  F2FP.PACK_AB R138, R163, R162 ;  /* 0x000000a2a38a723e */ /* 0x004fe200000000ff */
[--C-:B------:R-:W-:Y:S02]  /*76a0*/  FFMA.FTZ R220, R151, c[0x0][0x2d0], -R152.reuse ;  /* 0x0000b40097dc7a23 */ /* 0x100fe40000010898 */
[--C-:B------:R-:W-:Y:S02]  /*76b0*/  FFMA.FTZ R217, R149, c[0x0][0x2d0], -R152.reuse ;  /* 0x0000b40095d97a23 */ /* 0x100fe40000010898 */
[--C-:B------:R-:W-:Y:S01]  /*76c0*/  FFMA.FTZ R219, R150, c[0x0][0x2d0], -R145.reuse ;  /* 0x0000b40096db7a23 */ /* 0x100fe20000010891 */
[----:B------:R-:W-:Y:S01]  /*76d0*/  MUFU.EX2 R161, R161 ;  /* 0x000000a100a17308 */ /* 0x000fe20000000800 */
[----:B------:R-:W-:Y:S01]  /*76e0*/  LDSM.16.MT88.4 R100, [R134+UR4+0x2100] ;  /* 0x002100048664783b */ /* 0x000fe20008004200 */
[--C-:B------:R-:W-:Y:S02]  /*76f0*/  FFMA.FTZ R224, R148, c[0x0][0x2d0], -R145.reuse ;  /* 0x0000b40094e07a23 */ /* 0x100fe40000010891 */
[--C-:B------:R-:W-:Y:S02]  /*7700*/  FFMA.FTZ R221, R146, c[0x0][0x2d0], -R145.reuse ;  /* 0x0000b40092dd7a23 */ /* 0x100fe40000010891 */
[C---:B------:R-:W-:Y:S02]  /*7710*/  FMUL.FTZ R36, R132.reuse, R36 ;  /* 0x0000002484247220 */ /* 0x040fe40000410000 */
[C---:B------:R-:W-:Y:S01]  /*7720*/  FMUL.FTZ R37, R132.reuse, R37 ;  /* 0x0000002584257220 */ /* 0x040fe20000410000 */
[----:B------:R-:W-:Y:S01]  /*7730*/  LDSM.16.MT88.4 R116, [R133+0x900] ;  /* 0x000900008574783b */ /* 0x000fe20000004200 */
[----:B------:R-:W2:Y:S01]  /*7740*/  MUFU.EX2 R164, R164 ;  /* 0x000000a400a47308 */ /* 0x000ea20000000800 */
[C---:B------:R-:W-:Y:S02]  /*7750*/  FMUL.FTZ R38, R3.reuse, R38 ;  /* 0x0000002603267220 */ /* 0x040fe40000410000 */
[----:B------:R-:W-:Y:S01]  /*7760*/  FMUL.FTZ R39, R3, R39 ;  /* 0x0000002703277220 */ /* 0x000fe20000410000 */
[----:B---3--:R-:W-:Y:S01]  /*7770*/  F2FP.PACK_AB R137, R165, R166 ;  /* 0x000000a6a589723e */ /* 0x008fe200000000ff */
[C---:B------:R-:W-:Y:S02]  /*7780*/  FMUL.FTZ R40, R132.reuse, R40 ;  /* 0x0000002884287220 */ /* 0x040fe40000410000 */
[----:B------:R-:W-:Y:S01]  /*7790*/  LDSM.16.MT88.4 R124, [R135+UR4+0x2900] ;  /* 0x00290004877c783b */ /* 0x000fe20008004200 */
        /* <DEDUP_REMOVED lines=9> */
[----:B------:R-:W-:Y:S01]  /*7830*/  MUFU.EX2 R175, R175 ;  /* 0x000000af00af7308 */ /* 0x000fe20000000800 */
[----:B------:R-:W-:Y:S01]  /*7840*/  FMUL.FTZ R48, R132, R48 ;  /* 0x0000003084307220 */ /* 0x000fe20000410000 */
[----:B--2---:R-:W-:Y:S01]  /*7850*/  F2FP.PACK_AB R139, R164, R161 ;  /* 0x000000a1a48b723e */ /* 0x004fe200000000ff */
[C---:B------:R-:W-:Y:S02]  /*7860*/  FMUL.FTZ R49, R132.reuse, R49 ;  /* 0x0000003184317220 */ /* 0x040fe40000410000 */
[C---:B------:R-:W-:Y:S02]  /*7870*/  FMUL.FTZ R50, R3.reuse, R50 ;  /* 0x0000003203327220 */ /* 0x040fe40000410000 */
[C---:B------:R-:W-:Y:S02]  /*7880*/  FMUL.FTZ R51, R3.reuse, R51 ;  /* 0x0000003303337220 */ /* 0x040fe40000410000 */
[C---:B-1----:R-:W-:Y:S01]  /*7890*/  HMMA.16816.F32 R4, R136.reuse, R12, R4 ;  /* 0x0000000c8804723c */ /* 0x042fe20000001804 */
[----:B------:R-:W-:Y:S04]  /*78a0*/  MUFU.EX2 R180, R180 ;  /* 0x000000b400b47308 */ /* 0x000fe80000000800 */
[C---:B------:R-:W-:Y:S02]  /*78b0*/  FMUL.FTZ R52, R132.reuse, R52 ;  /* 0x0000003484347220 */ /* 0x040fe40000410000 */
[C---:B------:R-:W-:Y:S01]  /*78c0*/  FMUL.FTZ R12, R132.reuse, R120 ;  /* 0x00000078840c7220 */ /* 0x040fe20000410000 */
[C---:B------:R-:W-:Y:S03]  /*78d0*/  HMMA.16816.F32 R8, R136.reuse, R14, R8 ;  /* 0x0000000e8808723c */ /* 0x040fe60000001808 */
[----:B------:R-:W-:Y:S01]  /*78e0*/  MUFU.EX2 R179, R179 ;  /* 0x000000b300b37308 */ /* 0x000fe20000000800 */
[C---:B------:R-:W-:Y:S02]  /*78f0*/  FMUL.FTZ R13, R132.reuse, R121 ;  /* 0x00000079840d7220 */ /* 0x040fe40000410000 */
[C---:B------:R-:W-:Y:S02]  /*7900*/  FMUL.FTZ R53, R132.reuse, R53 ;  /* 0x0000003584357220 */ /* 0x040fe40000410000 */
[C---:B------:R-:W-:Y:S04]  /*7910*/  FMUL.FTZ R14, R3.reuse, R122 ;  /* 0x0000007a030e7220 */ /* 0x040fe80000410000 */
[C---:B------:R-:W-:Y:S01]  /*7920*/  FMUL.FTZ R15, R3.reuse, R123 ;  /* 0x0000007b030f7220 */ /* 0x040fe20000410000 */
[----:B------:R-:W-:Y:S01]  /*7930*/  MUFU.EX2 R182, R182 ;  /* 0x000000b600b67308 */ /* 0x000fe20000000800 */
[----:B------:R-:W1:Y:S01]  /*7940*/  LDSM.16.MT88.4 R120, [R160+0x100] ;  /* 0x00010000a078783b */ /* 0x000e620000004200 */
[C---:B------:R-:W-:Y:S02]  /*7950*/  FMUL.FTZ R54, R3.reuse, R54 ;  /* 0x0000003603367220 */ /* 0x040fe40000410000 */
[C---:B------:R-:W-:Y:S02]  /*7960*/  FMUL.FTZ R55, R3.reuse, R55 ;  /* 0x0000003703377220 */ /* 0x040fe40000410000 */
[C---:B----4-:R-:W-:Y:S03]  /*7970*/  HMMA.16816.F32 R12, R136.reuse, R20, R12 ;  /* 0x00000014880c723c */ /* 0x050fe6000000180c */
[C---:B------:R-:W-:Y:S01]  /*7980*/  FMUL.FTZ R56, R132.reuse, R56 ;  /* 0x0000003884387220 */ /* 0x040fe20000410000 */
[----:B------:R-:W-:Y:S01]  /*7990*/  MUFU.EX2 R181, R181 ;  /* 0x000000b500b57308 */ /* 0x000fe20000000800 */
[C---:B------:R-:W-:Y:S02]  /*79a0*/  FMUL.FTZ R57, R132.reuse, R57 ;  /* 0x0000003984397220 */ /* 0x040fe40000410000 */
[C---:B------:R-:W-:Y:S01]  /*79b0*/  FMUL.FTZ R20, R132.reuse, R112 ;  /* 0x0000007084147220 */ /* 0x040fe20000410000 */
[C---:B------:R-:W-:Y:S04]  /*79c0*/  HMMA.16816.F32 R16, R136.reuse, R22, R16 ;  /* 0x000000168810723c */ /* 0x040fe80000001810 */
[C---:B------:R-:W-:Y:S02]  /*79d0*/  FMUL.FTZ R21, R132.reuse, R113 ;  /* 0x0000007184157220 */ /* 0x040fe40000410000 */
[C---:B------:R-:W-:Y:S01]  /*79e0*/  FMUL.FTZ R58, R3.reuse, R58 ;  /* 0x0000003a033a7220 */ /* 0x040fe20000410000 */
[----:B------:R-:W-:Y:S01]  /*79f0*/  MUFU.EX2 R183, R183 ;  /* 0x000000b700b77308 */ /* 0x000fe20000000800 */
[C---:B------:R-:W-:Y:S04]  /*7a00*/  FMUL.FTZ R22, R3.reuse, R114 ;  /* 0x0000007203167220 */ /* 0x040fe80000410000 */
[C---:B------:R-:W-:Y:S02]  /*7a10*/  FMUL.FTZ R23, R3.reuse, R115 ;  /* 0x0000007303177220 */ /* 0x040fe40000410000 */
[----:B------:R-:W2:Y:S01]  /*7a20*/  LDSM.16.MT88.4 R112, [R135+UR4+0x2100] ;  /* 0x002100048770783b */ /* 0x000ea20008004200 */
[C---:B------:R-:W-:Y:S02]  /*7a30*/  FMUL.FTZ R59, R3.reuse, R59 ;  /* 0x0000003b033b7220 */ /* 0x040fe40000410000 */
[C---:B------:R-:W-:Y:S01]  /*7a40*/  FMUL.FTZ R60, R132.reuse, R60 ;  /* 0x0000003c843c7220 */ /* 0x040fe20000410000 */
[----:B------:R-:W-:Y:S01]  /*7a50*/  MUFU.EX2 R218, R218 ;  /* 0x000000da00da7308 */ /* 0x000fe20000000800 */
[C---:B------:R-:W-:Y:S03]  /*7a60*/  HMMA.16816.F32 R20, R136.reuse, R28, R20 ;  /* 0x0000001c8814723c */ /* 0x040fe60000001814 */
        /* <DEDUP_REMOVED lines=10> */
[----:B------:R-:W3:Y:S01]  /*7b10*/  LDSM.16.MT88.4 R104, [R133+0x2100] ;  /* 0x002100008568783b */ /* 0x000ee20000004200 */
        /* <DEDUP_REMOVED lines=12> */
[C---:B--2---:R-:W-:Y:S04]  /*7be0*/  HMMA.16816.F32 R36, R136.reuse, R112, R36 ;  /* 0x000000708824723c */ /* 0x044fe80000001824 */
[C---:B------:R-:W-:Y:S02]  /*7bf0*/  FMUL.FTZ R71, R3.reuse, R71 ;  /* 0x0000004703477220 */ /* 0x040fe40000410000 */
[C---:B------:R-:W-:Y:S01]  /*7c00*/  FMUL.FTZ R72, R132.reuse, R72 ;  /* 0x0000004884487220 */ /* 0x040fe20000410000 */
[----:B------:R-:W-:Y:S01]  /*7c10*/  MUFU.EX2 R224, R224 ;  /* 0x000000e000e07308 */ /* 0x000fe20000000800 */
[C---:B------:R-:W-:Y:S01]  /*7c20*/  HMMA.16816.F32 R40, R136.reuse, R114, R40 ;  /* 0x000000728828723c */ /* 0x040fe20000001828 */
[----:B------:R-:W-:Y:S03]  /*7c30*/  LDSM.16.MT88.4 R112, [R135+UR4+0x900] ;  /* 0x000900048770783b */ /* 0x000fe60008004200 */
[C---:B------:R-:W-:Y:S02]  /*7c40*/  FMUL.FTZ R73, R132.reuse, R73 ;  /* 0x0000004984497220 */ /* 0x040fe40000410000 */
[C---:B------:R-:W-:Y:S02]  /*7c50*/  FMUL.FTZ R74, R3.reuse, R74 ;  /* 0x0000004a034a7220 */ /* 0x040fe40000410000 */
[C---:B------:R-:W-:Y:S01]  /*7c60*/  FMUL.FTZ R75, R3.reuse, R75 ;  /* 0x0000004b034b7220 */ /* 0x040fe20000410000 */
[----:B------:R-:W-:Y:S01]  /*7c70*/  MUFU.EX2 R221, R221 ;  /* 0x000000dd00dd7308 */ /* 0x000fe20000000800 */
[C---:B---3--:R-:W-:Y:S03]  /*7c80*/  HMMA.16816.F32 R44, R136.reuse, R104, R44 ;  /* 0x00000068882c723c */ /* 0x048fe6000000182c */
[C---:B------:R-:W-:Y:S02]  /*7c90*/  FMUL.FTZ R84, R132.reuse, R84 ;  /* 0x0000005484547220 */ /* 0x040fe40000410000 */
[----:B------:R-:W-:Y:S02]  /*7ca0*/  FMUL.FTZ R85, R132, R85 ;  /* 0x0000005584557220 */ /* 0x000fe40000410000 */
[C---:B------:R-:W-:Y:S01]  /*7cb0*/  FMUL.FTZ R86, R3.reuse, R86 ;  /* 0x0000005603567220 */ /* 0x040fe20000410000 */
[C---:B------:R-:W-:Y:S01]  /*7cc0*/  HMMA.16816.F32 R48, R136.reuse, R106, R48 ;  /* 0x0000006a8830723c */ /* 0x040fe20000001830 */
[----:B------:R-:W1:Y:S03]  /*7cd0*/  LDSM.16.MT88.4 R104, [R135+UR4+0x4100] ;  /* 0x004100048768783b */ /* 0x000e660008004200 */
[----:B------:R-:W-:Y:S02]  /*7ce0*/  FMUL.FTZ R87, R3, R87 ;  /* 0x0000005703577220 */ /* 0x000fe40000410000 */
[--C-:B------:R-:W-:Y:S02]  /*7cf0*/  FFMA.FTZ R169, R169, c[0x0][0x2d0], -R152.reuse ;  /* 0x0000b400a9a97a23 */ /* 0x100fe40000010898 */
[C---:B------:R-:W-:Y:S04]  /*7d00*/  HMMA.16816.F32 R52, R136.reuse, R100, R52 ;  /* 0x000000648834723c */ /* 0x040fe80000001834 */
[--C-:B------:R-:W-:Y:S01]  /*7d10*/  FFMA.FTZ R170, R171, c[0x0][0x2d0], -R152.reuse ;  /* 0x0000b400abaa7a23 */ /* 0x100fe20000010898 */
[----:B------:R-:W-:Y:S01]  /*7d20*/  MUFU.EX2 R169, R169 ;  /* 0x000000a900a97308 */ /* 0x000fe20000000800 */
[--C-:B------:R-:W-:Y:S02]  /*7d30*/  FFMA.FTZ R171, R143, c[0x0][0x2d0], -R152.reuse ;  /* 0x0000b4008fab7a23 */ /* 0x100fe40000010898 */
[C---:B------:R-:W-:Y:S01]  /*7d40*/  HMMA.16816.F32 R56, R136.reuse, R102, R56 ;  /* 0x000000668838723c */ /* 0x040fe20000001838 */
[----:B------:R-:W2:Y:S03]  /*7d50*/  LDSM.16.MT88.4 R100, [R133+0x4100] ;  /* 0x004100008564783b */ /* 0x000ea60000004200 */
[--C-:B------:R-:W-:Y:S02]  /*7d60*/  FFMA.FTZ R173, R176, c[0x0][0x2d0], -R145.reuse ;  /* 0x0000b400b0ad7a23 */ /* 0x100fe40000010891 */
[--C-:B------:R-:W-:Y:S01]  /*7d70*/  FFMA.FTZ R176, R140, c[0x0][0x2d0], -R145.reuse ;  /* 0x0000b4008cb07a23 */ /* 0x100fe20000010891 */
[----:B------:R-:W3:Y:S01]  /*7d80*/  MUFU.EX2 R170, R170 ;  /* 0x000000aa00aa7308 */ /* 0x000ee20000000800 */
[C---:B------:R-:W-:Y:S01]  /*7d90*/  HMMA.16816.F32 R60, R136.reuse, R108, R60 ;  /* 0x0000006c883c723c */ /* 0x040fe2000000183c */
[----:B------:R-:W-:Y:S03]  /*7da0*/  LDSM.16.MT88.4 R140, [R134+UR4+0x2900] ;  /* 0x00290004868c783b */ /* 0x000fe60008004200 */
[--C-:B------:R-:W-:Y:S02]  /*7db0*/  FFMA.FTZ R174, R174, c[0x0][0x2d0], -R145.reuse ;  /* 0x0000b400aeae7a23 */ /* 0x100fe40000010891 */
[C---:B------:R-:W-:Y:S02]  /*7dc0*/  FMUL.FTZ R88, R132.reuse, R88 ;  /* 0x0000005884587220 */ /* 0x040fe40000410000 */
[C---:B------:R-:W-:Y:S01]  /*7dd0*/  HMMA.16816.F32 R64, R136.reuse, R110, R64 ;  /* 0x0000006e8840723c */ /* 0x040fe20000001840 */
[----:B------:R-:W4:Y:S01]  /*7de0*/  LDSM.16.MT88.4 R108, [R134+UR4+0x4100] ;  /* 0x00410004866c783b */ /* 0x000f220008004200 */
[----:B------:R-:W-:Y:S02]  /*7df0*/  MUFU.EX2 R171, R171 ;  /* 0x000000ab00ab7308 */ /* 0x000fe40000000800 */
[C---:B------:R-:W-:Y:S02]  /*7e00*/  FMUL.FTZ R89, R132.reuse, R89 ;  /* 0x0000005984597220 */ /* 0x040fe40000410000 */
[C---:B------:R-:W-:Y:S02]  /*7e10*/  FMUL.FTZ R90, R3.reuse, R90 ;  /* 0x0000005a035a7220 */ /* 0x040fe40000410000 */
        /* <DEDUP_REMOVED lines=10> */
[----:B------:R-:W5:Y:S01]  /*7ec0*/  MUFU.EX2 R174, R174 ;  /* 0x000000ae00ae7308 */ /* 0x000f620000000800 */
[C---:B------:R-:W-:Y:S04]  /*7ed0*/  FMUL.FTZ R79, R3.reuse, R79 ;  /* 0x0000004f034f7220 */ /* 0x040fe80000410000 */
[C---:B------:R-:W-:Y:S02]  /*7ee0*/  FMUL.FTZ R77, R132.reuse, R77 ;  /* 0x0000004d844d7220 */ /* 0x040fe40000410000 */
[C---:B------:R-:W-:Y:S02]  /*7ef0*/  FMUL.FTZ R95, R3.reuse, R95 ;  /* 0x0000005f035f7220 */ /* 0x040fe40000410000 */
[C---:B------:R-:W-:Y:S01]  /*7f00*/  FMUL.FTZ R96, R132.reuse, R96 ;  /* 0x0000006084607220 */ /* 0x040fe20000410000 */
[----:B------:R-:W1:Y:S01]  /*7f10*/  MUFU.EX2 R176, R176 ;  /* 0x000000b000b07308 */ /* 0x000e620000000800 */
[C---:B------:R-:W-:Y:S01]  /*7f20*/  FMUL.FTZ R97, R132.reuse, R97 ;  /* 0x0000006184617220 */ /* 0x040fe20000410000 */
[C---:B--2---:R-:W-:Y:S03]  /*7f30*/  HMMA.16816.F32 R76, R136.reuse, R100, R76 ;  /* 0x00000064884c723c */ /* 0x044fe6000000184c */
[C---:B------:R-:W-:Y:S02]  /*7f40*/  FMUL.FTZ R82, R3.reuse, R82 ;  /* 0x0000005203527220 */ /* 0x040fe40000410000 */
[----:B------:R-:W-:Y:S02]  /*7f50*/  FMUL.FTZ R80, R132, R80 ;  /* 0x0000005084507220 */ /* 0x000fe40000410000 */
[C---:B------:R-:W-:Y:S01]  /*7f60*/  FMUL.FTZ R83, R3.reuse, R83 ;  /* 0x0000005303537220 */ /* 0x040fe20000410000 */
[----:B---3--:R-:W-:Y:S01]  /*7f70*/  F2FP.PACK_AB R100, R170, R169 ;  /* 0x000000a9aa64723e */ /* 0x008fe200000000ff */
[----:B------:R-:W-:Y:S03]  /*7f80*/  FMUL.FTZ R81, R132, R81 ;  /* 0x0000005184517220 */ /* 0x000fe60000410000 */
[C---:B------:R-:W-:Y:S01]  /*7f90*/  FMUL.FTZ R98, R3.reuse, R98 ;  /* 0x0000006203627220 */ /* 0x040fe20000410000 */
[----:B-----5:R-:W-:Y:S01]  /*7fa0*/  F2FP.PACK_AB R101, R174, R173 ;  /* 0x000000adae65723e */ /* 0x020fe200000000ff */
[----:B------:R-:W-:Y:S02]  /*7fb0*/  FMUL.FTZ R99, R3, R99 ;  /* 0x0000006303637220 */ /* 0x000fe40000410000 */
[C---:B------:R-:W-:Y:S03]  /*7fc0*/  HMMA.16816.F32 R80, R136.reuse, R102, R80 ;  /* 0x000000668850723c */ /* 0x040fe60000001850 */
[--C-:B------:R-:W-:Y:S02]  /*7fd0*/  FFMA.FTZ R177, R177, c[0x0][0x2d0], -R152.reuse ;  /* 0x0000b400b1b17a23 */ /* 0x100fe40000010898 */
[----:B------:R-:W-:Y:S02]  /*7fe0*/  FFMA.FTZ R152, R147, c[0x0][0x2d0], -R152 ;  /* 0x0000b40093987a23 */ /* 0x000fe40000010898 */
[----:B------:R-:W-:Y:S01]  /*7ff0*/  F2FP.PACK_AB R102, R172, R171 ;  /* 0x000000abac66723e */ /* 0x000fe200000000ff */
[C---:B----4-:R-:W-:Y:S01]  /*8000*/  HMMA.16816.F32 R84, R136.reuse, R108, R84 ;  /* 0x0000006c8854723c */ /* 0x050fe20000001854 */
[----:B------:R2:W3:Y:S03]  /*8010*/  MUFU.EX2 R222, R152 ;  /* 0x0000009800de7308 */ /* 0x0004e60000000800 */
[----:B-1----:R-:W-:Y:S01]  /*8020*/  F2FP.PACK_AB R103, R176, R175 ;  /* 0x000000afb067723e */ /* 0x002fe200000000ff */
[--C-:B------:R-:W-:Y:S02]  /*8030*/  FFMA.FTZ R178, R178, c[0x0][0x2d0], -R145.reuse ;  /* 0x0000b400b2b27a23 */ /* 0x100fe40000010891 */
[----:B------:R-:W-:Y:S01]  /*8040*/  FFMA.FTZ R145, R144, c[0x0][0x2d0], -R145 ;  /* 0x0000b40090917a23 */ /* 0x000fe20000010891 */
[C---:B------:R-:W-:Y:S01]  /*8050*/  HMMA.16816.F32 R88, R136.reuse, R110, R88 ;  /* 0x0000006e8858723c */ /* 0x040fe20000001858 */
[----:B------:R-:W1:Y:S02]  /*8060*/  LDSM.16.MT88.4 R108, [R134+UR4+0x900] ;  /* 0x00090004866c783b */ /* 0x000e640008004200 */
[----:B------:R-:W4:Y:S01]  /*8070*/  MUFU.EX2 R226, R145 ;  /* 0x0000009100e27308 */ /* 0x000f220000000800 */
[----:B------:R-:W-:Y:S02]  /*8080*/  FFMA.FTZ R166, R3, R206, R166 ;  /* 0x000000ce03a67223 */ /* 0x000fe400000100a6 */
[----:B------:R-:W-:Y:S01]  /*8090*/  FFMA.FTZ R168, R132, R205, R168 ;  /* 0x000000cd84a87223 */ /* 0x000fe200000100a8 */
[----:B------:R-:W-:Y:S01]  /*80a0*/  MOV R132, R2 ;  /* 0x0000000200847202 */ /* 0x000fe20000000f00 */
[C---:B------:R-:W-:Y:S04]  /*80b0*/  HMMA.16816.F32 R92, R136.reuse, R104, R92 ;  /* 0x00000068885c723c */ /* 0x040fe8000000185c */
[----:B------:R-:W-:Y:S01]  /*80c0*/  FADD.FTZ R167, R167, R168 ;  /* 0x000000a8a7a77221 */ /* 0x000fe20000010000 */
[----:B------:R-:W5:Y:S01]  /*80d0*/  MUFU.EX2 R177, R177 ;  /* 0x000000b100b17308 */ /* 0x000f620000000800 */
[----:B------:R-:W-:Y:S02]  /*80e0*/  FADD.FTZ R166, R165, R166 ;  /* 0x000000a6a5a67221 */ /* 0x000fe40000010000 */
[----:B------:R-:W-:Y:S01]  /*80f0*/  HMMA.16816.F32 R96, R136, R106, R96 ;  /* 0x0000006a8860723c */ /* 0x000fe20000001860 */
[----:B------:R-:W5:Y:S03]  /*8100*/  LDSM.16.MT88.4 R104, [R160+0x2900] ;  /* 0x00290000a068783b */ /* 0x000f660000004200 */
[----:B------:R-:W-:Y:S03]  /*8110*/  FADD.FTZ R161, R161, R166 ;  /* 0x000000a6a1a17221 */ /* 0x000fe60000010000 */
[----:B------:R-:W-:Y:S01]  /*8120*/  F2FP.PACK_AB R136, R220, R191 ;  /* 0x000000bfdc88723e */ /* 0x000fe200000000ff */
[C---:B------:R-:W-:Y:S01]  /*8130*/  HMMA.16816.F32 R4, R100.reuse, R112, R4 ;  /* 0x000000706404723c */ /* 0x040fe20000001804 */
[----:B--2---:R-:W-:Y:S01]  /*8140*/  LDSM.16.MT88.4 R152, [R133+0x3900] ;  /* 0x003900008598783b */ /* 0x004fe20000004200 */
[----:B------:R-:W2:Y:S03]  /*8150*/  MUFU.EX2 R178, R178 ;  /* 0x000000b200b27308 */ /* 0x000ea60000000800 */
[----:B---3--:R-:W-:Y:S01]  /*8160*/  F2FP.PACK_AB R138, R222, R217 ;  /* 0x000000d9de8a723e */ /* 0x008fe200000000ff */
[----:B------:R-:W-:Y:S01]  /*8170*/  FADD.FTZ R164, R164, R161 ;  /* 0x000000a1a4a47221 */ /* 0x000fe20000010000 */
[----:B------:R-:W-:Y:S01]  /*8180*/  F2FP.PACK_AB R137, R224, R219 ;  /* 0x000000dbe089723e */ /* 0x000fe200000000ff */
[C---:B------:R-:W-:Y:S01]  /*8190*/  HMMA.16816.F32 R8, R100.reuse, R114, R8 ;  /* 0x000000726408723c */ /* 0x040fe20000001808 */
[----:B------:R-:W-:Y:S03]  /*81a0*/  LDSM.16.MT88.4 R112, [R133+0x4900] ;  /* 0x004900008570783b */ /* 0x000fe60000004200 */
[----:B----4-:R-:W-:Y:S01]  /*81b0*/  F2FP.PACK_AB R139, R226, R221 ;  /* 0x000000dde28b723e */ /* 0x010fe200000000ff */
[----:B------:R-:W-:Y:S03]  /*81c0*/  FADD.FTZ R173, R173, R164 ;  /* 0x000000a4adad7221 */ /* 0x000fe60000010000 */
[C---:B------:R-:W-:Y:S01]  /*81d0*/  HMMA.16816.F32 R12, R100.reuse, R116, R12 ;  /* 0x00000074640c723c */ /* 0x040fe2000000180c */
[----:B------:R-:W-:Y:S03]  /*81e0*/  LDSM.16.MT88.4 R144, [R160+0x1900] ;  /* 0x00190000a090783b */ /* 0x000fe60000004200 */
[----:B------:R-:W-:Y:S04]  /*81f0*/  FADD.FTZ R174, R174, R173 ;  /* 0x000000adaeae7221 */ /* 0x000fe80000010000 */
[C---:B------:R-:W-:Y:S01]  /*8200*/  HMMA.16816.F32 R16, R100.reuse, R118, R16 ;  /* 0x000000766410723c */ /* 0x040fe20000001810 */
[----:B------:R-:W-:Y:S03]  /*8210*/  LDSM.16.MT88.4 R116, [R134+UR4+0x4900] ;  /* 0x004900048674783b */ /* 0x000fe60008004200 */
[----:B------:R-:W-:Y:S04]  /*8220*/  FADD.FTZ R175, R175, R174 ;  /* 0x000000aeafaf7221 */ /* 0x000fe80000010000 */
[C---:B-1----:R-:W-:Y:S04]  /*8230*/  HMMA.16816.F32 R20, R100.reuse, R108, R20 ;  /* 0x0000006c6414723c */ /* 0x042fe80000001814 */
[----:B------:R-:W-:Y:S04]  /*8240*/  FADD.FTZ R175, R176, R175 ;  /* 0x000000afb0af7221 */ /* 0x000fe80000010000 */
[C---:B------:R-:W-:Y:S01]  /*8250*/  HMMA.16816.F32 R24, R100.reuse, R110, R24 ;  /* 0x0000006e6418723c */ /* 0x040fe20000001818 */
[----:B------:R-:W1:Y:S07]  /*8260*/  LDSM.16.MT88.4 R108, [R135+UR4+0x4900] ;  /* 0x00490004876c783b */ /* 0x000e6e0008004200 */
[C---:B------:R-:W-:Y:S08]  /*8270*/  HMMA.16816.F32 R28, R100.reuse, R120, R28 ;  /* 0x00000078641c723c */ /* 0x040ff0000000181c */
[C---:B------:R-:W-:Y:S01]  /*8280*/  HMMA.16816.F32 R32, R100.reuse, R122, R32 ;  /* 0x0000007a6420723c */ /* 0x040fe20000001820 */
[----:B------:R-:W-:Y:S07]  /*8290*/  LDSM.16.MT88.4 R120, [R133+0x1100] ;  /* 0x001100008578783b */ /* 0x000fee0000004200 */
[C---:B------:R-:W-:Y:S08]  /*82a0*/  HMMA.16816.F32 R36, R100.reuse, R124, R36 ;  /* 0x0000007c6424723c */ /* 0x040ff00000001824 */
[C---:B------:R-:W-:Y:S01]  /*82b0*/  HMMA.16816.F32 R40, R100.reuse, R126, R40 ;  /* 0x0000007e6428723c */ /* 0x040fe20000001828 */
[----:B------:R-:W-:Y:S07]  /*82c0*/  LDSM.16.MT88.4 R124, [R160+0x1100] ;  /* 0x00110000a07c783b */ /* 0x000fee0000004200 */
[C---:B------:R-:W-:Y:S08]  /*82d0*/  HMMA.16816.F32 R44, R100.reuse, R128, R44 ;  /* 0x00000080642c723c */ /* 0x040ff0000000182c */
[C---:B------:R-:W-:Y:S08]  /*82e0*/  HMMA.16816.F32 R48, R100.reuse, R130, R48 ;  /* 0x000000826430723c */ /* 0x040ff00000001830 */
[C---:B------:R-:W-:Y:S08]  /*82f0*/  HMMA.16816.F32 R52, R100.reuse, R140, R52 ;  /* 0x0000008c6434723c */ /* 0x040ff00000001834 */
[C---:B------:R-:W-:Y:S01]  /*8300*/  HMMA.16816.F32 R56, R100.reuse, R142, R56 ;  /* 0x0000008e6438723c */ /* 0x040fe20000001838 */
[----:B------:R-:W-:Y:S07]  /*8310*/  LDSM.16.MT88.4 R140, [R134+UR4+0x1900] ;  /* 0x00190004868c783b */ /* 0x000fee0008004200 */
[C---:B-----5:R-:W-:Y:S08]  /*8320*/  HMMA.16816.F32 R60, R100.reuse, R104, R60 ;  /* 0x00000068643c723c */ /* 0x060ff0000000183c */
[C---:B------:R-:W-:Y:S01]  /*8330*/  HMMA.16816.F32 R64, R100.reuse, R106, R64 ;  /* 0x0000006a6440723c */ /* 0x040fe20000001840 */
[----:B------:R-:W3:Y:S07]  /*8340*/  LDSM.16.MT88.4 R104, [R160+0x4900] ;  /* 0x00490000a068783b */ /* 0x000eee0000004200 */
[C---:B-1----:R-:W-:Y:S08]  /*8350*/  HMMA.16816.F32 R68, R100.reuse, R108, R68 ;  /* 0x0000006c6444723c */ /* 0x042ff00000001844 */
[C---:B------:R-:W-:Y:S01]  /*8360*/  HMMA.16816.F32 R72, R100.reuse, R110, R72 ;  /* 0x0000006e6448723c */ /* 0x040fe20000001848 */
[----:B------:R-:W1:Y:S07]  /*8370*/  LDSM.16.MT88.4 R108, [R135+UR4+0x1100] ;  /* 0x00110004876c783b */ /* 0x000e6e0008004200 */
[C---:B------:R-:W-:Y:S08]  /*8380*/  HMMA.16816.F32 R76, R100.reuse, R112, R76 ;  /* 0x00000070644c723c */ /* 0x040ff0000000184c */
[C---:B------:R-:W-:Y:S01]  /*8390*/  HMMA.16816.F32 R80, R100.reuse, R114, R80 ;  /* 0x000000726450723c */ /* 0x040fe20000001850 */
[----:B------:R-:W4:Y:S07]  /*83a0*/  LDSM.16.MT88.4 R112, [R134+UR4+0x1100] ;  /* 0x001100048670783b */ /* 0x000f2e0008004200 */
[C---:B------:R-:W-:Y:S08]  /*83b0*/  HMMA.16816.F32 R84, R100.reuse, R116, R84 ;  /* 0x000000746454723c */ /* 0x040ff00000001854 */
[C---:B------:R-:W-:Y:S01]  /*83c0*/  HMMA.16816.F32 R88, R100.reuse, R118, R88 ;  /* 0x000000766458723c */ /* 0x040fe20000001858 */
[----:B------:R-:W5:Y:S07]  /*83d0*/  LDSM.16.MT88.4 R116, [R135+UR4+0x3100] ;  /* 0x003100048774783b */ /* 0x000f6e0008004200 */
[C---:B---3--:R-:W-:Y:S08]  /*83e0*/  HMMA.16816.F32 R92, R100.reuse, R104, R92 ;  /* 0x00000068645c723c */ /* 0x048ff0000000185c */
[----:B------:R-:W-:Y:S01]  /*83f0*/  HMMA.16816.F32 R96, R100, R106, R96 ;  /* 0x0000006a6460723c */ /* 0x000fe20000001860 */
[----:B------:R-:W3:Y:S06]  /*8400*/  LDSM.16.MT88.4 R104, [R133+0x3100] ;  /* 0x003100008568783b */ /* 0x000eec0000004200 */
[----:B------:R-:W-:Y:S02]  /*8410*/  F2FP.PACK_AB R100, R180, R177 ;  /* 0x000000b1b464723e */ /* 0x000fe400000000ff */
[----:B------:R-:W-:Y:S03]  /*8420*/  F2FP.PACK_AB R102, R182, R179 ;  /* 0x000000b3b666723e */ /* 0x000fe600000000ff */
[C---:B--2---:R-:W-:Y:S01]  /*8430*/  F2FP.PACK_AB R101, R181.reuse, R178 ;  /* 0x000000b2b565723e */ /* 0x044fe200000000ff */
[----:B------:R-:W-:Y:S01]  /*8440*/  FADD.FTZ R178, R178, R175 ;  /* 0x000000afb2b27221 */ /* 0x000fe20000010000 */
[C---:B------:R-:W-:Y:S03]  /*8450*/  F2FP.PACK_AB R103, R218.reuse, R183 ;  /* 0x000000b7da67723e */ /* 0x040fe600000000ff */
[----:B------:R-:W-:Y:S04]  /*8460*/  FADD.FTZ R178, R181, R178 ;  /* 0x000000b2b5b27221 */ /* 0x000fe80000010000 */
[C---:B-1----:R-:W-:Y:S03]  /*8470*/  HMMA.16816.F32 R4, R100.reuse, R108, R4 ;  /* 0x0000006c6404723c */ /* 0x042fe60000001804 */
[----:B------:R-:W-:Y:S04]  /*8480*/  FADD.FTZ R183, R183, R178 ;  /* 0x000000b2b7b77221 */ /* 0x000fe80000010000 */
[----:B------:R-:W-:Y:S01]  /*8490*/  FADD.FTZ R218, R218, R183 ;  /* 0x000000b7dada7221 */ /* 0x000fe20000010000 */
[C---:B------:R-:W-:Y:S01]  /*84a0*/  HMMA.16816.F32 R8, R100.reuse, R110, R8 ;  /* 0x0000006e6408723c */ /* 0x040fe20000001808 */
[----:B------:R-:W1:Y:S03]  /*84b0*/  LDSM.16.MT88.4 R108, [R134+UR4+0x3100] ;  /* 0x00310004866c783b */ /* 0x000e660008004200 */
[----:B------:R-:W-:Y:S04]  /*84c0*/  FADD.FTZ R219, R219, R218 ;  /* 0x000000dadbdb7221 */ /* 0x000fe80000010000 */
[C---:B------:R-:W-:Y:S04]  /*84d0*/  HMMA.16816.F32 R12, R100.reuse, R120, R12 ;  /* 0x00000078640c723c */ /* 0x040fe8000000180c */
[----:B------:R-:W-:Y:S04]  /*84e0*/  FADD.FTZ R224, R224, R219 ;  /* 0x000000dbe0e07221 */ /* 0x000fe80000010000 */
[C---:B------:R-:W-:Y:S04]  /*84f0*/  HMMA.16816.F32 R16, R100.reuse, R122, R16 ;  /* 0x0000007a6410723c */ /* 0x040fe80000001810 */
[----:B------:R-:W-:Y:S04]  /*8500*/  FADD.FTZ R221, R221, R224 ;  /* 0x000000e0dddd7221 */ /* 0x000fe80000010000 */
[C---:B----4-:R-:W-:Y:S04]  /*8510*/  HMMA.16816.F32 R20, R100.reuse, R112, R20 ;  /* 0x000000706414723c */ /* 0x050fe80000001814 */
[----:B------:R-:W-:Y:S04]  /*8520*/  FADD.FTZ R206, R226, R221 ;  /* 0x000000dde2ce7221 */ /* 0x000fe80000010000 */
[C---:B------:R-:W-:Y:S01]  /*8530*/  HMMA.16816.F32 R24, R100.reuse, R114, R24 ;  /* 0x000000726418723c */ /* 0x040fe20000001818 */
[----:B------:R-:W2:Y:S07]  /*8540*/  LDSM.16.MT88.4 R112, [R160+0x3100] ;  /* 0x00310000a070783b */ /* 0x000eae0000004200 */
[C---:B------:R-:W-:Y:S08]  /*8550*/  HMMA.16816.F32 R28, R100.reuse, R124, R28 ;  /* 0x0000007c641c723c */ /* 0x040ff0000000181c */
[C---:B------:R-:W-:Y:S01]  /*8560*/  HMMA.16816.F32 R32, R100.reuse, R126, R32 ;  /* 0x0000007e6420723c */ /* 0x040fe20000001820 */
[----:B------:R-:W-:Y:S07]  /*8570*/  LDSM.16.MT88.4 R124, [R135+UR4+0x1900] ;  /* 0x00190004877c783b */ /* 0x000fee0008004200 */
[C---:B-----5:R-:W-:Y:S08]  /*8580*/  HMMA.16816.F32 R36, R100.reuse, R116, R36 ;  /* 0x000000746424723c */ /* 0x060ff00000001824 */
[C---:B------:R-:W-:Y:S01]  /*8590*/  HMMA.16816.F32 R40, R100.reuse, R118, R40 ;  /* 0x000000766428723c */ /* 0x040fe20000001828 */
[----:B------:R-:W4:Y:S07]  /*85a0*/  LDSM.16.MT88.4 R116, [R135+UR4+0x5100] ;  /* 0x005100048774783b */ /* 0x000f2e0008004200 */
[C---:B---3--:R-:W-:Y:S08]  /*85b0*/  HMMA.16816.F32 R44, R100.reuse, R104, R44 ;  /* 0x00000068642c723c */ /* 0x048ff0000000182c */
[C---:B------:R-:W-:Y:S01]  /*85c0*/  HMMA.16816.F32 R48, R100.reuse, R106, R48 ;  /* 0x0000006a6430723c */ /* 0x040fe20000001830 */
[----:B------:R-:W3:Y:S07]  /*85d0*/  LDSM.16.MT88.4 R104, [R133+0x5100] ;  /* 0x005100008568783b */ /* 0x000eee0000004200 */
[C---:B-1----:R-:W-:Y:S08]  /*85e0*/  HMMA.16816.F32 R52, R100.reuse, R108, R52 ;  /* 0x0000006c6434723c */ /* 0x042ff00000001834 */
[C---:B------:R-:W-:Y:S01]  /*85f0*/  HMMA.16816.F32 R56, R100.reuse, R110, R56 ;  /* 0x0000006e6438723c */ /* 0x040fe20000001838 */
[----:B------:R-:W1:Y:S07]  /*8600*/  LDSM.16.MT88.4 R108, [R134+UR4+0x5100] ;  /* 0x00510004866c783b */ /* 0x000e6e0008004200 */
[C---:B--2---:R-:W-:Y:S08]  /*8610*/  HMMA.16816.F32 R60, R100.reuse, R112, R60 ;  /* 0x00000070643c723c */ /* 0x044ff0000000183c */
[C---:B------:R-:W-:Y:S01]  /*8620*/  HMMA.16816.F32 R64, R100.reuse, R114, R64 ;  /* 0x000000726440723c */ /* 0x040fe20000001840 */
[----:B------:R-:W2:Y:S07]  /*8630*/  LDSM.16.MT88.4 R112, [R160+0x5100] ;  /* 0x00510000a070783b */ /* 0x000eae0000004200 */
[C---:B----4-:R-:W-:Y:S08]  /*8640*/  HMMA.16816.F32 R68, R100.reuse, R116, R68 ;  /* 0x000000746444723c */ /* 0x050ff00000001844 */
[C---:B------:R-:W-:Y:S01]  /*8650*/  HMMA.16816.F32 R72, R100.reuse, R118, R72 ;  /* 0x000000766448723c */ /* 0x040fe20000001848 */
[----:B------:R-:W4:Y:S07]  /*8660*/  LDSM.16.MT88.4 R116, [R133+0x1900] ;  /* 0x001900008574783b */ /* 0x000f2e0000004200 */
[C---:B---3--:R-:W-:Y:S08]  /*8670*/  HMMA.16816.F32 R76, R100.reuse, R104, R76 ;  /* 0x00000068644c723c */ /* 0x048ff0000000184c */
[C---:B------:R-:W-:Y:S08]  /*8680*/  HMMA.16816.F32 R80, R100.reuse, R106, R80 ;  /* 0x0000006a6450723c */ /* 0x040ff00000001850 */
[C---:B-1----:R-:W-:Y:S08]  /*8690*/  HMMA.16816.F32 R84, R100.reuse, R108, R84 ;  /* 0x0000006c6454723c */ /* 0x042ff00000001854 */
[C---:B------:R-:W-:Y:S08]  /*86a0*/  HMMA.16816.F32 R88, R100.reuse, R110, R88 ;  /* 0x0000006e6458723c */ /* 0x040ff00000001858 */
[C---:B--2---:R-:W-:Y:S08]  /*86b0*/  HMMA.16816.F32 R92, R100.reuse, R112, R92 ;  /* 0x00000070645c723c */ /* 0x044ff0000000185c */
[----:B------:R-:W-:Y:S08]  /*86c0*/  HMMA.16816.F32 R96, R100, R114, R96 ;  /* 0x000000726460723c */ /* 0x000ff00000001860 */
[C---:B------:R-:W-:Y:S01]  /*86d0*/  HMMA.16816.F32 R128, R136.reuse, R124, R4 ;  /* 0x0000007c8880723c */ /* 0x040fe20000001804 */
[----:B------:R-:W1:Y:S07]  /*86e0*/  LDSM.16.MT88.4 R4, [R160+0x3900] ;  /* 0x00390000a004783b */ /* 0x000e6e0000004200 */
[C---:B------:R-:W-:Y:S01]  /*86f0*/  HMMA.16816.F32 R124, R136.reuse, R126, R8 ;  /* 0x0000007e887c723c */ /* 0x040fe20000001808 */
[----:B------:R-:W2:Y:S07]  /*8700*/  LDSM.16.MT88.4 R8, [R135+UR4+0x5900] ;  /* 0x005900048708783b */ /* 0x000eae0008004200 */
[C---:B----4-:R-:W-:Y:S01]  /*8710*/  HMMA.16816.F32 R120, R136.reuse, R116, R12 ;  /* 0x000000748878723c */ /* 0x050fe2000000180c */
[----:B------:R-:W3:Y:S07]  /*8720*/  LDSM.16.MT88.4 R12, [R133+0x5900] ;  /* 0x00590000850c783b */ /* 0x000eee0000004200 */
[C---:B------:R-:W-:Y:S08]  /*8730*/  HMMA.16816.F32 R116, R136.reuse, R118, R16 ;  /* 0x000000768874723c */ /* 0x040ff00000001810 */
[C---:B------:R-:W-:Y:S07]  /*8740*/  HMMA.16816.F32 R112, R136.reuse, R140, R20 ;  /* 0x0000008c8870723c */ /* 0x040fee0000001814 */
[----:B------:R-:W-:Y:S01]  /*8750*/  FADD.FTZ R20, R162, R167 ;  /* 0x000000a7a2147221 */ /* 0x000fe20000010000 */
[C---:B------:R-:W-:Y:S04]  /*8760*/  HMMA.16816.F32 R108, R136.reuse, R142, R24 ;  /* 0x0000008e886c723c */ /* 0x040fe80000001818 */
[----:B------:R-:W-:Y:S04]  /*8770*/  FADD.FTZ R20, R163, R20 ;  /* 0x00000014a3147221 */ /* 0x000fe80000010000 */
[C---:B------:R-:W-:Y:S04]  /*8780*/  HMMA.16816.F32 R104, R136.reuse, R144, R28 ;  /* 0x000000908868723c */ /* 0x040fe8000000181c */
[----:B------:R-:W-:Y:S01]  /*8790*/  FADD.FTZ R169, R169, R20 ;  /* 0x00000014a9a97221 */ /* 0x000fe20000010000 */
[----:B------:R-:W-:Y:S03]  /*87a0*/  MOV R20, UR15 ;  /* 0x0000000f00147c02 */ /* 0x000fe60008000f00 */
[C---:B------:R-:W-:Y:S04]  /*87b0*/  HMMA.16816.F32 R100, R136.reuse, R146, R32 ;  /* 0x000000928864723c */ /* 0x040fe80000001820 */
[----:B------:R-:W-:Y:S02]  /*87c0*/  @P0 IMAD R25, R20, 0x3000, R193 ;  /* 0x0000300014190824 */ /* 0x000fe400078e02c1 */
[----:B------:R-:W-:Y:S02]  /*87d0*/  FADD.FTZ R170, R170, R169 ;  /* 0x000000a9aaaa7221 */ /* 0x000fe40000010000 */
        /* <DEDUP_REMOVED lines=12> */
[C---:B-1----:R-:W-:Y:S04]  /*88a0*/  HMMA.16816.F32 R60, R136.reuse, R4, R60 ;  /* 0x00000004883c723c */ /* 0x042fe8000000183c */
[----:B------:R-:W-:Y:S03]  /*88b0*/  FADD.FTZ R191, R191, R182 ;  /* 0x000000b6bfbf7221 */ /* 0x000fe60000010000 */
[----:B------:R-:W-:Y:S01]  /*88c0*/  @P0 IADD3 R4, P5, R196, UR6, RZ ;  /* 0x00000006c4040c10 */ /* 0x000fe2000ffbe0ff */
[C---:B------:R-:W-:Y:S04]  /*88d0*/  HMMA.16816.F32 R64, R136.reuse, R6, R64 ;  /* 0x000000068840723c */ /* 0x040fe80000001840 */
[----:B------:R-:W-:Y:S01]  /*88e0*/  @P0 LEA R16, P4, R4, c[0x0][0x1c8], 0x1 ;  /* 0x0000720004100a11 */ /* 0x000fe200078808ff */
[----:B------:R-:W-:Y:S01]  /*88f0*/  FADD.FTZ R220, R220, R191 ;  /* 0x000000bfdcdc7221 */ /* 0x000fe20000010000 */
[----:B------:R-:W-:Y:S02]  /*8900*/  @P0 IADD3.X R5, R203, UR23, RZ, P5, !PT ;  /* 0x00000017cb050c10 */ /* 0x000fe4000affe4ff */
[C---:B--2---:R-:W-:Y:S04]  /*8910*/  HMMA.16816.F32 R68, R136.reuse, R8, R68 ;  /* 0x000000088844723c */ /* 0x044fe80000001844 */
[----:B------:R-:W-:Y:S01]  /*8920*/  @P0 LEA.HI.X R17, R4, c[0x0][0x1cc], R5, 0x1, P4 ;  /* 0x0000730004110a11 */ /* 0x000fe200020f0c05 */
[----:B------:R-:W-:Y:S01]  /*8930*/  FADD.FTZ R205, R217, R220 ;  /* 0x000000dcd9cd7221 */ /* 0x000fe20000010000 */
[----:B------:R-:W1:Y:S01]  /*8940*/  LDSM.16.MT88.4 R4, [R134+UR4+0x5900] ;  /* 0x005900048604783b */ /* 0x000e620008004200 */
[----:B------:R-:W-:Y:S01]  /*8950*/  @P0 IADD3 R8, P5, R212, UR6, RZ ;  /* 0x00000006d4080c10 */ /* 0x000fe2000ffbe0ff */
[C---:B------:R-:W-:Y:S04]  /*8960*/  HMMA.16816.F32 R72, R136.reuse, R10, R72 ;  /* 0x0000000a8848723c */ /* 0x040fe80000001848 */
[----:B------:R-:W-:Y:S01]  /*8970*/  @P0 LEA R18, P4, R8, c[0x0][0x1c8], 0x1 ;  /* 0x0000720008120a11 */ /* 0x000fe200078808ff */
[----:B------:R-:W-:Y:S01]  /*8980*/  FADD.FTZ R205, R222, R205 ;  /* 0x000000cddecd7221 */ /* 0x000fe20000010000 */
[----:B------:R-:W-:Y:S02]  /*8990*/  @P0 IADD3.X R9, R211, UR23, RZ, P5, !PT ;  /* 0x00000017d3090c10 */ /* 0x000fe4000affe4ff */
[C---:B---3--:R-:W-:Y:S04]  /*89a0*/  HMMA.16816.F32 R76, R136.reuse, R12, R76 ;  /* 0x0000000c884c723c */ /* 0x048fe8000000184c */
[----:B------:R-:W-:Y:S02]  /*89b0*/  @P0 LEA.HI.X R19, R8, c[0x0][0x1cc], R9, 0x1, P4 ;  /* 0x0000730008130a11 */ /* 0x000fe400020f0c09 */
[----:B------:R-:W2:Y:S01]  /*89c0*/  LDSM.16.MT88.4 R8, [R160+0x5900] ;  /* 0x00590000a008783b */ /* 0x000ea20000004200 */
[----:B------:R-:W-:Y:S01]  /*89d0*/  @P0 IADD3 R3, P4, R210, UR6, RZ ;  /* 0x00000006d2030c10 */ /* 0x000fe2000ff9e0ff */
[----:B------:R-:W-:Y:S01]  /*89e0*/  @UP1 UIADD3.X UR6, UR13, UR23, URZ, UP0, !UPT ;  /* 0x000000170d061290 */ /* 0x000fe200087fe43f */
[----:B------:R-:W-:Y:S01]  /*89f0*/  @P0 IADD3 R21, P5, R196, UR7, RZ ;  /* 0x00000007c4150c10 */ /* 0x000fe2000ffbe0ff */
[C---:B------:R-:W-:Y:S01]  /*8a00*/  HMMA.16816.F32 R80, R136.reuse, R14, R80 ;  /* 0x0000000e8850723c */ /* 0x040fe20000001850 */
[----:B------:R-:W-:Y:S02]  /*8a10*/  UISETP.GT.AND UP0, UPT, UR17, UR21, UPT ;  /* 0x000000151100728c */ /* 0x000fe4000bf04270 */
[----:B------:R-:W-:Y:S01]  /*8a20*/  @P0 LEA R22, P6, R3, c[0x0][0x1c8], 0x1 ;  /* 0x0000720003160a11 */ /* 0x000fe200078c08ff */
[----:B------:R-:W-:Y:S01]  /*8a30*/  UISETP.GE.AND UP1, UPT, UR5, 0x1, UPT ;  /* 0x000000010500788c */ /* 0x000fe2000bf26270 */
[----:B------:R-:W-:Y:S01]  /*8a40*/  @P0 IADD3.X R24, R209, UR23, RZ, P4, !PT ;  /* 0x00000017d1180c10 */ /* 0x000fe2000a7fe4ff */
[----:B------:R-:W-:Y:S01]  /*8a50*/  UIADD3 UR17, UR17, -0x1, URZ ;  /* 0xffffffff11117890 */ /* 0x000fe2000fffe03f */
[----:B------:R-:W-:Y:S02]  /*8a60*/  @P0 LEA R12, P4, R21, c[0x0][0x1c8], 0x1 ;  /* 0x00007200150c0a11 */ /* 0x000fe400078808ff */
[----:B------:R-:W-:Y:S03]  /*8a70*/  @P0 IADD3.X R26, R203, UR6, RZ, P5, !PT ;  /* 0x00000006cb1a0c10 */ /* 0x000fe6000affe4ff */
[----:B------:R-:W-:Y:S02]  /*8a80*/  @P0 LEA.HI.X R23, R3, c[0x0][0x1cc], R24, 0x1, P6 ;  /* 0x0000730003170a11 */ /* 0x000fe400030f0c18 */
[----:B------:R-:W-:Y:S02]  /*8a90*/  @P0 LEA.HI.X R13, R21, c[0x0][0x1cc], R26, 0x1, P4 ;  /* 0x00007300150d0a11 */ /* 0x000fe400020f0c1a */
[----:B------:R-:W-:Y:S02]  /*8aa0*/  @P0 IADD3 R3, P4, R212, UR7, RZ ;  /* 0x00000007d4030c10 */ /* 0x000fe4000ff9e0ff */
[----:B------:R-:W-:Y:S02]  /*8ab0*/  @P0 IADD3 R21, P5, R210, UR7, RZ ;  /* 0x00000007d2150c10 */ /* 0x000fe4000ffbe0ff */
[----:B------:R-:W-:Y:S01]  /*8ac0*/  @P0 LEA R14, P6, R3, c[0x0][0x1c8], 0x1 ;  /* 0x00007200030e0a11 */ /* 0x000fe200078c08ff */
[C---:B-1----:R-:W-:Y:S03]  /*8ad0*/  HMMA.16816.F32 R84, R136.reuse, R4, R84 ;  /* 0x000000048854723c */ /* 0x042fe60000001854 */
[----:B------:R-:W-:Y:S02]  /*8ae0*/  @P0 IADD3.X R24, R211, UR6, RZ, P4, !PT ;  /* 0x00000006d3180c10 */ /* 0x000fe4000a7fe4ff */
[----:B------:R-:W-:Y:S02]  /*8af0*/  @P0 LEA R20, P4, R21, c[0x0][0x1c8], 0x1 ;  /* 0x0000720015140a11 */ /* 0x000fe400078808ff */
[----:B------:R-:W-:Y:S01]  /*8b00*/  @P0 LEA.HI.X R15, R3, c[0x0][0x1cc], R24, 0x1, P6 ;  /* 0x00007300030f0a11 */ /* 0x000fe200030f0c18 */
[C---:B------:R-:W-:Y:S04]  /*8b10*/  HMMA.16816.F32 R88, R136.reuse, R6, R88 ;  /* 0x000000068858723c */ /* 0x040fe80000001858 */
[----:B------:R-:W-:Y:S02]  /*8b20*/  @P0 SHF.L.U32 R3, R25, 0x1, RZ ;  /* 0x0000000119030819 */ /* 0x000fe400000006ff */
[----:B------:R-:W-:Y:S01]  /*8b30*/  @P0 IADD3.X R26, R209, UR6, RZ, P5, !PT ;  /* 0x00000006d11a0c10 */ /* 0x000fe2000affe4ff */
[----:B------:R-:W-:Y:S01]  /*8b40*/  UIADD3 UR6, UR5, 0x1, URZ ;  /* 0x0000000105067890 */ /* 0x000fe2000fffe03f */
[C---:B--2---:R-:W-:Y:S01]  /*8b50*/  HMMA.16816.F32 R92, R136.reuse, R8, R92 ;  /* 0x00000008885c723c */ /* 0x044fe2000000185c */
[----:B------:R-:W-:Y:S01]  /*8b60*/  @!PT LDS RZ, [RZ] ;  /* 0x00000000fffff984 */ /* 0x000fe20000000800 */
[----:B------:R-:W-:Y:S01]  /*8b70*/  @!PT LDS RZ, [RZ] ;  /* 0x00000000fffff984 */ /* 0x000fe20000000800 */
[----:B------:R-:W-:Y:S01]  /*8b80*/  @!PT LDS RZ, [RZ] ;  /* 0x00000000fffff984 */ /* 0x000fe20000000800 */
[----:B------:R1:W-:Y:S02]  /*8b90*/  @P0 LDGSTS.E.BYPASS.LTC128B.128 [R3+0xc100], [R16.64], !P3 ;  /* 0x0c10000010030fae */ /* 0x0003e4000d901d52 */
[----:B------:R-:W-:Y:S01]  /*8ba0*/  USEL UR5, UR6, URZ, !UP1 ;  /* 0x0000003f06057287 */ /* 0x000fe2000c800000 */
[----:B------:R-:W-:Y:S04]  /*8bb0*/  @P0 LEA.HI.X R21, R21, c[0x0][0x1cc], R26, 0x1, P4 ;  /* 0x0000730015150a11 */ /* 0x000fe800020f0c1a */
[----:B------:R-:W-:Y:S01]  /*8bc0*/  HMMA.16816.F32 R96, R136, R10, R96 ;  /* 0x0000000a8860723c */ /* 0x000fe20000001860 */
[----:B------:R1:W-:Y:S08]  /*8bd0*/  @P0 LDGSTS.E.BYPASS.LTC128B.128 [R3+0xe100], [R18.64], !P2 ;  /* 0x0e10000012030fae */ /* 0x0003f0000d101d52 */
[----:B------:R1:W-:Y:S08]  /*8be0*/  @P0 LDGSTS.E.BYPASS.LTC128B.128 [R3+0x10100], [R22.64], !P1 ;  /* 0x1010000016030fae */ /* 0x0003f0000c901d52 */
[----:B------:R1:W-:Y:S08]  /*8bf0*/  @P0 LDGSTS.E.BYPASS.LTC128B.128 [R3+0xd100], [R12.64], !P3 ;  /* 0x0d1000000c030fae */ /* 0x0003f0000d901d52 */
[----:B------:R1:W-:Y:S08]  /*8c00*/  @P0 LDGSTS.E.BYPASS.LTC128B.128 [R3+0xf100], [R14.64], !P2 ;  /* 0x0f1000000e030fae */ /* 0x0003f0000d101d52 */
[----:B------:R1:W-:Y:S01]  /*8c10*/  @P0 LDGSTS.E.BYPASS.LTC128B.128 [R3+0x11100], [R20.64], !P1 ;  /* 0x1110000014030fae */ /* 0x0003e2000c901d52 */
[----:B------:R-:W-:Y:S07]  /*8c20*/  PLOP3.LUT P0, PT, PT, PT, UP0, 0x80, 0x0 ;  /* 0x000000000000781c */ /* 0x000fee0003f0f008 */
[----:B------:R-:W0:Y:S01]  /*8c30*/  LDGDEPBAR ;  /* 0x00000000000079af */ /* 0x000e220000000000 */
[----:B-1----:R-:W-:Y:S05]  /*8c40*/  MOV R3, R0 ;  /* 0x0000000000037202 */ /* 0x002fea0000000f00 */
[----:B------:R-:W-:-:S05]  /*8c50*/  @P0 BRA `(.L_x_814) ;  /* 0xffffc68000000947 */ /* 0x000fca000383ffff */
.L_x_805:
[----:B------:R-:W-:Y:S01]  /*8c60*/  ULEA UR20, UR20, 0x7f, 0x7 ;  /* 0x0000007f14147891 */ /* 0x000fe2000f8e383f */
[----:B------:R-:W-:Y:S01]  /*8c70*/  PLOP3.LUT P0, PT, PT, PT, UP2, 0x40, 0x0 ;  /* 0x000000000000781c */ /* 0x000fe20003f0e828 */
[----:B------:R-:W-:-:S02]  /*8c80*/  ULDC.64 UR6, c[0x0][0x2c8] ;  /* 0x0000b20000067ab9 */ /* 0x000fc40000000a00 */
[----:B------:R-:W-:Y:S02]  /*8c90*/  UIMAD.WIDE.U32 UR8, UR20, UR6, URZ ;  /* 0x00000006140872a5 */ /* 0x000fe4000f8e003f */
[----:B------:R-:W-:Y:S02]  /*8ca0*/  ULDC UR4, c[0x0][0x168] ;  /* 0x00005a0000047ab9 */ /* 0x000fe40000000800 */
[----:B------:R-:W-:Y:S02]  /*8cb0*/  UMOV UR6, 0x1 ;  /* 0x0000000100067882 */ /* 0x000fe40000000000 */
[----:B------:R-:W-:Y:S02]  /*8cc0*/  UIADD3 UR4, UR6, -UR4, URZ ;  /* 0x8000000406047290 */ /* 0x000fe4000fffe03f */
[----:B------:R-:W-:Y:S02]  /*8cd0*/  @UP3 USHF.R.U32.HI UR20, URZ, UR7, UR9 ;  /* 0x000000073f143299 */ /* 0x000fe40008011609 */
[----:B------:R-:W-:-:S02]  /*8ce0*/  ULDC UR6, c[0x0][0x1d0] ;  /* 0x0000740000067ab9 */ /* 0x000fc40000000800 */
[----:B------:R-:W-:-:S03]  /*8cf0*/  UIADD3 UR8, UR20, UR6, UR4 ;  /* 0x0000000614087290 */ /* 0x000fc6000fffe004 */
        /* <DEDUP_REMOVED lines=15> */
.L_x_816:
[----:B------:R-:W-:Y:S02]  /*8df0*/  ULDC UR6, c[0x0][0x32c] ;  /* 0x0000cb0000067ab9 */ /* 0x000fe40000000800 */
[----:B------:R-:W-:-:S03]  /*8e00*/  UISETP.NE.AND UP0, UPT, UR6, 0x1, UPT ;  /* 0x000000010600788c */ /* 0x000fc6000bf05270 */
[----:B------:R-:W-:Y:S02]  /*8e10*/  ULDC.64 UR6, c[0x0][0x330] ;  /* 0x0000cc0000067ab9 */ /* 0x000fe40000000a00 */
[----:B------:R-:W-:-:S07]  /*8e20*/  UIMAD.WIDE.U32 UR20, UR8, UR6, URZ ;  /* 0x00000006081472a5 */ /* 0x000fce000f8e003f */
[----:B------:R-:W-:Y:S02]  /*8e30*/  @UP0 UMOV UR9, UR21 ;  /* 0x0000001500090c82 */ /* 0x000fe40008000000 */
[----:B------:R-:W-:Y:S02]  /*8e40*/  @UP0 USHF.R.U32.HI UR8, URZ, UR7, UR9 ;  /* 0x000000073f080299 */ /* 0x000fe40008011609 */
.L_x_817:
[----:B------:R-:W-:Y:S02]  /*8e50*/  ULDC UR6, c[0x0][0x32c] ;  /* 0x0000cb0000067ab9 */ /* 0x000fe40000000800 */
[----:B------:R-:W-:-:S04]  /*8e60*/  UIMAD UR6, UR8, UR6, URZ ;  /* 0x00000006080672a4 */ /* 0x000fc8000f8e023f */
[----:B------:R-:W-:-:S04]  /*8e70*/  UISETP.LT.AND UP0, UPT, UR4, UR6, UPT ;  /* 0x000000060400728c */ /* 0x000fc8000bf01270 */
[----:B------:R-:W-:-:S04]  /*8e80*/  USEL UR4, UR4, UR6, !UP0 ;  /* 0x0000000604047287 */ /* 0x000fc8000c000000 */
.L_x_815:
        /* <DEDUP_REMOVED lines=9> */
[----:B------:R-:W-:Y:S01]  /*8f20*/  IMAD.MOV.U32 R189, RZ, RZ, 0x20 ;  /* 0x00000020ffbd7424 */ /* 0x000fe200078e00ff */
[----:B------:R-:W-:Y:S01]  /*8f30*/  LOP3.LUT P0, RZ, R207, 0x2, RZ, 0xc0, !PT ;  /* 0x00000002cfff7812 */ /* 0x000fe2000780c0ff */
[----:B------:R-:W-:Y:S01]  /*8f40*/  IMAD.MOV.U32 R3, RZ, RZ, R0 ;  /* 0x000000ffff037224 */ /* 0x000fe200078e0000 */
[----:B------:R-:W-:Y:S01]  /*8f50*/  IADD3 R213, P5, R194, 0x80, RZ ;  /* 0x00000080c2d57810 */ /* 0x000fe20007fbe0ff */
[----:B------:R-:W-:Y:S01]  /*8f60*/  IMAD.MOV.U32 R133, RZ, RZ, R2 ;  /* 0x000000ffff857224 */ /* 0x000fe200078e0002 */
[----:B------:R-:W-:Y:S01]  /*8f70*/  IADD3 R211, P4, R196, 0x40, RZ ;  /* 0x00000040c4d37810 */ /* 0x000fe20007f9e0ff */
[----:B------:R-:W-:Y:S01]  /*8f80*/  UMOV UR21, UR17 ;  /* 0x0000001100157c82 */ /* 0x000fe20008000000 */
[----:B------:R-:W-:Y:S01]  /*8f90*/  SEL R189, R189, 0xffffffe0, !P0 ;  /* 0xffffffe0bdbd7807 */ /* 0x000fe20004000000 */
[----:B------:R-:W-:Y:S01]  /*8fa0*/  IMAD.X R212, RZ, RZ, R199, P5 ;  /* 0x000000ffffd47224 */ /* 0x000fe200028e06c7 */
[----:B------:R-:W-:Y:S01]  /*8fb0*/  IADD3 R215, P6, R194, 0x40, RZ ;  /* 0x00000040c2d77810 */ /* 0x000fe20007fde0ff */
[----:B------:R-:W-:Y:S01]  /*8fc0*/  IMAD.X R210, RZ, RZ, R203, P4 ;  /* 0x000000ffffd27224 */ /* 0x000fe200020e06cb */
[----:B------:R-:W-:Y:S01]  /*8fd0*/  IADD3 R209, P0, R196, 0x80, RZ ;  /* 0x00000080c4d17810 */ /* 0x000fe20007f1e0ff */
[----:B------:R-:W-:Y:S01]  /*8fe0*/  ULDC.64 UR8, c[0x0][0x208] ;  /* 0x0000820000087ab9 */ /* 0x000fe20000000a00 */
[----:B------:R-:W-:Y:S01]  /*8ff0*/  IADD3.X R214, RZ, R199, RZ, P6, !PT ;  /* 0x000000c7ffd67210 */ /* 0x000fe200037fe4ff */
[----:B------:R-:W-:Y:S01]  /*9000*/  ULDC.64 UR6, c[0x0][0x1e0] ;  /* 0x0000780000067ab9 */ /* 0x000fe20000000a00 */
[----:B------:R-:W-:-:S02]  /*9010*/  IADD3.X R208, RZ, R203, RZ, P0, !PT ;  /* 0x000000cbffd07210 */ /* 0x000fc400007fe4ff */
.L_x_819:
[----:B------:R-:W-:Y:S04]  /*9020*/  DEPBAR.LE SB0, 0x2 ;  /* 0x000080800000791a */ /* 0x000fe80000000000 */
[----:B------:R-:W-:Y:S01]  /*9030*/  BAR.SYNC.DEFER_BLOCKING 0x0 ;  /* 0x0000000000007b1d */ /* 0x000fe20000010000 */
[----:B------:R-:W-:Y:S01]  /*9040*/  UIMAD UR4, UR5, 0x6000, URZ ;  /* 0x00006000050478a4 */ /* 0x000fe2000f8e023f */
[----:B------:R-:W-:Y:S01]  /*9050*/  MOV R167, UR15 ;  /* 0x0000000f00a77c02 */ /* 0x000fe20008000f00 */
[----:B------:R-:W-:Y:S02]  /*9060*/  UISETP.GE.AND UP1, UPT, UR10, UR21, UPT ;  /* 0x000000150a00728c */ /* 0x000fe4000bf26270 */
[----:B------:R-:W-:Y:S02]  /*9070*/  UIADD3 UR17, UR21, -0x1, URZ ;  /* 0xffffffff15117890 */ /* 0x000fe4000fffe03f */
[----:B------:R-:W-:Y:S02]  /*9080*/  IADD3 R132, R188, UR4, RZ ;  /* 0x00000004bc847c10 */ /* 0x000fe4000fffe0ff */
[----:B------:R-:W-:Y:S02]  /*9090*/  PLOP3.LUT P0, PT, PT, PT, UP1, 0x80, 0x0 ;  /* 0x000000000000781c */ /* 0x000fe40003f0f018 */
[-C--:B------:R-:W-:Y:S03]  /*90a0*/  IADD3 R191, R189, R132.reuse, RZ ;  /* 0x00000084bdbf7210 */ /* 0x080fe60007ffe0ff */
[----:B------:R-:W-:Y:S02]  /*90b0*/  @!UP1 USHF.R.S32.HI UR22, URZ, 0x1f, UR17 ;  /* 0x0000001f3f169899 */ /* 0x000fe40008011411 */
[----:B------:R-:W-:Y:S02]  /*90c0*/  @!UP1 UIMAD.WIDE.U32 UR24, UR17, UR8, URZ ;  /* 0x00000008111892a5 */ /* 0x000fe4000f8e003f */
[----:B------:R-:W-:Y:S02]  /*90d0*/  @!UP1 UIMAD UR22, UR22, UR8, URZ ;  /* 0x00000008161692a4 */ /* 0x000fe4000f8e023f */
[----:B------:R-:W-:Y:S02]  /*90e0*/  @!UP1 USHF.L.U32 UR23, UR24, 0x6, URZ ;  /* 0x0000000618179899 */ /* 0x000fe4000800063f */
[----:B------:R-:W-:Y:S01]  /*90f0*/  @!UP1 UIMAD UR22, UR17, UR9, UR22 ;  /* 0x00000009111692a4 */ /* 0x000fe2000f8e0216 */
[----:B------:R-:W-:Y:S01]  /*9100*/  @!P0 IMAD R167, R167, 0x6000, R204 ;  /* 0x00006000a7a78824 */ /* 0x000fe200078e02cc */
[----:B------:R-:W-:Y:S02]  /*9110*/  LDSM.16.M88.4 R32, [R190] ;  /* 0x00000000be20783b */ /* 0x000fe40000000200 */
[----:B------:R-:W-:Y:S01]  /*9120*/  @!UP1 UIADD3 UR22, UR25, UR22, URZ ;  /* 0x0000001619169290 */ /* 0x000fe2000fffe03f */
[----:B------:R-:W-:Y:S02]  /*9130*/  @!P0 IADD3 R23, P4, R215, UR23, RZ ;  /* 0x00000017d7178c10 */ /* 0x000fe4000ff9e0ff */
[----:B------:R-:W-:Y:S01]  /*9140*/  @!P0 IADD3 R2, P5, R194, UR23, RZ ;  /* 0x00000017c2028c10 */ /* 0x000fe2000ffbe0ff */
[----:B------:R-:W-:Y:S02]  /*9150*/  @!UP1 USHF.L.U64.HI UR22, UR24, 0x6, UR22 ;  /* 0x0000000618169899 */ /* 0x000fe40008010216 */
[----:B------:R-:W1:Y:S01]  /*9160*/  LDSM.16.M88.4 R8, [R188+UR4+0xc100] ;  /* 0x00c10004bc08783b */ /* 0x000e620008000200 */
[----:B------:R-:W-:Y:S01]  /*9170*/  @!P0 LEA R172, P6, R2, c[0x0][0x1f8], 0x1 ;  /* 0x00007e0002ac8a11 */ /* 0x000fe200078c08ff */
[----:B------:R-:W-:Y:S02]  /*9180*/  @!UP1 UIADD3 UR24, UP0, UR12, UR23, URZ ;  /* 0x000000170c189290 */ /* 0x000fe4000ff1e03f */
[----:B------:R-:W-:Y:S02]  /*9190*/  @!P0 IADD3.X R20, R214, UR22, RZ, P4, !PT ;  /* 0x00000016d6148c10 */ /* 0x000fe4000a7fe4ff */
[----:B------:R-:W-:Y:S02]  /*91a0*/  @!P0 IADD3 R0, P4, R213, UR23, RZ ;  /* 0x00000017d5008c10 */ /* 0x000fe4000ff9e0ff */
[----:B------:R-:W2:Y:S01]  /*91b0*/  LDSM.16.M88.4 R16, [R188+UR4+0xc900] ;  /* 0x00c90004bc10783b */ /* 0x000ea20008000200 */
[----:B------:R-:W-:Y:S02]  /*91c0*/  @!P0 IADD3.X R21, R199, UR22, RZ, P5, !PT ;  /* 0x00000016c7158c10 */ /* 0x000fe4000affe4ff */
[C---:B------:R-:W-:Y:S02]  /*91d0*/  @!P0 LEA R164, P5, R23.reuse, c[0x0][0x1f8], 0x1 ;  /* 0x00007e0017a48a11 */ /* 0x040fe400078a08ff */
[----:B------:R-:W-:Y:S02]  /*91e0*/  @!P0 LEA.HI.X R173, R2, c[0x0][0x1fc], R21, 0x1, P6 ;  /* 0x00007f0002ad8a11 */ /* 0x000fe400030f0c15 */
[----:B------:R-:W-:Y:S01]  /*91f0*/  @!P0 LEA.HI.X R165, R23, c[0x0][0x1fc], R20, 0x1, P5 ;  /* 0x00007f0017a58a11 */ /* 0x000fe200028f0c14 */
[----:B------:R-:W3:Y:S01]  /*9200*/  LDSM.16.M88.4 R24, [R188+UR4+0xd100] ;  /* 0x00d10004bc18783b */ /* 0x000ee20008000200 */
[----:B------:R-:W-:Y:S02]  /*9210*/  @!P0 LEA R168, P5, R0, c[0x0][0x1f8], 0x1 ;  /* 0x00007e0000a88a11 */ /* 0x000fe400078a08ff */
[----:B------:R-:W-:Y:S01]  /*9220*/  @!P0 IADD3.X R29, R212, UR22, RZ, P4, !PT ;  /* 0x00000016d41d8c10 */ /* 0x000fe2000a7fe4ff */
[----:B------:R-:W-:Y:S01]  /*9230*/  @!UP1 UIADD3.X UR22, UR11, UR22, URZ, UP0, !UPT ;  /* 0x000000160b169290 */ /* 0x000fe200087fe43f */
[----:B------:R-:W-:Y:S02]  /*9240*/  @!P0 IADD3 R2, P4, R194, UR24, RZ ;  /* 0x00000018c2028c10 */ /* 0x000fe4000ff9e0ff */
[----:B------:R-:W-:Y:S01]  /*9250*/  @!P0 LEA.HI.X R169, R0, c[0x0][0x1fc], R29, 0x1, P5 ;  /* 0x00007f0000a98a11 */ /* 0x000fe200028f0c1d */
[----:B------:R-:W4:Y:S01]  /*9260*/  LDSM.16.M88.4 R136, [R188+UR4+0xd900] ;  /* 0x00d90004bc88783b */ /* 0x000f220008000200 */
[C---:B------:R-:W-:Y:S02]  /*9270*/  @!P0 LEA R170, P5, R2.reuse, c[0x0][0x1f8], 0x1 ;  /* 0x00007e0002aa8a11 */ /* 0x040fe400078a08ff */
[----:B------:R-:W-:Y:S02]  /*9280*/  @!P0 IADD3.X R29, R199, UR22, RZ, P4, !PT ;  /* 0x00000016c71d8c10 */ /* 0x000fe4000a7fe4ff */
[----:B------:R-:W-:Y:S02]  /*9290*/  @!P0 IADD3 R0, P4, R215, UR24, RZ ;  /* 0x00000018d7008c10 */ /* 0x000fe4000ff9e0ff */
[----:B------:R-:W-:Y:S01]  /*92a0*/  @!P0 LEA.HI.X R171, R2, c[0x0][0x1fc], R29, 0x1, P5 ;  /* 0x00007f0002ab8a11 */ /* 0x000fe200028f0c1d */
[----:B------:R-:W-:Y:S01]  /*92b0*/  LDSM.16.M88.4 R140, [R186] ;  /* 0x00000000ba8c783b */ /* 0x000fe20000000200 */
[----:B------:R-:W-:Y:S02]  /*92c0*/  @!P0 IADD3 R159, P5, R213, UR24, RZ ;  /* 0x00000018d59f8c10 */ /* 0x000fe4000ffbe0ff */
[----:B------:R-:W-:Y:S02]  /*92d0*/  @!P0 LEA R176, P6, R0, c[0x0][0x1f8], 0x1 ;  /* 0x00007e0000b08a11 */ /* 0x000fe400078c08ff */
[----:B------:R-:W-:Y:S02]  /*92e0*/  @!P0 IADD3.X R157, R214, UR22, RZ, P4, !PT ;  /* 0x00000016d69d8c10 */ /* 0x000fe4000a7fe4ff */
[----:B------:R-:W-:Y:S01]  /*92f0*/  @!P0 LEA R174, P4, R159, c[0x0][0x1f8], 0x1 ;  /* 0x00007e009fae8a11 */ /* 0x000fe200078808ff */
[C---:B-1----:R-:W-:Y:S01]  /*9300*/  HMMA.16816.F32 R4, R32.reuse, R8, RZ ;  /* 0x000000082004723c */ /* 0x042fe200000018ff */
[----:B------:R-:W1:Y:S02]  /*9310*/  LDSM.16.M88.4 R144, [R191+0xc100] ;  /* 0x00c10000bf90783b */ /* 0x000e640000000200 */
[----:B------:R-:W-:Y:S02]  /*9320*/  @!P0 LEA.HI.X R177, R0, c[0x0][0x1fc], R157, 0x1, P6 ;  /* 0x00007f0000b18a11 */ /* 0x000fe400030f0c9d */
[-C--:B------:R-:W-:Y:S02]  /*9330*/  IADD3 R0, R192, R132.reuse, RZ ;  /* 0x00000084c0007210 */ /* 0x080fe40007ffe0ff */
[----:B------:R-:W-:Y:S01]  /*9340*/  IADD3 R132, R189, R132, R192 ;  /* 0x00000084bd847210 */ /* 0x000fe20007ffe0c0 */
[C---:B------:R-:W-:Y:S01]  /*9350*/  HMMA.16816.F32 R8, R32.reuse, R10, RZ ;  /* 0x0000000a2008723c */ /* 0x040fe200000018ff */
[----:B------:R-:W5:Y:S03]  /*9360*/  LDSM.16.M88.4 R148, [R191+0xc900] ;  /* 0x00c90000bf94783b */ /* 0x000f660000000200 */
[----:B------:R-:W-:Y:S01]  /*9370*/  @!P0 IADD3.X R2, R212, UR22, RZ, P5, !PT ;  /* 0x00000016d4028c10 */ /* 0x000fe2000affe4ff */
[----:B------:R-:W-:Y:S03]  /*9380*/  UIADD3 UR22, UR21, -0x2, URZ ;  /* 0xfffffffe15167890 */ /* 0x000fe6000fffe03f */
[C---:B--2---:R-:W-:Y:S01]  /*9390*/  HMMA.16816.F32 R12, R32.reuse, R16, RZ ;  /* 0x00000010200c723c */ /* 0x044fe200000018ff */
[----:B------:R-:W2:Y:S01]  /*93a0*/  LDSM.16.M88.4 R152, [R191+0xd100] ;  /* 0x00d10000bf98783b */ /* 0x000ea20000000200 */
[----:B------:R-:W-:Y:S02]  /*93b0*/  UISETP.GE.AND UP1, UPT, UR22, UR10, UPT ;  /* 0x0000000a1600728c */ /* 0x000fe4000bf26270 */
[----:B------:R-:W-:Y:S02]  /*93c0*/  @!P0 LEA.HI.X R175, R159, c[0x0][0x1fc], R2, 0x1, P4 ;  /* 0x00007f009faf8a11 */ /* 0x000fe400020f0c02 */
[----:B------:R-:W-:Y:S02]  /*93d0*/  IADD3 R2, R192, R191, RZ ;  /* 0x000000bfc0027210 */ /* 0x000fe40007ffe0ff */
[C---:B------:R-:W-:Y:S01]  /*93e0*/  HMMA.16816.F32 R16, R32.reuse, R18, RZ ;  /* 0x000000122010723c */ /* 0x040fe200000018ff */
[----:B------:R-:W2:Y:S04]  /*93f0*/  LDSM.16.M88.4 R156, [R191+0xd900] ;  /* 0x00d90000bf9c783b */ /* 0x000ea80000000200 */
[----:B------:R-:W-:Y:S02]  /*9400*/  @UP1 USHF.R.S32.HI UR23, URZ, 0x1f, UR22 ;  /* 0x0000001f3f171899 */ /* 0x000fe40008011416 */
[----:B------:R-:W-:Y:S01]  /*9410*/  @UP1 UIMAD.WIDE.U32 UR24, UR22, UR6, URZ ;  /* 0x00000006161812a5 */ /* 0x000fe2000f8e003f */
[C---:B---3--:R-:W-:Y:S01]  /*9420*/  HMMA.16816.F32 R20, R32.reuse, R24, RZ ;  /* 0x000000182014723c */ /* 0x048fe200000018ff */
[----:B------:R-:W-:Y:S01]  /*9430*/  @!PT LDS RZ, [RZ] ;  /* 0x00000000fffff984 */ /* 0x000fe20000000800 */
[----:B------:R-:W-:Y:S01]  /*9440*/  @!PT LDS RZ, [RZ] ;  /* 0x00000000fffff984 */ /* 0x000fe20000000800 */
[----:B------:R-:W-:Y:S01]  /*9450*/  @!PT LDS RZ, [RZ] ;  /* 0x00000000fffff984 */ /* 0x000fe20000000800 */
[----:B------:R3:W-:Y:S01]  /*9460*/  @!P0 LDGSTS.E.BYPASS.LTC128B.128 [R167], [R172.64], !P3 ;  /* 0x00000000aca78fae */ /* 0x0007e2000d901d52 */
[----:B------:R-:W-:Y:S04]  /*9470*/  @UP1 UIMAD UR23, UR23, UR6, URZ ;  /* 0x00000006171712a4 */ /* 0x000fe8000f8e023f */
[----:B------:R-:W-:Y:S02]  /*9480*/  @UP1 UIMAD UR23, UR22, UR7, UR23 ;  /* 0x00000007161712a4 */ /* 0x000fe4000f8e0217 */
[C---:B------:R-:W-:Y:S01]  /*9490*/  HMMA.16816.F32 R24, R32.reuse, R26, RZ ;  /* 0x0000001a2018723c */ /* 0x040fe200000018ff */
[----:B------:R3:W-:Y:S01]  /*94a0*/  @!P0 LDGSTS.E.BYPASS.LTC128B.128 [R167+0x2000], [R164.64], !P2 ;  /* 0x02000000a4a78fae */ /* 0x0007e2000d101d52 */
[----:B------:R-:W-:Y:S02]  /*94b0*/  @UP1 USHF.L.U32 UR22, UR24, 0x6, URZ ;  /* 0x0000000618161899 */ /* 0x000fe4000800063f */
[----:B------:R-:W-:Y:S02]  /*94c0*/  @UP1 UIADD3 UR23, UR25, UR23, URZ ;  /* 0x0000001719171290 */ /* 0x000fe4000fffe03f */
[----:B------:R-:W-:Y:S02]  /*94d0*/  UIADD3 UR25, UR15, 0x1, URZ ;  /* 0x000000010f197890 */ /* 0x000fe4000fffe03f */
[C---:B----4-:R-:W-:Y:S01]  /*94e0*/  HMMA.16816.F32 R28, R32.reuse, R136, RZ ;  /* 0x00000088201c723c */ /* 0x050fe200000018ff */
[----:B------:R3:W-:Y:S01]  /*94f0*/  @!P0 LDGSTS.E.BYPASS.LTC128B.128 [R167+0x4000], [R168.64], !P1 ;  /* 0x04000000a8a78fae */ /* 0x0007e2000c901d52 */
[----:B------:R-:W-:Y:S02]  /*9500*/  @UP1 USHF.L.U64.HI UR23, UR24, 0x6, UR23 ;  /* 0x0000000618171899 */ /* 0x000fe40008010217 */
[----:B------:R-:W-:Y:S04]  /*9510*/  @UP1 UIADD3 UR24, UP0, UR14, UR22, URZ ;  /* 0x000000160e181290 */ /* 0x000fe8000ff1e03f */
[----:B------:R-:W-:Y:S01]  /*9520*/  HMMA.16816.F32 R32, R32, R138, RZ ;  /* 0x0000008a2020723c */ /* 0x000fe200000018ff */
[----:B------:R3:W-:Y:S07]  /*9530*/  @!P0 LDGSTS.E.BYPASS.LTC128B.128 [R167+0x1000], [R170.64], !P3 ;  /* 0x01000000aaa78fae */ /* 0x0007ee000d901d52 */
[C---:B-1----:R-:W-:Y:S01]  /*9540*/  HMMA.16816.F32 R4, R140.reuse, R144, R4 ;  /* 0x000000908c04723c */ /* 0x042fe20000001804 */
[----:B------:R3:W-:Y:S07]  /*9550*/  @!P0 LDGSTS.E.BYPASS.LTC128B.128 [R167+0x3000], [R176.64], !P2 ;  /* 0x03000000b0a78fae */ /* 0x0007ee000d101d52 */
[C---:B------:R-:W-:Y:S01]  /*9560*/  HMMA.16816.F32 R8, R140.reuse, R146, R8 ;  /* 0x000000928c08723c */ /* 0x040fe20000001808 */
[----:B------:R3:W-:Y:S01]  /*9570*/  @!P0 LDGSTS.E.BYPASS.LTC128B.128 [R167+0x5000], [R174.64], !P1 ;  /* 0x05000000aea78fae */ /* 0x0007e2000c901d52 */
[----:B------:R-:W-:Y:S06]  /*9580*/  PLOP3.LUT P0, PT, PT, PT, UP1, 0x80, 0x0 ;  /* 0x000000000000781c */ /* 0x000fec0003f0f018 */
[C---:B-----5:R-:W-:Y:S01]  /*9590*/  HMMA.16816.F32 R12, R140.reuse, R148, R12 ;  /* 0x000000948c0c723c */ /* 0x060fe2000000180c */
[----:B------:R-:W-:Y:S07]  /*95a0*/  LDSM.16.M88.4 R136, [R185] ;  /* 0x00000000b988783b */ /* 0x000fee0000000200 */
[C---:B------:R-:W-:Y:S01]  /*95b0*/  HMMA.16816.F32 R16, R140.reuse, R150, R16 ;  /* 0x000000968c10723c */ /* 0x040fe20000001810 */
[----:B------:R-:W1:Y:S07]  /*95c0*/  LDSM.16.M88.4 R160, [R0+0xc100] ;  /* 0x00c1000000a0783b */ /* 0x000e6e0000000200 */
[C---:B--2---:R-:W-:Y:S01]  /*95d0*/  HMMA.16816.F32 R20, R140.reuse, R152, R20 ;  /* 0x000000988c14723c */ /* 0x044fe20000001814 */
[----:B------:R-:W0:Y:S07]  /*95e0*/  LDGDEPBAR ;  /* 0x00000000000079af */ /* 0x000e2e0000000000 */
[C---:B------:R-:W-:Y:S01]  /*95f0*/  HMMA.16816.F32 R24, R140.reuse, R154, R24 ;  /* 0x0000009a8c18723c */ /* 0x040fe20000001818 */
[----:B------:R-:W2:Y:S07]  /*9600*/  LDSM.16.M88.4 R144, [R0+0xc900] ;  /* 0x00c900000090783b */ /* 0x000eae0000000200 */
[C---:B------:R-:W-:Y:S01]  /*9610*/  HMMA.16816.F32 R28, R140.reuse, R156, R28 ;  /* 0x0000009c8c1c723c */ /* 0x040fe2000000181c */
[----:B------:R-:W4:Y:S07]  /*9620*/  LDSM.16.M88.4 R148, [R0+0xd100] ;  /* 0x00d100000094783b */ /* 0x000f2e0000000200 */
[----:B------:R-:W-:Y:S01]  /*9630*/  HMMA.16816.F32 R32, R140, R158, R32 ;  /* 0x0000009e8c20723c */ /* 0x000fe20000001820 */
[----:B------:R-:W5:Y:S07]  /*9640*/  LDSM.16.M88.4 R152, [R0+0xd900] ;  /* 0x00d900000098783b */ /* 0x000f6e0000000200 */
[C---:B-1----:R-:W-:Y:S01]  /*9650*/  HMMA.16816.F32 R4, R136.reuse, R160, R4 ;  /* 0x000000a08804723c */ /* 0x042fe20000001804 */
[----:B---3--:R-:W-:Y:S07]  /*9660*/  LDSM.16.M88.4 R164, [R184] ;  /* 0x00000000b8a4783b */ /* 0x008fee0000000200 */
[C---:B------:R-:W-:Y:S01]  /*9670*/  HMMA.16816.F32 R8, R136.reuse, R162, R8 ;  /* 0x000000a28808723c */ /* 0x040fe20000001808 */
[----:B------:R-:W1:Y:S07]  /*9680*/  LDSM.16.M88.4 R168, [R2+0xc100] ;  /* 0x00c1000002a8783b */ /* 0x000e6e0000000200 */
[C---:B--2---:R-:W-:Y:S01]  /*9690*/  HMMA.16816.F32 R12, R136.reuse, R144, R12 ;  /* 0x00000090880c723c */ /* 0x044fe2000000180c */
[----:B------:R-:W2:Y:S07]  /*96a0*/  LDSM.16.M88.4 R140, [R2+0xc900] ;  /* 0x00c90000028c783b */ /* 0x000eae0000000200 */
[C---:B------:R-:W-:Y:S01]  /*96b0*/  HMMA.16816.F32 R16, R136.reuse, R146, R16 ;  /* 0x000000928810723c */ /* 0x040fe20000001810 */
[----:B------:R-:W3:Y:S07]  /*96c0*/  LDSM.16.M88.4 R156, [R2+0xd100] ;  /* 0x00d10000029c783b */ /* 0x000eee0000000200 */
[C---:B----4-:R-:W-:Y:S01]  /*96d0*/  HMMA.16816.F32 R20, R136.reuse, R148, R20 ;  /* 0x000000948814723c */ /* 0x050fe20000001814 */
[----:B------:R-:W4:Y:S07]  /*96e0*/  LDSM.16.M88.4 R144, [R2+0xd900] ;  /* 0x00d900000290783b */ /* 0x000f2e0000000200 */
[C---:B------:R-:W-:Y:S01]  /*96f0*/  HMMA.16816.F32 R24, R136.reuse, R150, R24 ;  /* 0x000000968818723c */ /* 0x040fe20000001818 */
[----:B------:R-:W-:Y:S07]  /*9700*/  LDSM.16.M88.4 R148, [R188+UR4+0xe100] ;  /* 0x00e10004bc94783b */ /* 0x000fee0008000200 */
[C---:B-----5:R-:W-:Y:S01]  /*9710*/  HMMA.16816.F32 R28, R136.reuse, R152, R28 ;  /* 0x00000098881c723c */ /* 0x060fe2000000181c */
[----:B------:R-:W-:Y:S07]  /*9720*/  LDSM.16.M88.4 R160, [R188+UR4+0xf900] ;  /* 0x00f90004bca0783b */ /* 0x000fee0008000200 */
[----:B------:R-:W-:Y:S01]  /*9730*/  HMMA.16816.F32 R32, R136, R154, R32 ;  /* 0x0000009a8820723c */ /* 0x000fe20000001820 */
[----:B------:R-:W5:Y:S07]  /*9740*/  LDSM.16.M88.4 R136, [R190+0x4000] ;  /* 0x00400000be88783b */ /* 0x000f6e0000000200 */
[C---:B-1----:R-:W-:Y:S01]  /*9750*/  HMMA.16816.F32 R4, R164.reuse, R168, R4 ;  /* 0x000000a8a404723c */ /* 0x042fe20000001804 */
[----:B------:R-:W1:Y:S07]  /*9760*/  LDSM.16.M88.4 R152, [R188+UR4+0xe900] ;  /* 0x00e90004bc98783b */ /* 0x000e6e0008000200 */
[C---:B------:R-:W-:Y:S01]  /*9770*/  HMMA.16816.F32 R8, R164.reuse, R170, R8 ;  /* 0x000000aaa408723c */ /* 0x040fe20000001808 */
[----:B------:R-:W-:Y:S07]  /*9780*/  LDSM.16.M88.4 R168, [R191+0xe100] ;  /* 0x00e10000bfa8783b */ /* 0x000fee0000000200 */
[C---:B--2---:R-:W-:Y:S01]  /*9790*/  HMMA.16816.F32 R12, R164.reuse, R140, R12 ;  /* 0x0000008ca40c723c */ /* 0x044fe2000000180c */
[----:B------:R-:W-:Y:S07]  /*97a0*/  LDSM.16.M88.4 R172, [R191+0xe900] ;  /* 0x00e90000bfac783b */ /* 0x000fee0000000200 */
[C---:B------:R-:W-:Y:S01]  /*97b0*/  HMMA.16816.F32 R16, R164.reuse, R142, R16 ;  /* 0x0000008ea410723c */ /* 0x040fe20000001810 */
[----:B------:R-:W2:Y:S07]  /*97c0*/  LDSM.16.M88.4 R140, [R188+UR4+0xf100] ;  /* 0x00f10004bc8c783b */ /* 0x000eae0008000200 */
[C---:B---3--:R-:W-:Y:S01]  /*97d0*/  HMMA.16816.F32 R20, R164.reuse, R156, R20 ;  /* 0x0000009ca414723c */ /* 0x048fe20000001814 */
[----:B------:R-:W-:Y:S07]  /*97e0*/  LDSM.16.M88.4 R176, [R0+0xe100] ;  /* 0x00e1000000b0783b */ /* 0x000fee0000000200 */
[C---:B------:R-:W-:Y:S01]  /*97f0*/  HMMA.16816.F32 R24, R164.reuse, R158, R24 ;  /* 0x0000009ea418723c */ /* 0x040fe20000001818 */
[----:B------:R-:W3:Y:S07]  /*9800*/  LDSM.16.M88.4 R156, [R186+0x4000] ;  /* 0x00400000ba9c783b */ /* 0x000eee0000000200 */
[C---:B----4-:R-:W-:Y:S01]  /*9810*/  HMMA.16816.F32 R28, R164.reuse, R144, R28 ;  /* 0x00000090a41c723c */ /* 0x050fe2000000181c */
[----:B------:R-:W-:Y:S07]  /*9820*/  LDSM.16.M88.4 R180, [R188+UR4+0x10100] ;  /* 0x01010004bcb4783b */ /* 0x000fee0008000200 */
[----:B------:R-:W-:Y:S01]  /*9830*/  HMMA.16816.F32 R32, R164, R146, R32 ;  /* 0x00000092a420723c */ /* 0x000fe20000001820 */
[----:B------:R-:W4:Y:S07]  /*9840*/  LDSM.16.M88.4 R144, [R191+0xf100] ;  /* 0x00f10000bf90783b */ /* 0x000f2e0000000200 */
[C---:B-----5:R-:W-:Y:S01]  /*9850*/  HMMA.16816.F32 R4, R136.reuse, R148, R4 ;  /* 0x000000948804723c */ /* 0x060fe20000001804 */
[----:B------:R-:W-:Y:S07]  /*9860*/  LDSM.16.M88.4 R164, [R185+0x4000] ;  /* 0x00400000b9a4783b */ /* 0x000fee0000000200 */
[C---:B------:R-:W-:Y:S01]  /*9870*/  HMMA.16816.F32 R8, R136.reuse, R150, R8 ;  /* 0x000000968808723c */ /* 0x040fe20000001808 */
[----:B------:R-:W5:Y:S07]  /*9880*/  LDSM.16.M88.4 R148, [R191+0xf900] ;  /* 0x00f90000bf94783b */ /* 0x000f6e0000000200 */
[C---:B-1----:R-:W-:Y:S08]  /*9890*/  HMMA.16816.F32 R12, R136.reuse, R152, R12 ;  /* 0x00000098880c723c */ /* 0x042ff0000000180c */
[C---:B------:R-:W-:Y:S01]  /*98a0*/  HMMA.16816.F32 R16, R136.reuse, R154, R16 ;  /* 0x0000009a8810723c */ /* 0x040fe20000001810 */
[----:B------:R-:W-:Y:S07]  /*98b0*/  LDSM.16.M88.4 R152, [R0+0xf900] ;  /* 0x00f900000098783b */ /* 0x000fee0000000200 */
[C---:B--2---:R-:W-:Y:S08]  /*98c0*/  HMMA.16816.F32 R20, R136.reuse, R140, R20 ;  /* 0x0000008c8814723c */ /* 0x044ff00000001814 */
[C---:B------:R-:W-:Y:S01]  /*98d0*/  HMMA.16816.F32 R24, R136.reuse, R142, R24 ;  /* 0x0000008e8818723c */ /* 0x040fe20000001818 */
[----:B------:R-:W-:Y:S07]  /*98e0*/  LDSM.16.M88.4 R140, [R0+0xf100] ;  /* 0x00f10000008c783b */ /* 0x000fee0000000200 */
[C---:B------:R-:W-:Y:S08]  /*98f0*/  HMMA.16816.F32 R28, R136.reuse, R160, R28 ;  /* 0x000000a0881c723c */ /* 0x040ff0000000181c */
[----:B------:R-:W-:Y:S01]  /*9900*/  HMMA.16816.F32 R32, R136, R162, R32 ;  /* 0x000000a28820723c */ /* 0x000fe20000001820 */
[----:B------:R-:W1:Y:S07]  /*9910*/  LDSM.16.M88.4 R136, [R0+0xe900] ;  /* 0x00e900000088783b */ /* 0x000e6e0000000200 */
[C---:B---3--:R-:W-:Y:S01]  /*9920*/  HMMA.16816.F32 R4, R156.reuse, R168, R4 ;  /* 0x000000a89c04723c */ /* 0x048fe20000001804 */
[----:B------:R-:W-:Y:S07]  /*9930*/  LDSM.16.M88.4 R160, [R184+0x4000] ;  /* 0x00400000b8a0783b */ /* 0x000fee0000000200 */
[C---:B------:R-:W-:Y:S01]  /*9940*/  HMMA.16816.F32 R8, R156.reuse, R170, R8 ;  /* 0x000000aa9c08723c */ /* 0x040fe20000001808 */
[----:B------:R-:W2:Y:S07]  /*9950*/  LDSM.16.M88.4 R168, [R2+0xe100] ;  /* 0x00e1000002a8783b */ /* 0x000eae0000000200 */
[C---:B------:R-:W-:Y:S08]  /*9960*/  HMMA.16816.F32 R12, R156.reuse, R172, R12 ;  /* 0x000000ac9c0c723c */ /* 0x040ff0000000180c */
[C---:B------:R-:W-:Y:S01]  /*9970*/  HMMA.16816.F32 R16, R156.reuse, R174, R16 ;  /* 0x000000ae9c10723c */ /* 0x040fe20000001810 */
[----:B------:R-:W-:Y:S07]  /*9980*/  LDSM.16.M88.4 R172, [R190+0x8000] ;  /* 0x00800000beac783b */ /* 0x000fee0000000200 */
[C---:B----4-:R-:W-:Y:S08]  /*9990*/  HMMA.16816.F32 R20, R156.reuse, R144, R20 ;  /* 0x000000909c14723c */ /* 0x050ff00000001814 */
[C---:B------:R-:W-:Y:S01]  /*99a0*/  HMMA.16816.F32 R24, R156.reuse, R146, R24 ;  /* 0x000000929c18723c */ /* 0x040fe20000001818 */
[----:B------:R-:W3:Y:S07]  /*99b0*/  LDSM.16.M88.4 R144, [R132+0xe900] ;  /* 0x00e900008490783b */ /* 0x000eee0000000200 */
[C---:B-----5:R-:W-:Y:S08]  /*99c0*/  HMMA.16816.F32 R28, R156.reuse, R148, R28 ;  /* 0x000000949c1c723c */ /* 0x060ff0000000181c */
[----:B------:R-:W-:Y:S01]  /*99d0*/  HMMA.16816.F32 R32, R156, R150, R32 ;  /* 0x000000969c20723c */ /* 0x000fe20000001820 */
[----:B------:R-:W4:Y:S07]  /*99e0*/  LDSM.16.M88.4 R148, [R132+0xf100] ;  /* 0x00f100008494783b */ /* 0x000f2e0000000200 */
[C---:B------:R-:W-:Y:S01]  /*99f0*/  HMMA.16816.F32 R4, R164.reuse, R176, R4 ;  /* 0x000000b0a404723c */ /* 0x040fe20000001804 */
[----:B------:R-:W5:Y:S07]  /*9a00*/  LDSM.16.M88.4 R156, [R132+0xf900] ;  /* 0x00f90000849c783b */ /* 0x000f6e0000000200 */
[C---:B------:R-:W-:Y:S01]  /*9a10*/  HMMA.16816.F32 R8, R164.reuse, R178, R8 ;  /* 0x000000b2a408723c */ /* 0x040fe20000001808 */
[----:B------:R-:W-:Y:S07]  /*9a20*/  LDSM.16.M88.4 R176, [R191+0x10100] ;  /* 0x01010000bfb0783b */ /* 0x000fee0000000200 */
[C---:B-1----:R-:W-:Y:S08]  /*9a30*/  HMMA.16816.F32 R12, R164.reuse, R136, R12 ;  /* 0x00000088a40c723c */ /* 0x042ff0000000180c */
[C---:B------:R-:W-:Y:S01]  /*9a40*/  HMMA.16816.F32 R16, R164.reuse, R138, R16 ;  /* 0x0000008aa410723c */ /* 0x040fe20000001810 */
[----:B------:R-:W1:Y:S07]  /*9a50*/  LDSM.16.M88.4 R136, [R188+UR4+0x10900] ;  /* 0x01090004bc88783b */ /* 0x000e6e0008000200 */
[C---:B------:R-:W-:Y:S08]  /*9a60*/  HMMA.16816.F32 R20, R164.reuse, R140, R20 ;  /* 0x0000008ca414723c */ /* 0x040ff00000001814 */
[C---:B------:R-:W-:Y:S01]  /*9a70*/  HMMA.16816.F32 R24, R164.reuse, R142, R24 ;  /* 0x0000008ea418723c */ /* 0x040fe20000001818 */
[----:B------:R-:W1:Y:S07]  /*9a80*/  LDSM.16.M88.4 R140, [R188+UR4+0x11100] ;  /* 0x01110004bc8c783b */ /* 0x000e6e0008000200 */
[C---:B------:R-:W-:Y:S08]  /*9a90*/  HMMA.16816.F32 R28, R164.reuse, R152, R28 ;  /* 0x00000098a41c723c */ /* 0x040ff0000000181c */
[----:B------:R-:W-:Y:S01]  /*9aa0*/  HMMA.16816.F32 R32, R164, R154, R32 ;  /* 0x0000009aa420723c */ /* 0x000fe20000001820 */
[----:B------:R-:W1:Y:S07]  /*9ab0*/  LDSM.16.M88.4 R152, [R188+UR4+0x11900] ;  /* 0x01190004bc98783b */ /* 0x000e6e0008000200 */
        /* <DEDUP_REMOVED lines=10> */
[C---:B-----5:R-:W-:Y:S08]  /*9b60*/  HMMA.16816.F32 R28, R160.reuse, R156, R28 ;  /* 0x0000009ca01c723c */ /* 0x060ff0000000181c */
[----:B------:R-:W-:Y:S01]  /*9b70*/  HMMA.16816.F32 R32, R160, R158, R32 ;  /* 0x0000009ea020723c */ /* 0x000fe20000001820 */
[----:B------:R-:W5:Y:S07]  /*9b80*/  LDSM.16.M88.4 R156, [R191+0x11900] ;  /* 0x01190000bf9c783b */ /* 0x000f6e0000000200 */
        /* <DEDUP_REMOVED lines=15> */
[C---:B------:R-:W-:Y:S08]  /*9c80*/  HMMA.16816.F32 R8, R164.reuse, R178, R8 ;  /* 0x000000b2a408723c */ /* 0x040ff00000001808 */
[C---:B---3--:R-:W-:Y:S08]  /*9c90*/  HMMA.16816.F32 R12, R164.reuse, R144, R12 ;  /* 0x00000090a40c723c */ /* 0x048ff0000000180c */
[C---:B------:R-:W-:Y:S08]  /*9ca0*/  HMMA.16816.F32 R16, R164.reuse, R146, R16 ;  /* 0x00000092a410723c */ /* 0x040ff00000001810 */
[C---:B----4-:R-:W-:Y:S08]  /*9cb0*/  HMMA.16816.F32 R20, R164.reuse, R148, R20 ;  /* 0x00000094a414723c */ /* 0x050ff00000001814 */
[C---:B------:R-:W-:Y:S08]  /*9cc0*/  HMMA.16816.F32 R24, R164.reuse, R150, R24 ;  /* 0x00000096a418723c */ /* 0x040ff00000001818 */
[C---:B-----5:R-:W-:Y:S08]  /*9cd0*/  HMMA.16816.F32 R28, R164.reuse, R156, R28 ;  /* 0x0000009ca41c723c */ /* 0x060ff0000000181c */
[----:B------:R-:W-:Y:S08]  /*9ce0*/  HMMA.16816.F32 R32, R164, R158, R32 ;  /* 0x0000009ea420723c */ /* 0x000ff00000001820 */
[C---:B------:R-:W-:Y:S08]  /*9cf0*/  HMMA.16816.F32 R4, R160.reuse, R168, R4 ;  /* 0x000000a8a004723c */ /* 0x040ff00000001804 */
[C---:B------:R-:W-:Y:S08]  /*9d00*/  HMMA.16816.F32 R8, R160.reuse, R170, R8 ;  /* 0x000000aaa008723c */ /* 0x040ff00000001808 */
[C---:B-1----:R-:W-:Y:S08]  /*9d10*/  HMMA.16816.F32 R12, R160.reuse, R136, R12 ;  /* 0x00000088a00c723c */ /* 0x042ff0000000180c */
[C---:B------:R-:W-:Y:S01]  /*9d20*/  HMMA.16816.F32 R16, R160.reuse, R138, R16 ;  /* 0x0000008aa010723c */ /* 0x040fe20000001810 */
[----:B------:R-:W1:Y:S07]  /*9d30*/  LDSM.16.M88.4 R136, [R132+0x10900] ;  /* 0x010900008488783b */ /* 0x000e6e0000000200 */
[C---:B------:R-:W-:Y:S08]  /*9d40*/  HMMA.16816.F32 R20, R160.reuse, R140, R20 ;  /* 0x0000008ca014723c */ /* 0x040ff00000001814 */
[C---:B------:R-:W-:Y:S08]  /*9d50*/  HMMA.16816.F32 R24, R160.reuse, R142, R24 ;  /* 0x0000008ea018723c */ /* 0x040ff00000001818 */
[C---:B------:R-:W-:Y:S08]  /*9d60*/  HMMA.16816.F32 R28, R160.reuse, R152, R28 ;  /* 0x00000098a01c723c */ /* 0x040ff0000000181c */
        /* <DEDUP_REMOVED lines=21> */
[----:B------:R-:W-:Y:S01]  /*9ec0*/  FMUL.FTZ R16, R16, c[0x0][0x320] ;  /* 0x0000c80010107a20 */ /* 0x000fe20000410000 */
[----:B-1----:R-:W-:Y:S01]  /*9ed0*/  FMNMX.FTZ R0, R161, R133, !PT ;  /* 0x00000085a1007209 */ /* 0x002fe20007810000 */
[----:B------:R-:W-:Y:S02]  /*9ee0*/  FMUL.FTZ R17, R17, c[0x0][0x320] ;  /* 0x0000c80011117a20 */ /* 0x000fe40000410000 */
[----:B------:R-:W-:Y:S02]  /*9ef0*/  FMUL.FTZ R18, R18, c[0x0][0x320] ;  /* 0x0000c80012127a20 */ /* 0x000fe40000410000 */
[----:B------:R-:W-:Y:S01]  /*9f00*/  FMUL.FTZ R19, R19, c[0x0][0x320] ;  /* 0x0000c80013137a20 */ /* 0x000fe20000410000 */
[----:B------:R1:W-:Y:S10]  /*9f10*/  MUFU.TANH R170, R11 ;  /* 0x0000000b00aa7308 */ /* 0x0003f40000002400 */
[----:B------:R-:W-:Y:S10]  /*9f20*/  MUFU.TANH R159, R13 ;  /* 0x0000000d009f7308 */ /* 0x000ff40000002400 */
[----:B------:R-:W-:Y:S01]  /*9f30*/  MUFU.TANH R176, R14 ;  /* 0x0000000e00b07308 */ /* 0x000fe20000002400 */
[C---:B--2---:R-:W-:Y:S01]  /*9f40*/  HMMA.16816.F32 R20, R172.reuse, R4, R20 ;  /* 0x00000004ac14723c */ /* 0x044fe20000001814 */
[----:B-1----:R-:W1:Y:S01]  /*9f50*/  LDSM.16.M88.4 R8, [R132+0x11900] ;  /* 0x011900008408783b */ /* 0x002e620000000200 */
        /* <DEDUP_REMOVED lines=28> */
[----:B------:R-:W-:Y:S01]  /*a120*/  FMUL.FTZ R32, R32, c[0x0][0x320] ;  /* 0x0000c80020207a20 */ /* 0x000fe20000410000 */
[----:B------:R-:W-:Y:S01]  /*a130*/  FMNMX.FTZ R13, R170, R13, !PT ;  /* 0x0000000daa0d7209 */ /* 0x000fe20007810000 */
[----:B------:R-:W-:Y:S01]  /*a140*/  FMUL.FTZ R33, R33, c[0x0][0x320] ;  /* 0x0000c80021217a20 */ /* 0x000fe20000410000 */
[----:B---3--:R-:W-:Y:S01]  /*a150*/  FMNMX.FTZ R0, R163, R0, !PT ;  /* 0x00000000a3007209 */ /* 0x008fe20007810000 */
[----:B------:R-:W-:Y:S01]  /*a160*/  FMUL.FTZ R34, R34, c[0x0][0x320] ;  /* 0x0000c80022227a20 */ /* 0x000fe20000410000 */
[----:B------:R-:W-:Y:S01]  /*a170*/  FMNMX.FTZ R13, R176, R13, !PT ;  /* 0x0000000db00d7209 */ /* 0x000fe20007810000 */
[----:B------:R-:W-:Y:S01]  /*a180*/  FMUL.FTZ R35, R35, c[0x0][0x320] ;  /* 0x0000c80023237a20 */ /* 0x000fe20000410000 */
[----:B------:R-:W-:Y:S02]  /*a190*/  FMNMX.FTZ R0, R171, R0, !PT ;  /* 0x00000000ab007209 */ /* 0x000fe40007810000 */
[----:B------:R-:W3:Y:S02]  /*a1a0*/  MUFU.TANH R139, R16 ;  /* 0x00000010008b7308 */ /* 0x000ee40000002400 */
[----:B--2---:R-:W-:Y:S04]  /*a1b0*/  FMNMX.FTZ R0, R169, R0, !PT ;  /* 0x00000000a9007209 */ /* 0x004fe80007810000 */
[----:B------:R-:W-:Y:S04]  /*a1c0*/  FMNMX.FTZ R0, R159, R0, !PT ;  /* 0x000000009f007209 */ /* 0x000fe80007810000 */
[----:B------:R-:W2:Y:S01]  /*a1d0*/  MUFU.TANH R137, R17 ;  /* 0x0000001100897308 */ /* 0x000ea20000002400 */
[----:B-1----:R-:W-:Y:S09]  /*a1e0*/  FMNMX.FTZ R13, R138, R13, !PT ;  /* 0x0000000d8a0d7209 */ /* 0x002ff20007810000 */
        /* <DEDUP_REMOVED lines=40> */
[----:B--2---:R-:W-:Y:S03]  /*a470*/  FMNMX.FTZ R9, R140, R13, !PT ;  /* 0x0000000d8c097209 */ /* 0x004fe60007810000 */
[----:B------:R-:W-:Y:S01]  /*a480*/  LDSM.16.MT88.4 R12, [R135+UR4+0x100] ;  /* 0x00010004870c783b */ /* 0x000fe20008004200 */
[----:B-1----:R-:W-:Y:S07]  /*a490*/  FMNMX.FTZ R7, R11, R2, !PT ;  /* 0x000000020b077209 */ /* 0x002fee0007810000 */
[----:B------:R-:W1:Y:S08]  /*a4a0*/  SHFL.BFLY PT, R0, R9, 0x2, 0x1f ;  /* 0x0c401f0009007f89 */ /* 0x000e7000000e0000 */
[----:B------:R-:W2:Y:S01]  /*a4b0*/  SHFL.BFLY PT, R2, R7, 0x1, 0x1f ;  /* 0x0c201f0007027f89 */ /* 0x000ea200000e0000 */
[----:B-1----:R-:W-:Y:S07]  /*a4c0*/  FMNMX.FTZ R5, R9, R0, !PT ;  /* 0x0000000009057209 */ /* 0x002fee0007810000 */
[----:B------:R-:W1:Y:S01]  /*a4d0*/  SHFL.BFLY PT, R0, R5, 0x1, 0x1f ;  /* 0x0c201f0005007f89 */ /* 0x000e6200000e0000 */
[----:B--2---:R-:W-:Y:S05]  /*a4e0*/  FMNMX.FTZ R2, R7, R2, !PT ;  /* 0x0000000207027209 */ /* 0x004fea0007810000 */
[C---:B------:R-:W-:Y:S02]  /*a4f0*/  FADD.FTZ R4, -R2.reuse, R133 ;  /* 0x0000008502047221 */ /* 0x040fe40000010100 */
[----:B------:R-:W-:Y:S02]  /*a500*/  FMUL.FTZ R148, R2, c[0x0][0x2d0] ;  /* 0x0000b40002947a20 */ /* 0x000fe40000410000 */
[----:B------:R-:W-:Y:S02]  /*a510*/  FMUL.FTZ R132, R4, c[0x0][0x2d0] ;  /* 0x0000b40004847a20 */ /* 0x000fe40000410000 */
[--C-:B------:R-:W-:Y:S02]  /*a520*/  FFMA.FTZ R167, R141, c[0x0][0x2d0], -R148.reuse ;  /* 0x0000b4008da77a23 */ /* 0x100fe40000010894 */
[--C-:B------:R-:W-:Y:S02]  /*a530*/  FFMA.FTZ R168, R161, c[0x0][0x2d0], -R148.reuse ;  /* 0x0000b400a1a87a23 */ /* 0x100fe40000010894 */
[--C-:B------:R-:W-:Y:S01]  /*a540*/  FFMA.FTZ R165, R163, c[0x0][0x2d0], -R148.reuse ;  /* 0x0000b400a3a57a23 */ /* 0x100fe20000010894 */
[----:B------:R-:W2:Y:S01]  /*a550*/  MUFU.EX2 R132, R132 ;  /* 0x0000008400847308 */ /* 0x000ea20000000800 */
[--C-:B------:R-:W-:Y:S02]  /*a560*/  FFMA.FTZ R164, R171, c[0x0][0x2d0], -R148.reuse ;  /* 0x0000b400aba47a23 */ /* 0x100fe40000010894 */
[--C-:B------:R-:W-:Y:S01]  /*a570*/  FFMA.FTZ R171, R139, c[0x0][0x2d0], -R148.reuse ;  /* 0x0000b4008bab7a23 */ /* 0x100fe20000010894 */
[----:B-1----:R-:W-:Y:S01]  /*a580*/  FMNMX.FTZ R0, R5, R0, !PT ;  /* 0x0000000005007209 */ /* 0x002fe20007810000 */
[--C-:B------:R-:W-:Y:S02]  /*a590*/  FFMA.FTZ R172, R137, c[0x0][0x2d0], -R148.reuse ;  /* 0x0000b40089ac7a23 */ /* 0x100fe40000010894 */
[--C-:B------:R-:W-:Y:S02]  /*a5a0*/  FFMA.FTZ R177, R157, c[0x0][0x2d0], -R148.reuse ;  /* 0x0000b4009db17a23 */ /* 0x100fe40000010894 */
[C---:B------:R-:W-:Y:S01]  /*a5b0*/  FMUL.FTZ R141, R0.reuse, c[0x0][0x2d0] ;  /* 0x0000b400008d7a20 */ /* 0x040fe20000410000 */
[----:B------:R-:W-:Y:S01]  /*a5c0*/  MUFU.EX2 R168, R168 ;  /* 0x000000a800a87308 */ /* 0x000fe20000000800 */
[----:B------:R-:W-:Y:S02]  /*a5d0*/  FADD.FTZ R4, -R0, R3 ;  /* 0x0000000300047221 */ /* 0x000fe40000010100 */
[--C-:B------:R-:W-:Y:S02]  /*a5e0*/  FFMA.FTZ R166, R162, c[0x0][0x2d0], -R141.reuse ;  /* 0x0000b400a2a67a23 */ /* 0x100fe4000001088d */
[--C-:B------:R-:W-:Y:S01]  /*a5f0*/  FFMA.FTZ R163, R160, c[0x0][0x2d0], -R141.reuse ;  /* 0x0000b400a0a37a23 */ /* 0x100fe2000001088d */
[----:B------:R-:W-:Y:S01]  /*a600*/  IADD3 R160, R187, R16, RZ ;  /* 0x00000010bba07210 */ /* 0x000fe20007ffe0ff */
[--C-:B------:R-:W-:Y:S02]  /*a610*/  FFMA.FTZ R162, R178, c[0x0][0x2d0], -R141.reuse ;  /* 0x0000b400b2a27a23 */ /* 0x100fe4000001088d */
[--C-:B------:R-:W-:Y:S01]  /*a620*/  FFMA.FTZ R161, R170, c[0x0][0x2d0], -R141.reuse ;  /* 0x0000b400aaa17a23 */ /* 0x100fe2000001088d */
[----:B------:R-:W1:Y:S01]  /*a630*/  MUFU.EX2 R167, R167 ;  /* 0x000000a700a77308 */ /* 0x000e620000000800 */
[----:B------:R-:W-:Y:S01]  /*a640*/  FMUL.FTZ R3, R4, c[0x0][0x2d0] ;  /* 0x0000b40004037a20 */ /* 0x000fe20000410000 */
[----:B------:R-:W-:Y:S01]  /*a650*/  IADD3 R4, R135, UR4, RZ ;  /* 0x0000000487047c10 */ /* 0x000fe2000fffe0ff */
[C---:B--2---:R-:W-:Y:S02]  /*a660*/  FMUL.FTZ R5, R132.reuse, R129 ;  /* 0x0000008184057220 */ /* 0x044fe40000410000 */
[C---:B------:R-:W-:Y:S01]  /*a670*/  FMUL.FTZ R8, R132.reuse, R124 ;  /* 0x0000007c84087220 */ /* 0x040fe20000410000 */
[----:B------:R-:W-:Y:S01]  /*a680*/  IADD3 R133, R187, R4, RZ ;  /* 0x00000004bb857210 */ /* 0x000fe20007ffe0ff */
[C---:B------:R-:W-:Y:S02]  /*a690*/  FMUL.FTZ R4, R132.reuse, R128 ;  /* 0x0000008084047220 */ /* 0x040fe40000410000 */
[C---:B------:R-:W-:Y:S01]  /*a6a0*/  FMUL.FTZ R9, R132.reuse, R125 ;  /* 0x0000007d84097220 */ /* 0x040fe20000410000 */
[----:B------:R-:W2:Y:S01]  /*a6b0*/  MUFU.EX2 R3, R3 ;  /* 0x0000000300037308 */ /* 0x000ea20000000800 */
[----:B------:R-:W3:Y:S01]  /*a6c0*/  LDSM.16.MT88.4 R20, [R133+0x100] ;  /* 0x000100008514783b */ /* 0x000ee20000004200 */
[C---:B------:R-:W-:Y:S02]  /*a6d0*/  FMUL.FTZ R16, R132.reuse, R116 ;  /* 0x0000007484107220 */ /* 0x040fe40000410000 */
[C---:B------:R-:W-:Y:S02]  /*a6e0*/  FMUL.FTZ R17, R132.reuse, R117 ;  /* 0x0000007584117220 */ /* 0x040fe40000410000 */
[C---:B------:R-:W-:Y:S02]  /*a6f0*/  FMUL.FTZ R24, R132.reuse, R108 ;  /* 0x0000006c84187220 */ /* 0x040fe40000410000 */
[C---:B------:R-:W-:Y:S02]  /*a700*/  FMUL.FTZ R25, R132.reuse, R109 ;  /* 0x0000006d84197220 */ /* 0x040fe40000410000 */
[----:B------:R-:W-:Y:S01]  /*a710*/  MUFU.EX2 R165, R165 ;  /* 0x000000a500a57308 */ /* 0x000fe20000000800 */
[C---:B------:R-:W-:Y:S02]  /*a720*/  FMUL.FTZ R32, R132.reuse, R100 ;  /* 0x0000006484207220 */ /* 0x040fe40000410000 */
[C---:B------:R-:W-:Y:S01]  /*a730*/  FMUL.FTZ R33, R132.reuse, R101 ;  /* 0x0000006584217220 */ /* 0x040fe20000410000 */
[----:B-1----:R-:W-:Y:S01]  /*a740*/  F2FP.PACK_AB R128, R167, R168 ;  /* 0x000000a8a780723e */ /* 0x002fe200000000ff */
[C---:B------:R-:W-:Y:S02]  /*a750*/  FMUL.FTZ R36, R132.reuse, R36 ;  /* 0x0000002484247220 */ /* 0x040fe40000410000 */
[----:B------:R-:W-:Y:S02]  /*a760*/  FMUL.FTZ R37, R132, R37 ;  /* 0x0000002584257220 */ /* 0x000fe40000410000 */
[--C-:B------:R-:W-:Y:S01]  /*a770*/  FFMA.FTZ R170, R159, c[0x0][0x2d0], -R148.reuse ;  /* 0x0000b4009faa7a23 */ /* 0x100fe20000010894 */
[----:B------:R-:W1:Y:S01]  /*a780*/  MUFU.EX2 R164, R164 ;  /* 0x000000a400a47308 */ /* 0x000e620000000800 */
[--C-:B------:R-:W-:Y:S02]  /*a790*/  FFMA.FTZ R174, R138, c[0x0][0x2d0], -R141.reuse ;  /* 0x0000b4008aae7a23 */ /* 0x100fe4000001088d */
[--C-:B------:R-:W-:Y:S02]  /*a7a0*/  FFMA.FTZ R175, R158, c[0x0][0x2d0], -R141.reuse ;  /* 0x0000b4009eaf7a23 */ /* 0x100fe4000001088d */
[C---:B--2---:R-:W-:Y:S02]  /*a7b0*/  FMUL.FTZ R6, R3.reuse, R130 ;  /* 0x0000008203067220 */ /* 0x044fe40000410000 */
        /* <DEDUP_REMOVED lines=9> */
[----:B------:R-:W2:Y:S01]  /*a850*/  MUFU.EX2 R163, R163 ;  /* 0x000000a300a37308 */ /* 0x000ea20000000800 */
[C---:B------:R-:W-:Y:S01]  /*a860*/  FMUL.FTZ R34, R3.reuse, R102 ;  /* 0x0000006603227220 */ /* 0x040fe20000410000 */
[----:B------:R-:W-:Y:S01]  /*a870*/  LDSM.16.MT88.4 R108, [R160+0x2100] ;  /* 0x00210000a06c783b */ /* 0x000fe20000004200 */
[C---:B------:R-:W-:Y:S01]  /*a880*/  FMUL.FTZ R35, R3.reuse, R103 ;  /* 0x0000006703237220 */ /* 0x040fe20000410000 */
[----:B-1----:R-:W-:Y:S01]  /*a890*/  F2FP.PACK_AB R130, R164, R165 ;  /* 0x000000a5a482723e */ /* 0x002fe200000000ff */
[C---:B------:R-:W-:Y:S02]  /*a8a0*/  FMUL.FTZ R38, R3.reuse, R38 ;  /* 0x0000002603267220 */ /* 0x040fe40000410000 */
[----:B------:R-:W-:Y:S02]  /*a8b0*/  FMUL.FTZ R39, R3, R39 ;  /* 0x0000002703277220 */ /* 0x000fe40000410000 */
[--C-:B------:R-:W-:Y:S01]  /*a8c0*/  FFMA.FTZ R178, R151, c[0x0][0x2d0], -R148.reuse ;  /* 0x0000b40097b27a23 */ /* 0x100fe20000010894 */
[----:B------:R-:W-:Y:S01]  /*a8d0*/  MUFU.EX2 R162, R162 ;  /* 0x000000a200a27308 */ /* 0x000fe20000000800 */
[----:B------:R-:W-:Y:S01]  /*a8e0*/  LDSM.16.MT88.4 R100, [R134+UR4+0x2100] ;  /* 0x002100048664783b */ /* 0x000fe20008004200 */
[--C-:B------:R-:W-:Y:S02]  /*a8f0*/  FFMA.FTZ R179, R155, c[0x0][0x2d0], -R148.reuse ;  /* 0x0000b4009bb37a23 */ /* 0x100fe40000010894 */
[--C-:B------:R-:W-:Y:S02]  /*a900*/  FFMA.FTZ R180, R153, c[0x0][0x2d0], -R148.reuse ;  /* 0x0000b40099b47a23 */ /* 0x100fe40000010894 */
[--C-:B------:R-:W-:Y:S02]  /*a910*/  FFMA.FTZ R181, R156, c[0x0][0x2d0], -R141.reuse ;  /* 0x0000b4009cb57a23 */ /* 0x100fe4000001088d */
[--C-:B------:R-:W-:Y:S01]  /*a920*/  FFMA.FTZ R182, R152, c[0x0][0x2d0], -R141.reuse ;  /* 0x0000b40098b67a23 */ /* 0x100fe2000001088d */
[----:B------:R-:W-:Y:S01]  /*a930*/  LDSM.16.MT88.4 R116, [R133+0x900] ;  /* 0x000900008574783b */ /* 0x000fe20000004200 */
[----:B------:R-:W1:Y:S01]  /*a940*/  MUFU.EX2 R161, R161 ;  /* 0x000000a100a17308 */ /* 0x000e620000000800 */
[--C-:B------:R-:W-:Y:S02]  /*a950*/  FFMA.FTZ R183, R154, c[0x0][0x2d0], -R141.reuse ;  /* 0x0000b4009ab77a23 */ /* 0x100fe4000001088d */
[--C-:B------:R-:W-:Y:S01]  /*a960*/  FFMA.FTZ R216, R150, c[0x0][0x2d0], -R141.reuse ;  /* 0x0000b40096d87a23 */ /* 0x100fe2000001088d */
[----:B--2---:R-:W-:Y:S01]  /*a970*/  F2FP.PACK_AB R129, R163, R166 ;  /* 0x000000a6a381723e */ /* 0x004fe200000000ff */
[--C-:B------:R-:W-:Y:S02]  /*a980*/  FFMA.FTZ R191, R149, c[0x0][0x2d0], -R148.reuse ;  /* 0x0000b40095bf7a23 */ /* 0x100fe40000010894 */
[----:B------:R-:W-:Y:S01]  /*a990*/  LDSM.16.MT88.4 R152, [R133+0x3900] ;  /* 0x003900008598783b */ /* 0x000fe20000004200 */
[--C-:B------:R-:W-:Y:S02]  /*a9a0*/  FFMA.FTZ R218, R147, c[0x0][0x2d0], -R148.reuse ;  /* 0x0000b40093da7a23 */ /* 0x100fe40000010894 */
[--C-:B------:R-:W-:Y:S01]  /*a9b0*/  FFMA.FTZ R217, R145, c[0x0][0x2d0], -R148.reuse ;  /* 0x0000b40091d97a23 */ /* 0x100fe20000010894 */
[----:B------:R-:W-:Y:S01]  /*a9c0*/  MUFU.EX2 R170, R170 ;  /* 0x000000aa00aa7308 */ /* 0x000fe20000000800 */
[--C-:B------:R-:W-:Y:S02]  /*a9d0*/  FFMA.FTZ R219, R146, c[0x0][0x2d0], -R141.reuse ;  /* 0x0000b40092db7a23 */ /* 0x100fe4000001088d */
[--C-:B------:R-:W-:Y:S01]  /*a9e0*/  FFMA.FTZ R222, R144, c[0x0][0x2d0], -R141.reuse ;  /* 0x0000b40090de7a23 */ /* 0x100fe2000001088d */
[----:B------:R-:W-:Y:S01]  /*a9f0*/  LDSM.16.MT88.4 R156, [R134+UR4+0x3900] ;  /* 0x00390004869c783b */ /* 0x000fe20008004200 */
[--C-:B------:R-:W-:Y:S02]  /*aa00*/  FFMA.FTZ R221, R142, c[0x0][0x2d0], -R141.reuse ;  /* 0x0000b4008edd7a23 */ /* 0x100fe4000001088d */
[C---:B------:R-:W-:Y:S02]  /*aa10*/  FMUL.FTZ R40, R132.reuse, R40 ;  /* 0x0000002884287220 */ /* 0x040fe40000410000 */
[C---:B------:R-:W-:Y:S01]  /*aa20*/  FMUL.FTZ R41, R132.reuse, R41 ;  /* 0x0000002984297220 */ /* 0x040fe20000410000 */
[----:B------:R-:W-:Y:S01]  /*aa30*/  MUFU.EX2 R171, R171 ;  /* 0x000000ab00ab7308 */ /* 0x000fe20000000800 */
[----:B------:R-:W-:Y:S01]  /*aa40*/  FMUL.FTZ R42, R3, R42 ;  /* 0x0000002a032a7220 */ /* 0x000fe20000410000 */
[----:B------:R-:W-:Y:S01]  /*aa50*/  LDSM.16.MT88.4 R144, [R160+0x1900] ;  /* 0x00190000a090783b */ /* 0x000fe20000004200 */
[----:B-1----:R-:W-:Y:S01]  /*aa60*/  F2FP.PACK_AB R131, R161, R162 ;  /* 0x000000a2a183723e */ /* 0x002fe200000000ff */
[C---:B------:R-:W-:Y:S02]  /*aa70*/  FMUL.FTZ R43, R3.reuse, R43 ;  /* 0x0000002b032b7220 */ /* 0x040fe40000410000 */
[C---:B------:R-:W-:Y:S02]  /*aa80*/  FMUL.FTZ R44, R132.reuse, R44 ;  /* 0x0000002c842c7220 */ /* 0x040fe40000410000 */
[C---:B------:R-:W-:Y:S02]  /*aa90*/  FMUL.FTZ R45, R132.reuse, R45 ;  /* 0x0000002d842d7220 */ /* 0x040fe40000410000 */
[C---:B------:R-:W-:Y:S01]  /*aaa0*/  HMMA.16816.F32 R4, R128.reuse, R12, R4 ;  /* 0x0000000c8004723c */ /* 0x040fe20000001804 */
[----:B------:R-:W1:Y:S04]  /*aab0*/  MUFU.EX2 R172, R172 ;  /* 0x000000ac00ac7308 */ /* 0x000e680000000800 */
        /* <DEDUP_REMOVED lines=9> */
[----:B------:R-:W2:Y:S01]  /*ab50*/  LDSM.16.MT88.4 R120, [R160+0x100] ;  /* 0x00010000a078783b */ /* 0x000ea20000004200 */
[C---:B------:R-:W-:Y:S02]  /*ab60*/  FMUL.FTZ R48, R132.reuse, R48 ;  /* 0x0000003084307220 */ /* 0x040fe40000410000 */
[C---:B------:R-:W-:Y:S02]  /*ab70*/  FMUL.FTZ R49, R132.reuse, R49 ;  /* 0x0000003184317220 */ /* 0x040fe40000410000 */
[C---:B---3--:R-:W-:Y:S03]  /*ab80*/  HMMA.16816.F32 R12, R128.reuse, R20, R12 ;  /* 0x00000014800c723c */ /* 0x048fe6000000180c */
        /* <DEDUP_REMOVED lines=10> */
[----:B------:R-:W3:Y:S01]  /*ac30*/  LDSM.16.MT88.4 R112, [R135+UR4+0x2100] ;  /* 0x002100048770783b */ /* 0x000ee20008004200 */
        /* <DEDUP_REMOVED lines=14> */
[----:B------:R-:W4:Y:S01]  /*ad20*/  LDSM.16.MT88.4 R104, [R133+0x2100] ;  /* 0x002100008568783b */ /* 0x000f220000004200 */
[C---:B------:R-:W-:Y:S02]  /*ad30*/  FMUL.FTZ R58, R3.reuse, R58 ;  /* 0x0000003a033a7220 */ /* 0x040fe40000410000 */
[C---:B------:R-:W-:Y:S02]  /*ad40*/  FMUL.FTZ R59, R3.reuse, R59 ;  /* 0x0000003b033b7220 */ /* 0x040fe40000410000 */
[C---:B--2---:R-:W-:Y:S02]  /*ad50*/  HMMA.16816.F32 R28, R128.reuse, R120, R28 ;  /* 0x00000078801c723c */ /* 0x044fe4000000181c */
        /* <DEDUP_REMOVED lines=19> */
[C---:B----4-:R-:W-:Y:S03]  /*ae90*/  HMMA.16816.F32 R44, R128.reuse, R104, R44 ;  /* 0x00000068802c723c */ /* 0x050fe6000000182c */
[C---:B------:R-:W-:Y:S02]  /*aea0*/  FMUL.FTZ R70, R3.reuse, R70 ;  /* 0x0000004603467220 */ /* 0x040fe40000410000 */
[C---:B------:R-:W-:Y:S02]  /*aeb0*/  FMUL.FTZ R71, R3.reuse, R71 ;  /* 0x0000004703477220 */ /* 0x040fe40000410000 */
[C---:B------:R-:W-:Y:S01]  /*aec0*/  FMUL.FTZ R72, R132.reuse, R72 ;  /* 0x0000004884487220 */ /* 0x040fe20000410000 */
[C---:B------:R-:W-:Y:S01]  /*aed0*/  HMMA.16816.F32 R48, R128.reuse, R106, R48 ;  /* 0x0000006a8030723c */ /* 0x040fe20000001830 */
[----:B------:R-:W2:Y:S01]  /*aee0*/  LDSM.16.MT88.4 R104, [R135+UR4+0x4100] ;  /* 0x004100048768783b */ /* 0x000ea20008004200 */
        /* <DEDUP_REMOVED lines=8> */
[----:B------:R-:W3:Y:S03]  /*af70*/  LDSM.16.MT88.4 R100, [R133+0x4100] ;  /* 0x004100008564783b */ /* 0x000ee60000004200 */
[C---:B------:R-:W-:Y:S02]  /*af80*/  FMUL.FTZ R77, R132.reuse, R77 ;  /* 0x0000004d844d7220 */ /* 0x040fe40000410000 */
[C---:B------:R-:W-:Y:S01]  /*af90*/  FMUL.FTZ R78, R3.reuse, R78 ;  /* 0x0000004e034e7220 */ /* 0x040fe20000410000 */
[----:B------:R-:W-:Y:S01]  /*afa0*/  MUFU.EX2 R219, R219 ;  /* 0x000000db00db7308 */ /* 0x000fe20000000800 */
[C---:B------:R-:W-:Y:S04]  /*afb0*/  HMMA.16816.F32 R60, R128.reuse, R108, R60 ;  /* 0x0000006c803c723c */ /* 0x040fe8000000183c */
[C---:B------:R-:W-:Y:S02]  /*afc0*/  FMUL.FTZ R79, R3.reuse, R79 ;  /* 0x0000004f034f7220 */ /* 0x040fe40000410000 */
[C---:B------:R-:W-:Y:S02]  /*afd0*/  FMUL.FTZ R80, R132.reuse, R80 ;  /* 0x0000005084507220 */ /* 0x040fe40000410000 */
[C---:B------:R-:W-:Y:S01]  /*afe0*/  HMMA.16816.F32 R64, R128.reuse, R110, R64 ;  /* 0x0000006e8040723c */ /* 0x040fe20000001840 */
[----:B------:R-:W4:Y:S01]  /*aff0*/  LDSM.16.MT88.4 R108, [R134+UR4+0x4100] ;  /* 0x00410004866c783b */ /* 0x000f220008004200 */
[----:B------:R-:W-:Y:S02]  /*b000*/  MUFU.EX2 R222, R222 ;  /* 0x000000de00de7308 */ /* 0x000fe40000000800 */
[C---:B------:R-:W-:Y:S02]  /*b010*/  FMUL.FTZ R81, R132.reuse, R81 ;  /* 0x0000005184517220 */ /* 0x040fe40000410000 */
[C---:B------:R-:W-:Y:S02]  /*b020*/  FMUL.FTZ R82, R3.reuse, R82 ;  /* 0x0000005203527220 */ /* 0x040fe40000410000 */
[C---:B------:R-:W-:Y:S01]  /*b030*/  FMUL.FTZ R83, R3.reuse, R83 ;  /* 0x0000005303537220 */ /* 0x040fe20000410000 */
[C---:B--2---:R-:W-:Y:S03]  /*b040*/  HMMA.16816.F32 R68, R128.reuse, R104, R68 ;  /* 0x000000688044723c */ /* 0x044fe60000001844 */
[C---:B------:R-:W-:Y:S01]  /*b050*/  FMUL.FTZ R84, R132.reuse, R84 ;  /* 0x0000005484547220 */ /* 0x040fe20000410000 */
[----:B------:R-:W-:Y:S01]  /*b060*/  MUFU.EX2 R221, R221 ;  /* 0x000000dd00dd7308 */ /* 0x000fe20000000800 */
[----:B------:R-:W-:Y:S02]  /*b070*/  FMUL.FTZ R85, R132, R85 ;  /* 0x0000005584557220 */ /* 0x000fe40000410000 */
[C---:B------:R-:W-:Y:S01]  /*b080*/  FMUL.FTZ R86, R3.reuse, R86 ;  /* 0x0000005603567220 */ /* 0x040fe20000410000 */
[C---:B------:R-:W-:Y:S01]  /*b090*/  HMMA.16816.F32 R72, R128.reuse, R106, R72 ;  /* 0x0000006a8048723c */ /* 0x040fe20000001848 */
[----:B------:R-:W2:Y:S03]  /*b0a0*/  LDSM.16.MT88.4 R104, [R160+0x4100] ;  /* 0x00410000a068783b */ /* 0x000ea60000004200 */
[----:B------:R-:W-:Y:S02]  /*b0b0*/  FMUL.FTZ R87, R3, R87 ;  /* 0x0000005703577220 */ /* 0x000fe40000410000 */
[--C-:B------:R-:W-:Y:S02]  /*b0c0*/  FFMA.FTZ R169, R169, c[0x0][0x2d0], -R148.reuse ;  /* 0x0000b400a9a97a23 */ /* 0x100fe40000010894 */
[C---:B---3--:R-:W-:Y:S04]  /*b0d0*/  HMMA.16816.F32 R76, R128.reuse, R100, R76 ;  /* 0x00000064804c723c */ /* 0x048fe8000000184c */
[----:B------:R-:W-:Y:S01]  /*b0e0*/  FFMA.FTZ R148, R143, c[0x0][0x2d0], -R148 ;  /* 0x0000b4008f947a23 */ /* 0x000fe20000010894 */
[----:B------:R-:W3:Y:S01]  /*b0f0*/  MUFU.EX2 R169, R169 ;  /* 0x000000a900a97308 */ /* 0x000ee20000000800 */
[--C-:B------:R-:W-:Y:S02]  /*b100*/  FFMA.FTZ R173, R176, c[0x0][0x2d0], -R141.reuse ;  /* 0x0000b400b0ad7a23 */ /* 0x100fe4000001088d */
[C---:B------:R-:W-:Y:S04]  /*b110*/  HMMA.16816.F32 R80, R128.reuse, R102, R80 ;  /* 0x000000668050723c */ /* 0x040fe80000001850 */
[--C-:B------:R-:W-:Y:S02]  /*b120*/  FFMA.FTZ R176, R136, c[0x0][0x2d0], -R141.reuse ;  /* 0x0000b40088b07a23 */ /* 0x100fe4000001088d */
[----:B------:R-:W-:Y:S01]  /*b130*/  LDSM.16.MT88.4 R136, [R133+0x2900] ;  /* 0x002900008588783b */ /* 0x000fe20000004200 */
[----:B------:R-:W-:Y:S01]  /*b140*/  FFMA.FTZ R141, R140, c[0x0][0x2d0], -R141 ;  /* 0x0000b4008c8d7a23 */ /* 0x000fe2000001088d */
[C---:B----4-:R-:W-:Y:S01]  /*b150*/  HMMA.16816.F32 R84, R128.reuse, R108, R84 ;  /* 0x0000006c8054723c */ /* 0x050fe20000001854 */
[----:B------:R-:W4:Y:S03]  /*b160*/  MUFU.EX2 R173, R173 ;  /* 0x000000ad00ad7308 */ /* 0x000f260000000800 */
[----:B------:R-:W-:Y:S01]  /*b170*/  FMUL.FTZ R88, R132, R88 ;  /* 0x0000005884587220 */ /* 0x000fe20000410000 */
[----:B-1----:R-:W-:Y:S01]  /*b180*/  F2FP.PACK_AB R102, R172, R171 ;  /* 0x000000abac66723e */ /* 0x002fe200000000ff */
[----:B------:R-:W-:Y:S02]  /*b190*/  FMUL.FTZ R89, R132, R89 ;  /* 0x0000005984597220 */ /* 0x000fe40000410000 */
[C---:B------:R-:W-:Y:S03]  /*b1a0*/  FMUL.FTZ R90, R3.reuse, R90 ;  /* 0x0000005a035a7220 */ /* 0x040fe60000410000 */
[----:B------:R-:W1:Y:S01]  /*b1b0*/  MUFU.EX2 R176, R176 ;  /* 0x000000b000b07308 */ /* 0x000e620000000800 */
[C---:B------:R-:W-:Y:S01]  /*b1c0*/  FMUL.FTZ R91, R3.reuse, R91 ;  /* 0x0000005b035b7220 */ /* 0x040fe20000410000 */
[----:B---3--:R-:W-:Y:S01]  /*b1d0*/  F2FP.PACK_AB R100, R170, R169 ;  /* 0x000000a9aa64723e */ /* 0x008fe200000000ff */
[C---:B------:R-:W-:Y:S02]  /*b1e0*/  FMUL.FTZ R92, R132.reuse, R92 ;  /* 0x0000005c845c7220 */ /* 0x040fe40000410000 */
[C---:B------:R-:W-:Y:S02]  /*b1f0*/  FMUL.FTZ R93, R132.reuse, R93 ;  /* 0x0000005d845d7220 */ /* 0x040fe40000410000 */
[C---:B------:R-:W-:Y:S01]  /*b200*/  FMUL.FTZ R94, R3.reuse, R94 ;  /* 0x0000005e035e7220 */ /* 0x040fe20000410000 */
[C---:B------:R-:W-:Y:S01]  /*b210*/  HMMA.16816.F32 R88, R128.reuse, R110, R88 ;  /* 0x0000006e8058723c */ /* 0x040fe20000001858 */
[----:B------:R-:W3:Y:S01]  /*b220*/  LDSM.16.MT88.4 R108, [R134+UR4+0x900] ;  /* 0x00090004866c783b */ /* 0x000ee20008004200 */
[----:B------:R5:W-:Y:S01]  /*b230*/  MUFU.EX2 R224, R141 ;  /* 0x0000008d00e07308 */ /* 0x000be20000000800 */
[C---:B------:R-:W-:Y:S02]  /*b240*/  FMUL.FTZ R95, R3.reuse, R95 ;  /* 0x0000005f035f7220 */ /* 0x040fe40000410000 */
[----:B------:R-:W-:Y:S01]  /*b250*/  FMUL.FTZ R96, R132, R96 ;  /* 0x0000006084607220 */ /* 0x000fe20000410000 */
[----:B----4-:R-:W-:Y:S01]  /*b260*/  F2FP.PACK_AB R101, R174, R173 ;  /* 0x000000adae65723e */ /* 0x010fe200000000ff */
[----:B------:R-:W-:Y:S02]  /*b270*/  FMUL.FTZ R97, R132, R97 ;  /* 0x0000006184617220 */ /* 0x000fe40000410000 */
[C---:B------:R-:W-:Y:S01]  /*b280*/  FMUL.FTZ R98, R3.reuse, R98 ;  /* 0x0000006203627220 */ /* 0x040fe20000410000 */
[C---:B--2---:R-:W-:Y:S02]  /*b290*/  HMMA.16816.F32 R92, R128.reuse, R104, R92 ;  /* 0x00000068805c723c */ /* 0x044fe4000000185c */
[----:B------:R2:W4:Y:S01]  /*b2a0*/  MUFU.EX2 R220, R148 ;  /* 0x0000009400dc7308 */ /* 0x0005220000000800 */
[C---:B------:R-:W-:Y:S02]  /*b2b0*/  FMUL.FTZ R99, R3.reuse, R99 ;  /* 0x0000006303637220 */ /* 0x040fe40000410000 */
[----:B------:R-:W-:Y:S01]  /*b2c0*/  FFMA.FTZ R166, R3, R206, R166 ;  /* 0x000000ce03a67223 */ /* 0x000fe200000100a6 */
[----:B------:R-:W-:Y:S01]  /*b2d0*/  @P0 IADD3 R3, P4, R196, UR22, RZ ;  /* 0x00000016c4030c10 */ /* 0x000fe2000ff9e0ff */
[----:B------:R-:W-:Y:S01]  /*b2e0*/  FFMA.FTZ R168, R132, R205, R168 ;  /* 0x000000cd84a87223 */ /* 0x000fe200000100a8 */
[----:B-1----:R-:W-:Y:S01]  /*b2f0*/  F2FP.PACK_AB R103, R176, R175 ;  /* 0x000000afb067723e */ /* 0x002fe200000000ff */
[----:B------:R-:W-:Y:S01]  /*b300*/  FADD.FTZ R163, R163, R166 ;  /* 0x000000a6a3a37221 */ /* 0x000fe20000010000 */
[----:B------:R-:W-:Y:S01]  /*b310*/  HMMA.16816.F32 R96, R128, R106, R96 ;  /* 0x0000006a8060723c */ /* 0x000fe20000001860 */
[----:B------:R-:W1:Y:S02]  /*b320*/  LDSM.16.MT88.4 R104, [R134+UR4+0x2900] ;  /* 0x002900048668783b */ /* 0x000e640008004200 */
[----:B------:R-:W-:Y:S02]  /*b330*/  FADD.FTZ R168, R167, R168 ;  /* 0x000000a8a7a87221 */ /* 0x000fe40000010000 */
[----:B------:R-:W-:Y:S02]  /*b340*/  FADD.FTZ R162, R162, R163 ;  /* 0x000000a3a2a27221 */ /* 0x000fe40000010000 */
[----:B------:R-:W-:Y:S01]  /*b350*/  FADD.FTZ R165, R165, R168 ;  /* 0x000000a8a5a57221 */ /* 0x000fe20000010000 */
[C---:B------:R-:W-:Y:S01]  /*b360*/  HMMA.16816.F32 R4, R100.reuse, R112, R4 ;  /* 0x000000706404723c */ /* 0x040fe20000001804 */
[----:B------:R-:W-:Y:S04]  /*b370*/  LDSM.16.MT88.4 R128, [R135+UR4+0x3100] ;  /* 0x003100048780783b */ /* 0x000fe80008004200 */
[----:B------:R-:W-:Y:S02]  /*b380*/  FADD.FTZ R164, R164, R165 ;  /* 0x000000a5a4a47221 */ /* 0x000fe40000010000 */
[----:B------:R-:W-:Y:S01]  /*b390*/  FADD.FTZ R162, R161, R162 ;  /* 0x000000a2a1a27221 */ /* 0x000fe20000010000 */
[C---:B------:R-:W-:Y:S01]  /*b3a0*/  HMMA.16816.F32 R8, R100.reuse, R114, R8 ;  /* 0x000000726408723c */ /* 0x040fe20000001808 */
[----:B------:R-:W1:Y:S03]  /*b3b0*/  LDSM.16.MT88.4 R112, [R160+0x2900] ;  /* 0x00290000a070783b */ /* 0x000e660000004200 */
[----:B------:R-:W-:Y:S02]  /*b3c0*/  FADD.FTZ R169, R169, R164 ;  /* 0x000000a4a9a97221 */ /* 0x000fe40000010000 */
[----:B------:R-:W-:Y:S02]  /*b3d0*/  FADD.FTZ R173, R173, R162 ;  /* 0x000000a2adad7221 */ /* 0x000fe40000010000 */
[C---:B------:R-:W-:Y:S01]  /*b3e0*/  HMMA.16816.F32 R12, R100.reuse, R116, R12 ;  /* 0x00000074640c723c */ /* 0x040fe2000000180c */
[----:B-----5:R-:W-:Y:S03]  /*b3f0*/  LDSM.16.MT88.4 R140, [R134+UR4+0x1900] ;  /* 0x00190004868c783b */ /* 0x020fe60008004200 */
[----:B------:R-:W-:Y:S02]  /*b400*/  FADD.FTZ R170, R170, R169 ;  /* 0x000000a9aaaa7221 */ /* 0x000fe40000010000 */
[----:B------:R-:W-:Y:S02]  /*b410*/  FADD.FTZ R174, R174, R173 ;  /* 0x000000adaeae7221 */ /* 0x000fe40000010000 */
[C---:B------:R-:W-:Y:S01]  /*b420*/  HMMA.16816.F32 R16, R100.reuse, R118, R16 ;  /* 0x000000766410723c */ /* 0x040fe20000001810 */
[----:B------:R-:W-:Y:S03]  /*b430*/  LDSM.16.MT88.4 R116, [R133+0x4900] ;  /* 0x004900008574783b */ /* 0x000fe60000004200 */
[----:B------:R-:W-:Y:S02]  /*b440*/  FADD.FTZ R171, R171, R170 ;  /* 0x000000aaabab7221 */ /* 0x000fe40000010000 */
[----:B------:R-:W-:Y:S02]  /*b450*/  FADD.FTZ R175, R175, R174 ;  /* 0x000000aeafaf7221 */ /* 0x000fe40000010000 */
[C---:B---3--:R-:W-:Y:S01]  /*b460*/  HMMA.16816.F32 R20, R100.reuse, R108, R20 ;  /* 0x0000006c6414723c */ /* 0x048fe20000001814 */
[----:B--2---:R-:W-:Y:S03]  /*b470*/  LDSM.16.MT88.4 R148, [R135+UR4+0x3900] ;  /* 0x003900048794783b */ /* 0x004fe60008004200 */
[----:B------:R-:W-:Y:S02]  /*b480*/  FADD.FTZ R172, R172, R171 ;  /* 0x000000abacac7221 */ /* 0x000fe40000010000 */
[----:B------:R-:W-:Y:S02]  /*b490*/  FADD.FTZ R176, R176, R175 ;  /* 0x000000afb0b07221 */ /* 0x000fe40000010000 */
[C---:B------:R-:W-:Y:S01]  /*b4a0*/  HMMA.16816.F32 R24, R100.reuse, R110, R24 ;  /* 0x0000006e6418723c */ /* 0x040fe20000001818 */
[----:B------:R-:W2:Y:S07]  /*b4b0*/  LDSM.16.MT88.4 R108, [R135+UR4+0x4900] ;  /* 0x00490004876c783b */ /* 0x000eae0008004200 */
        /* <DEDUP_REMOVED lines=11> */
[----:B------:R-:W1:Y:S07]  /*b570*/  LDSM.16.MT88.4 R104, [R134+UR4+0x4900] ;  /* 0x004900048668783b */ /* 0x000e6e0008004200 */
[C---:B------:R-:W-:Y:S08]  /*b580*/  HMMA.16816.F32 R60, R100.reuse, R112, R60 ;  /* 0x00000070643c723c */ /* 0x040ff0000000183c */
[C---:B------:R-:W-:Y:S01]  /*b590*/  HMMA.16816.F32 R64, R100.reuse, R114, R64 ;  /* 0x000000726440723c */ /* 0x040fe20000001840 */
[----:B------:R-:W3:Y:S07]  /*b5a0*/  LDSM.16.MT88.4 R112, [R160+0x4900] ;  /* 0x00490000a070783b */ /* 0x000eee0000004200 */
[C---:B--2---:R-:W-:Y:S08]  /*b5b0*/  HMMA.16816.F32 R68, R100.reuse, R108, R68 ;  /* 0x0000006c6444723c */ /* 0x044ff00000001844 */
[C---:B------:R-:W-:Y:S01]  /*b5c0*/  HMMA.16816.F32 R72, R100.reuse, R110, R72 ;  /* 0x0000006e6448723c */ /* 0x040fe20000001848 */
[----:B------:R-:W2:Y:S07]  /*b5d0*/  LDSM.16.MT88.4 R108, [R135+UR4+0x1100] ;  /* 0x00110004876c783b */ /* 0x000eae0008004200 */
[C---:B------:R-:W-:Y:S08]  /*b5e0*/  HMMA.16816.F32 R76, R100.reuse, R116, R76 ;  /* 0x00000074644c723c */ /* 0x040ff0000000184c */
[C---:B------:R-:W-:Y:S01]  /*b5f0*/  HMMA.16816.F32 R80, R100.reuse, R118, R80 ;  /* 0x000000766450723c */ /* 0x040fe20000001850 */
[----:B------:R-:W5:Y:S07]  /*b600*/  LDSM.16.MT88.4 R116, [R134+UR4+0x1100] ;  /* 0x001100048674783b */ /* 0x000f6e0008004200 */
[C---:B-1----:R-:W-:Y:S08]  /*b610*/  HMMA.16816.F32 R84, R100.reuse, R104, R84 ;  /* 0x000000686454723c */ /* 0x042ff00000001854 */
[C---:B------:R-:W-:Y:S01]  /*b620*/  HMMA.16816.F32 R88, R100.reuse, R106, R88 ;  /* 0x0000006a6458723c */ /* 0x040fe20000001858 */
[----:B------:R-:W1:Y:S07]  /*b630*/  LDSM.16.MT88.4 R104, [R134+UR4+0x3100] ;  /* 0x003100048668783b */ /* 0x000e6e0008004200 */
[C---:B---3--:R-:W-:Y:S08]  /*b640*/  HMMA.16816.F32 R92, R100.reuse, R112, R92 ;  /* 0x00000070645c723c */ /* 0x048ff0000000185c */
[----:B------:R-:W-:Y:S01]  /*b650*/  HMMA.16816.F32 R96, R100, R114, R96 ;  /* 0x000000726460723c */ /* 0x000fe20000001860 */
[----:B------:R-:W-:Y:S06]  /*b660*/  LDSM.16.MT88.4 R112, [R135+UR4+0x5100] ;  /* 0x005100048770783b */ /* 0x000fec0008004200 */
        /* <DEDUP_REMOVED lines=9> */
[C---:B--2---:R-:W-:Y:S03]  /*b700*/  HMMA.16816.F32 R4, R100.reuse, R108, R4 ;  /* 0x0000006c6404723c */ /* 0x044fe60000001804 */
[----:B------:R-:W-:Y:S02]  /*b710*/  FADD.FTZ R183, R183, R182 ;  /* 0x000000b6b7b77221 */ /* 0x000fe40000010000 */
[----:B------:R-:W-:Y:S02]  /*b720*/  FADD.FTZ R180, R180, R179 ;  /* 0x000000b3b4b47221 */ /* 0x000fe40000010000 */
[----:B------:R-:W-:Y:S01]  /*b730*/  FADD.FTZ R216, R216, R183 ;  /* 0x000000b7d8d87221 */ /* 0x000fe20000010000 */
[C---:B------:R-:W-:Y:S01]  /*b740*/  HMMA.16816.F32 R8, R100.reuse, R110, R8 ;  /* 0x0000006e6408723c */ /* 0x040fe20000001808 */
[----:B------:R-:W2:Y:S07]  /*b750*/  LDSM.16.MT88.4 R108, [R160+0x3100] ;  /* 0x00310000a06c783b */ /* 0x000eae0000004200 */
[C---:B------:R-:W-:Y:S08]  /*b760*/  HMMA.16816.F32 R12, R100.reuse, R120, R12 ;  /* 0x00000078640c723c */ /* 0x040ff0000000180c */
[C---:B------:R-:W-:Y:S08]  /*b770*/  HMMA.16816.F32 R16, R100.reuse, R122, R16 ;  /* 0x0000007a6410723c */ /* 0x040ff00000001810 */
[C---:B-----5:R-:W-:Y:S08]  /*b780*/  HMMA.16816.F32 R20, R100.reuse, R116, R20 ;  /* 0x000000746414723c */ /* 0x060ff00000001814 */
[C---:B------:R-:W-:Y:S01]  /*b790*/  HMMA.16816.F32 R24, R100.reuse, R118, R24 ;  /* 0x000000766418723c */ /* 0x040fe20000001818 */
[----:B------:R-:W3:Y:S07]  /*b7a0*/  LDSM.16.MT88.4 R116, [R133+0x5100] ;  /* 0x005100008574783b */ /* 0x000eee0000004200 */
[C---:B------:R-:W-:Y:S08]  /*b7b0*/  HMMA.16816.F32 R28, R100.reuse, R124, R28 ;  /* 0x0000007c641c723c */ /* 0x040ff0000000181c */
[C---:B------:R-:W-:Y:S01]  /*b7c0*/  HMMA.16816.F32 R32, R100.reuse, R126, R32 ;  /* 0x0000007e6420723c */ /* 0x040fe20000001820 */
[----:B------:R-:W-:Y:S07]  /*b7d0*/  LDSM.16.MT88.4 R124, [R135+UR4+0x1900] ;  /* 0x00190004877c783b */ /* 0x000fee0008004200 */
[C---:B------:R-:W-:Y:S08]  /*b7e0*/  HMMA.16816.F32 R36, R100.reuse, R128, R36 ;  /* 0x000000806424723c */ /* 0x040ff00000001824 */
[C---:B------:R-:W-:Y:S08]  /*b7f0*/  HMMA.16816.F32 R40, R100.reuse, R130, R40 ;  /* 0x000000826428723c */ /* 0x040ff00000001828 */
[C---:B------:R-:W-:Y:S07]  /*b800*/  HMMA.16816.F32 R44, R100.reuse, R136, R44 ;  /* 0x00000088642c723c */ /* 0x040fee000000182c */
[----:B------:R-:W-:Y:S01]  /*b810*/  F2FP.PACK_AB R136, R218, R191 ;  /* 0x000000bfda88723e */ /* 0x000fe200000000ff */
[C---:B------:R-:W-:Y:S04]  /*b820*/  HMMA.16816.F32 R48, R100.reuse, R138, R48 ;  /* 0x0000008a6430723c */ /* 0x040fe80000001830 */
[----:B------:R-:W-:Y:S01]  /*b830*/  F2FP.PACK_AB R137, R222, R219 ;  /* 0x000000dbde89723e */ /* 0x000fe200000000ff */
[----:B------:R-:W-:Y:S02]  /*b840*/  FADD.FTZ R191, R191, R180 ;  /* 0x000000b4bfbf7221 */ /* 0x000fe40000010000 */
[----:B----4-:R-:W-:Y:S01]  /*b850*/  F2FP.PACK_AB R138, R220, R217 ;  /* 0x000000d9dc8a723e */ /* 0x010fe200000000ff */
[C---:B-1----:R-:W-:Y:S04]  /*b860*/  HMMA.16816.F32 R52, R100.reuse, R104, R52 ;  /* 0x000000686434723c */ /* 0x042fe80000001834 */
[----:B------:R-:W-:Y:S01]  /*b870*/  F2FP.PACK_AB R139, R224, R221 ;  /* 0x000000dde08b723e */ /* 0x000fe200000000ff */
[----:B------:R-:W-:Y:S02]  /*b880*/  FADD.FTZ R219, R219, R216 ;  /* 0x000000d8dbdb7221 */ /* 0x000fe40000010000 */
[----:B------:R-:W-:Y:S01]  /*b890*/  FADD.FTZ R218, R218, R191 ;  /* 0x000000bfdada7221 */ /* 0x000fe20000010000 */
[C---:B------:R-:W-:Y:S01]  /*b8a0*/  HMMA.16816.F32 R56, R100.reuse, R106, R56 ;  /* 0x0000006a6438723c */ /* 0x040fe20000001838 */
[----:B------:R-:W1:Y:S03]  /*b8b0*/  LDSM.16.MT88.4 R104, [R134+UR4+0x5100] ;  /* 0x005100048668783b */ /* 0x000e660008004200 */
[----:B------:R-:W-:Y:S02]  /*b8c0*/  FADD.FTZ R222, R222, R219 ;  /* 0x000000dbdede7221 */ /* 0x000fe40000010000 */
[----:B------:R-:W-:Y:S02]  /*b8d0*/  FADD.FTZ R205, R217, R218 ;  /* 0x000000dad9cd7221 */ /* 0x000fe40000010000 */
[C---:B--2---:R-:W-:Y:S04]  /*b8e0*/  HMMA.16816.F32 R60, R100.reuse, R108, R60 ;  /* 0x0000006c643c723c */ /* 0x044fe8000000183c */
[----:B------:R-:W-:Y:S02]  /*b8f0*/  FADD.FTZ R221, R221, R222 ;  /* 0x000000dedddd7221 */ /* 0x000fe40000010000 */
[----:B------:R-:W-:Y:S02]  /*b900*/  FADD.FTZ R205, R220, R205 ;  /* 0x000000cddccd7221 */ /* 0x000fe40000010000 */
[C---:B------:R-:W-:Y:S01]  /*b910*/  HMMA.16816.F32 R64, R100.reuse, R110, R64 ;  /* 0x0000006e6440723c */ /* 0x040fe20000001840 */
[----:B------:R-:W2:Y:S03]  /*b920*/  LDSM.16.MT88.4 R108, [R160+0x5100] ;  /* 0x00510000a06c783b */ /* 0x000ea60000004200 */
[----:B------:R-:W-:Y:S04]  /*b930*/  FADD.FTZ R206, R224, R221 ;  /* 0x000000dde0ce7221 */ /* 0x000fe80000010000 */
[C---:B------:R-:W-:Y:S08]  /*b940*/  HMMA.16816.F32 R68, R100.reuse, R112, R68 ;  /* 0x000000706444723c */ /* 0x040ff00000001844 */
        /* <DEDUP_REMOVED lines=13> */
[----:B------:R3:W4:Y:S07]  /*ba20*/  LDSM.16.MT88.4 R12, [R133+0x5900] ;  /* 0x00590000850c783b */ /* 0x00072e0000004200 */
[C---:B------:R-:W-:Y:S07]  /*ba30*/  HMMA.16816.F32 R116, R136.reuse, R114, R16 ;  /* 0x000000728874723c */ /* 0x040fee0000001810 */
[----:B------:R-:W-:Y:S01]  /*ba40*/  @P0 LEA R18, P6, R3, c[0x0][0x1c8], 0x1 ;  /* 0x0000720003120a11 */ /* 0x000fe200078c08ff */
[C---:B------:R-:W-:Y:S08]  /*ba50*/  HMMA.16816.F32 R112, R136.reuse, R140, R20 ;  /* 0x0000008c8870723c */ /* 0x040ff00000001814 */
[C---:B------:R-:W-:Y:S04]  /*ba60*/  HMMA.16816.F32 R108, R136.reuse, R142, R24 ;  /* 0x0000008e886c723c */ /* 0x040fe80000001818 */
[----:B---3--:R-:W-:Y:S04]  /*ba70*/  MOV R133, R2 ;  /* 0x0000000200857202 */ /* 0x008fe80000000f00 */
        /* <DEDUP_REMOVED lines=9> */
[C---:B------:R-:W-:Y:S01]  /*bb10*/  HMMA.16816.F32 R64, R136.reuse, R6, R64 ;  /* 0x000000068840723c */ /* 0x040fe20000001840 */
[----:B------:R-:W1:Y:S07]  /*bb20*/  LDSM.16.MT88.4 R4, [R134+UR4+0x5900] ;  /* 0x005900048604783b */ /* 0x000e6e0008004200 */
[C---:B--2---:R-:W-:Y:S07]  /*bb30*/  HMMA.16816.F32 R68, R136.reuse, R8, R68 ;  /* 0x000000088844723c */ /* 0x044fee0000001844 */
[----:B------:R-:W-:Y:S01]  /*bb40*/  @P0 IADD3 R8, P5, R211, UR22, RZ ;  /* 0x00000016d3080c10 */ /* 0x000fe2000ffbe0ff */
[C---:B------:R-:W-:Y:S04]  /*bb50*/  HMMA.16816.F32 R72, R136.reuse, R10, R72 ;  /* 0x0000000a8848723c */ /* 0x040fe80000001848 */
[----:B------:R-:W-:Y:S02]  /*bb60*/  @P0 IADD3.X R9, R210, UR23, RZ, P5, !PT ;  /* 0x00000017d2090c10 */ /* 0x000fe4000affe4ff */
[----:B------:R-:W-:Y:S02]  /*bb70*/  @P0 IADD3 R24, P5, R196, UR24, RZ ;  /* 0x00000018c4180c10 */ /* 0x000fe4000ffbe0ff */
[----:B------:R-:W-:Y:S01]  /*bb80*/  @P0 IADD3.X R10, R203, UR23, RZ, P4, !PT ;  /* 0x00000017cb0a0c10 */ /* 0x000fe2000a7fe4ff */
[C---:B----4-:R-:W-:Y:S03]  /*bb90*/  HMMA.16816.F32 R76, R136.reuse, R12, R76 ;  /* 0x0000000c884c723c */ /* 0x050fe6000000184c */
[C---:B------:R-:W-:Y:S02]  /*bba0*/  @P0 LEA R16, P4, R8.reuse, c[0x0][0x1c8], 0x1 ;  /* 0x0000720008100a11 */ /* 0x040fe400078808ff */
[----:B------:R-:W-:Y:S02]  /*bbb0*/  @P0 LEA.HI.X R19, R3, c[0x0][0x1cc], R10, 0x1, P6 ;  /* 0x0000730003130a11 */ /* 0x000fe400030f0c0a */
[----:B------:R-:W-:Y:S01]  /*bbc0*/  @P0 LEA.HI.X R17, R8, c[0x0][0x1cc], R9, 0x1, P4 ;  /* 0x0000730008110a11 */ /* 0x000fe200020f0c09 */
[C---:B------:R-:W-:Y:S01]  /*bbd0*/  HMMA.16816.F32 R80, R136.reuse, R14, R80 ;  /* 0x0000000e8850723c */ /* 0x040fe20000001850 */
[----:B------:R-:W2:Y:S03]  /*bbe0*/  LDSM.16.MT88.4 R8, [R160+0x5900] ;  /* 0x00590000a008783b */ /* 0x000ea60000004200 */
[----:B------:R-:W-:Y:S01]  /*bbf0*/  @P0 IADD3 R22, P4, R209, UR22, RZ ;  /* 0x00000016d1160c10 */ /* 0x000fe2000ff9e0ff */
[----:B------:R-:W-:Y:S02]  /*bc00*/  @UP1 UIADD3.X UR22, UR13, UR23, URZ, UP0, !UPT ;  /* 0x000000170d161290 */ /* 0x000fe400087fe43f */
[----:B------:R-:W-:Y:S01]  /*bc10*/  UISETP.GE.AND UP0, UPT, UR15, 0x1, UPT ;  /* 0x000000010f00788c */ /* 0x000fe2000bf06270 */
[----:B------:R-:W-:Y:S01]  /*bc20*/  @P0 LEA R20, P6, R22, c[0x0][0x1c8], 0x1 ;  /* 0x0000720016140a11 */ /* 0x000fe200078c08ff */
[C---:B-1----:R-:W-:Y:S01]  /*bc30*/  HMMA.16816.F32 R84, R136.reuse, R4, R84 ;  /* 0x000000048854723c */ /* 0x042fe20000001854 */
[----:B------:R-:W-:Y:S02]  /*bc40*/  UISETP.GE.AND UP1, UPT, UR5, 0x1, UPT ;  /* 0x000000010500788c */ /* 0x000fe4000bf26270 */
[----:B------:R-:W-:Y:S01]  /*bc50*/  USEL UR15, UR25, URZ, !UP0 ;  /* 0x0000003f190f7287 */ /* 0x000fe2000c000000 */
[----:B------:R-:W-:Y:S01]  /*bc60*/  @P0 IADD3.X R3, R208, UR23, RZ, P4, !PT ;  /* 0x00000017d0030c10 */ /* 0x000fe2000a7fe4ff */
[----:B------:R-:W-:Y:S01]  /*bc70*/  UISETP.GT.AND UP0, UPT, UR21, UR20, UPT ;  /* 0x000000141500728c */ /* 0x000fe2000bf04270 */
[----:B------:R-:W-:Y:S01]  /*bc80*/  @P0 LEA R12, P4, R24, c[0x0][0x1c8], 0x1 ;  /* 0x00007200180c0a11 */ /* 0x000fe200078808ff */
[----:B------:R-:W-:Y:S01]  /*bc90*/  UIADD3 UR21, UR5, 0x1, URZ ;  /* 0x0000000105157890 */ /* 0x000fe2000fffe03f */
[----:B------:R-:W-:Y:S01]  /*bca0*/  @P0 IADD3.X R13, R203, UR22, RZ, P5, !PT ;  /* 0x00000016cb0d0c10 */ /* 0x000fe2000affe4ff */
[C---:B------:R-:W-:Y:S02]  /*bcb0*/  HMMA.16816.F32 R88, R136.reuse, R6, R88 ;  /* 0x000000068858723c */ /* 0x040fe40000001858 */
[----:B------:R-:W-:Y:S01]  /*bcc0*/  USEL UR5, UR21, URZ, !UP1 ;  /* 0x0000003f15057287 */ /* 0x000fe2000c800000 */
[----:B------:R-:W-:Y:S02]  /*bcd0*/  @P0 LEA.HI.X R21, R22, c[0x0][0x1cc], R3, 0x1, P6 ;  /* 0x0000730016150a11 */ /* 0x000fe400030f0c03 */
[----:B------:R-:W-:Y:S01]  /*bce0*/  MOV R22, UR15 ;  /* 0x0000000f00167c02 */ /* 0x000fe20008000f00 */
[----:B------:R-:W-:Y:S01]  /*bcf0*/  UMOV UR21, UR17 ;  /* 0x0000001100157c82 */ /* 0x000fe20008000000 */
[----:B------:R-:W-:Y:S02]  /*bd00*/  @P0 LEA.HI.X R13, R24, c[0x0][0x1cc], R13, 0x1, P4 ;  /* 0x00007300180d0a11 */ /* 0x000fe400020f0c0d */
[----:B------:R-:W-:Y:S03]  /*bd10*/  @P0 IADD3 R3, P4, R211, UR24, RZ ;  /* 0x00000018d3030c10 */ /* 0x000fe6000ff9e0ff */
[----:B------:R-:W-:Y:S01]  /*bd20*/  @P0 IMAD R25, R22, 0x3000, R193 ;  /* 0x0000300016190824 */ /* 0x000fe200078e02c1 */
[----:B------:R-:W-:Y:S02]  /*bd30*/  @P0 LEA R14, P6, R3, c[0x0][0x1c8], 0x1 ;  /* 0x00007200030e0a11 */ /* 0x000fe400078c08ff */
[----:B------:R-:W-:Y:S02]  /*bd40*/  @P0 IADD3.X R24, R210, UR22, RZ, P4, !PT ;  /* 0x00000016d2180c10 */ /* 0x000fe4000a7fe4ff */
[----:B------:R-:W-:Y:S02]  /*bd50*/  @P0 IADD3 R23, P5, R209, UR24, RZ ;  /* 0x00000018d1170c10 */ /* 0x000fe4000ffbe0ff */
[----:B------:R-:W-:Y:S02]  /*bd60*/  @P0 LEA.HI.X R15, R3, c[0x0][0x1cc], R24, 0x1, P6 ;  /* 0x00007300030f0a11 */ /* 0x000fe400030f0c18 */
[----:B------:R-:W-:Y:S02]  /*bd70*/  @P0 SHF.L.U32 R3, R25, 0x1, RZ ;  /* 0x0000000119030819 */ /* 0x000fe400000006ff */
[C---:B------:R-:W-:Y:S01]  /*bd80*/  @P0 LEA R22, P4, R23.reuse, c[0x0][0x1c8], 0x1 ;  /* 0x0000720017160a11 */ /* 0x040fe200078808ff */
[C---:B--2---:R-:W-:Y:S02]  /*bd90*/  HMMA.16816.F32 R92, R136.reuse, R8, R92 ;  /* 0x00000008885c723c */ /* 0x044fe4000000185c */
[----:B------:R-:W-:Y:S01]  /*bda0*/  @!PT LDS RZ, [RZ] ;  /* 0x00000000fffff984 */ /* 0x000fe20000000800 */
[----:B------:R-:W-:Y:S01]  /*bdb0*/  @!PT LDS RZ, [RZ] ;  /* 0x00000000fffff984 */ /* 0x000fe20000000800 */
[----:B------:R-:W-:Y:S01]  /*bdc0*/  @!PT LDS RZ, [RZ] ;  /* 0x00000000fffff984 */ /* 0x000fe20000000800 */
[----:B------:R1:W-:Y:S01]  /*bdd0*/  @P0 LDGSTS.E.BYPASS.LTC128B.128 [R3+0xc100], [R18.64], !P3 ;  /* 0x0c10000012030fae */ /* 0x0003e2000d901d52 */
[----:B------:R-:W-:Y:S04]  /*bde0*/  @P0 IADD3.X R26, R208, UR22, RZ, P5, !PT ;  /* 0x00000016d01a0c10 */ /* 0x000fe8000affe4ff */
[----:B------:R-:W-:Y:S01]  /*bdf0*/  @P0 LEA.HI.X R23, R23, c[0x0][0x1cc], R26, 0x1, P4 ;  /* 0x0000730017170a11 */ /* 0x000fe200020f0c1a */
[----:B------:R-:W-:Y:S02]  /*be00*/  HMMA.16816.F32 R96, R136, R10, R96 ;  /* 0x0000000a8860723c */ /* 0x000fe40000001860 */
        /* <DEDUP_REMOVED lines=9> */
.L_x_818:
[----:B------:R-:W-:-:S06]  /*bea0*/  UISETP.GE.AND UP0, UPT, UR17, UR10, UPT ;  /* 0x0000000a1100728c */ /* 0x000fcc000bf06270 */
[----:B------:R-:W-:-:S13]  /*beb0*/  PLOP3.LUT P0, PT, PT, PT, UP0, 0x80, 0x0 ;  /* 0x000000000000781c */ /* 0x000fda0003f0f008 */
[----:B------:R-:W-:Y:S05]  /*bec0*/  @!P0 BRA `(.L_x_820) ;  /* 0x00003a9000008947 */ /* 0x000fea0003800000 */
[----:B------:R-:W-:Y:S01]  /*bed0*/  PLOP3.LUT P5, PT, PT, PT, UP3, 0x80, 0x0 ;  /* 0x000000000000781c */ /* 0x000fe20003faf038 */
[----:B------:R-:W-:Y:S01]  /*bee0*/  IMAD.MOV.U32 R133, RZ, RZ, 0x40 ;  /* 0x00000040ff857424 */ /* 0x000fe200078e00ff */
[----:B------:R-:W-:Y:S01]  /*bef0*/  PLOP3.LUT P4, PT, PT, PT, UP3, 0x80, 0x0 ;  /* 0x000000000000781c */ /* 0x000fe20003f8f038 */
[----:B------:R-:W-:Y:S01]  /*bf00*/  IMAD.MOV.U32 R3, RZ, RZ, R0 ;  /* 0x000000ffff037224 */ /* 0x000fe200078e0000 */
[----:B------:R-:W-:Y:S01]  /*bf10*/  LOP3.LUT P0, RZ, R207, 0x4, RZ, 0xc0, !PT ;  /* 0x00000004cfff7812 */ /* 0x000fe2000780c0ff */
[----:B------:R-:W-:Y:S01]  /*bf20*/  IMAD.MOV.U32 R132, RZ, RZ, R2 ;  /* 0x000000ffff847224 */ /* 0x000fe200078e0002 */
[C---:B------:R-:W-:Y:S01]  /*bf30*/  IADD3 R207, P6, R194.reuse, 0x40, RZ ;  /* 0x00000040c2cf7810 */ /* 0x040fe20007fde0ff */
[----:B------:R-:W-:Y:S01]  /*bf40*/  ULDC.64 UR8, c[0x0][0x208] ;  /* 0x0000820000087ab9 */ /* 0x000fe20000000a00 */
[----:B------:R-:W-:Y:S02]  /*bf50*/  SEL R133, R133, 0xffffffc0, !P0 ;  /* 0xffffffc085857807 */ /* 0x000fe40004000000 */
[----:B------:R-:W-:Y:S01]  /*bf60*/  IADD3 R214, P0, R194, 0x80, RZ ;  /* 0x00000080c2d67810 */ /* 0x000fe20007f1e0ff */
[----:B------:R-:W-:Y:S01]  /*bf70*/  IMAD.X R215, RZ, RZ, R199, P6 ;  /* 0x000000ffffd77224 */ /* 0x000fe200030e06c7 */
[----:B------:R-:W-:Y:S01]  /*bf80*/  IADD3 R210, P6, R196, 0x80, RZ ;  /* 0x00000080c4d27810 */ /* 0x000fe20007fde0ff */
[----:B------:R-:W-:Y:S01]  /*bf90*/  @P5 IMAD.HI.U32 R208, R200, c[0x0][0x2c8], RZ ;  /* 0x0000b200c8d05a27 */ /* 0x000fe200078e00ff */
[----:B------:R-:W-:-:S03]  /*bfa0*/  IADD3 R212, P5, R196, 0x40, RZ ;  /* 0x00000040c4d47810 */ /* 0x000fc60007fbe0ff */
[----:B------:R-:W-:Y:S01]  /*bfb0*/  IMAD.X R213, RZ, RZ, R199, P0 ;  /* 0x000000ffffd57224 */ /* 0x000fe200000e06c7 */
[----:B------:R-:W-:Y:S01]  /*bfc0*/  @P4 SHF.R.U32.HI R208, RZ, c[0x0][0x2cc], R208 ;  /* 0x0000b300ffd04a19 */ /* 0x000fe200000116d0 */
[--C-:B------:R-:W-:Y:S02]  /*bfd0*/  IMAD.X R211, RZ, RZ, R203.reuse, P5 ;  /* 0x000000ffffd37224 */ /* 0x100fe400028e06cb */
[----:B------:R-:W-:Y:S02]  /*bfe0*/  IMAD.X R209, RZ, RZ, R203, P6 ;  /* 0x000000ffffd17224 */ /* 0x000fe400030e06cb */
.L_x_829:
[----:B------:R-:W-:Y:S04]  /*bff0*/  DEPBAR.LE SB0, 0x2 ;  /* 0x000080800000791a */ /* 0x000fe80000000000 */
[----:B------:R-:W-:Y:S01]  /*c000*/  BAR.SYNC.DEFER_BLOCKING 0x0 ;  /* 0x0000000000007b1d */ /* 0x000fe20000010000 */
[----:B------:R-:W-:Y:S01]  /*c010*/  UIMAD UR4, UR5, 0x6000, URZ ;  /* 0x00006000050478a4 */ /* 0x000fe2000f8e023f */
[----:B------:R-:W-:Y:S01]  /*c020*/  IMAD.U32 R175, RZ, RZ, UR15 ;  /* 0x0000000fffaf7e24 */ /* 0x000fe2000f8e00ff */
[----:B------:R-:W-:Y:S04]  /*c030*/  UISETP.GE.AND UP1, UPT, UR10, UR17, UPT ;  /* 0x000000110a00728c */ /* 0x000fe8000bf26270 */
[----:B------:R-:W-:Y:S02]  /*c040*/  IADD3 R0, R188, UR4, RZ ;  /* 0x00000004bc007c10 */ /* 0x000fe4000fffe0ff */
[----:B------:R-:W-:Y:S03]  /*c050*/  PLOP3.LUT P0, PT, PT, PT, UP1, 0x80, 0x0 ;  /* 0x000000000000781c */ /* 0x000fe60003f0f018 */
[----:B------:R-:W-:Y:S01]  /*c060*/  IMAD.IADD R192, R189, 0x1, R0 ;  /* 0x00000001bdc07824 */ /* 0x000fe200078e0200 */
[----:B------:R-:W-:Y:S01]  /*c070*/  IADD3 R0, R133, R0, RZ ;  /* 0x0000000085007210 */ /* 0x000fe20007ffe0ff */
[----:B------:R-:W-:Y:S04]  /*c080*/  @!UP1 UIADD3 UR7, UR17, -0x1, URZ ;  /* 0xffffffff11079890 */ /* 0x000fe8000fffe03f */
[----:B------:R-:W-:Y:S02]  /*c090*/  @!UP1 USHF.R.S32.HI UR6, URZ, 0x1f, UR7 ;  /* 0x0000001f3f069899 */ /* 0x000fe40008011407 */
[----:B------:R-:W-:Y:S02]  /*c0a0*/  @!UP1 UIMAD.WIDE.U32 UR20, UR7, UR8, URZ ;  /* 0x00000008071492a5 */ /* 0x000fe4000f8e003f */
[----:B------:R-:W-:Y:S01]  /*c0b0*/  @!UP1 UIMAD UR6, UR6, UR8, URZ ;  /* 0x00000008060692a4 */ /* 0x000fe2000f8e023f */
[----:B------:R-:W-:Y:S01]  /*c0c0*/  @!P0 IMAD R175, R175, 0x6000, R204 ;  /* 0x00006000afaf8824 */ /* 0x000fe200078e02cc */
[----:B------:R-:W-:Y:S02]  /*c0d0*/  LDSM.16.M88.4 R32, [R190] ;  /* 0x00000000be20783b */ /* 0x000fe40000000200 */
[----:B------:R-:W-:Y:S02]  /*c0e0*/  @!UP1 UIMAD UR6, UR7, UR9, UR6 ;  /* 0x00000009070692a4 */ /* 0x000fe4000f8e0206 */
[----:B------:R-:W-:Y:S02]  /*c0f0*/  @!UP1 USHF.L.U32 UR7, UR20, 0x6, URZ ;  /* 0x0000000614079899 */ /* 0x000fe4000800063f */
[----:B------:R-:W-:Y:S01]  /*c100*/  @!UP1 UIADD3 UR6, UR21, UR6, URZ ;  /* 0x0000000615069290 */ /* 0x000fe2000fffe03f */
[----:B------:R-:W1:Y:S03]  /*c110*/  LDSM.16.M88.4 R8, [R188+UR4+0xc100] ;  /* 0x00c10004bc08783b */ /* 0x000e660008000200 */
[----:B------:R-:W-:Y:S01]  /*c120*/  @!P0 IADD3 R2, P5, R194, UR7, RZ ;  /* 0x00000007c2028c10 */ /* 0x000fe2000ffbe0ff */
[----:B------:R-:W-:Y:S02]  /*c130*/  @!UP1 USHF.L.U64.HI UR6, UR20, 0x6, UR6 ;  /* 0x0000000614069899 */ /* 0x000fe40008010206 */
[----:B------:R-:W-:Y:S01]  /*c140*/  @!UP1 UIADD3 UR20, UP0, UR12, UR7, URZ ;  /* 0x000000070c149290 */ /* 0x000fe2000ff1e03f */
[----:B------:R-:W2:Y:S01]  /*c150*/  LDSM.16.M88.4 R16, [R188+UR4+0xc900] ;  /* 0x00c90004bc10783b */ /* 0x000ea20008000200 */
[----:B------:R-:W-:Y:S02]  /*c160*/  @!P0 LEA R176, P4, R2, c[0x0][0x1f8], 0x1 ;  /* 0x00007e0002b08a11 */ /* 0x000fe400078808ff */
[----:B------:R-:W-:Y:S02]  /*c170*/  @!P0 IADD3.X R29, R199, UR6, RZ, P5, !PT ;  /* 0x00000006c71d8c10 */ /* 0x000fe4000affe4ff */
[----:B------:R-:W-:Y:S02]  /*c180*/  @!P0 IADD3 R30, P5, R214, UR7, RZ ;  /* 0x00000007d61e8c10 */ /* 0x000fe4000ffbe0ff */
[----:B------:R-:W3:Y:S01]  /*c190*/  LDSM.16.M88.4 R24, [R188+UR4+0xd100] ;  /* 0x00d10004bc18783b */ /* 0x000ee20008000200 */
[----:B------:R-:W-:Y:S02]  /*c1a0*/  @!P0 LEA.HI.X R177, R2, c[0x0][0x1fc], R29, 0x1, P4 ;  /* 0x00007f0002b18a11 */ /* 0x000fe400020f0c1d */
[----:B------:R-:W-:Y:S01]  /*c1b0*/  @!P0 IADD3 R29, P6, R207, UR7, RZ ;  /* 0x00000007cf1d8c10 */ /* 0x000fe2000ffde0ff */
[----:B------:R-:W-:Y:S01]  /*c1c0*/  @!UP1 UIADD3.X UR7, UR11, UR6, URZ, UP0, !UPT ;  /* 0x000000060b079290 */ /* 0x000fe200087fe43f */
[----:B------:R-:W-:Y:S01]  /*c1d0*/  @!P0 IADD3.X R31, R213, UR6, RZ, P5, !PT ;  /* 0x00000006d51f8c10 */ /* 0x000fe2000affe4ff */
[----:B------:R-:W-:Y:S01]  /*c1e0*/  UISETP.GE.AND UP0, UPT, UR15, 0x1, UPT ;  /* 0x000000010f00788c */ /* 0x000fe2000bf06270 */
[----:B------:R-:W4:Y:S01]  /*c1f0*/  LDSM.16.M88.4 R136, [R188+UR4+0xd900] ;  /* 0x00d90004bc88783b */ /* 0x000f220008000200 */
[C---:B------:R-:W-:Y:S02]  /*c200*/  @!P0 LEA R170, P5, R30.reuse, c[0x0][0x1f8], 0x1 ;  /* 0x00007e001eaa8a11 */ /* 0x040fe400078a08ff */
[----:B------:R-:W-:Y:S01]  /*c210*/  @!P0 IADD3.X R28, R215, UR6, RZ, P6, !PT ;  /* 0x00000006d71c8c10 */ /* 0x000fe2000b7fe4ff */
[----:B------:R-:W-:Y:S01]  /*c220*/  USHF.L.U32 UR6, UR17, 0x6, URZ ;  /* 0x0000000611067899 */ /* 0x000fe2000800063f */
[C---:B------:R-:W-:Y:S02]  /*c230*/  @!P0 LEA R172, P6, R29.reuse, c[0x0][0x1f8], 0x1 ;  /* 0x00007e001dac8a11 */ /* 0x040fe400078c08ff */
[----:B------:R-:W-:Y:S01]  /*c240*/  LDSM.16.M88.4 R140, [R186] ;  /* 0x00000000ba8c783b */ /* 0x000fe20000000200 */
[----:B------:R-:W-:Y:S02]  /*c250*/  @!P0 LEA.HI.X R171, R30, c[0x0][0x1fc], R31, 0x1, P5 ;  /* 0x00007f001eab8a11 */ /* 0x000fe400028f0c1f */
[----:B------:R-:W-:Y:S02]  /*c260*/  @!P0 LEA.HI.X R173, R29, c[0x0][0x1fc], R28, 0x1, P6 ;  /* 0x00007f001dad8a11 */ /* 0x000fe400030f0c1c */
[----:B------:R-:W-:Y:S02]  /*c270*/  @!P0 IADD3 R2, P4, R194, UR20, RZ ;  /* 0x00000014c2028c10 */ /* 0x000fe4000ff9e0ff */
[----:B------:R-:W5:Y:S02]  /*c280*/  LDSM.16.M88.4 R144, [R192+0xc100] ;  /* 0x00c10000c090783b */ /* 0x000f640000000200 */
[----:B------:R-:W-:Y:S02]  /*c290*/  @!P0 IADD3.X R149, R199, UR7, RZ, P4, !PT ;  /* 0x00000007c7958c10 */ /* 0x000fe4000a7fe4ff */
[C---:B------:R-:W-:Y:S01]  /*c2a0*/  @!P0 LEA R168, P4, R2.reuse, c[0x0][0x1f8], 0x1 ;  /* 0x00007e0002a88a11 */ /* 0x040fe200078808ff */
[C---:B-1----:R-:W-:Y:S03]  /*c2b0*/  HMMA.16816.F32 R4, R32.reuse, R8, RZ ;  /* 0x000000082004723c */ /* 0x042fe600000018ff */
[----:B------:R-:W-:Y:S02]  /*c2c0*/  @!P0 LEA.HI.X R169, R2, c[0x0][0x1fc], R149, 0x1, P4 ;  /* 0x00007f0002a98a11 */ /* 0x000fe400020f0c95 */
[----:B------:R-:W1:Y:S01]  /*c2d0*/  LDSM.16.M88.4 R148, [R192+0xc900] ;  /* 0x00c90000c094783b */ /* 0x000e620000000200 */
[----:B------:R-:W-:Y:S02]  /*c2e0*/  @!P0 IADD3 R2, P5, R214, UR20, RZ ;  /* 0x00000014d6028c10 */ /* 0x000fe4000ffbe0ff */
[C---:B------:R-:W-:Y:S04]  /*c2f0*/  HMMA.16816.F32 R8, R32.reuse, R10, RZ ;  /* 0x0000000a2008723c */ /* 0x040fe800000018ff */
[----:B------:R-:W-:Y:S04]  /*c300*/  @!P0 IADD3.X R153, R213, UR7, RZ, P5, !PT ;  /* 0x00000007d5998c10 */ /* 0x000fe8000affe4ff */
[C---:B--2---:R-:W-:Y:S08]  /*c310*/  HMMA.16816.F32 R12, R32.reuse, R16, RZ ;  /* 0x00000010200c723c */ /* 0x044ff000000018ff */
[C---:B------:R-:W-:Y:S08]  /*c320*/  HMMA.16816.F32 R16, R32.reuse, R18, RZ ;  /* 0x000000122010723c */ /* 0x040ff000000018ff */
[C---:B---3--:R-:W-:Y:S08]  /*c330*/  HMMA.16816.F32 R20, R32.reuse, R24, RZ ;  /* 0x000000182014723c */ /* 0x048ff000000018ff */
[C---:B------:R-:W-:Y:S08]  /*c340*/  HMMA.16816.F32 R24, R32.reuse, R26, RZ ;  /* 0x0000001a2018723c */ /* 0x040ff000000018ff */
[C---:B----4-:R-:W-:Y:S07]  /*c350*/  HMMA.16816.F32 R28, R32.reuse, R136, RZ ;  /* 0x00000088201c723c */ /* 0x050fee00000018ff */
[----:B------:R-:W-:Y:S01]  /*c360*/  @!P0 IADD3 R137, P4, R207, UR20, RZ ;  /* 0x00000014cf898c10 */ /* 0x000fe2000ff9e0ff */
[----:B------:R-:W-:Y:S04]  /*c370*/  HMMA.16816.F32 R32, R32, R138, RZ ;  /* 0x0000008a2020723c */ /* 0x000fe800000018ff */
[----:B------:R-:W-:Y:S02]  /*c380*/  @!P0 LEA R178, P6, R137, c[0x0][0x1f8], 0x1 ;  /* 0x00007e0089b28a11 */ /* 0x000fe400078c08ff */
[----:B------:R-:W-:Y:S02]  /*c390*/  @!P0 IADD3.X R136, R215, UR7, RZ, P4, !PT ;  /* 0x00000007d7888c10 */ /* 0x000fe4000a7fe4ff */
[C---:B-----5:R-:W-:Y:S05]  /*c3a0*/  HMMA.16816.F32 R4, R140.reuse, R144, R4 ;  /* 0x000000908c04723c */ /* 0x060fea0000001804 */
[C---:B------:R-:W-:Y:S02]  /*c3b0*/  @!P0 LEA R180, P4, R2.reuse, c[0x0][0x1f8], 0x1 ;  /* 0x00007e0002b48a11 */ /* 0x040fe400078808ff */
[----:B------:R-:W-:Y:S01]  /*c3c0*/  @!P0 LEA.HI.X R179, R137, c[0x0][0x1fc], R136, 0x1, P6 ;  /* 0x00007f0089b38a11 */ /* 0x000fe200030f0c88 */
[C---:B------:R-:W-:Y:S01]  /*c3d0*/  HMMA.16816.F32 R8, R140.reuse, R146, R8 ;  /* 0x000000928c08723c */ /* 0x040fe20000001808 */
[----:B------:R-:W2:Y:S03]  /*c3e0*/  LDSM.16.M88.4 R136, [R192+0xd100] ;  /* 0x00d10000c088783b */ /* 0x000ea60000000200 */
[----:B------:R-:W-:Y:S01]  /*c3f0*/  @!P0 LEA.HI.X R181, R2, c[0x0][0x1fc], R153, 0x1, P4 ;  /* 0x00007f0002b58a11 */ /* 0x000fe200020f0c99 */
[C---:B------:R-:W-:Y:S03]  /*c400*/  IMAD.IADD R2, R133.reuse, 0x1, R192 ;  /* 0x0000000185027824 */ /* 0x040fe600078e02c0 */
[C---:B-1----:R-:W-:Y:S01]  /*c410*/  HMMA.16816.F32 R12, R140.reuse, R148, R12 ;  /* 0x000000948c0c723c */ /* 0x042fe2000000180c */
[----:B------:R-:W1:Y:S07]  /*c420*/  LDSM.16.M88.4 R152, [R192+0xd900] ;  /* 0x00d90000c098783b */ /* 0x000e6e0000000200 */
[C---:B------:R-:W-:Y:S01]  /*c430*/  HMMA.16816.F32 R16, R140.reuse, R150, R16 ;  /* 0x000000968c10723c */ /* 0x040fe20000001810 */
[----:B------:R-:W-:Y:S01]  /*c440*/  @!PT LDS RZ, [RZ] ;  /* 0x00000000fffff984 */ /* 0x000fe20000000800 */
[----:B------:R-:W-:Y:S01]  /*c450*/  @!PT LDS RZ, [RZ] ;  /* 0x00000000fffff984 */ /* 0x000fe20000000800 */
[----:B------:R-:W-:Y:S01]  /*c460*/  @!PT LDS RZ, [RZ] ;  /* 0x00000000fffff984 */ /* 0x000fe20000000800 */
[----:B------:R3:W-:Y:S07]  /*c470*/  @!P0 LDGSTS.E.BYPASS.LTC128B.128 [R175], [R176.64], !P3 ;  /* 0x00000000b0af8fae */ /* 0x0007ee000d901d52 */
[----:B------:R3:W-:Y:S07]  /*c480*/  @!P0 LDGSTS.E.BYPASS.LTC128B.128 [R175+0x2000], [R172.64], !P2 ;  /* 0x02000000acaf8fae */ /* 0x0007ee000d101d52 */
[----:B------:R4:W-:Y:S07]  /*c490*/  @!P0 LDGSTS.E.BYPASS.LTC128B.128 [R175+0x4000], [R170.64], !P1 ;  /* 0x04000000aaaf8fae */ /* 0x0009ee000c901d52 */
[----:B------:R4:W-:Y:S01]  /*c4a0*/  @!P0 LDGSTS.E.BYPASS.LTC128B.128 [R175+0x1000], [R168.64], !P3 ;  /* 0x01000000a8af8fae */ /* 0x0009e2000d901d52 */
[C---:B--2---:R-:W-:Y:S06]  /*c4b0*/  HMMA.16816.F32 R20, R140.reuse, R136, R20 ;  /* 0x000000888c14723c */ /* 0x044fec0000001814 */
[----:B------:R3:W-:Y:S02]  /*c4c0*/  @!P0 LDGSTS.E.BYPASS.LTC128B.128 [R175+0x3000], [R178.64], !P2 ;  /* 0x03000000b2af8fae */ /* 0x0007e4000d101d52 */
[C---:B------:R-:W-:Y:S05]  /*c4d0*/  HMMA.16816.F32 R24, R140.reuse, R138, R24 ;  /* 0x0000008a8c18723c */ /* 0x040fea0000001818 */
[----:B------:R3:W-:Y:S01]  /*c4e0*/  @!P0 LDGSTS.E.BYPASS.LTC128B.128 [R175+0x5000], [R180.64], !P1 ;  /* 0x05000000b4af8fae */ /* 0x0007e2000c901d52 */
[----:B------:R-:W-:Y:S02]  /*c4f0*/  PLOP3.LUT P0, PT, PT, PT, UP3, 0x80, 0x0 ;  /* 0x000000000000781c */ /* 0x000fe40003f0f038 */
[C---:B-1----:R-:W-:Y:S04]  /*c500*/  HMMA.16816.F32 R28, R140.reuse, R152, R28 ;  /* 0x000000988c1c723c */ /* 0x042fe8000000181c */
[----:B------:R-:W-:Y:S04]  /*c510*/  LDSM.16.M88.4 R156, [R185] ;  /* 0x00000000b99c783b */ /* 0x000fe80000000200 */
[----:B------:R-:W-:Y:S03]  /*c520*/  HMMA.16816.F32 R32, R140, R154, R32 ;  /* 0x0000009a8c20723c */ /* 0x000fe60000001820 */
[----:B------:R-:W1:Y:S07]  /*c530*/  LDSM.16.M88.4 R160, [R0+0xc100] ;  /* 0x00c1000000a0783b */ /* 0x000e6e0000000200 */
[----:B------:R-:W2:Y:S07]  /*c540*/  LDSM.16.M88.4 R164, [R0+0xc900] ;  /* 0x00c9000000a4783b */ /* 0x000eae0000000200 */
[----:B------:R-:W5:Y:S07]  /*c550*/  LDSM.16.M88.4 R144, [R0+0xd100] ;  /* 0x00d100000090783b */ /* 0x000f6e0000000200 */
[----:B------:R-:W3:Y:S07]  /*c560*/  LDSM.16.M88.4 R148, [R0+0xd900] ;  /* 0x00d900000094783b */ /* 0x000eee0000000200 */
[----:B------:R-:W-:Y:S07]  /*c570*/  LDSM.16.M88.4 R136, [R184] ;  /* 0x00000000b888783b */ /* 0x000fee0000000200 */
[----:B----4-:R-:W4:Y:S01]  /*c580*/  LDSM.16.M88.4 R168, [R2+0xc100] ;  /* 0x00c1000002a8783b */ /* 0x010f220000000200 */
[C---:B-1----:R-:W-:Y:S06]  /*c590*/  HMMA.16816.F32 R4, R156.reuse, R160, R4 ;  /* 0x000000a09c04723c */ /* 0x042fec0000001804 */
[----:B------:R-:W1:Y:S02]  /*c5a0*/  LDSM.16.M88.4 R140, [R2+0xc900] ;  /* 0x00c90000028c783b */ /* 0x000e640000000200 */
[C---:B------:R-:W-:Y:S05]  /*c5b0*/  HMMA.16816.F32 R8, R156.reuse, R162, R8 ;  /* 0x000000a29c08723c */ /* 0x040fea0000001808 */
[----:B------:R-:W1:Y:S03]  /*c5c0*/  LDSM.16.M88.4 R152, [R2+0xd100] ;  /* 0x00d100000298783b */ /* 0x000e660000000200 */
[C---:B--2---:R-:W-:Y:S04]  /*c5d0*/  HMMA.16816.F32 R12, R156.reuse, R164, R12 ;  /* 0x000000a49c0c723c */ /* 0x044fe8000000180c */
[----:B------:R-:W2:Y:S04]  /*c5e0*/  LDSM.16.M88.4 R160, [R2+0xd900] ;  /* 0x00d9000002a0783b */ /* 0x000ea80000000200 */
[C---:B------:R-:W-:Y:S03]  /*c5f0*/  HMMA.16816.F32 R16, R156.reuse, R166, R16 ;  /* 0x000000a69c10723c */ /* 0x040fe60000001810 */
[----:B------:R-:W-:Y:S05]  /*c600*/  LDSM.16.M88.4 R164, [R188+UR4+0xe100] ;  /* 0x00e10004bca4783b */ /* 0x000fea0008000200 */
[C---:B-----5:R-:W-:Y:S02]  /*c610*/  HMMA.16816.F32 R20, R156.reuse, R144, R20 ;  /* 0x000000909c14723c */ /* 0x060fe40000001814 */
[----:B---3--:R-:W-:Y:S06]  /*c620*/  LDSM.16.M88.4 R172, [R192+0xf900] ;  /* 0x00f90000c0ac783b */ /* 0x008fec0000000200 */
[C---:B------:R-:W-:Y:S01]  /*c630*/  HMMA.16816.F32 R24, R156.reuse, R146, R24 ;  /* 0x000000929c18723c */ /* 0x040fe20000001818 */
[----:B------:R-:W3:Y:S07]  /*c640*/  LDSM.16.M88.4 R144, [R190+0x4000] ;  /* 0x00400000be90783b */ /* 0x000eee0000000200 */
[C---:B------:R-:W-:Y:S01]  /*c650*/  HMMA.16816.F32 R28, R156.reuse, R148, R28 ;  /* 0x000000949c1c723c */ /* 0x040fe2000000181c */
[----:B------:R-:W-:Y:S07]  /*c660*/  LDSM.16.M88.4 R176, [R190+0x8000] ;  /* 0x00800000beb0783b */ /* 0x000fee0000000200 */
[----:B------:R-:W-:Y:S01]  /*c670*/  HMMA.16816.F32 R32, R156, R150, R32 ;  /* 0x000000969c20723c */ /* 0x000fe20000001820 */
[----:B------:R-:W5:Y:S07]  /*c680*/  LDSM.16.M88.4 R148, [R188+UR4+0xe900] ;  /* 0x00e90004bc94783b */ /* 0x000f6e0008000200 */
[C---:B----4-:R-:W-:Y:S01]  /*c690*/  HMMA.16816.F32 R4, R136.reuse, R168, R4 ;  /* 0x000000a88804723c */ /* 0x050fe20000001804 */
[----:B------:R-:W4:Y:S07]  /*c6a0*/  LDSM.16.M88.4 R156, [R188+UR4+0xf100] ;  /* 0x00f10004bc9c783b */ /* 0x000f2e0008000200 */
[C---:B------:R-:W-:Y:S01]  /*c6b0*/  HMMA.16816.F32 R8, R136.reuse, R170, R8 ;  /* 0x000000aa8808723c */ /* 0x040fe20000001808 */
[----:B------:R-:W3:Y:S07]  /*c6c0*/  LDSM.16.M88.4 R168, [R188+UR4+0xf900] ;  /* 0x00f90004bca8783b */ /* 0x000eee0008000200 */
[C---:B-1----:R-:W-:Y:S01]  /*c6d0*/  HMMA.16816.F32 R12, R136.reuse, R140, R12 ;  /* 0x0000008c880c723c */ /* 0x042fe2000000180c */
[----:B------:R-:W-:Y:S07]  /*c6e0*/  LDSM.16.M88.4 R180, [R188+UR4+0x10100] ;  /* 0x01010004bcb4783b */ /* 0x000fee0008000200 */
[C---:B------:R-:W-:Y:S01]  /*c6f0*/  HMMA.16816.F32 R16, R136.reuse, R142, R16 ;  /* 0x0000008e8810723c */ /* 0x040fe20000001810 */
[----:B------:R-:W-:Y:S07]  /*c700*/  LDSM.16.M88.4 R140, [R192+0xe100] ;  /* 0x00e10000c08c783b */ /* 0x000fee0000000200 */
[C---:B------:R-:W-:Y:S01]  /*c710*/  HMMA.16816.F32 R20, R136.reuse, R152, R20 ;  /* 0x000000988814723c */ /* 0x040fe20000001814 */
[----:B------:R-:W0:Y:S07]  /*c720*/  LDGDEPBAR ;  /* 0x00000000000079af */ /* 0x000e2e0000000000 */
[C---:B------:R-:W-:Y:S01]  /*c730*/  HMMA.16816.F32 R24, R136.reuse, R154, R24 ;  /* 0x0000009a8818723c */ /* 0x040fe20000001818 */
[----:B------:R-:W-:Y:S07]  /*c740*/  LDSM.16.M88.4 R152, [R192+0xe900] ;  /* 0x00e90000c098783b */ /* 0x000fee0000000200 */
[C---:B--2---:R-:W-:Y:S08]  /*c750*/  HMMA.16816.F32 R28, R136.reuse, R160, R28 ;  /* 0x000000a0881c723c */ /* 0x044ff0000000181c */
[----:B------:R-:W-:Y:S01]  /*c760*/  HMMA.16816.F32 R32, R136, R162, R32 ;  /* 0x000000a28820723c */ /* 0x000fe20000001820 */
[----:B------:R-:W1:Y:S07]  /*c770*/  LDSM.16.M88.4 R136, [R186+0x4000] ;  /* 0x00400000ba88783b */ /* 0x000e6e0000000200 */
[C---:B---3--:R-:W-:Y:S01]  /*c780*/  HMMA.16816.F32 R4, R144.reuse, R164, R4 ;  /* 0x000000a49004723c */ /* 0x048fe20000001804 */
[----:B------:R-:W2:Y:S07]  /*c790*/  LDSM.16.M88.4 R160, [R192+0xf100] ;  /* 0x00f10000c0a0783b */ /* 0x000eae0000000200 */
[C---:B------:R-:W-:Y:S01]  /*c7a0*/  HMMA.16816.F32 R8, R144.reuse, R166, R8 ;  /* 0x000000a69008723c */ /* 0x040fe20000001808 */
[----:B------:R-:W-:Y:S07]  /*c7b0*/  LDSM.16.M88.4 R164, [R2+0xe100] ;  /* 0x00e1000002a4783b */ /* 0x000fee0000000200 */
[C---:B-----5:R-:W-:Y:S08]  /*c7c0*/  HMMA.16816.F32 R12, R144.reuse, R148, R12 ;  /* 0x00000094900c723c */ /* 0x060ff0000000180c */
[C---:B------:R-:W-:Y:S01]  /*c7d0*/  HMMA.16816.F32 R16, R144.reuse, R150, R16 ;  /* 0x000000969010723c */ /* 0x040fe20000001810 */
[----:B------:R-:W-:Y:S07]  /*c7e0*/  LDSM.16.M88.4 R148, [R185+0x4000] ;  /* 0x00400000b994783b */ /* 0x000fee0000000200 */
[C---:B----4-:R-:W-:Y:S08]  /*c7f0*/  HMMA.16816.F32 R20, R144.reuse, R156, R20 ;  /* 0x0000009c9014723c */ /* 0x050ff00000001814 */
[C---:B------:R-:W-:Y:S01]  /*c800*/  HMMA.16816.F32 R24, R144.reuse, R158, R24 ;  /* 0x0000009e9018723c */ /* 0x040fe20000001818 */
[----:B------:R-:W3:Y:S07]  /*c810*/  LDSM.16.M88.4 R156, [R0+0xe100] ;  /* 0x00e10000009c783b */ /* 0x000eee0000000200 */
        /* <DEDUP_REMOVED lines=9> */
[C---:B--2---:R-:W-:Y:S08]  /*c8b0*/  HMMA.16816.F32 R20, R136.reuse, R160, R20 ;  /* 0x000000a08814723c */ /* 0x044ff00000001814 */
[C---:B------:R-:W-:Y:S01]  /*c8c0*/  HMMA.16816.F32 R24, R136.reuse, R162, R24 ;  /* 0x000000a28818723c */ /* 0x040fe20000001818 */
[----:B------:R-:W2:Y:S07]  /*c8d0*/  LDSM.16.M88.4 R160, [R184+0x4000] ;  /* 0x00400000b8a0783b */ /* 0x000eae0000000200 */
[C---:B------:R-:W-:Y:S08]  /*c8e0*/  HMMA.16816.F32 R28, R136.reuse, R172, R28 ;  /* 0x000000ac881c723c */ /* 0x040ff0000000181c */
[----:B------:R-:W-:Y:S07]  /*c8f0*/  HMMA.16816.F32 R32, R136, R174, R32 ;  /* 0x000000ae8820723c */ /* 0x000fee0000001820 */
[----:B------:R-:W-:Y:S01]  /*c900*/  IADD3 R136, R133, UR4, R188 ;  /* 0x0000000485887c10 */ /* 0x000fe2000fffe0bc */
[C---:B---3--:R-:W-:Y:S05]  /*c910*/  HMMA.16816.F32 R4, R148.reuse, R156, R4 ;  /* 0x0000009c9404723c */ /* 0x048fea0000001804 */
[----:B------:R-:W-:Y:S03]  /*c920*/  IADD3 R191, R189, R136, RZ ;  /* 0x00000088bdbf7210 */ /* 0x000fe60007ffe0ff */
[C---:B------:R-:W-:Y:S01]  /*c930*/  HMMA.16816.F32 R8, R148.reuse, R158, R8 ;  /* 0x0000009e9408723c */ /* 0x040fe20000001808 */
[----:B------:R-:W-:Y:S07]  /*c940*/  LDSM.16.M88.4 R156, [R192+0x10100] ;  /* 0x01010000c09c783b */ /* 0x000fee0000000200 */
[C---:B-1----:R-:W-:Y:S01]  /*c950*/  HMMA.16816.F32 R12, R148.reuse, R140, R12 ;  /* 0x0000008c940c723c */ /* 0x042fe2000000180c */
[----:B------:R-:W1:Y:S07]  /*c960*/  LDSM.16.M88.4 R136, [R191+0xe900] ;  /* 0x00e90000bf88783b */ /* 0x000e6e0000000200 */
[C---:B------:R-:W-:Y:S01]  /*c970*/  HMMA.16816.F32 R16, R148.reuse, R142, R16 ;  /* 0x0000008e9410723c */ /* 0x040fe20000001810 */
[----:B------:R-:W3:Y:S07]  /*c980*/  LDSM.16.M88.4 R168, [R191+0xf100] ;  /* 0x00f10000bfa8783b */ /* 0x000eee0000000200 */
[C---:B------:R-:W-:Y:S01]  /*c990*/  HMMA.16816.F32 R20, R148.reuse, R144, R20 ;  /* 0x000000909414723c */ /* 0x040fe20000001814 */
[----:B------:R-:W5:Y:S07]  /*c9a0*/  LDSM.16.M88.4 R172, [R191+0xf900] ;  /* 0x00f90000bfac783b */ /* 0x000f6e0000000200 */
[C---:B------:R-:W-:Y:S01]  /*c9b0*/  HMMA.16816.F32 R24, R148.reuse, R146, R24 ;  /* 0x000000929418723c */ /* 0x040fe20000001818 */
[----:B------:R-:W3:Y:S07]  /*c9c0*/  LDSM.16.M88.4 R140, [R188+UR4+0x10900] ;  /* 0x01090004bc8c783b */ /* 0x000eee0008000200 */
[C---:B----4-:R-:W-:Y:S01]  /*c9d0*/  HMMA.16816.F32 R28, R148.reuse, R152, R28 ;  /* 0x00000098941c723c */ /* 0x050fe2000000181c */
[----:B------:R-:W4:Y:S07]  /*c9e0*/  LDSM.16.M88.4 R144, [R188+UR4+0x11100] ;  /* 0x01110004bc90783b */ /* 0x000f2e0008000200 */
[----:B------:R-:W-:Y:S01]  /*c9f0*/  HMMA.16816.F32 R32, R148, R154, R32 ;  /* 0x0000009a9420723c */ /* 0x000fe20000001820 */
[----:B------:R-:W4:Y:S07]  /*ca00*/  LDSM.16.M88.4 R148, [R188+UR4+0x11900] ;  /* 0x01190004bc94783b */ /* 0x000f2e0008000200 */
[C---:B--2---:R-:W-:Y:S01]  /*ca10*/  HMMA.16816.F32 R4, R160.reuse, R164, R4 ;  /* 0x000000a4a004723c */ /* 0x044fe20000001804 */
[----:B------:R-:W2:Y:S07]  /*ca20*/  LDSM.16.M88.4 R152, [R186+0x8000] ;  /* 0x00800000ba98783b */ /* 0x000eae0000000200 */
[C---:B------:R-:W-:Y:S01]  /*ca30*/  HMMA.16816.F32 R8, R160.reuse, R166, R8 ;  /* 0x000000a6a008723c */ /* 0x040fe20000001808 */
[----:B------:R-:W-:Y:S07]  /*ca40*/  LDSM.16.M88.4 R164, [R192+0x11900] ;  /* 0x01190000c0a4783b */ /* 0x000fee0000000200 */
[C---:B-1----:R-:W-:Y:S08]  /*ca50*/  HMMA.16816.F32 R12, R160.reuse, R136, R12 ;  /* 0x00000088a00c723c */ /* 0x042ff0000000180c */
[C---:B------:R-:W-:Y:S01]  /*ca60*/  HMMA.16816.F32 R16, R160.reuse, R138, R16 ;  /* 0x0000008aa010723c */ /* 0x040fe20000001810 */
[----:B------:R-:W1:Y:S07]  /*ca70*/  LDSM.16.M88.4 R136, [R192+0x10900] ;  /* 0x01090000c088783b */ /* 0x000e6e0000000200 */
[C---:B---3--:R-:W-:Y:S08]  /*ca80*/  HMMA.16816.F32 R20, R160.reuse, R168, R20 ;  /* 0x000000a8a014723c */ /* 0x048ff00000001814 */
[C---:B------:R-:W-:Y:S01]  /*ca90*/  HMMA.16816.F32 R24, R160.reuse, R170, R24 ;  /* 0x000000aaa018723c */ /* 0x040fe20000001818 */
[----:B------:R-:W-:Y:S07]  /*caa0*/  LDSM.16.M88.4 R168, [R185+0x8000] ;  /* 0x00800000b9a8783b */ /* 0x000fee0000000200 */
[C---:B-----5:R-:W-:Y:S08]  /*cab0*/  HMMA.16816.F32 R28, R160.reuse, R172, R28 ;  /* 0x000000aca01c723c */ /* 0x060ff0000000181c */
[----:B------:R-:W-:Y:S01]  /*cac0*/  HMMA.16816.F32 R32, R160, R174, R32 ;  /* 0x000000aea020723c */ /* 0x000fe20000001820 */
[----:B------:R-:W3:Y:S07]  /*cad0*/  LDSM.16.M88.4 R160, [R192+0x11100] ;  /* 0x01110000c0a0783b */ /* 0x000eee0000000200 */
[C---:B------:R-:W-:Y:S01]  /*cae0*/  HMMA.16816.F32 R4, R176.reuse, R180, R4 ;  /* 0x000000b4b004723c */ /* 0x040fe20000001804 */
[----:B------:R-:W5:Y:S07]  /*caf0*/  LDSM.16.M88.4 R172, [R0+0x10100] ;  /* 0x0101000000ac783b */ /* 0x000f6e0000000200 */
[C---:B------:R-:W-:Y:S01]  /*cb00*/  HMMA.16816.F32 R8, R176.reuse, R182, R8 ;  /* 0x000000b6b008723c */ /* 0x040fe20000001808 */
[----:B------:R-:W-:Y:S07]  /*cb10*/  LDSM.16.M88.4 R180, [R2+0x10100] ;  /* 0x0101000002b4783b */ /* 0x000fee0000000200 */
[C---:B------:R-:W-:Y:S08]  /*cb20*/  HMMA.16816.F32 R12, R176.reuse, R140, R12 ;  /* 0x0000008cb00c723c */ /* 0x040ff0000000180c */
[C---:B------:R-:W-:Y:S01]  /*cb30*/  HMMA.16816.F32 R16, R176.reuse, R142, R16 ;  /* 0x0000008eb010723c */ /* 0x040fe20000001810 */
[----:B------:R-:W1:Y:S07]  /*cb40*/  LDSM.16.M88.4 R140, [R0+0x10900] ;  /* 0x01090000008c783b */ /* 0x000e6e0000000200 */
[C---:B----4-:R-:W-:Y:S08]  /*cb50*/  HMMA.16816.F32 R20, R176.reuse, R144, R20 ;  /* 0x00000090b014723c */ /* 0x050ff00000001814 */
[C---:B------:R-:W-:Y:S01]  /*cb60*/  HMMA.16816.F32 R24, R176.reuse, R146, R24 ;  /* 0x00000092b018723c */ /* 0x040fe20000001818 */
[----:B------:R-:W4:Y:S07]  /*cb70*/  LDSM.16.M88.4 R144, [R0+0x11100] ;  /* 0x011100000090783b */ /* 0x000f2e0000000200 */
[C---:B------:R-:W-:Y:S08]  /*cb80*/  HMMA.16816.F32 R28, R176.reuse, R148, R28 ;  /* 0x00000094b01c723c */ /* 0x040ff0000000181c */
[----:B------:R-:W-:Y:S01]  /*cb90*/  HMMA.16816.F32 R32, R176, R150, R32 ;  /* 0x00000096b020723c */ /* 0x000fe20000001820 */
[----:B------:R-:W3:Y:S07]  /*cba0*/  LDSM.16.M88.4 R148, [R0+0x11900] ;  /* 0x011900000094783b */ /* 0x000eee0000000200 */
[----:B------:R-:W4:Y:S01]  /*cbb0*/  LDSM.16.M88.4 R176, [R184+0x8000] ;  /* 0x00800000b8b0783b */ /* 0x000f220000000200 */
[C---:B--2---:R-:W-:Y:S08]  /*cbc0*/  HMMA.16816.F32 R4, R152.reuse, R156, R4 ;  /* 0x0000009c9804723c */ /* 0x044ff00000001804 */
[C---:B------:R-:W-:Y:S08]  /*cbd0*/  HMMA.16816.F32 R8, R152.reuse, R158, R8 ;  /* 0x0000009e9808723c */ /* 0x040ff00000001808 */
[C---:B-1----:R-:W-:Y:S08]  /*cbe0*/  HMMA.16816.F32 R12, R152.reuse, R136, R12 ;  /* 0x00000088980c723c */ /* 0x042ff0000000180c */
[C---:B------:R-:W-:Y:S01]  /*cbf0*/  HMMA.16816.F32 R16, R152.reuse, R138, R16 ;  /* 0x0000008a9810723c */ /* 0x040fe20000001810 */
[----:B------:R-:W1:Y:S07]  /*cc00*/  LDSM.16.M88.4 R136, [R191+0x10900] ;  /* 0x01090000bf88783b */ /* 0x000e6e0000000200 */
[C---:B---3--:R-:W-:Y:S08]  /*cc10*/  HMMA.16816.F32 R20, R152.reuse, R160, R20 ;  /* 0x000000a09814723c */ /* 0x048ff00000001814 */
[C---:B------:R-:W-:Y:S08]  /*cc20*/  HMMA.16816.F32 R24, R152.reuse, R162, R24 ;  /* 0x000000a29818723c */ /* 0x040ff00000001818 */
[C---:B------:R-:W-:Y:S08]  /*cc30*/  HMMA.16816.F32 R28, R152.reuse, R164, R28 ;  /* 0x000000a4981c723c */ /* 0x040ff0000000181c */
[----:B------:R-:W-:Y:S08]  /*cc40*/  HMMA.16816.F32 R32, R152, R166, R32 ;  /* 0x000000a69820723c */ /* 0x000ff00000001820 */
[C---:B-----5:R-:W-:Y:S08]  /*cc50*/  HMMA.16816.F32 R4, R168.reuse, R172, R4 ;  /* 0x000000aca804723c */ /* 0x060ff00000001804 */
[C---:B------:R-:W-:Y:S08]  /*cc60*/  HMMA.16816.F32 R8, R168.reuse, R174, R8 ;  /* 0x000000aea808723c */ /* 0x040ff00000001808 */
[C---:B------:R-:W-:Y:S08]  /*cc70*/  HMMA.16816.F32 R12, R168.reuse, R140, R12 ;  /* 0x0000008ca80c723c */ /* 0x040ff0000000180c */
[C---:B------:R-:W-:Y:S08]  /*cc80*/  HMMA.16816.F32 R16, R168.reuse, R142, R16 ;  /* 0x0000008ea810723c */ /* 0x040ff00000001810 */
[C---:B----4-:R-:W-:Y:S08]  /*cc90*/  HMMA.16816.F32 R20, R168.reuse, R144, R20 ;  /* 0x00000090a814723c */ /* 0x050ff00000001814 */
[C---:B------:R-:W-:Y:S08]  /*cca0*/  HMMA.16816.F32 R24, R168.reuse, R146, R24 ;  /* 0x00000092a818723c */ /* 0x040ff00000001818 */
[C---:B------:R-:W-:Y:S08]  /*ccb0*/  HMMA.16816.F32 R28, R168.reuse, R148, R28 ;  /* 0x00000094a81c723c */ /* 0x040ff0000000181c */
[----:B------:R-:W-:Y:S08]  /*ccc0*/  HMMA.16816.F32 R32, R168, R150, R32 ;  /* 0x00000096a820723c */ /* 0x000ff00000001820 */
[C---:B------:R-:W-:Y:S08]  /*ccd0*/  HMMA.16816.F32 R4, R176.reuse, R180, R4 ;  /* 0x000000b4b004723c */ /* 0x040ff00000001804 */
[C---:B------:R-:W-:Y:S08]  /*cce0*/  HMMA.16816.F32 R8, R176.reuse, R182, R8 ;  /* 0x000000b6b008723c */ /* 0x040ff00000001808 */
[C---:B-1----:R-:W-:Y:S08]  /*ccf0*/  HMMA.16816.F32 R12, R176.reuse, R136, R12 ;  /* 0x00000088b00c723c */ /* 0x042ff0000000180c */
        /* <DEDUP_REMOVED lines=18> */
[----:B------:R-:W-:Y:S03]  /*ce20*/  FMUL.FTZ R14, R17, c[0x0][0x320] ;  /* 0x0000c800110e7a20 */ /* 0x000fe60000410000 */
[----:B------:R5:W1:Y:S10]  /*ce30*/  MUFU.TANH R137, R11 ;  /* 0x0000000b00897308 */ /* 0x000a740000002400 */
[----:B------:R-:W1:Y:S10]  /*ce40*/  MUFU.TANH R141, R141 ;  /* 0x0000008d008d7308 */ /* 0x000e740000002400 */
[----:B------:R-:W1:Y:S01]  /*ce50*/  MUFU.TANH R0, R0 ;  /* 0x0000000000007308 */ /* 0x000e620000002400 */
[C---:B---3--:R-:W-:Y:S01]  /*ce60*/  HMMA.16816.F32 R20, R176.reuse, R4, R20 ;  /* 0x00000004b014723c */ /* 0x048fe20000001814 */
[----:B-----5:R-:W3:Y:S08]  /*ce70*/  LDSM.16.M88.4 R8, [R191+0x11900] ;  /* 0x01190000bf08783b */ /* 0x020ef00000000200 */
[----:B------:R-:W1:Y:S01]  /*ce80*/  MUFU.TANH R2, R2 ;  /* 0x0000000200027308 */ /* 0x000e620000002400 */
[C---:B------:R-:W-:Y:S03]  /*ce90*/  HMMA.16816.F32 R24, R176.reuse, R6, R24 ;  /* 0x00000006b018723c */ /* 0x040fe60000001818 */
[----:B------:R-:W-:Y:S02]  /*cea0*/  FMUL.FTZ R5, R18, c[0x0][0x320] ;  /* 0x0000c80012057a20 */ /* 0x000fe40000410000 */
[----:B------:R-:W-:Y:S04]  /*ceb0*/  FMUL.FTZ R4, R19, c[0x0][0x320] ;  /* 0x0000c80013047a20 */ /* 0x000fe80000410000 */
[----:B------:R-:W1:Y:S05]  /*cec0*/  MUFU.TANH R142, R142 ;  /* 0x0000008e008e7308 */ /* 0x000e6a0000002400 */
[----:B------:R-:W-:Y:S02]  /*ced0*/  FMUL.FTZ R7, R20, c[0x0][0x320] ;  /* 0x0000c80014077a20 */ /* 0x000fe40000410000 */
[----:B------:R-:W-:Y:S03]  /*cee0*/  IMAD.MOV.U32 R20, RZ, RZ, R200 ;  /* 0x000000ffff147224 */ /* 0x000fe600078e00c8 */
[----:B------:R-:W1:Y:S01]  /*cef0*/  MUFU.TANH R173, R173 ;  /* 0x000000ad00ad7308 */ /* 0x000e620000002400 */
[----:B------:R-:W-:Y:S01]  /*cf00*/  @P0 MOV R20, R208 ;  /* 0x000000d000140202 */ /* 0x000fe20000000f00 */
[----:B------:R-:W-:Y:S01]  /*cf10*/  FMUL.FTZ R6, R22, c[0x0][0x320] ;  /* 0x0000c80016067a20 */ /* 0x000fe20000410000 */
[----:B------:R-:W-:Y:S01]  /*cf20*/  PLOP3.LUT P0, PT, PT, PT, UP2, 0x40, 0x0 ;  /* 0x000000000000781c */ /* 0x000fe20003f0e828 */
[----:B------:R-:W-:Y:S02]  /*cf30*/  FMUL.FTZ R21, R21, c[0x0][0x320] ;  /* 0x0000c80015157a20 */ /* 0x000fe40000410000 */
[----:B------:R-:W-:Y:S02]  /*cf40*/  FMUL.FTZ R157, R24, c[0x0][0x320] ;  /* 0x0000c800189d7a20 */ /* 0x000fe40000410000 */
[----:B------:R-:W-:Y:S02]  /*cf50*/  FMUL.FTZ R23, R23, c[0x0][0x320] ;  /* 0x0000c80017177a20 */ /* 0x000fe40000410000 */
[----:B------:R-:W1:Y:S01]  /*cf60*/  MUFU.TANH R171, R171 ;  /* 0x000000ab00ab7308 */ /* 0x000e620000002400 */
[----:B------:R-:W-:Y:S02]  /*cf70*/  FMUL.FTZ R25, R25, c[0x0][0x320] ;  /* 0x0000c80019197a20 */ /* 0x000fe40000410000 */
[----:B------:R-:W-:Y:S01]  /*cf80*/  FMUL.FTZ R26, R26, c[0x0][0x320] ;  /* 0x0000c8001a1a7a20 */ /* 0x000fe20000410000 */
[C---:B---3--:R-:W-:Y:S01]  /*cf90*/  HMMA.16816.F32 R28, R176.reuse, R8, R28 ;  /* 0x00000008b01c723c */ /* 0x048fe2000000181c */
[----:B------:R-:W3:Y:S02]  /*cfa0*/  SHFL.IDX PT, R9, R20, RZ, 0x1c1f ;  /* 0x001c1fff14097589 */ /* 0x000ee400000e0000 */
[----:B------:R-:W-:Y:S03]  /*cfb0*/  FMUL.FTZ R27, R27, c[0x0][0x320] ;  /* 0x0000c8001b1b7a20 */ /* 0x000fe60000410000 */
[----:B------:R-:W1:Y:S01]  /*cfc0*/  MUFU.TANH R174, R174 ;  /* 0x000000ae00ae7308 */ /* 0x000e620000002400 */
[----:B------:R-:W-:Y:S01]  /*cfd0*/  IMAD.U32 R8, RZ, RZ, UR6 ;  /* 0x00000006ff087e24 */ /* 0x000fe2000f8e00ff */
[----:B------:R-:W-:Y:S01]  /*cfe0*/  HMMA.16816.F32 R32, R176, R10, R32 ;  /* 0x0000000ab020723c */ /* 0x000fe20000001820 */
[----:B------:R-:W-:Y:S04]  /*cff0*/  UIADD3 UR6, UR15, 0x1, URZ ;  /* 0x000000010f067890 */ /* 0x000fe8000fffe03f */
[----:B------:R-:W-:Y:S02]  /*d000*/  USEL UR15, UR6, URZ, !UP0 ;  /* 0x0000003f060f7287 */ /* 0x000fe4000c000000 */
[----:B------:R-:W-:Y:S01]  /*d010*/  IADD3 R10, -R201, 0x1, -R8 ;  /* 0x00000001c90a7810 */ /* 0x000fe20007ffe908 */
[----:B------:R-:W1:Y:S04]  /*d020*/  MUFU.TANH R12, R12 ;  /* 0x0000000c000c7308 */ /* 0x000e680000002400 */
[----:B------:R-:W-:Y:S04]  /*d030*/  IADD3 R10, R10, c[0x0][0x1d0], RZ ;  /* 0x000074000a0a7a10 */ /* 0x000fe80007ffe0ff */
[----:B------:R-:W-:Y:S01]  /*d040*/  FMUL.FTZ R153, R28, c[0x0][0x320] ;  /* 0x0000c8001c997a20 */ /* 0x000fe20000410000 */
[----:B------:R-:W-:Y:S01]  /*d050*/  IADD3 R10, R10, -c[0x0][0x168], RZ ;  /* 0x80005a000a0a7a10 */ /* 0x000fe20007ffe0ff */
[----:B------:R-:W1:Y:S01]  /*d060*/  MUFU.TANH R13, R13 ;  /* 0x0000000d000d7308 */ /* 0x000e620000002400 */
[----:B------:R-:W-:Y:S02]  /*d070*/  FMUL.FTZ R29, R29, c[0x0][0x320] ;  /* 0x0000c8001d1d7a20 */ /* 0x000fe40000410000 */
[----:B------:R-:W-:Y:S01]  /*d080*/  FMUL.FTZ R30, R30, c[0x0][0x320] ;  /* 0x0000c8001e1e7a20 */ /* 0x000fe20000410000 */
[C---:B------:R-:W-:Y:S01]  /*d090*/  IADD3 R16, R10.reuse, c[0x0][0x328], RZ ;  /* 0x0000ca000a107a10 */ /* 0x040fe20007ffe0ff */
[----:B------:R-:W-:Y:S01]  /*d0a0*/  FMUL.FTZ R31, R31, c[0x0][0x320] ;  /* 0x0000c8001f1f7a20 */ /* 0x000fe20000410000 */
[----:B------:R-:W-:Y:S01]  /*d0b0*/  IADD3 R10, R10, UR16, RZ ;  /* 0x000000100a0a7c10 */ /* 0x000fe2000fffe0ff */
[----:B------:R-:W-:Y:S01]  /*d0c0*/  FMUL.FTZ R149, R32, c[0x0][0x320] ;  /* 0x0000c80020957a20 */ /* 0x000fe20000410000 */
[-C--:B---3--:R-:W-:Y:S01]  /*d0d0*/  IADD3 R19, R16, R9.reuse, RZ ;  /* 0x0000000910137210 */ /* 0x088fe20007ffe0ff */
[----:B------:R-:W-:Y:S01]  /*d0e0*/  FMUL.FTZ R33, R33, c[0x0][0x320] ;  /* 0x0000c80021217a20 */ /* 0x000fe20000410000 */
[----:B------:R-:W3:Y:S01]  /*d0f0*/  MUFU.TANH R14, R14 ;  /* 0x0000000e000e7308 */ /* 0x000ee20000002400 */
[----:B------:R-:W-:Y:S01]  /*d100*/  FMUL.FTZ R34, R34, c[0x0][0x320] ;  /* 0x0000c80022227a20 */ /* 0x000fe20000410000 */
[----:B------:R-:W-:Y:S01]  /*d110*/  IADD3 R18, R10, R9, RZ ;  /* 0x000000090a127210 */ /* 0x000fe20007ffe0ff */
[----:B------:R-:W-:Y:S07]  /*d120*/  FMUL.FTZ R35, R35, c[0x0][0x320] ;  /* 0x0000c80023237a20 */ /* 0x000fee0000410000 */
[----:B------:R-:W1:Y:S10]  /*d130*/  MUFU.TANH R5, R5 ;  /* 0x0000000500057308 */ /* 0x000e740000002400 */
[----:B------:R-:W1:Y:S10]  /*d140*/  MUFU.TANH R4, R4 ;  /* 0x0000000400047308 */ /* 0x000e740000002400 */
[----:B------:R-:W1:Y:S10]  /*d150*/  MUFU.TANH R7, R7 ;  /* 0x0000000700077308 */ /* 0x000e740000002400 */
[----:B------:R1:W1:Y:S10]  /*d160*/  MUFU.TANH R159, R21 ;  /* 0x00000015009f7308 */ /* 0x0002740000002400 */
[----:B------:R-:W1:Y:S10]  /*d170*/  MUFU.TANH R6, R6 ;  /* 0x0000000600067308 */ /* 0x000e740000002400 */
[----:B------:R1:W1:Y:S10]  /*d180*/  MUFU.TANH R158, R23 ;  /* 0x00000017009e7308 */ /* 0x0002740000002400 */
[----:B------:R-:W1:Y:S10]  /*d190*/  MUFU.TANH R157, R157 ;  /* 0x0000009d009d7308 */ /* 0x000e740000002400 */
[----:B------:R1:W1:Y:S10]  /*d1a0*/  MUFU.TANH R155, R25 ;  /* 0x00000019009b7308 */ /* 0x0002740000002400 */
[----:B------:R1:W1:Y:S10]  /*d1b0*/  MUFU.TANH R156, R26 ;  /* 0x0000001a009c7308 */ /* 0x0002740000002400 */
        /* <DEDUP_REMOVED lines=24> */
.L_x_823:
[----:B------:R-:W-:Y:S04]  /*d340*/  MOV R9, c[0x0][0x32c] ;  /* 0x0000cb0000097a02 */ /* 0x000fe80000000f00 */
[----:B------:R-:W-:Y:S11]  /*d350*/  ISETP.NE.AND P0, PT, R9, 0x1, PT ;  /* 0x000000010900780c */ /* 0x000ff60003f05270 */
[----:B------:R-:W-:Y:S02]  /*d360*/  @!UPT UIADD3 URZ, URZ, URZ, URZ ;  /* 0x0000003f3f3ff290 */ /* 0x000fe4000fffe03f */
[----:B------:R-:W-:Y:S05]  /*d370*/  @P0 IMAD.HI.U32 R9, R11, c[0x0][0x330], RZ ;  /* 0x0000cc000b090a27 */ /* 0x000fea00078e00ff */
[----:B------:R-:W-:Y:S02]  /*d380*/  @P0 SHF.R.U32.HI R11, RZ, c[0x0][0x334], R9 ;  /* 0x0000cd00ff0b0a19 */ /* 0x000fe40000011609 */
.L_x_824:
[----:B------:R-:W-:Y:S05]  /*d390*/  BSYNC B0 ;  /* 0x0000000000007941 */ /* 0x000fea0003800000 */
.L_x_822:
[----:B------:R-:W-:Y:S04]  /*d3a0*/  IMAD R22, R11, c[0x0][0x32c], -R8 ;  /* 0x0000cb000b167a24 */ /* 0x000fe800078e0a08 */
[----:B------:R-:W-:Y:S05]  /*d3b0*/  IMAD.IADD R9, R22, 0x1, -R201 ;  /* 0x0000000116097824 */ /* 0x000fea00078e0ac9 */
[----:B------:R-:W-:Y:S02]  /*d3c0*/  IADD3 R22, R9, c[0x0][0x32c], RZ ;  /* 0x0000cb0009167a10 */ /* 0x000fe40007ffe0ff */
[----:B------:R-:W-:Y:S02]  /*d3d0*/  IMNMX R18, R18, R9, !PT ;  /* 0x0000000912127217 */ /* 0x000fe40007800200 */
[----:B------:R-:W-:Y:S02]  /*d3e0*/  IMNMX R19, R19, R22, PT ;  /* 0x0000001613137217 */ /* 0x000fe40003800200 */
.L_x_821:
[----:B--234-:R-:W-:Y:S01]  /*d3f0*/  UISETP.GT.AND UP0, UPT, UR17, -0x1, UPT ;  /* 0xffffffff1100788c */ /* 0x01cfe2000bf04270 */
[----:B-1----:R-:W1:Y:S05]  /*d400*/  SHFL.IDX PT, R21, R20, 0x1, 0x1c1f ;  /* 0x003c1f0014157f89 */ /* 0x002e6a00000e0000 */
        /* <DEDUP_REMOVED lines=27> */
[----:B------:R-:W-:Y:S01]  /*d5c0*/  FSEL R143, R13, -INF , !P5 ;  /* 0xff8000000d8f7808 */ /* 0x000fe20006800000 */
[--C-:B-1----:R-:W-:Y:S01]  /*d5d0*/  IMAD.IADD R13, R10, 0x1, R21.reuse ;  /* 0x000000010a0d7824 */ /* 0x102fe200078e0215 */
[C---:B------:R-:W-:Y:S02]  /*d5e0*/  ISETP.GT.AND P5, PT, R18.reuse, 0x21, P0 ;  /* 0x000000211200780c */ /* 0x040fe400007a4270 */
[----:B------:R-:W-:Y:S02]  /*d5f0*/  FSEL R157, R157, -INF , !P4 ;  /* 0xff8000009d9d7808 */ /* 0x000fe40006000000 */
[----:B------:R-:W-:Y:S02]  /*d600*/  ISETP.GT.AND P4, PT, R18, 0x31, P0 ;  /* 0x000000311200780c */ /* 0x000fe40000784270 */
[C---:B------:R-:W-:Y:S02]  /*d610*/  ISETP.LT.OR P6, PT, R19.reuse, 0x21, P6 ;  /* 0x000000211300780c */ /* 0x040fe400037c1670 */
[C---:B------:R-:W-:Y:S02]  /*d620*/  ISETP.LT.OR P5, PT, R19.reuse, 0x22, P5 ;  /* 0x000000221300780c */ /* 0x040fe40002fa1670 */
[----:B------:R-:W-:Y:S02]  /*d630*/  ISETP.LT.OR P4, PT, R19, 0x32, P4 ;  /* 0x000000321300780c */ /* 0x000fe40002781670 */
[----:B------:R-:W-:Y:S01]  /*d640*/  FSEL R179, R7, -INF , !P6 ;  /* 0xff80000007b37808 */ /* 0x000fe20007000000 */
[----:B------:R-:W-:Y:S01]  /*d650*/  IMAD.IADD R7, R16, 0x1, R21 ;  /* 0x0000000110077824 */ /* 0x000fe200078e0215 */
        /* <DEDUP_REMOVED lines=30> */
.L_x_827:
[----:B------:R-:W-:Y:S04]  /*d840*/  MOV R10, c[0x0][0x32c] ;  /* 0x0000cb00000a7a02 */ /* 0x000fe80000000f00 */
[----:B------:R-:W-:Y:S11]  /*d850*/  ISETP.NE.AND P4, PT, R10, 0x1, PT ;  /* 0x000000010a00780c */ /* 0x000ff60003f85270 */
[----:B------:R-:W-:Y:S02]  /*d860*/  @!UPT UIADD3 URZ, URZ, URZ, URZ ;  /* 0x0000003f3f3ff290 */ /* 0x000fe4000fffe03f */
[----:B------:R-:W-:Y:S05]  /*d870*/  @P4 IMAD.HI.U32 R10, R19, c[0x0][0x330], RZ ;  /* 0x0000cc00130a4a27 */ /* 0x000fea00078e00ff */
[----:B------:R-:W-:Y:S02]  /*d880*/  @P4 SHF.R.U32.HI R19, RZ, c[0x0][0x334], R10 ;  /* 0x0000cd00ff134a19 */ /* 0x000fe4000001160a */
.L_x_828:
[----:B------:R-:W-:Y:S05]  /*d890*/  BSYNC B0 ;  /* 0x0000000000007941 */ /* 0x000fea0003800000 */
.L_x_826:
[----:B------:R-:W-:Y:S04]  /*d8a0*/  IMAD R8, R19, c[0x0][0x32c], -R8 ;  /* 0x0000cb0013087a24 */ /* 0x000fe800078e0a08 */
[----:B------:R-:W-:Y:S05]  /*d8b0*/  IMAD.IADD R10, R8, 0x1, -R201 ;  /* 0x00000001080a7824 */ /* 0x000fea00078e0ac9 */
[----:B------:R-:W-:Y:S02]  /*d8c0*/  IADD3 R8, R10, c[0x0][0x32c], RZ ;  /* 0x0000cb000a087a10 */ /* 0x000fe40007ffe0ff */
[----:B------:R-:W-:Y:S02]  /*d8d0*/  IMNMX R13, R13, R10, !PT ;  /* 0x0000000a0d0d7217 */ /* 0x000fe40007800200 */
[----:B------:R-:W-:Y:S02]  /*d8e0*/  IMNMX R7, R7, R8, PT ;  /* 0x0000000807077217 */ /* 0x000fe40003800200 */
.L_x_825:
[----:B------:R-:W-:Y:S01]  /*d8f0*/  FMNMX.FTZ R8, R17, R132, !PT ;  /* 0x0000008411087209 */ /* 0x000fe20007810000 */
[----:B------:R-:W-:Y:S04]  /*d900*/  DEPBAR.LE SB0, 0x2 ;  /* 0x000080800000791a */ /* 0x000fe80000000000 */
[----:B------:R-:W-:Y:S01]  /*d910*/  FMNMX.FTZ R8, R15, R8, !PT ;  /* 0x000000080f087209 */ /* 0x000fe20007810000 */
[----:B------:R-:W-:Y:S01]  /*d920*/  BAR.SYNC.DEFER_BLOCKING 0x0 ;  /* 0x0000000000007b1d */ /* 0x000fe20000010000 */
[----:B------:R-:W-:Y:S01]  /*d930*/  ISETP.GT.AND P6, PT, R13, RZ, P0 ;  /* 0x000000ff0d00720c */ /* 0x000fe200007c4270 */
        /* <DEDUP_REMOVED lines=8> */
[----:B------:R-:W-:Y:S02]  /*d9c0*/  FMNMX.FTZ R8, R171, R8, !PT ;  /* 0x00000008ab087209 */ /* 0x000fe40007810000 */
[----:B------:R-:W-:Y:S01]  /*d9d0*/  ISETP.GT.AND P4, PT, R13, 0x8, P0 ;  /* 0x000000080d00780c */ /* 0x000fe20000784270 */
[----:B------:R-:W-:Y:S01]  /*d9e0*/  @UP1 USHF.R.S32.HI UR21, URZ, 0x1f, UR20 ;  /* 0x0000001f3f151899 */ /* 0x000fe20008011414 */
[----:B------:R-:W-:Y:S02]  /*d9f0*/  ISETP.LT.OR P5, PT, R7, 0x2, P5 ;  /* 0x000000020700780c */ /* 0x000fe40002fa1670 */
[----:B------:R-:W-:Y:S02]  /*da00*/  FMNMX.FTZ R8, R143, R8, !PT ;  /* 0x000000088f087209 */ /* 0x000fe40007810000 */
[----:B------:R-:W-:Y:S01]  /*da10*/  FMNMX.FTZ R19, R14, R3, !PT ;  /* 0x000000030e137209 */ /* 0x000fe20007810000 */
[----:B------:R-:W-:Y:S01]  /*da20*/  LDSM.16.MT88.4 R28, [R134+UR4+0x100] ;  /* 0x00010004861c783b */ /* 0x000fe20008004200 */
[----:B------:R-:W-:Y:S01]  /*da30*/  ISETP.GT.AND P6, PT, R13, 0x9, P0 ;  /* 0x000000090d00780c */ /* 0x000fe200007c4270 */
[----:B------:R-:W-:Y:S01]  /*da40*/  ULDC.64 UR6, c[0x0][0x1e0] ;  /* 0x0000780000067ab9 */ /* 0x000fe20000000a00 */
[----:B------:R-:W-:Y:S02]  /*da50*/  ISETP.LT.OR P4, PT, R7, 0x9, P4 ;  /* 0x000000090700780c */ /* 0x000fe40002781670 */
[----:B------:R-:W-:Y:S02]  /*da60*/  FSEL R10, R2, -INF , !P5 ;  /* 0xff800000020a7808 */ /* 0x000fe40006800000 */
[----:B------:R-:W-:Y:S01]  /*da70*/  FMNMX.FTZ R0, R141, R8, !PT ;  /* 0x000000088d007209 */ /* 0x000fe20007810000 */
[----:B------:R-:W-:Y:S01]  /*da80*/  @UP1 UIMAD UR21, UR21, UR6, URZ ;  /* 0x00000006151512a4 */ /* 0x000fe2000f8e023f */
[----:B------:R-:W-:Y:S01]  /*da90*/  ISETP.GT.AND P5, PT, R13, 0x10, P0 ;  /* 0x000000100d00780c */ /* 0x000fe200007a4270 */
[----:B------:R-:W-:Y:S01]  /*daa0*/  @UP1 UIMAD.WIDE.U32 UR22, UR20, UR6, URZ ;  /* 0x00000006141612a5 */ /* 0x000fe2000f8e003f */
[----:B------:R-:W-:Y:S01]  /*dab0*/  ISETP.LT.OR P6, PT, R7, 0xa, P6 ;  /* 0x0000000a0700780c */ /* 0x000fe200037c1670 */
[----:B------:R-:W-:Y:S01]  /*dac0*/  @UP1 UIMAD UR21, UR20, UR7, UR21 ;  /* 0x00000007141512a4 */ /* 0x000fe2000f8e0215 */
[----:B------:R-:W-:Y:S01]  /*dad0*/  FMNMX.FTZ R19, R10, R19, !PT ;  /* 0x000000130a137209 */ /* 0x000fe20007810000 */
[----:B------:R-:W-:Y:S01]  /*dae0*/  @UP1 USHF.L.U32 UR6, UR22, 0x6, URZ ;  /* 0x0000000616061899 */ /* 0x000fe2000800063f */
[----:B------:R-:W-:Y:S01]  /*daf0*/  FSEL R136, R136, -INF , !P4 ;  /* 0xff80000088887808 */ /* 0x000fe20006000000 */
[----:B------:R-:W-:Y:S01]  /*db00*/  @UP1 UIADD3 UR21, UR23, UR21, URZ ;  /* 0x0000001517151290 */ /* 0x000fe2000fffe03f */
[----:B------:R-:W-:Y:S01]  /*db10*/  FMNMX.FTZ R0, R179, R0, !PT ;  /* 0x00000000b3007209 */ /* 0x000fe20007810000 */
[----:B------:R-:W-:Y:S01]  /*db20*/  @UP1 UIADD3 UR7, UP0, UR14, UR6, URZ ;  /* 0x000000060e071290 */ /* 0x000fe2000ff1e03f */
[----:B------:R-:W-:Y:S01]  /*db30*/  ISETP.GT.AND P4, PT, R13, 0x11, P0 ;  /* 0x000000110d00780c */ /* 0x000fe20000784270 */
[----:B------:R-:W-:Y:S01]  /*db40*/  @UP1 USHF.L.U64.HI UR21, UR22, 0x6, UR21 ;  /* 0x0000000616151899 */ /* 0x000fe20008010215 */
[----:B------:R-:W-:Y:S02]  /*db50*/  FSEL R8, R137, -INF , !P6 ;  /* 0xff80000089087808 */ /* 0x000fe40007000000 */
[----:B------:R-:W-:Y:S02]  /*db60*/  ISETP.LT.OR P5, PT, R7, 0x11, P5 ;  /* 0x000000110700780c */ /* 0x000fe40002fa1670 */
[----:B------:R-:W-:Y:S02]  /*db70*/  FMNMX.FTZ R19, R136, R19, !PT ;  /* 0x0000001388137209 */ /* 0x000fe40007810000 */
[----:B------:R-:W-:Y:S02]  /*db80*/  FMNMX.FTZ R0, R159, R0, !PT ;  /* 0x000000009f007209 */ /* 0x000fe40007810000 */
[----:B------:R-:W-:Y:S02]  /*db90*/  ISETP.GT.AND P6, PT, R13, 0x18, P0 ;  /* 0x000000180d00780c */ /* 0x000fe400007c4270 */
[----:B------:R-:W-:Y:S02]  /*dba0*/  ISETP.LT.OR P4, PT, R7, 0x12, P4 ;  /* 0x000000120700780c */ /* 0x000fe40002781670 */
[----:B------:R-:W-:Y:S02]  /*dbb0*/  FMNMX.FTZ R19, R8, R19, !PT ;  /* 0x0000001308137209 */ /* 0x000fe40007810000 */
[----:B------:R-:W-:Y:S02]  /*dbc0*/  FSEL R174, R174, -INF , !P5 ;  /* 0xff800000aeae7808 */ /* 0x000fe40006800000 */
[----:B------:R-:W-:Y:S02]  /*dbd0*/  FMNMX.FTZ R0, R157, R0, !PT ;  /* 0x000000009d007209 */ /* 0x000fe40007810000 */
[----:B------:R-:W-:Y:S02]  /*dbe0*/  FSEL R176, R12, -INF , !P4 ;  /* 0xff8000000cb07808 */ /* 0x000fe40006000000 */
[----:B------:R-:W-:Y:S02]  /*dbf0*/  ISETP.GT.AND P5, PT, R13, 0x19, P0 ;  /* 0x000000190d00780c */ /* 0x000fe400007a4270 */
[----:B------:R-:W-:Y:S02]  /*dc00*/  ISETP.LT.OR P6, PT, R7, 0x19, P6 ;  /* 0x000000190700780c */ /* 0x000fe400037c1670 */
[----:B------:R-:W-:Y:S02]  /*dc10*/  FMNMX.FTZ R19, R174, R19, !PT ;  /* 0x00000013ae137209 */ /* 0x000fe40007810000 */
[----:B------:R-:W-:Y:S02]  /*dc20*/  FMNMX.FTZ R0, R155, R0, !PT ;  /* 0x000000009b007209 */ /* 0x000fe40007810000 */
[----:B------:R-:W-:Y:S02]  /*dc30*/  FSEL R142, R5, -INF , !P6 ;  /* 0xff800000058e7808 */ /* 0x000fe40007000000 */
[----:B------:R-:W-:Y:S02]  /*dc40*/  ISETP.GT.AND P4, PT, R13, 0x20, P0 ;  /* 0x000000200d00780c */ /* 0x000fe40000784270 */
[----:B------:R-:W-:Y:S02]  /*dc50*/  ISETP.LT.OR P5, PT, R7, 0x1a, P5 ;  /* 0x0000001a0700780c */ /* 0x000fe40002fa1670 */
[----:B------:R-:W-:Y:S02]  /*dc60*/  FMNMX.FTZ R19, R176, R19, !PT ;  /* 0x00000013b0137209 */ /* 0x000fe40007810000 */
[----:B------:R-:W-:Y:S02]  /*dc70*/  FMNMX.FTZ R0, R153, R0, !PT ;  /* 0x0000000099007209 */ /* 0x000fe40007810000 */
[----:B------:R-:W-:Y:S02]  /*dc80*/  FSEL R140, R4, -INF , !P5 ;  /* 0xff800000048c7808 */ /* 0x000fe40006800000 */
[----:B------:R-:W-:Y:S02]  /*dc90*/  FMNMX.FTZ R19, R142, R19, !PT ;  /* 0x000000138e137209 */ /* 0x000fe40007810000 */
[----:B------:R-:W-:Y:S02]  /*dca0*/  ISETP.GT.AND P6, PT, R13, 0x21, P0 ;  /* 0x000000210d00780c */ /* 0x000fe400007c4270 */
[----:B------:R-:W-:Y:S02]  /*dcb0*/  ISETP.LT.OR P4, PT, R7, 0x21, P4 ;  /* 0x000000210700780c */ /* 0x000fe40002781670 */
[----:B------:R-:W-:Y:S02]  /*dcc0*/  FMNMX.FTZ R0, R151, R0, !PT ;  /* 0x0000000097007209 */ /* 0x000fe40007810000 */
[----:B------:R-:W-:Y:S02]  /*dcd0*/  FMNMX.FTZ R19, R140, R19, !PT ;  /* 0x000000138c137209 */ /* 0x000fe40007810000 */
[----:B------:R-:W-:Y:S02]  /*dce0*/  ISETP.GT.AND P5, PT, R13, 0x28, P0 ;  /* 0x000000280d00780c */ /* 0x000fe400007a4270 */
[----:B------:R-:W-:Y:S02]  /*dcf0*/  ISETP.LT.OR P6, PT, R7, 0x22, P6 ;  /* 0x000000220700780c */ /* 0x000fe400037c1670 */
        /* <DEDUP_REMOVED lines=8> */
[----:B------:R-:W-:Y:S01]  /*dd80*/  FMNMX.FTZ R19, R158, R19, !PT ;  /* 0x000000139e137209 */ /* 0x000fe20007810000 */
[----:B------:R-:W1:Y:S01]  /*dd90*/  SHFL.BFLY PT, R0, R5, 0x2, 0x1f ;  /* 0x0c401f0005007f89 */ /* 0x000e6200000e0000 */
[----:B------:R-:W-:Y:S02]  /*dda0*/  ISETP.GT.AND P6, PT, R13, 0x30, P0 ;  /* 0x000000300d00780c */ /* 0x000fe400007c4270 */
[C---:B------:R-:W-:Y:S02]  /*ddb0*/  ISETP.LT.OR P4, PT, R7.reuse, 0x2a, P4 ;  /* 0x0000002a0700780c */ /* 0x040fe40002781670 */
[----:B------:R-:W-:Y:S02]  /*ddc0*/  FMNMX.FTZ R19, R156, R19, !PT ;  /* 0x000000139c137209 */ /* 0x000fe40007810000 */
[----:B------:R-:W-:Y:S02]  /*ddd0*/  FSEL R154, R154, -INF , !P4 ;  /* 0xff8000009a9a7808 */ /* 0x000fe40006000000 */
[----:B------:R-:W-:Y:S02]  /*dde0*/  ISETP.LT.OR P6, PT, R7, 0x31, P6 ;  /* 0x000000310700780c */ /* 0x000fe400037c1670 */
[C---:B------:R-:W-:Y:S02]  /*ddf0*/  ISETP.GT.AND P5, PT, R13.reuse, 0x31, P0 ;  /* 0x000000310d00780c */ /* 0x040fe400007a4270 */
[----:B------:R-:W-:Y:S02]  /*de00*/  FSEL R150, R150, -INF , !P6 ;  /* 0xff80000096967808 */ /* 0x000fe40007000000 */
[----:B------:R-:W-:Y:S02]  /*de10*/  FMNMX.FTZ R19, R154, R19, !PT ;  /* 0x000000139a137209 */ /* 0x000fe40007810000 */
[----:B------:R-:W-:Y:S02]  /*de20*/  ISETP.GT.AND P4, PT, R13, 0x38, P0 ;  /* 0x000000380d00780c */ /* 0x000fe40000784270 */
[C---:B------:R-:W-:Y:S02]  /*de30*/  ISETP.LT.OR P5, PT, R7.reuse, 0x32, P5 ;  /* 0x000000320700780c */ /* 0x040fe40002fa1670 */
[----:B------:R-:W-:Y:S02]  /*de40*/  FMNMX.FTZ R19, R150, R19, !PT ;  /* 0x0000001396137209 */ /* 0x000fe40007810000 */
[----:B------:R-:W-:Y:S02]  /*de50*/  FSEL R148, R148, -INF , !P5 ;  /* 0xff80000094947808 */ /* 0x000fe40006800000 */
[----:B------:R-:W-:Y:S02]  /*de60*/  ISETP.LT.OR P4, PT, R7, 0x39, P4 ;  /* 0x000000390700780c */ /* 0x000fe40002781670 */
[----:B------:R-:W-:Y:S02]  /*de70*/  ISETP.GT.AND P0, PT, R13, 0x39, P0 ;  /* 0x000000390d00780c */ /* 0x000fe40000704270 */
[----:B------:R-:W-:Y:S02]  /*de80*/  FSEL R146, R146, -INF , !P4 ;  /* 0xff80000092927808 */ /* 0x000fe40006000000 */
[----:B------:R-:W-:Y:S02]  /*de90*/  FMNMX.FTZ R19, R148, R19, !PT ;  /* 0x0000001394137209 */ /* 0x000fe40007810000 */
[----:B------:R-:W-:Y:S02]  /*dea0*/  ISETP.LT.OR P0, PT, R7, 0x3a, P0 ;  /* 0x0000003a0700780c */ /* 0x000fe40000701670 */
[----:B------:R-:W-:Y:S02]  /*deb0*/  FMNMX.FTZ R19, R146, R19, !PT ;  /* 0x0000001392137209 */ /* 0x000fe40007810000 */
[----:B------:R-:W-:Y:S02]  /*dec0*/  FSEL R144, R144, -INF , !P0 ;  /* 0xff80000090907808 */ /* 0x000fe40004000000 */
[----:B-1----:R-:W-:Y:S02]  /*ded0*/  FMNMX.FTZ R5, R5, R0, !PT ;  /* 0x0000000005057209 */ /* 0x002fe40007810000 */
[----:B------:R-:W-:Y:S02]  /*dee0*/  FMNMX.FTZ R13, R144, R19, !PT ;  /* 0x00000013900d7209 */ /* 0x000fe40007810000 */
[----:B------:R-:W-:Y:S01]  /*def0*/  IADD3 R16, R134, UR4, RZ ;  /* 0x0000000486107c10 */ /* 0x000fe2000fffe0ff */
[----:B------:R-:W1:Y:S03]  /*df00*/  SHFL.BFLY PT, R2, R5, 0x1, 0x1f ;  /* 0x0c201f0005027f89 */ /* 0x000e6600000e0000 */
[----:B------:R-:W-:Y:S05]  /*df10*/  IADD3 R161, R187, R16, RZ ;  /* 0x00000010bba17210 */ /* 0x000fea0007ffe0ff */
[----:B------:R-:W2:Y:S01]  /*df20*/  SHFL.BFLY PT, R0, R13, 0x2, 0x1f ;  /* 0x0c401f000d007f89 */ /* 0x000ea200000e0000 */
[----:B-1----:R-:W-:Y:S04]  /*df30*/  FMNMX.FTZ R2, R5, R2, !PT ;  /* 0x0000000205027209 */ /* 0x002fe80007810000 */
[C---:B------:R-:W-:Y:S01]  /*df40*/  FSETP.NEU.FTZ.AND P0, PT, R2.reuse, -INF , PT ;  /* 0xff8000000200780b */ /* 0x040fe20003f1d000 */
[C---:B------:R-:W-:Y:S01]  /*df50*/  FMUL.FTZ R152, R2.reuse, c[0x0][0x2d0] ;  /* 0x0000b40002987a20 */ /* 0x040fe20000410000 */
[----:B--2---:R-:W-:Y:S02]  /*df60*/  FMNMX.FTZ R7, R13, R0, !PT ;  /* 0x000000000d077209 */ /* 0x004fe40007810000 */
[----:B------:R-:W-:Y:S02]  /*df70*/  FSEL R5, R2, RZ, P0 ;  /* 0x000000ff02057208 */ /* 0x000fe40000000000 */
[----:B------:R-:W-:Y:S01]  /*df80*/  FSEL R152, R152, RZ, P0 ;  /* 0x000000ff98987208 */ /* 0x000fe20000000000 */
[----:B------:R-:W1:Y:S02]  /*df90*/  SHFL.BFLY PT, R0, R7, 0x1, 0x1f ;  /* 0x0c201f0007007f89 */ /* 0x000e6400000e0000 */
[----:B------:R-:W-:Y:S02]  /*dfa0*/  FADD.FTZ R4, -R5, R132 ;  /* 0x0000008405047221 */ /* 0x000fe40000010100 */
[--C-:B------:R-:W-:Y:S02]  /*dfb0*/  FFMA.FTZ R168, R15, c[0x0][0x2d0], -R152.reuse ;  /* 0x0000b4000fa87a23 */ /* 0x100fe40000010898 */
[----:B------:R-:W-:Y:S02]  /*dfc0*/  FMUL.FTZ R132, R4, c[0x0][0x2d0] ;  /* 0x0000b40004847a20 */ /* 0x000fe40000410000 */
[--C-:B------:R-:W-:Y:S02]  /*dfd0*/  FFMA.FTZ R169, R17, c[0x0][0x2d0], -R152.reuse ;  /* 0x0000b40011a97a23 */ /* 0x100fe40000010898 */
[--C-:B------:R-:W-:Y:S01]  /*dfe0*/  FFMA.FTZ R163, R11, c[0x0][0x2d0], -R152.reuse ;  /* 0x0000b4000ba37a23 */ /* 0x100fe20000010898 */
[----:B------:R-:W-:Y:S01]  /*dff0*/  MUFU.EX2 R168, R168 ;  /* 0x000000a800a87308 */ /* 0x000fe20000000800 */
[--C-:B------:R-:W-:Y:S02]  /*e000*/  FFMA.FTZ R164, R9, c[0x0][0x2d0], -R152.reuse ;  /* 0x0000b40009a47a23 */ /* 0x100fe40000010898 */
[--C-:B------:R-:W-:Y:S02]  /*e010*/  FFMA.FTZ R172, R143, c[0x0][0x2d0], -R152.reuse ;  /* 0x0000b4008fac7a23 */ /* 0x100fe40000010898 */
[--C-:B------:R-:W-:Y:S02]  /*e020*/  FFMA.FTZ R180, R159, c[0x0][0x2d0], -R152.reuse ;  /* 0x0000b4009fb47a23 */ /* 0x100fe40000010898 */
        /* <DEDUP_REMOVED lines=8> */
[C---:B------:R-:W-:Y:S03]  /*e0b0*/  FMUL.FTZ R145, R0.reuse, c[0x0][0x2d0] ;  /* 0x0000b40000917a20 */ /* 0x040fe60000410000 */
[----:B------:R-:W1:Y:S01]  /*e0c0*/  MUFU.EX2 R169, R169 ;  /* 0x000000a900a97308 */ /* 0x000e620000000800 */
[----:B------:R-:W-:Y:S01]  /*e0d0*/  FSEL R4, R0, RZ, P0 ;  /* 0x000000ff00047208 */ /* 0x000fe20000000000 */
[--C-:B------:R-:W-:Y:S01]  /*e0e0*/  FFMA.FTZ R170, R173, c[0x0][0x2d0], -R152.reuse ;  /* 0x0000b400adaa7a23 */ /* 0x100fe20000010898 */
[----:B------:R-:W-:Y:S01]  /*e0f0*/  FSEL R145, R145, RZ, P0 ;  /* 0x000000ff91917208 */ /* 0x000fe20000000000 */
[--C-:B------:R-:W-:Y:S01]  /*e100*/  FFMA.FTZ R173, R141, c[0x0][0x2d0], -R152.reuse ;  /* 0x0000b4008dad7a23 */ /* 0x100fe20000010898 */
[----:B------:R-:W-:Y:S01]  /*e110*/  PLOP3.LUT P0, PT, PT, PT, UP1, 0x80, 0x0 ;  /* 0x000000000000781c */ /* 0x000fe20003f0f018 */
[----:B------:R-:W-:Y:S02]  /*e120*/  FADD.FTZ R4, -R4, R3 ;  /* 0x0000000304047221 */ /* 0x000fe40000010100 */
[--C-:B------:R-:W-:Y:S02]  /*e130*/  FFMA.FTZ R167, R14, c[0x0][0x2d0], -R145.reuse ;  /* 0x0000b4000ea77a23 */ /* 0x100fe40000010891 */
[----:B------:R-:W3:Y:S01]  /*e140*/  LDSM.16.MT88.4 R12, [R135+UR4+0x100] ;  /* 0x00010004870c783b */ /* 0x000ee20008004200 */
[--C-:B------:R-:W-:Y:S01]  /*e150*/  FFMA.FTZ R166, R10, c[0x0][0x2d0], -R145.reuse ;  /* 0x0000b4000aa67a23 */ /* 0x100fe20000010891 */
[----:B------:R-:W-:Y:S01]  /*e160*/  MUFU.EX2 R163, R163 ;  /* 0x000000a300a37308 */ /* 0x000fe20000000800 */
[--C-:B------:R-:W-:Y:S02]  /*e170*/  FFMA.FTZ R162, R136, c[0x0][0x2d0], -R145.reuse ;  /* 0x0000b40088a27a23 */ /* 0x100fe40000010891 */
[--C-:B------:R-:W-:Y:S02]  /*e180*/  FFMA.FTZ R165, R8, c[0x0][0x2d0], -R145.reuse ;  /* 0x0000b40008a57a23 */ /* 0x100fe40000010891 */
[----:B------:R-:W-:Y:S01]  /*e190*/  FMUL.FTZ R3, R4, c[0x0][0x2d0] ;  /* 0x0000b40004037a20 */ /* 0x000fe20000410000 */
[----:B------:R-:W-:Y:S01]  /*e1a0*/  IADD3 R4, R135, UR4, RZ ;  /* 0x0000000487047c10 */ /* 0x000fe2000fffe0ff */
[C---:B--2---:R-:W-:Y:S02]  /*e1b0*/  FMUL.FTZ R5, R132.reuse, R129 ;  /* 0x0000008184057220 */ /* 0x044fe40000410000 */
[C---:B------:R-:W-:Y:S01]  /*e1c0*/  FMUL.FTZ R8, R132.reuse, R124 ;  /* 0x0000007c84087220 */ /* 0x040fe20000410000 */
[----:B------:R-:W2:Y:S01]  /*e1d0*/  MUFU.EX2 R164, R164 ;  /* 0x000000a400a47308 */ /* 0x000ea20000000800 */
[----:B------:R-:W-:Y:S01]  /*e1e0*/  IADD3 R160, R187, R4, RZ ;  /* 0x00000004bba07210 */ /* 0x000fe20007ffe0ff */
[----:B------:R-:W-:Y:S01]  /*e1f0*/  FMUL.FTZ R4, R132, R128 ;  /* 0x0000008084047220 */ /* 0x000fe20000410000 */
[----:B-1----:R-:W-:Y:S01]  /*e200*/  F2FP.PACK_AB R136, R168, R169 ;  /* 0x000000a9a888723e */ /* 0x002fe200000000ff */
[C---:B------:R-:W-:Y:S02]  /*e210*/  FMUL.FTZ R9, R132.reuse, R125 ;  /* 0x0000007d84097220 */ /* 0x040fe40000410000 */
[----:B------:R-:W1:Y:S01]  /*e220*/  LDSM.16.MT88.4 R20, [R160+0x100] ;  /* 0x00010000a014783b */ /* 0x000e620000004200 */
[C---:B------:R-:W-:Y:S02]  /*e230*/  FMUL.FTZ R16, R132.reuse, R116 ;  /* 0x0000007484107220 */ /* 0x040fe40000410000 */
[C---:B------:R-:W-:Y:S01]  /*e240*/  FMUL.FTZ R17, R132.reuse, R117 ;  /* 0x0000007584117220 */ /* 0x040fe20000410000 */
[----:B------:R-:W4:Y:S01]  /*e250*/  MUFU.EX2 R3, R3 ;  /* 0x0000000300037308 */ /* 0x000f220000000800 */
[C---:B------:R-:W-:Y:S02]  /*e260*/  FMUL.FTZ R24, R132.reuse, R108 ;  /* 0x0000006c84187220 */ /* 0x040fe40000410000 */
[C---:B------:R-:W-:Y:S02]  /*e270*/  FMUL.FTZ R25, R132.reuse, R109 ;  /* 0x0000006d84197220 */ /* 0x040fe40000410000 */
[C---:B------:R-:W-:Y:S02]  /*e280*/  FMUL.FTZ R32, R132.reuse, R100 ;  /* 0x0000006484207220 */ /* 0x040fe40000410000 */
[----:B------:R-:W-:Y:S02]  /*e290*/  FMUL.FTZ R33, R132, R101 ;  /* 0x0000006584217220 */ /* 0x000fe40000410000 */
[--C-:B------:R-:W-:Y:S01]  /*e2a0*/  FFMA.FTZ R177, R140, c[0x0][0x2d0], -R145.reuse ;  /* 0x0000b4008cb17a23 */ /* 0x100fe20000010891 */
[----:B------:R-:W-:Y:S01]  /*e2b0*/  MUFU.EX2 R167, R167 ;  /* 0x000000a700a77308 */ /* 0x000fe20000000800 */
[--C-:B------:R-:W-:Y:S02]  /*e2c0*/  FFMA.FTZ R183, R158, c[0x0][0x2d0], -R145.reuse ;  /* 0x0000b4009eb77a23 */ /* 0x100fe40000010891 */
[--C-:B------:R-:W-:Y:S01]  /*e2d0*/  FFMA.FTZ R191, R156, c[0x0][0x2d0], -R145.reuse ;  /* 0x0000b4009cbf7a23 */ /* 0x100fe20000010891 */
[----:B--2---:R-:W-:Y:S01]  /*e2e0*/  F2FP.PACK_AB R138, R164, R163 ;  /* 0x000000a3a48a723e */ /* 0x004fe200000000ff */
[----:B------:R-:W-:Y:S01]  /*e2f0*/  LDSM.16.MT88.4 R156, [R134+UR4+0x3900] ;  /* 0x00390004869c783b */ /* 0x000fe20008004200 */
[--C-:B------:R-:W-:Y:S02]  /*e300*/  FFMA.FTZ R192, R154, c[0x0][0x2d0], -R145.reuse ;  /* 0x0000b4009ac07a23 */ /* 0x100fe40000010891 */
[--C-:B------:R-:W-:Y:S02]  /*e310*/  FFMA.FTZ R220, R150, c[0x0][0x2d0], -R145.reuse ;  /* 0x0000b40096dc7a23 */ /* 0x100fe40000010891 */
[----:B------:R-:W2:Y:S01]  /*e320*/  MUFU.EX2 R166, R166 ;  /* 0x000000a600a67308 */ /* 0x000ea20000000800 */
[--C-:B------:R-:W-:Y:S02]  /*e330*/  FFMA.FTZ R221, R148, c[0x0][0x2d0], -R145.reuse ;  /* 0x0000b40094dd7a23 */ /* 0x100fe40000010891 */
[----:B------:R-:W-:Y:S01]  /*e340*/  LDSM.16.MT88.4 R148, [R135+UR4+0x3900] ;  /* 0x003900048794783b */ /* 0x000fe20008004200 */
[C---:B----4-:R-:W-:Y:S02]  /*e350*/  FMUL.FTZ R6, R3.reuse, R130 ;  /* 0x0000008203067220 */ /* 0x050fe40000410000 */
[C---:B------:R-:W-:Y:S02]  /*e360*/  FMUL.FTZ R7, R3.reuse, R131 ;  /* 0x0000008303077220 */ /* 0x040fe40000410000 */
[C---:B------:R-:W-:Y:S02]  /*e370*/  FMUL.FTZ R10, R3.reuse, R126 ;  /* 0x0000007e030a7220 */ /* 0x040fe40000410000 */
[----:B------:R-:W-:Y:S01]  /*e380*/  MUFU.EX2 R162, R162 ;  /* 0x000000a200a27308 */ /* 0x000fe20000000800 */
[C---:B------:R-:W-:Y:S01]  /*e390*/  FMUL.FTZ R11, R3.reuse, R127 ;  /* 0x0000007f030b7220 */ /* 0x040fe20000410000 */
[----:B------:R-:W-:Y:S01]  /*e3a0*/  LDSM.16.MT88.4 R128, [R160+0x2900] ;  /* 0x00290000a080783b */ /* 0x000fe20000004200 */
[C---:B------:R-:W-:Y:S02]  /*e3b0*/  FMUL.FTZ R18, R3.reuse, R118 ;  /* 0x0000007603127220 */ /* 0x040fe40000410000 */
[C---:B------:R-:W-:Y:S02]  /*e3c0*/  FMUL.FTZ R19, R3.reuse, R119 ;  /* 0x0000007703137220 */ /* 0x040fe40000410000 */
[C---:B------:R-:W-:Y:S02]  /*e3d0*/  FMUL.FTZ R26, R3.reuse, R110 ;  /* 0x0000006e031a7220 */ /* 0x040fe40000410000 */
[C---:B------:R-:W-:Y:S01]  /*e3e0*/  FMUL.FTZ R27, R3.reuse, R111 ;  /* 0x0000006f031b7220 */ /* 0x040fe20000410000 */
[----:B------:R-:W4:Y:S01]  /*e3f0*/  MUFU.EX2 R165, R165 ;  /* 0x000000a500a57308 */ /* 0x000f220000000800 */
[C---:B------:R-:W-:Y:S01]  /*e400*/  FMUL.FTZ R34, R3.reuse, R102 ;  /* 0x0000006603227220 */ /* 0x040fe20000410000 */
[----:B------:R-:W-:Y:S01]  /*e410*/  LDSM.16.MT88.4 R108, [R161+0x2100] ;  /* 0x00210000a16c783b */ /* 0x000fe20000004200 */
[C---:B------:R-:W-:Y:S01]  /*e420*/  FMUL.FTZ R35, R3.reuse, R103 ;  /* 0x0000006703237220 */ /* 0x040fe20000410000 */
[----:B--2---:R-:W-:Y:S01]  /*e430*/  F2FP.PACK_AB R137, R166, R167 ;  /* 0x000000a7a689723e */ /* 0x004fe200000000ff */
[--C-:B------:R-:W-:Y:S02]  /*e440*/  FFMA.FTZ R222, R146, c[0x0][0x2d0], -R145.reuse ;  /* 0x0000b40092de7a23 */ /* 0x100fe40000010891 */
[C---:B------:R-:W-:Y:S02]  /*e450*/  FMUL.FTZ R36, R132.reuse, R36 ;  /* 0x0000002484247220 */ /* 0x040fe40000410000 */
[C---:B------:R-:W-:Y:S01]  /*e460*/  FMUL.FTZ R37, R132.reuse, R37 ;  /* 0x0000002584257220 */ /* 0x040fe20000410000 */
[----:B------:R-:W-:Y:S01]  /*e470*/  LDSM.16.MT88.4 R100, [R134+UR4+0x2100] ;  /* 0x002100048664783b */ /* 0x000fe20008004200 */
[C---:B------:R-:W-:Y:S01]  /*e480*/  FMUL.FTZ R38, R3.reuse, R38 ;  /* 0x0000002603267220 */ /* 0x040fe20000410000 */
[----:B------:R-:W-:Y:S01]  /*e490*/  MUFU.EX2 R170, R170 ;  /* 0x000000aa00aa7308 */ /* 0x000fe20000000800 */
[C---:B------:R-:W-:Y:S02]  /*e4a0*/  FMUL.FTZ R39, R3.reuse, R39 ;  /* 0x0000002703277220 */ /* 0x040fe40000410000 */
[C---:B------:R-:W-:Y:S02]  /*e4b0*/  FMUL.FTZ R40, R132.reuse, R40 ;  /* 0x0000002884287220 */ /* 0x040fe40000410000 */
[C---:B------:R-:W-:Y:S01]  /*e4c0*/  FMUL.FTZ R41, R132.reuse, R41 ;  /* 0x0000002984297220 */ /* 0x040fe20000410000 */
[----:B------:R-:W-:Y:S01]  /*e4d0*/  LDSM.16.MT88.4 R116, [R160+0x900] ;  /* 0x00090000a074783b */ /* 0x000fe20000004200 */
[C---:B------:R-:W-:Y:S02]  /*e4e0*/  FMUL.FTZ R42, R3.reuse, R42 ;  /* 0x0000002a032a7220 */ /* 0x040fe40000410000 */
[----:B------:R-:W-:Y:S01]  /*e4f0*/  FMUL.FTZ R43, R3, R43 ;  /* 0x0000002b032b7220 */ /* 0x000fe20000410000 */
[----:B------:R-:W-:Y:S01]  /*e500*/  MUFU.EX2 R172, R172 ;  /* 0x000000ac00ac7308 */ /* 0x000fe20000000800 */
[C---:B------:R-:W-:Y:S01]  /*e510*/  FMUL.FTZ R44, R132.reuse, R44 ;  /* 0x0000002c842c7220 */ /* 0x040fe20000410000 */
[----:B----4-:R-:W-:Y:S01]  /*e520*/  F2FP.PACK_AB R139, R165, R162 ;  /* 0x000000a2a58b723e */ /* 0x010fe200000000ff */
[C---:B------:R-:W-:Y:S01]  /*e530*/  FMUL.FTZ R45, R132.reuse, R45 ;  /* 0x0000002d842d7220 */ /* 0x040fe20000410000 */
[----:B------:R-:W-:Y:S01]  /*e540*/  LDSM.16.MT88.4 R124, [R135+UR4+0x2900] ;  /* 0x00290004877c783b */ /* 0x000fe20008004200 */
[C---:B------:R-:W-:Y:S02]  /*e550*/  FMUL.FTZ R46, R3.reuse, R46 ;  /* 0x0000002e032e7220 */ /* 0x040fe40000410000 */
[C---:B------:R-:W-:Y:S02]  /*e560*/  FMUL.FTZ R47, R3.reuse, R47 ;  /* 0x0000002f032f7220 */ /* 0x040fe40000410000 */
[C---:B---3--:R-:W-:Y:S01]  /*e570*/  HMMA.16816.F32 R4, R136.reuse, R12, R4 ;  /* 0x0000000c8804723c */ /* 0x048fe20000001804 */
        /* <DEDUP_REMOVED lines=13> */
[C---:B-1----:R-:W-:Y:S03]  /*e650*/  HMMA.16816.F32 R12, R136.reuse, R20, R12 ;  /* 0x00000014880c723c */ /* 0x042fe6000000180c */
        /* <DEDUP_REMOVED lines=10> */
[----:B------:R-:W1:Y:S01]  /*e700*/  LDSM.16.MT88.4 R112, [R135+UR4+0x2100] ;  /* 0x002100048770783b */ /* 0x000e620008004200 */
        /* <DEDUP_REMOVED lines=27> */
[C---:B-1----:R-:W-:Y:S04]  /*e8c0*/  HMMA.16816.F32 R36, R136.reuse, R112, R36 ;  /* 0x000000708824723c */ /* 0x042fe80000001824 */
        /* <DEDUP_REMOVED lines=11> */
[C---:B------:R-:W-:Y:S02]  /*e980*/  FMUL.FTZ R73, R132.reuse, R73 ;  /* 0x0000004984497220 */ /* 0x040fe40000410000 */
[C---:B------:R-:W-:Y:S01]  /*e990*/  FMUL.FTZ R74, R3.reuse, R74 ;  /* 0x0000004a034a7220 */ /* 0x040fe20000410000 */
[C---:B------:R-:W-:Y:S01]  /*e9a0*/  HMMA.16816.F32 R48, R136.reuse, R106, R48 ;  /* 0x0000006a8830723c */ /* 0x040fe20000001830 */
[----:B------:R-:W1:Y:S01]  /*e9b0*/  LDSM.16.MT88.4 R104, [R135+UR4+0x4100] ;  /* 0x004100048768783b */ /* 0x000e620008004200 */
[----:B------:R-:W-:Y:S02]  /*e9c0*/  MUFU.EX2 R221, R221 ;  /* 0x000000dd00dd7308 */ /* 0x000fe40000000800 */
[C---:B------:R-:W-:Y:S02]  /*e9d0*/  FMUL.FTZ R75, R3.reuse, R75 ;  /* 0x0000004b034b7220 */ /* 0x040fe40000410000 */
[C---:B------:R-:W-:Y:S02]  /*e9e0*/  FMUL.FTZ R84, R132.reuse, R84 ;  /* 0x0000005484547220 */ /* 0x040fe40000410000 */
[C---:B------:R-:W-:Y:S04]  /*e9f0*/  HMMA.16816.F32 R52, R136.reuse, R100, R52 ;  /* 0x000000648834723c */ /* 0x040fe80000001834 */
[----:B------:R-:W-:Y:S01]  /*ea00*/  FMUL.FTZ R85, R132, R85 ;  /* 0x0000005584557220 */ /* 0x000fe20000410000 */
[----:B------:R-:W-:Y:S01]  /*ea10*/  MUFU.EX2 R222, R222 ;  /* 0x000000de00de7308 */ /* 0x000fe20000000800 */
[C---:B------:R-:W-:Y:S02]  /*ea20*/  FMUL.FTZ R86, R3.reuse, R86 ;  /* 0x0000005603567220 */ /* 0x040fe40000410000 */
[C---:B------:R-:W-:Y:S01]  /*ea30*/  HMMA.16816.F32 R56, R136.reuse, R102, R56 ;  /* 0x000000668838723c */ /* 0x040fe20000001838 */
[----:B------:R-:W2:Y:S03]  /*ea40*/  LDSM.16.MT88.4 R100, [R160+0x4100] ;  /* 0x00410000a064783b */ /* 0x000ea60000004200 */
[----:B------:R-:W-:Y:S02]  /*ea50*/  FMUL.FTZ R87, R3, R87 ;  /* 0x0000005703577220 */ /* 0x000fe40000410000 */
[--C-:B------:R-:W-:Y:S02]  /*ea60*/  FFMA.FTZ R171, R171, c[0x0][0x2d0], -R152.reuse ;  /* 0x0000b400abab7a23 */ /* 0x100fe40000010898 */
[C---:B------:R-:W-:Y:S04]  /*ea70*/  HMMA.16816.F32 R60, R136.reuse, R108, R60 ;  /* 0x0000006c883c723c */ /* 0x040fe8000000183c */
[--C-:B------:R-:W-:Y:S01]  /*ea80*/  FFMA.FTZ R174, R174, c[0x0][0x2d0], -R145.reuse ;  /* 0x0000b400aeae7a23 */ /* 0x100fe20000010891 */
[----:B------:R-:W3:Y:S01]  /*ea90*/  MUFU.EX2 R171, R171 ;  /* 0x000000ab00ab7308 */ /* 0x000ee20000000800 */
[--C-:B------:R-:W-:Y:S02]  /*eaa0*/  FFMA.FTZ R175, R176, c[0x0][0x2d0], -R145.reuse ;  /* 0x0000b400b0af7a23 */ /* 0x100fe40000010891 */
[C---:B------:R-:W-:Y:S01]  /*eab0*/  HMMA.16816.F32 R64, R136.reuse, R110, R64 ;  /* 0x0000006e8840723c */ /* 0x040fe20000001840 */
[----:B------:R-:W4:Y:S03]  /*eac0*/  LDSM.16.MT88.4 R108, [R134+UR4+0x4100] ;  /* 0x00410004866c783b */ /* 0x000f260008004200 */
[--C-:B------:R-:W-:Y:S02]  /*ead0*/  FFMA.FTZ R176, R142, c[0x0][0x2d0], -R145.reuse ;  /* 0x0000b4008eb07a23 */ /* 0x100fe40000010891 */
[C---:B------:R-:W-:Y:S01]  /*eae0*/  FMUL.FTZ R88, R132.reuse, R88 ;  /* 0x0000005884587220 */ /* 0x040fe20000410000 */
[----:B------:R-:W-:Y:S01]  /*eaf0*/  MUFU.EX2 R174, R174 ;  /* 0x000000ae00ae7308 */ /* 0x000fe20000000800 */
[C---:B------:R-:W-:Y:S01]  /*eb00*/  FMUL.FTZ R89, R132.reuse, R89 ;  /* 0x0000005984597220 */ /* 0x040fe20000410000 */
[C---:B-1----:R-:W-:Y:S01]  /*eb10*/  HMMA.16816.F32 R68, R136.reuse, R104, R68 ;  /* 0x000000688844723c */ /* 0x042fe20000001844 */
[----:B------:R-:W-:Y:S02]  /*eb20*/  LDSM.16.MT88.4 R140, [R134+UR4+0x2900] ;  /* 0x00290004868c783b */ /* 0x000fe40008004200 */
[C---:B------:R-:W-:Y:S02]  /*eb30*/  FMUL.FTZ R90, R3.reuse, R90 ;  /* 0x0000005a035a7220 */ /* 0x040fe40000410000 */
[C---:B------:R-:W-:Y:S02]  /*eb40*/  FMUL.FTZ R91, R3.reuse, R91 ;  /* 0x0000005b035b7220 */ /* 0x040fe40000410000 */
[C---:B------:R-:W-:Y:S01]  /*eb50*/  FMUL.FTZ R92, R132.reuse, R92 ;  /* 0x0000005c845c7220 */ /* 0x040fe20000410000 */
[C---:B------:R-:W-:Y:S01]  /*eb60*/  HMMA.16816.F32 R72, R136.reuse, R106, R72 ;  /* 0x0000006a8848723c */ /* 0x040fe20000001848 */
[----:B------:R-:W1:Y:S01]  /*eb70*/  LDSM.16.MT88.4 R104, [R161+0x4100] ;  /* 0x00410000a168783b */ /* 0x000e620000004200 */
[----:B------:R-:W5:Y:S02]  /*eb80*/  MUFU.EX2 R175, R175 ;  /* 0x000000af00af7308 */ /* 0x000f640000000800 */
[C---:B------:R-:W-:Y:S02]  /*eb90*/  FMUL.FTZ R76, R132.reuse, R76 ;  /* 0x0000004c844c7220 */ /* 0x040fe40000410000 */
[C---:B------:R-:W-:Y:S02]  /*eba0*/  FMUL.FTZ R77, R132.reuse, R77 ;  /* 0x0000004d844d7220 */ /* 0x040fe40000410000 */
[C---:B------:R-:W-:Y:S04]  /*ebb0*/  FMUL.FTZ R78, R3.reuse, R78 ;  /* 0x0000004e034e7220 */ /* 0x040fe80000410000 */
[C---:B------:R-:W-:Y:S01]  /*ebc0*/  FMUL.FTZ R79, R3.reuse, R79 ;  /* 0x0000004f034f7220 */ /* 0x040fe20000410000 */
[----:B------:R-:W1:Y:S01]  /*ebd0*/  MUFU.EX2 R176, R176 ;  /* 0x000000b000b07308 */ /* 0x000e620000000800 */
[C---:B------:R-:W-:Y:S02]  /*ebe0*/  FMUL.FTZ R93, R132.reuse, R93 ;  /* 0x0000005d845d7220 */ /* 0x040fe40000410000 */
[C---:B------:R-:W-:Y:S02]  /*ebf0*/  FMUL.FTZ R94, R3.reuse, R94 ;  /* 0x0000005e035e7220 */ /* 0x040fe40000410000 */
[C---:B------:R-:W-:Y:S01]  /*ec00*/  FMUL.FTZ R95, R3.reuse, R95 ;  /* 0x0000005f035f7220 */ /* 0x040fe20000410000 */
[C---:B--2---:R-:W-:Y:S03]  /*ec10*/  HMMA.16816.F32 R76, R136.reuse, R100, R76 ;  /* 0x00000064884c723c */ /* 0x044fe6000000184c */
[C---:B------:R-:W-:Y:S02]  /*ec20*/  FMUL.FTZ R80, R132.reuse, R80 ;  /* 0x0000005084507220 */ /* 0x040fe40000410000 */
[C---:B------:R-:W-:Y:S02]  /*ec30*/  FMUL.FTZ R81, R132.reuse, R81 ;  /* 0x0000005184517220 */ /* 0x040fe40000410000 */
[----:B------:R-:W-:Y:S01]  /*ec40*/  FMUL.FTZ R82, R3, R82 ;  /* 0x0000005203527220 */ /* 0x000fe20000410000 */
[----:B---3--:R-:W-:Y:S01]  /*ec50*/  F2FP.PACK_AB R100, R171, R170 ;  /* 0x000000aaab64723e */ /* 0x008fe200000000ff */
[----:B------:R-:W-:Y:S03]  /*ec60*/  FMUL.FTZ R83, R3, R83 ;  /* 0x0000005303537220 */ /* 0x000fe60000410000 */
[C---:B------:R-:W-:Y:S01]  /*ec70*/  FMUL.FTZ R96, R132.reuse, R96 ;  /* 0x0000006084607220 */ /* 0x040fe20000410000 */
[----:B-----5:R-:W-:Y:S01]  /*ec80*/  F2FP.PACK_AB R101, R175, R174 ;  /* 0x000000aeaf65723e */ /* 0x020fe200000000ff */
[----:B------:R-:W-:Y:S02]  /*ec90*/  FMUL.FTZ R97, R132, R97 ;  /* 0x0000006184617220 */ /* 0x000fe40000410000 */
[C---:B------:R-:W-:Y:S03]  /*eca0*/  HMMA.16816.F32 R80, R136.reuse, R102, R80 ;  /* 0x000000668850723c */ /* 0x040fe60000001850 */
[C---:B------:R-:W-:Y:S02]  /*ecb0*/  FMUL.FTZ R98, R3.reuse, R98 ;  /* 0x0000006203627220 */ /* 0x040fe40000410000 */
[----:B------:R-:W-:Y:S02]  /*ecc0*/  FMUL.FTZ R99, R3, R99 ;  /* 0x0000006303637220 */ /* 0x000fe40000410000 */
[----:B------:R-:W-:Y:S01]  /*ecd0*/  F2FP.PACK_AB R102, R173, R172 ;  /* 0x000000acad66723e */ /* 0x000fe200000000ff */
[C---:B----4-:R-:W-:Y:S04]  /*ece0*/  HMMA.16816.F32 R84, R136.reuse, R108, R84 ;  /* 0x0000006c8854723c */ /* 0x050fe80000001854 */
[----:B-1----:R-:W-:Y:S01]  /*ecf0*/  F2FP.PACK_AB R103, R177, R176 ;  /* 0x000000b0b167723e */ /* 0x002fe200000000ff */
[--C-:B------:R-:W-:Y:S02]  /*ed00*/  FFMA.FTZ R179, R179, c[0x0][0x2d0], -R152.reuse ;  /* 0x0000b400b3b37a23 */ /* 0x100fe40000010898 */
[----:B------:R-:W-:Y:S01]  /*ed10*/  FFMA.FTZ R152, R147, c[0x0][0x2d0], -R152 ;  /* 0x0000b40093987a23 */ /* 0x000fe20000010898 */
[C---:B------:R-:W-:Y:S01]  /*ed20*/  HMMA.16816.F32 R88, R136.reuse, R110, R88 ;  /* 0x0000006e8858723c */ /* 0x040fe20000001858 */
[----:B------:R-:W1:Y:S02]  /*ed30*/  LDSM.16.MT88.4 R108, [R134+UR4+0x900] ;  /* 0x00090004866c783b */ /* 0x000e640008004200 */
[----:B------:R2:W3:Y:S01]  /*ed40*/  MUFU.EX2 R219, R152 ;  /* 0x0000009800db7308 */ /* 0x0004e20000000800 */
[--C-:B------:R-:W-:Y:S02]  /*ed50*/  FFMA.FTZ R178, R178, c[0x0][0x2d0], -R145.reuse ;  /* 0x0000b400b2b27a23 */ /* 0x100fe40000010891 */
[----:B------:R-:W-:Y:S02]  /*ed60*/  FFMA.FTZ R145, R144, c[0x0][0x2d0], -R145 ;  /* 0x0000b40090917a23 */ /* 0x000fe40000010891 */
[C---:B------:R-:W-:Y:S04]  /*ed70*/  HMMA.16816.F32 R92, R136.reuse, R104, R92 ;  /* 0x00000068885c723c */ /* 0x040fe8000000185c */
[----:B------:R-:W-:Y:S01]  /*ed80*/  FFMA.FTZ R167, R3, R206, R167 ;  /* 0x000000ce03a77223 */ /* 0x000fe200000100a7 */
[----:B------:R-:W4:Y:S01]  /*ed90*/  MUFU.EX2 R223, R145 ;  /* 0x0000009100df7308 */ /* 0x000f220000000800 */
[----:B------:R-:W-:Y:S01]  /*eda0*/  FFMA.FTZ R169, R132, R205, R169 ;  /* 0x000000cd84a97223 */ /* 0x000fe200000100a9 */
[----:B------:R-:W-:Y:S01]  /*edb0*/  MOV R132, R2 ;  /* 0x0000000200847202 */ /* 0x000fe20000000f00 */
[----:B------:R-:W-:Y:S01]  /*edc0*/  HMMA.16816.F32 R96, R136, R106, R96 ;  /* 0x0000006a8860723c */ /* 0x000fe20000001860 */
[----:B------:R-:W5:Y:S03]  /*edd0*/  LDSM.16.MT88.4 R104, [R161+0x2900] ;  /* 0x00290000a168783b */ /* 0x000f660000004200 */
[----:B------:R-:W-:Y:S02]  /*ede0*/  FADD.FTZ R168, R168, R169 ;  /* 0x000000a9a8a87221 */ /* 0x000fe40000010000 */
[----:B------:R-:W-:Y:S01]  /*edf0*/  FADD.FTZ R167, R166, R167 ;  /* 0x000000a7a6a77221 */ /* 0x000fe20000010000 */
[----:B------:R-:W-:Y:S01]  /*ee00*/  F2FP.PACK_AB R136, R217, R216 ;  /* 0x000000d8d988723e */ /* 0x000fe200000000ff */
[C---:B------:R-:W-:Y:S01]  /*ee10*/  HMMA.16816.F32 R4, R100.reuse, R112, R4 ;  /* 0x000000706404723c */ /* 0x040fe20000001804 */
[----:B------:R-:W1:Y:S01]  /*ee20*/  MUFU.EX2 R179, R179 ;  /* 0x000000b300b37308 */ /* 0x000e620000000800 */
[----:B--2---:R-:W-:Y:S03]  /*ee30*/  LDSM.16.MT88.4 R152, [R160+0x3900] ;  /* 0x00390000a098783b */ /* 0x004fe60000004200 */
[----:B---3--:R-:W-:Y:S01]  /*ee40*/  F2FP.PACK_AB R138, R219, R218 ;  /* 0x000000dadb8a723e */ /* 0x008fe200000000ff */
[----:B------:R-:W-:Y:S01]  /*ee50*/  FADD.FTZ R163, R163, R168 ;  /* 0x000000a8a3a37221 */ /* 0x000fe20000010000 */
[----:B------:R-:W-:Y:S01]  /*ee60*/  F2FP.PACK_AB R137, R221, R220 ;  /* 0x000000dcdd89723e */ /* 0x000fe200000000ff */
[C---:B------:R-:W-:Y:S02]  /*ee70*/  HMMA.16816.F32 R8, R100.reuse, R114, R8 ;  /* 0x000000726408723c */ /* 0x040fe40000001808 */
[----:B------:R-:W-:Y:S01]  /*ee80*/  LDSM.16.MT88.4 R112, [R160+0x4900] ;  /* 0x00490000a070783b */ /* 0x000fe20000004200 */
[----:B------:R-:W2:Y:S01]  /*ee90*/  MUFU.EX2 R178, R178 ;  /* 0x000000b200b27308 */ /* 0x000ea20000000800 */
[----:B----4-:R-:W-:Y:S01]  /*eea0*/  F2FP.PACK_AB R139, R223, R222 ;  /* 0x000000dedf8b723e */ /* 0x010fe200000000ff */
[----:B------:R-:W-:Y:S03]  /*eeb0*/  FADD.FTZ R3, R164, R163 ;  /* 0x000000a3a4037221 */ /* 0x000fe60000010000 */
[C---:B------:R-:W-:Y:S02]  /*eec0*/  HMMA.16816.F32 R12, R100.reuse, R116, R12 ;  /* 0x00000074640c723c */ /* 0x040fe4000000180c */
[----:B------:R-:W-:Y:S02]  /*eed0*/  LDSM.16.MT88.4 R144, [R161+0x1900] ;  /* 0x00190000a190783b */ /* 0x000fe40000004200 */
[----:B------:R-:W-:Y:S02]  /*eee0*/  FADD.FTZ R170, R170, R3 ;  /* 0x00000003aaaa7221 */ /* 0x000fe40000010000 */
[----:B------:R-:W-:Y:S02]  /*eef0*/  FADD.FTZ R162, R162, R167 ;  /* 0x000000a7a2a27221 */ /* 0x000fe40000010000 */
[C---:B------:R-:W-:Y:S02]  /*ef00*/  HMMA.16816.F32 R16, R100.reuse, R118, R16 ;  /* 0x000000766410723c */ /* 0x040fe40000001810 */
[----:B------:R-:W-:Y:S02]  /*ef10*/  LDSM.16.MT88.4 R116, [R134+UR4+0x4900] ;  /* 0x004900048674783b */ /* 0x000fe40008004200 */
[----:B------:R-:W-:Y:S02]  /*ef20*/  FADD.FTZ R165, R165, R162 ;  /* 0x000000a2a5a57221 */ /* 0x000fe40000010000 */
[----:B------:R-:W-:Y:S02]  /*ef30*/  FADD.FTZ R171, R171, R170 ;  /* 0x000000aaabab7221 */ /* 0x000fe40000010000 */
[C---:B-1----:R-:W-:Y:S04]  /*ef40*/  HMMA.16816.F32 R20, R100.reuse, R108, R20 ;  /* 0x0000006c6414723c */ /* 0x042fe80000001814 */
[----:B------:R-:W-:Y:S02]  /*ef50*/  FADD.FTZ R174, R174, R165 ;  /* 0x000000a5aeae7221 */ /* 0x000fe40000010000 */
[----:B------:R-:W-:Y:S02]  /*ef60*/  FADD.FTZ R172, R172, R171 ;  /* 0x000000abacac7221 */ /* 0x000fe40000010000 */
[C---:B------:R-:W-:Y:S01]  /*ef70*/  HMMA.16816.F32 R24, R100.reuse, R110, R24 ;  /* 0x0000006e6418723c */ /* 0x040fe20000001818 */
[----:B------:R-:W1:Y:S03]  /*ef80*/  LDSM.16.MT88.4 R108, [R135+UR4+0x4900] ;  /* 0x00490004876c783b */ /* 0x000e660008004200 */
[----:B------:R-:W-:Y:S02]  /*ef90*/  FADD.FTZ R175, R175, R174 ;  /* 0x000000aeafaf7221 */ /* 0x000fe40000010000 */
[----:B------:R-:W-:Y:S02]  /*efa0*/  FADD.FTZ R172, R173, R172 ;  /* 0x000000acadac7221 */ /* 0x000fe40000010000 */
[C---:B------:R-:W-:Y:S04]  /*efb0*/  HMMA.16816.F32 R28, R100.reuse, R120, R28 ;  /* 0x00000078641c723c */ /* 0x040fe8000000181c */
[----:B------:R-:W-:Y:S04]  /*efc0*/  FADD.FTZ R176, R176, R175 ;  /* 0x000000afb0b07221 */ /* 0x000fe80000010000 */
[C---:B------:R-:W-:Y:S01]  /*efd0*/  HMMA.16816.F32 R32, R100.reuse, R122, R32 ;  /* 0x0000007a6420723c */ /* 0x040fe20000001820 */
[----:B------:R-:W-:Y:S03]  /*efe0*/  LDSM.16.MT88.4 R120, [R160+0x1100] ;  /* 0x00110000a078783b */ /* 0x000fe60000004200 */
[----:B------:R-:W-:Y:S04]  /*eff0*/  FADD.FTZ R177, R177, R176 ;  /* 0x000000b0b1b17221 */ /* 0x000fe80000010000 */
        /* <DEDUP_REMOVED lines=23> */
[----:B------:R-:W-:Y:S01]  /*f170*/  F2FP.PACK_AB R100, R180, R179 ;  /* 0x000000b3b464723e */ /* 0x000fe200000000ff */
[----:B------:R-:W-:Y:S01]  /*f180*/  FADD.FTZ R179, R179, R172 ;  /* 0x000000acb3b37221 */ /* 0x000fe20000010000 */
[----:B------:R-:W-:Y:S03]  /*f190*/  F2FP.PACK_AB R102, R182, R181 ;  /* 0x000000b5b666723e */ /* 0x000fe600000000ff */
[C---:B--2---:R-:W-:Y:S01]  /*f1a0*/  F2FP.PACK_AB R101, R183.reuse, R178 ;  /* 0x000000b2b765723e */ /* 0x044fe200000000ff */
        /* <DEDUP_REMOVED lines=10> */
[----:B------:R-:W1:Y:S03]  /*f250*/  LDSM.16.MT88.4 R108, [R134+UR4+0x3100] ;  /* 0x00310004866c783b */ /* 0x000e660008004200 */
        /* <DEDUP_REMOVED lines=55> */
[----:B------:R-:W-:Y:S01]  /*f5d0*/  @P0 IADD3 R4, P5, R196, UR6, RZ ;  /* 0x00000006c4040c10 */ /* 0x000fe2000ffbe0ff */
[C---:B------:R-:W-:Y:S04]  /*f5e0*/  HMMA.16816.F32 R64, R136.reuse, R6, R64 ;  /* 0x000000068840723c */ /* 0x040fe80000001840 */
[C---:B------:R-:W-:Y:S02]  /*f5f0*/  @P0 LEA R16, P4, R4.reuse, c[0x0][0x1c8], 0x1 ;  /* 0x0000720004100a11 */ /* 0x040fe400078808ff */
[----:B------:R-:W-:Y:S02]  /*f600*/  @P0 IADD3.X R5, R203, UR21, RZ, P5, !PT ;  /* 0x00000015cb050c10 */ /* 0x000fe4000affe4ff */
[C---:B--2---:R-:W-:Y:S04]  /*f610*/  HMMA.16816.F32 R68, R136.reuse, R8, R68 ;  /* 0x000000088844723c */ /* 0x044fe80000001844 */
[----:B------:R-:W-:Y:S02]  /*f620*/  @P0 LEA.HI.X R17, R4, c[0x0][0x1cc], R5, 0x1, P4 ;  /* 0x0000730004110a11 */ /* 0x000fe400020f0c05 */
[----:B------:R-:W1:Y:S01]  /*f630*/  LDSM.16.MT88.4 R4, [R134+UR4+0x5900] ;  /* 0x005900048604783b */ /* 0x000e620008004200 */
[----:B------:R-:W-:Y:S01]  /*f640*/  @P0 IADD3 R8, P5, R212, UR6, RZ ;  /* 0x00000006d4080c10 */ /* 0x000fe2000ffbe0ff */
[C---:B------:R-:W-:Y:S04]  /*f650*/  HMMA.16816.F32 R72, R136.reuse, R10, R72 ;  /* 0x0000000a8848723c */ /* 0x040fe80000001848 */
[C---:B------:R-:W-:Y:S02]  /*f660*/  @P0 LEA R18, P4, R8.reuse, c[0x0][0x1c8], 0x1 ;  /* 0x0000720008120a11 */ /* 0x040fe400078808ff */
        /* <DEDUP_REMOVED lines=8> */
[----:B------:R-:W-:Y:S02]  /*f6f0*/  UISETP.GE.AND UP0, UPT, UR10, UR17, UPT ;  /* 0x000000110a00728c */ /* 0x000fe4000bf06270 */
[C---:B------:R-:W-:Y:S01]  /*f700*/  @P0 LEA R22, P6, R20.reuse, c[0x0][0x1c8], 0x1 ;  /* 0x0000720014160a11 */ /* 0x040fe200078c08ff */
[----:B------:R-:W-:Y:S01]  /*f710*/  UISETP.GE.AND UP1, UPT, UR5, 0x1, UPT ;  /* 0x000000010500788c */ /* 0x000fe2000bf26270 */
[----:B------:R-:W-:Y:S01]  /*f720*/  @P0 IADD3.X R13, R209, UR21, RZ, P4, !PT ;  /* 0x00000015d10d0c10 */ /* 0x000fe2000a7fe4ff */
[----:B------:R-:W-:Y:S01]  /*f730*/  UIADD3 UR17, UR17, -0x1, URZ ;  /* 0xffffffff11117890 */ /* 0x000fe2000fffe03f */
[----:B------:R-:W-:Y:S02]  /*f740*/  @P0 LEA R12, P4, R21, c[0x0][0x1c8], 0x1 ;  /* 0x00007200150c0a11 */ /* 0x000fe400078808ff */
[----:B------:R-:W-:Y:S03]  /*f750*/  @P0 IADD3.X R24, R203, UR6, RZ, P5, !PT ;  /* 0x00000006cb180c10 */ /* 0x000fe6000affe4ff */
[----:B------:R-:W-:Y:S02]  /*f760*/  @P0 LEA.HI.X R23, R20, c[0x0][0x1cc], R13, 0x1, P6 ;  /* 0x0000730014170a11 */ /* 0x000fe400030f0c0d */
[----:B------:R-:W-:Y:S02]  /*f770*/  MOV R20, UR15 ;  /* 0x0000000f00147c02 */ /* 0x000fe40008000f00 */
[----:B------:R-:W-:Y:S02]  /*f780*/  @P0 LEA.HI.X R13, R21, c[0x0][0x1cc], R24, 0x1, P4 ;  /* 0x00007300150d0a11 */ /* 0x000fe400020f0c18 */
[----:B------:R-:W-:Y:S01]  /*f790*/  @P0 IADD3 R3, P4, R212, UR7, RZ ;  /* 0x00000007d4030c10 */ /* 0x000fe2000ff9e0ff */
[----:B------:R-:W-:Y:S01]  /*f7a0*/  @P0 IMAD R25, R20, 0x3000, R193 ;  /* 0x0000300014190824 */ /* 0x000fe200078e02c1 */
[----:B------:R-:W-:Y:S01]  /*f7b0*/  @P0 IADD3 R21, P5, R210, UR7, RZ ;  /* 0x00000007d2150c10 */ /* 0x000fe2000ffbe0ff */
[C---:B-1----:R-:W-:Y:S03]  /*f7c0*/  HMMA.16816.F32 R84, R136.reuse, R4, R84 ;  /* 0x000000048854723c */ /* 0x042fe60000001854 */
[----:B------:R-:W-:Y:S02]  /*f7d0*/  @P0 LEA R14, P6, R3, c[0x0][0x1c8], 0x1 ;  /* 0x00007200030e0a11 */ /* 0x000fe400078c08ff */
[----:B------:R-:W-:Y:S02]  /*f7e0*/  @P0 IADD3.X R24, R211, UR6, RZ, P4, !PT ;  /* 0x00000006d3180c10 */ /* 0x000fe4000a7fe4ff */
[----:B------:R-:W-:Y:S01]  /*f7f0*/  @P0 LEA R20, P4, R21, c[0x0][0x1c8], 0x1 ;  /* 0x0000720015140a11 */ /* 0x000fe200078808ff */
[C---:B------:R-:W-:Y:S04]  /*f800*/  HMMA.16816.F32 R88, R136.reuse, R6, R88 ;  /* 0x000000068858723c */ /* 0x040fe80000001858 */
[----:B------:R-:W-:Y:S02]  /*f810*/  @P0 LEA.HI.X R15, R3, c[0x0][0x1cc], R24, 0x1, P6 ;  /* 0x00007300030f0a11 */ /* 0x000fe400030f0c18 */
[----:B------:R-:W-:Y:S02]  /*f820*/  @P0 SHF.L.U32 R3, R25, 0x1, RZ ;  /* 0x0000000119030819 */ /* 0x000fe400000006ff */
[----:B------:R-:W-:Y:S01]  /*f830*/  @P0 IADD3.X R26, R209, UR6, RZ, P5, !PT ;  /* 0x00000006d11a0c10 */ /* 0x000fe2000affe4ff */
[C---:B--2---:R-:W-:Y:S01]  /*f840*/  HMMA.16816.F32 R92, R136.reuse, R8, R92 ;  /* 0x00000008885c723c */ /* 0x044fe2000000185c */
[----:B------:R-:W-:Y:S01]  /*f850*/  UIADD3 UR6, UR5, 0x1, URZ ;  /* 0x0000000105067890 */ /* 0x000fe2000fffe03f */
[----:B------:R-:W-:Y:S01]  /*f860*/  @!PT LDS RZ, [RZ] ;  /* 0x00000000fffff984 */ /* 0x000fe20000000800 */
[----:B------:R-:W-:Y:S01]  /*f870*/  @!PT LDS RZ, [RZ] ;  /* 0x00000000fffff984 */ /* 0x000fe20000000800 */
[----:B------:R-:W-:Y:S01]  /*f880*/  @!PT LDS RZ, [RZ] ;  /* 0x00000000fffff984 */ /* 0x000fe20000000800 */
[----:B------:R1:W-:Y:S01]  /*f890*/  @P0 LDGSTS.E.BYPASS.LTC128B.128 [R3+0xc100], [R16.64], !P3 ;  /* 0x0c10000010030fae */ /* 0x0003e2000d901d52 */
[----:B------:R-:W-:Y:S02]  /*f8a0*/  @P0 LEA.HI.X R21, R21, c[0x0][0x1cc], R26, 0x1, P4 ;  /* 0x0000730015150a11 */ /* 0x000fe400020f0c1a */
[----:B------:R-:W-:Y:S03]  /*f8b0*/  USEL UR5, UR6, URZ, !UP1 ;  /* 0x0000003f06057287 */ /* 0x000fe6000c800000 */
        /* <DEDUP_REMOVED lines=9> */
[----:B------:R-:W-:-:S05]  /*f950*/  @!P0 BRA `(.L_x_829) ;  /* 0xffffc69000008947 */ /* 0x000fca000383ffff */
.L_x_820:
[----:B------:R-:W1:Y:S01]  /*f960*/  SHFL.BFLY PT, R4, R205, 0x2, 0x1f ;  /* 0x0c401f00cd047f89 */ /* 0x000e6200000e0000 */
[----:B------:R-:W-:-:S02]  /*f970*/  MOV R6, RZ ;  /* 0x000000ff00067202 */ /* 0x000fc40000000f00 */
[----:B------:R-:W-:Y:S01]  /*f980*/  MOV R5, RZ ;  /* 0x000000ff00057202 */ /* 0x000fe20000000f00 */
[----:B------:R-:W2:Y:S01]  /*f990*/  SHFL.BFLY PT, R3, R206, 0x2, 0x1f ;  /* 0x0c401f00ce037f89 */ /* 0x000ea200000e0000 */
[----:B------:R-:W-:Y:S01]  /*f9a0*/  PLOP3.LUT P2, PT, PT, PT, PT, 0x8, 0x0 ;  /* 0x000000000000781c */ /* 0x000fe20003f4e170 */
[----:B-1----:R-:W-:Y:S02]  /*f9b0*/  FADD.FTZ R7, R4, R205 ;  /* 0x000000cd04077221 */ /* 0x002fe40000010000 */
        /* <DEDUP_REMOVED lines=117> */
.L_x_793:
        /* <DEDUP_REMOVED lines=223> */
[----:B-1----:R-:W-:-:S03]  /*10f00*/  IMAD.IADD R5, R17, 0x1, R2 ;  /* 0x0000000111057824 */ /* 0x002fc600078e0202 */
[----:B------:R-:W-:Y:S02]  /*10f10*/  STS [R29+0x8000], R96 ;  /* 0x008000601d007388 */ /* 0x000fe40000000800 */
[----:B------:R-:W-:Y:S02]  /*10f20*/  LEA.HI.X R2, R16, c[0x0][0x384], R5, 0x1, P0 ;  /* 0x0000e10010027a11 */ /* 0x000fe400000f0c05 */
[----:B------:R-:W-:Y:S04]  /*10f30*/  STS [R29+0x8400], R98 ;  /* 0x008400621d007388 */ /* 0x000fe80000000800 */
[----:B------:R-:W-:Y:S01]  /*10f40*/  BAR.SYNC.DEFER_BLOCKING 0x1, 0x100 ;  /* 0x0044000000007b1d */ /* 0x000fe20000010000 */
[----:B------:R-:W-:-:S05]  /*10f50*/  ISETP.GE.AND P0, PT, R57, R10, PT ;  /* 0x0000000a3900720c */ /* 0x000fca0003f06270 */
[----:B------:R-:W-:Y:S04]  /*10f60*/  SHFL.IDX PT, R30, R12, RZ, 0x1c1f ;  /* 0x001c1fff0c1e7589 */ /* 0x000fe800000e0000 */
[----:B------:R-:W1:Y:S04]  /*10f70*/  SHFL.IDX PT, R31, R23, RZ, 0x1c1f ;  /* 0x001c1fff171f7589 */ /* 0x000e6800000e0000 */
[----:B------:R-:W-:Y:S04]  /*10f80*/  SHFL.IDX PT, R100, R12, 0x1, 0x1c1f ;  /* 0x003c1f000c647f89 */ /* 0x000fe800000e0000 */
[----:B------:R-:W2:Y:S04]  /*10f90*/  SHFL.IDX PT, R101, R23, 0x1, 0x1c1f ;  /* 0x003c1f0017657f89 */ /* 0x000ea800000e0000 */
[----:B------:R3:W4:Y:S04]  /*10fa0*/  SHFL.IDX PT, R60, R0, RZ, 0x181f ;  /* 0x00181fff003c7589 */ /* 0x00072800000e0000 */
[----:B------:R3:W3:Y:S04]  /*10fb0*/  SHFL.IDX PT, R61, R2, RZ, 0x181f ;  /* 0x00181fff023d7589 */ /* 0x0006e800000e0000 */
[----:B-1----:R1:W-:Y:S04]  /*10fc0*/  @!P5 ST.E [R30.64], R6 ;  /* 0x000000061e00d985 */ /* 0x0023e8000c101912 */
[----:B--2---:R1:W-:Y:S04]  /*10fd0*/  @!P4 ST.E [R100.64], R7 ;  /* 0x000000076400c985 */ /* 0x0043e8000c101912 */
[----:B------:R1:W2:Y:S04]  /*10fe0*/  LDS.128 R52, [R58+0x1080] ;  /* 0x001080003a347984 */ /* 0x0002a80000000c00 */
        /* <DEDUP_REMOVED lines=9> */
[----:B-1-34-:R-:W1:Y:S01]  /*11080*/  LDS.128 R28, [R58+0x80] ;  /* 0x000080003a1c7984 */ /* 0x01ae620000000c00 */
[----:B------:R-:W-:-:S02]  /*11090*/  IADD3 R56, R3, 0x40, RZ ;  /* 0x0000004003387810 */ /* 0x000fc40007ffe0ff */
[----:B------:R-:W-:Y:S01]  /*110a0*/  IADD3 R9, R3, 0x80, RZ ;  /* 0x0000008003097810 */ /* 0x000fe20007ffe0ff */
[----:B------:R-:W3:Y:S01]  /*110b0*/  LDS.128 R16, [R58+0x4080] ;  /* 0x004080003a107984 */ /* 0x000ee20000000c00 */
        /* <DEDUP_REMOVED lines=13> */
[----:B-1----:R1:W-:Y:S04]  /*11190*/  @!P2 ST.E.128 [R58.64], R28 ;  /* 0x0000001c3a00a985 */ /* 0x0023e8000c101d12 */
[----:B---3--:R1:W-:Y:S04]  /*111a0*/  @!P1 ST.E.128 [R62.64], R16 ;  /* 0x000000103e009985 */ /* 0x0083e8000c101d12 */
[----:B-----5:R1:W-:Y:S02]  /*111b0*/  @!P0 ST.E.128 [R8.64], R4 ;  /* 0x0000000408008985 */ /* 0x0203e4000c101d12 */
.L_x_832:
[----:B---34-:R-:W-:Y:S05]  /*111c0*/  BSYNC B0 ;  /* 0x0000000000007941 */ /* 0x018fea0003800000 */
.L_x_831:
[----:B-1----:R-:W-:Y:S01]  /*111d0*/  IADD3 R5, R57, 0x20, RZ ;  /* 0x0000002039057810 */ /* 0x002fe20007ffe0ff */
[----:B------:R1:W3:Y:S01]  /*111e0*/  SHFL.IDX PT, R9, R2, 0x1, 0x181f ;  /* 0x00381f0002097f89 */ /* 0x0002e200000e0000 */
        /* <DEDUP_REMOVED lines=16> */
[----:B--2---:R2:W-:Y:S02]  /*112f0*/  @!P2 ST.E.128 [R16.64], R52 ;  /* 0x000000341000a985 */ /* 0x0045e4000c101d12 */
[----:B------:R-:W-:-:S04]  /*11300*/  @!P1 IMAD.WIDE R6, R6, 0x2, R8 ;  /* 0x0000000206069825 */ /* 0x000fc800078e0208 */
[----:B------:R-:W-:Y:S01]  /*11310*/  @!P0 IMAD.WIDE R4, R4, 0x2, R8 ;  /* 0x0000000204048825 */ /* 0x000fe200078e0208 */
[----:B------:R2:W-:Y:S04]  /*11320*/  @!P1 ST.E.128 [R6.64], R40 ;  /* 0x0000002806009985 */ /* 0x0005e8000c101d12 */
[----:B------:R2:W-:Y:S02]  /*11330*/  @!P0 ST.E.128 [R4.64], R24 ;  /* 0x0000001804008985 */ /* 0x0005e4000c101d12 */
.L_x_834:
[----:B------:R-:W-:Y:S05]  /*11340*/  BSYNC B0 ;  /* 0x0000000000007941 */ /* 0x000fea0003800000 */
.L_x_833:
[----:B--2---:R-:W-:Y:S01]  /*11350*/  IADD3 R5, R57, 0x40, RZ ;  /* 0x0000004039057810 */ /* 0x004fe20007ffe0ff */
[----:B---3--:R2:W3:Y:S01]  /*11360*/  SHFL.IDX PT, R9, R2, 0x2, 0x181f ;  /* 0x00581f0002097f89 */ /* 0x0084e200000e0000 */
        /* <DEDUP_REMOVED lines=21> */
.L_x_836:
[----:B------:R-:W-:Y:S05]  /*114c0*/  BSYNC B0 ;  /* 0x0000000000007941 */ /* 0x000fea0003800000 */
.L_x_835:
[----:B------:R-:W-:Y:S01]  /*114d0*/  IADD3 R57, R57, 0x60, RZ ;  /* 0x0000006039397810 */ /* 0x000fe20007ffe0ff */
[----:B---3--:R3:W1:Y:S03]  /*114e0*/  SHFL.IDX PT, R7, R2, 0x3, 0x181f ;  /* 0x00781f0002077f89 */ /* 0x00866600000e0000 */
[----:B------:R-:W-:Y:S01]  /*114f0*/  ISETP.GE.AND P0, PT, R57, R10, PT ;  /* 0x0000000a3900720c */ /* 0x000fe20003f06270 */
[----:B------:R3:W2:-:S12]  /*11500*/  SHFL.IDX PT, R6, R0, 0x3, 0x181f ;  /* 0x00781f0000067f89 */ /* 0x00069800000e0000 */
        /* <DEDUP_REMOVED lines=20> */
.L_x_830:
        /* <DEDUP_REMOVED lines=40> */
.L_x_838:
[----:B------:R-:W-:Y:S05]  /*118d0*/  BSYNC B0 ;  /* 0x0000000000007941 */ /* 0x000fea0003800000 */
.L_x_837:
        /* <DEDUP_REMOVED lines=62> */
.L_x_840:
[----:B------:R-:W-:Y:S05]  /*11cc0*/  BSYNC B0 ;  /* 0x0000000000007941 */ /* 0x000fea0003800000 */
.L_x_839:
        /* <DEDUP_REMOVED lines=21> */
.L_x_842:
[----:B------:R-:W-:Y:S05]  /*11e20*/  BSYNC B0 ;  /* 0x0000000000007941 */ /* 0x000fea0003800000 */
.L_x_841:
        /* <DEDUP_REMOVED lines=21> */
.L_x_844:
[----:B------:R-:W-:Y:S05]  /*11f80*/  BSYNC B0 ;  /* 0x0000000000007941 */ /* 0x000fea0003800000 */
.L_x_843:
        /* <DEDUP_REMOVED lines=22> */
.L_x_845:
        /* <DEDUP_REMOVED lines=9> */
.L_x_1297:


//--------------------- .text._ZN7cutlass13device_kernelIN5flash19enable_sm80_to_sm89INS1_16FlashAttnFwdSm80INS1_25CollectiveMainloopFwdSm80ILi8ELi2ELb0EN4cute5tupleIJNS5_1CILi128EEENS7_ILi64EEENS7_ILi192EEEEEELi192ENS_6half_tEfNS_4arch4Sm80ELb0ELb1ELb1ELb1ELb0ELb0ELb1ELb0EEENS1_21CollectiveEpilogueFwdINS6_IJS8_SA_S9_EEENS6_IJNS7_ILi1EEESI_SI_EEESC_SE_Li256ELb1ELb1ELb0ELb0EEENS1_19SingleTileSchedulerILb1ELb0ELb1ELi128EEEEEEEEEvNT_6ParamsE --------------------------
	.section	.text._ZN7cutlass13device_kernelIN5flash19enable_sm80_to_sm89INS1_16FlashAttnFwdSm80INS1_25CollectiveMainloopFwdSm80ILi8ELi2ELb0EN4cute5tupleIJNS5_1CILi128EEENS7_ILi64EEENS7_ILi192EEEEEELi192ENS_6half_tEfNS_4arch4Sm80ELb0ELb1ELb1ELb1ELb0ELb0ELb1ELb0EEENS1_21CollectiveEpilogueFwdINS6_IJS8_SA_S9_EEENS6_IJNS7_ILi1EEESI_SI_EEESC_SE_Li256ELb1ELb1ELb0ELb0EEENS1_19SingleTileSchedulerILb1ELb0ELb1ELi128EEEEEEEEEvNT_6ParamsE,"ax",@progbits
	.sectioninfo	@"SHI_REGISTERS=252"
	.align	128
.text._ZN7cutlass13device_kernelIN5flash19enable_sm80_to_sm89INS1_16FlashAttnFwdSm80INS1_25CollectiveMainloopFwdSm80ILi8ELi2ELb0EN4cute5tupleIJNS5_1CILi128EEENS7_ILi64EEENS7_ILi192EEEEEELi192ENS_6half_tEfNS_4arch4Sm80ELb0ELb1ELb1ELb1ELb0ELb0ELb1ELb0EEENS1_21CollectiveEpilogueFwdINS6_IJS8_SA_S9_EEENS6_IJNS7_ILi1EEESI_SI_EEESC_SE_Li256ELb1ELb1ELb0ELb0EEENS1_19SingleTileSchedulerILb1ELb0ELb1ELi128EEEEEEEEEvNT_6ParamsE:
        .type           _ZN7cutlass13device_kernelIN5flash19enable_sm80_to_sm89INS1_16FlashAttnFwdSm80INS1_25CollectiveMainloopFwdSm80ILi8ELi2ELb0EN4cute5tupleIJNS5_1CILi128EEENS7_ILi64EEENS7_ILi192EEEEEELi192ENS_6half_tEfNS_4arch4Sm80ELb0ELb1ELb1ELb1ELb0ELb0ELb1ELb0EEENS1_21CollectiveEpilogueFwdINS6_IJS8_SA_S9_EEENS6_IJNS7_ILi1EEESI_SI_EEESC_SE_Li256ELb1ELb1ELb0ELb0EEENS1_19SingleTileSchedulerILb1ELb0ELb1ELi128EEEEEEEEEvNT_6ParamsE,@function
        .size           _ZN7cutlass13device_kernelIN5flash19enable_sm80_to_sm89INS1_16FlashAttnFwdSm80INS1_25CollectiveMainloopFwdSm80ILi8ELi2ELb0EN4cute5tupleIJNS5_1CILi128EEENS7_ILi64EEENS7_ILi192EEEEEELi192ENS_6half_tEfNS_4arch4Sm80ELb0ELb1ELb1ELb1ELb0ELb0ELb1ELb0EEENS1_21CollectiveEpilogueFwdINS6_IJS8_SA_S9_EEENS6_IJNS7_ILi1EEESI_SI_EEESC_SE_Li256ELb1ELb1ELb0ELb0EEENS1_19SingleTileSchedulerILb1ELb0ELb1ELi128EEEEEEEEEvNT_6ParamsE,(.L_x_1298 - _ZN7cutlass13device_kernelIN5flash19enable_sm80_to_sm89INS1_16FlashAttnFwdSm80INS1_25CollectiveMainloopFwdSm80ILi8ELi2ELb0EN4cute5tupleIJNS5_1CILi128EEENS7_ILi64EEENS7_ILi192EEEEEELi192ENS_6half_tEfNS_4arch4Sm80ELb0ELb1ELb1ELb1ELb0ELb0ELb1ELb0EEENS1_21CollectiveEpilogueFwdINS6_IJS8_SA_S9_EEENS6_IJNS7_ILi1EEESI_SI_EEESC_SE_Li256ELb1ELb1ELb0ELb0EEENS1_19SingleTileSchedulerILb1ELb0ELb1ELi128EEEEEEEEEvNT_6ParamsE)
        .other          _ZN7cutlass13device_kernelIN5flash19enable_sm80_to_sm89INS1_16FlashAttnFwdSm80INS1_25CollectiveMainloopFwdSm80ILi8ELi2ELb0EN4cute5tupleIJNS5_1CILi128EEENS7_ILi64EEENS7_ILi192EEEEEELi192ENS_6half_tEfNS_4arch4Sm80ELb0ELb1ELb1ELb1ELb0ELb0ELb1ELb0EEENS1_21CollectiveEpilogueFwdINS6_IJS8_SA_S9_EEENS6_IJNS7_ILi1EEESI_SI_EEESC_SE_Li256ELb1ELb1ELb0ELb0EEENS1_19SingleTileSchedulerILb1ELb0ELb1ELi128EEEEEEEEEvNT_6ParamsE,@"STO_CUDA_ENTRY STV_DEFAULT"
_ZN7cutlass13device_kernelIN5flash19enable_sm80_to_sm89INS1_16FlashAttnFwdSm80INS1_25CollectiveMainloopFwdSm80ILi8ELi2ELb0EN4cute5tupleIJNS5_1CILi128EEENS7_ILi64EEENS7_ILi192EEEEEELi192ENS_6half_tEfNS_4arch4Sm80ELb0ELb1ELb1ELb1ELb0ELb0ELb1ELb0EEENS1_21CollectiveEpilogueFwdINS6_IJS8_SA_S9_EEENS6_IJNS7_ILi1EEESI_SI_EEESC_SE_Li256ELb1ELb1ELb0ELb0EEENS1_19SingleTileSchedulerILb1ELb0ELb1ELi128EEEEEEEEEvNT_6ParamsE:
        /* <DEDUP_REMOVED lines=16> */
.L_x_847:
        /* <DEDUP_REMOVED lines=8> */
.L_x_849:
[----:B------:R-:W-:-:S05]  /*0180*/  MOV R3, c[0x0][0x54c] ;  /* 0x0001530000037a02 */ /* 0x000fca0000000f00 */
.L_x_848:
[----:B-----5:R-:W-:Y:S01]  /*0190*/  IMAD R3, R3, c[0x0][0x548], RZ ;  /* 0x0001520003037a24 */ /* 0x020fe200078e02ff */
[----:B------:R-:W-:-:S04]  /*01a0*/  SHF.L.U32 R144, R219, 0x7, RZ ;  /* 0x00000007db907819 */ /* 0x000fc800000006ff */
[----:B------:R-:W-:-:S04]  /*01b0*/  ISETP.GE.AND P0, PT, R144, R3, PT ;  /* 0x000000039000720c */ /* 0x000fc80003f06270 */
[----:B------:R-:W-:Y:S01]  /*01c0*/  SEL R202, R202, 0xffffffff, !P0 ;  /* 0xffffffffcaca7807 */ /* 0x000fe20004000000 */
[----:B------:R-:W-:Y:S05]  /*01d0*/  BRA `(.L_x_850) ;  /* 0x0000012000007947 */ /* 0x000fea0003800000 */
.L_x_846:
[----:B---3--:R-:W-:-:S04]  /*01e0*/  ISETP.NE.U32.AND P0, PT, RZ, c[0x0][0x568], PT ;  /* 0x00015a00ff007a0c */ /* 0x008fc80003f05070 */
[----:B------:R-:W-:-:S13]  /*01f0*/  ISETP.NE.AND.EX P0, PT, RZ, c[0x0][0x56c], PT, P0 ;  /* 0x00015b00ff007a0c */ /* 0x000fda0003f05300 */
[----:B------:R-:W-:Y:S05]  /*0200*/  @!P0 BRA `(.L_x_851) ;  /* 0x0000002000008947 */ /* 0x000fea0003800000 */
[----:B------:R1:W5:Y:S01]  /*0210*/  LDG.E R3, [R2.64] ;  /* 0x0000000802037981 */ /* 0x000362000c1e1900 */
[----:B------:R-:W-:Y:S05]  /*0220*/  BRA `(.L_x_852) ;  /* 0x0000009000007947 */ /* 0x000fea0003800000 */
.L_x_851:
        /* <DEDUP_REMOVED lines=8> */
.L_x_853:
[----:B------:R-:W-:-:S05]  /*02b0*/  MOV R3, c[0x0][0x54c] ;  /* 0x0001530000037a02 */ /* 0x000fca0000000f00 */
.L_x_852:
[----:B-----5:R-:W-:Y:S01]  /*02c0*/  IMAD R3, R3, c[0x0][0x548], RZ ;  /* 0x0001520003037a24 */ /* 0x020fe200078e02ff */
[----:B------:R-:W-:-:S04]  /*02d0*/  SHF.L.U32 R144, R219, 0x7, RZ ;  /* 0x00000007db907819 */ /* 0x000fc800000006ff */
[----:B------:R-:W-:-:S04]  /*02e0*/  ISETP.GE.AND P0, PT, R144, R3, PT ;  /* 0x000000039000720c */ /* 0x000fc80003f06270 */
[----:B------:R-:W-:-:S04]  /*02f0*/  SEL R202, R202, 0xffffffff, !P0 ;  /* 0xffffffffcaca7807 */ /* 0x000fc80004000000 */
.L_x_850:
        /* <DEDUP_REMOVED lines=12> */
[----:B-1----:R-:W-:Y:S01]  /*03c0*/  IMAD.WIDE R2, R202, R11, c[0x0][0x350] ;  /* 0x0000d400ca027625 */ /* 0x002fe200078e020b */
        /* <DEDUP_REMOVED lines=8> */
[----:B------:R-:W-:Y:S01]  /*0450*/  IMAD.MOV.U32 R194, RZ, RZ, c[0x0][0x1d0] ;  /* 0x00007400ffc27624 */ /* 0x000fe200078e00ff */
[----:B------:R-:W-:Y:S05]  /*0460*/  @P0 BRA `(.L_x_854) ;  /* 0x0000004000000947 */ /* 0x000fea0003800000 */
[----:B------:R-:W-:Y:S05]  /*0470*/  @!P3 BRA `(.L_x_854) ;  /* 0x000000300000b947 */ /* 0x000fea0003800000 */
[----:B-----5:R-:W2:Y:S04]  /*0480*/  LDG.E R203, [R8.64] ;  /* 0x0000000808cb7981 */ /* 0x020ea8000c1e1900 */
[----:B------:R-:W2:Y:S02]  /*0490*/  LDG.E R0, [R8.64+0x4] ;  /* 0x0000040808007981 */ /* 0x000ea4000c1e1900 */
[----:B--2---:R-:W-:-:S02]  /*04a0*/  IADD3 R203, -R203, R0, RZ ;  /* 0x00000000cbcb7210 */ /* 0x004fc40007ffe1ff */
.L_x_854:
[----:B------:R-:W-:-:S04]  /*04b0*/  ISETP.NE.U32.AND P0, PT, RZ, c[0x0][0x368], PT ;  /* 0x0000da00ff007a0c */ /* 0x000fc80003f05070 */
[----:B------:R-:W-:-:S13]  /*04c0*/  ISETP.NE.AND.EX P0, PT, RZ, c[0x0][0x36c], PT, P0 ;  /* 0x0000db00ff007a0c */ /* 0x000fda0003f05300 */
[----:B------:R-:W-:Y:S05]  /*04d0*/  @!P0 BRA `(.L_x_855) ;  /* 0x0000003000008947 */ /* 0x000fea0003800000 */
[----:B------:R-:W-:-:S06]  /*04e0*/  IMAD.WIDE R194, R202, R11, c[0x0][0x368] ;  /* 0x0000da00cac27625 */ /* 0x000fcc00078e020b */
[----:B------:R2:W5:Y:S01]  /*04f0*/  LDG.E R194, [R194.64] ;  /* 0x00000008c2c27981 */ /* 0x000562000c1e1900 */
[----:B------:R-:W-:Y:S05]  /*0500*/  BRA `(.L_x_856) ;  /* 0x0000004000007947 */ /* 0x000fea0003800000 */
.L_x_855:
[----:B------:R-:W-:Y:S05]  /*0510*/  @!P4 BRA `(.L_x_856) ;  /* 0x000000300000c947 */ /* 0x000fea0003800000 */
[----:B------:R-:W2:Y:S04]  /*0520*/  LDG.E R194, [R2.64] ;  /* 0x0000000802c27981 */ /* 0x000ea8000c1e1900 */
[----:B------:R-:W2:Y:S02]  /*0530*/  LDG.E R5, [R2.64+0x4] ;  /* 0x0000040802057981 */ /* 0x000ea4000c1e1900 */
[----:B--2---:R-:W-:Y:S02]  /*0540*/  IADD3 R194, -R194, R5, RZ ;  /* 0x00000005c2c27210 */ /* 0x004fe40007ffe1ff */
.L_x_856:
[----:B------:R-:W-:Y:S01]  /*0550*/  IMAD.MOV.U32 R196, RZ, RZ, c[0x0][0x2c4] ;  /* 0x0000b100ffc47624 */ /* 0x000fe200078e00ff */
[----:B------:R-:W-:Y:S01]  /*0560*/  LOP3.LUT R0, R0, 0xfffffff7, RZ, 0xc0, !PT ;  /* 0xfffffff700007812 */ /* 0x000fe200078ec0ff */
[----:B--2---:R-:W-:Y:S01]  /*0570*/  IMAD.MOV.U32 R195, RZ, RZ, c[0x0][0x32c] ;  /* 0x0000cb00ffc37624 */ /* 0x004fe200078e00ff */
[----:B------:R-:W-:Y:S01]  /*0580*/  IADD3 R5, R144, 0x7f, RZ ;  /* 0x0000007f90057810 */ /* 0x000fe20007ffe0ff */
[----:B-----5:R-:W-:Y:S01]  /*0590*/  IMAD.IADD R194, R194, 0x1, -R7 ;  /* 0x00000001c2c27824 */ /* 0x020fe200078e0a07 */
[----:B------:R-:W-:-:S02]  /*05a0*/  ISETP.NE.AND P2, PT, R196, 0x1, PT ;  /* 0x00000001c400780c */ /* 0x000fc40003f45270 */
[----:B------:R-:W-:Y:S02]  /*05b0*/  ISETP.GE.AND P1, PT, R195, 0x1, PT ;  /* 0x00000001c300780c */ /* 0x000fe40003f26270 */
[----:B-1----:R-:W-:-:S09]  /*05c0*/  IADD3 R2, R194, 0x1, -R203 ;  /* 0x00000001c2027810 */ /* 0x002fd20007ffe8cb */
[----:B------:R-:W-:Y:S02]  /*05d0*/  @P2 IADD3 R3, R144, 0x7f, RZ ;  /* 0x0000007f90032810 */ /* 0x000fe40007ffe0ff */
[----:B------:R-:W-:-:S03]  /*05e0*/  @P2 LOP3.LUT R0, R0, 0x8, RZ, 0xfc, !PT ;  /* 0x0000000800002812 */ /* 0x000fc600078efcff */
[----:B------:R-:W-:Y:S01]  /*05f0*/  @P2 IMAD.HI.U32 R3, R3, c[0x0][0x2c8], RZ ;  /* 0x0000b20003032a27 */ /* 0x000fe200078e00ff */
[----:B------:R-:W-:-:S04]  /*0600*/  LOP3.LUT R0, R0, 0xfffffffb, RZ, 0xc0, !PT ;  /* 0xfffffffb00007812 */ /* 0x000fc800078ec0ff */
[----:B------:R-:W-:Y:S02]  /*0610*/  @P2 SHF.R.U32.HI R5, RZ, c[0x0][0x2cc], R3 ;  /* 0x0000b300ff052a19 */ /* 0x000fe40000011603 */
[----:B------:R-:W-:-:S03]  /*0620*/  @P1 LOP3.LUT R0, R0, 0x4, RZ, 0xfc, !PT ;  /* 0x0000000400001812 */ /* 0x000fc600078efcff */
[----:B------:R-:W-:Y:S02]  /*0630*/  IMAD.IADD R5, R2, 0x1, R5 ;  /* 0x0000000102057824 */ /* 0x000fe400078e0205 */
[----:B------:R-:W-:-:S03]  /*0640*/  IMAD.IADD R2, R6, 0x1, R7 ;  /* 0x0000000106027824 */ /* 0x000fc600078e0207 */
[----:B------:R-:W-:Y:S01]  /*0650*/  IADD3 R8, R5, c[0x0][0x328], RZ ;  /* 0x0000ca0005087a10 */ /* 0x000fe20007ffe0ff */
[----:B------:R-:W-:Y:S05]  /*0660*/  @!P1 BRA `(.L_x_857) ;  /* 0x000000e000009947 */ /* 0x000fea0003800000 */
[C---:B------:R-:W-:Y:S02]  /*0670*/  ISETP.GT.AND P0, PT, R5.reuse, RZ, PT ;  /* 0x000000ff0500720c */ /* 0x040fe40003f04270 */
[----:B------:R-:W-:-:S11]  /*0680*/  IADD3 R6, R5, -0x1, RZ ;  /* 0xffffffff05067810 */ /* 0x000fd60007ffe0ff */
[----:B------:R-:W-:Y:S05]  /*0690*/  @P0 BRA `(.L_x_858) ;  /* 0x0000006000000947 */ /* 0x000fea0003800000 */
[----:B------:R-:W-:Y:S01]  /*06a0*/  ISETP.NE.AND P0, PT, R195, 0x1, PT ;  /* 0x00000001c300780c */ /* 0x000fe20003f05270 */
[----:B------:R-:W-:-:S12]  /*06b0*/  IMAD.MOV R5, RZ, RZ, -R5 ;  /* 0x000000ffff057224 */ /* 0x000fd800078e0a05 */
[----:B------:R-:W-:-:S05]  /*06c0*/  @P0 IMAD.HI.U32 R3, R5, c[0x0][0x330], RZ ;  /* 0x0000cc0005030a27 */ /* 0x000fca00078e00ff */
[----:B------:R-:W-:-:S04]  /*06d0*/  @P0 SHF.R.U32.HI R5, RZ, c[0x0][0x334], R3 ;  /* 0x0000cd00ff050a19 */ /* 0x000fc80000011603 */
[----:B------:R-:W-:Y:S01]  /*06e0*/  LOP3.LUT R6, RZ, R5, RZ, 0x33, !PT ;  /* 0x00000005ff067212 */ /* 0x000fe200078e33ff */
[----:B------:R-:W-:Y:S05]  /*06f0*/  BRA `(.L_x_859) ;  /* 0x0000003000007947 */ /* 0x000fea0003800000 */
.L_x_858:
[----:B------:R-:W-:-:S13]  /*0700*/  ISETP.NE.AND P0, PT, R195, 0x1, PT ;  /* 0x00000001c300780c */ /* 0x000fda0003f05270 */
[----:B------:R-:W-:-:S05]  /*0710*/  @P0 IMAD.HI.U32 R3, R6, c[0x0][0x330], RZ ;  /* 0x0000cc0006030a27 */ /* 0x000fca00078e00ff */
[----:B------:R-:W-:-:S05]  /*0720*/  @P0 SHF.R.U32.HI R6, RZ, c[0x0][0x334], R3 ;  /* 0x0000cd00ff060a19 */ /* 0x000fca0000011603 */
.L_x_859:
[----:B------:R-:W-:-:S05]  /*0730*/  IMAD R3, R6, R195, c[0x0][0x32c] ;  /* 0x0000cb0006037624 */ /* 0x000fca00078e02c3 */
[----:B------:R-:W-:-:S04]  /*0740*/  IMNMX R8, R8, R3, PT ;  /* 0x0000000308087217 */ /* 0x000fc80003800200 */
.L_x_857:
[----:B------:R-:W-:Y:S01]  /*0750*/  IADD3 R8, R8, 0x3f, RZ ;  /* 0x0000003f08087810 */ /* 0x000fe20007ffe0ff */
[----:B------:R-:W-:Y:S01]  /*0760*/  @P2 IMAD.HI.U32 R7, R144, c[0x0][0x2c8], RZ ;  /* 0x0000b20090072a27 */ /* 0x000fe200078e00ff */
[C---:B------:R-:W-:Y:S02]  /*0770*/  IADD3 R10, R194.reuse, 0x3f, RZ ;  /* 0x0000003fc20a7810 */ /* 0x040fe40007ffe0ff */
[----:B------:R-:W-:Y:S01]  /*0780*/  SHF.R.S32.HI R3, RZ, 0x1f, R8 ;  /* 0x0000001fff037819 */ /* 0x000fe20000011408 */
[----:B------:R-:W-:Y:S01]  /*0790*/  IMAD.MOV.U32 R6, RZ, RZ, R144 ;  /* 0x000000ffff067224 */ /* 0x000fe200078e0090 */
[----:B------:R-:W-:Y:S01]  /*07a0*/  SHF.R.S32.HI R5, RZ, 0x1f, R10 ;  /* 0x0000001fff057819 */ /* 0x000fe2000001140a */
[----:B------:R-:W-:Y:S01]  /*07b0*/  IMAD.IADD R133, R194, 0x1, -R203 ;  /* 0x00000001c2857824 */ /* 0x000fe200078e0acb */
[----:B------:R-:W-:Y:S02]  /*07c0*/  @P2 SHF.R.U32.HI R6, RZ, c[0x0][0x2cc], R7 ;  /* 0x0000b300ff062a19 */ /* 0x000fe40000011607 */
[----:B------:R-:W-:-:S02]  /*07d0*/  LEA.HI R3, R3, R8, RZ, 0x6 ;  /* 0x0000000803037211 */ /* 0x000fc400078f30ff */
[----:B------:R-:W-:Y:S01]  /*07e0*/  LEA.HI R10, R5, R10, RZ, 0x6 ;  /* 0x0000000a050a7211 */ /* 0x000fe200078f30ff */
[----:B------:R-:W-:Y:S01]  /*07f0*/  IMAD.IADD R5, R133, 0x1, R6 ;  /* 0x0000000185057824 */ /* 0x000fe200078e0206 */
[----:B------:R-:W-:Y:S02]  /*0800*/  SHF.R.S32.HI R3, RZ, 0x6, R3 ;  /* 0x00000006ff037819 */ /* 0x000fe40000011403 */
[----:B------:R-:W-:Y:S02]  /*0810*/  SHF.R.S32.HI R10, RZ, 0x6, R10 ;  /* 0x00000006ff0a7819 */ /* 0x000fe4000001140a */
[----:B------:R-:W-:Y:S02]  /*0820*/  IADD3 R6, R5, -c[0x0][0x324], RZ ;  /* 0x8000c90005067a10 */ /* 0x000fe40007ffe0ff */
[----:B------:R-:W-:Y:S01]  /*0830*/  IMNMX R132, R10, R3, PT ;  /* 0x000000030a847217 */ /* 0x000fe20003800200 */
[----:B------:R-:W-:Y:S05]  /*0840*/  @!P1 BRA `(.L_x_860) ;  /* 0x000000d000009947 */ /* 0x000fea0003800000 */
[----:B------:R-:W-:-:S13]  /*0850*/  ISETP.GT.AND P0, PT, R5, -0x1, PT ;  /* 0xffffffff0500780c */ /* 0x000fda0003f04270 */
[----:B------:R-:W-:Y:S05]  /*0860*/  @P0 BRA `(.L_x_861) ;  /* 0x0000006000000947 */ /* 0x000fea0003800000 */
[----:B------:R-:W-:Y:S02]  /*0870*/  ISETP.NE.AND P0, PT, R195, 0x1, PT ;  /* 0x00000001c300780c */ /* 0x000fe40003f05270 */
[----:B------:R-:W-:-:S11]  /*0880*/  LOP3.LUT R5, RZ, R5, RZ, 0x33, !PT ;  /* 0x00000005ff057212 */ /* 0x000fd600078e33ff */
[----:B------:R-:W-:-:S05]  /*0890*/  @P0 IMAD.HI.U32 R3, R5, c[0x0][0x330], RZ ;  /* 0x0000cc0005030a27 */ /* 0x000fca00078e00ff */
[----:B------:R-:W-:-:S04]  /*08a0*/  @P0 SHF.R.U32.HI R5, RZ, c[0x0][0x334], R3 ;  /* 0x0000cd00ff050a19 */ /* 0x000fc80000011603 */
[----:B------:R-:W-:Y:S01]  /*08b0*/  LOP3.LUT R5, RZ, R5, RZ, 0x33, !PT ;  /* 0x00000005ff057212 */ /* 0x000fe200078e33ff */
[----:B------:R-:W-:Y:S05]  /*08c0*/  BRA `(.L_x_862) ;  /* 0x0000003000007947 */ /* 0x000fea0003800000 */
.L_x_861:
[----:B------:R-:W-:-:S13]  /*08d0*/  ISETP.NE.AND P0, PT, R195, 0x1, PT ;  /* 0x00000001c300780c */ /* 0x000fda0003f05270 */
[----:B------:R-:W-:-:S05]  /*08e0*/  @P0 IMAD.HI.U32 R3, R5, c[0x0][0x330], RZ ;  /* 0x0000cc0005030a27 */ /* 0x000fca00078e00ff */
[----:B------:R-:W-:-:S05]  /*08f0*/  @P0 SHF.R.U32.HI R5, RZ, c[0x0][0x334], R3 ;  /* 0x0000cd00ff050a19 */ /* 0x000fca0000011603 */
.L_x_862:
[----:B------:R-:W-:-:S05]  /*0900*/  IMAD R5, R5, c[0x0][0x32c], RZ ;  /* 0x0000cb0005057a24 */ /* 0x000fca00078e02ff */
[----:B------:R-:W-:-:S04]  /*0910*/  IMNMX R6, R6, R5, !PT ;  /* 0x0000000506067217 */ /* 0x000fc80007800200 */
.L_x_860:
[----:B------:R-:W-:Y:S01]  /*0920*/  SHF.R.S32.HI R193, RZ, 0x1f, R6 ;  /* 0x0000001fffc17819 */ /* 0x000fe20000011406 */
[----:B------:R-:W-:Y:S01]  /*0930*/  CS2R R98, SRZ ;  /* 0x0000000000627805 */ /* 0x000fe2000001ff00 */
[----:B------:R-:W-:Y:S01]  /*0940*/  PLOP3.LUT P2, PT, PT, PT, PT, 0x80, 0x0 ;  /* 0x000000000000781c */ /* 0x000fe20003f4f070 */
[----:B------:R-:W-:Y:S01]  /*0950*/  IMAD.MOV.U32 R5, RZ, RZ, RZ ;  /* 0x000000ffff057224 */ /* 0x000fe200078e00ff */
[----:B------:R-:W-:Y:S01]  /*0960*/  LEA.HI R193, R193, R6, RZ, 0x6 ;  /* 0x00000006c1c17211 */ /* 0x000fe200078f30ff */
[----:B------:R-:W-:Y:S01]  /*0970*/  IMAD.MOV.U32 R96, RZ, RZ, RZ ;  /* 0x000000ffff607224 */ /* 0x000fe200078e00ff */
[----:B------:R-:W-:Y:S01]  /*0980*/  CS2R R94, SRZ ;  /* 0x00000000005e7805 */ /* 0x000fe2000001ff00 */
[----:B------:R-:W-:Y:S01]  /*0990*/  CS2R R92, SRZ ;  /* 0x00000000005c7805 */ /* 0x000fe2000001ff00 */
[----:B------:R-:W-:Y:S01]  /*09a0*/  SHF.R.S32.HI R193, RZ, 0x6, R193 ;  /* 0x00000006ffc17819 */ /* 0x000fe200000114c1 */
[----:B------:R-:W-:Y:S01]  /*09b0*/  CS2R R90, SRZ ;  /* 0x00000000005a7805 */ /* 0x000fe2000001ff00 */
[----:B------:R-:W-:Y:S01]  /*09c0*/  CS2R R88, SRZ ;  /* 0x0000000000587805 */ /* 0x000fe2000001ff00 */
[----:B------:R-:W-:Y:S01]  /*09d0*/  CS2R R86, SRZ ;  /* 0x0000000000567805 */ /* 0x000fe2000001ff00 */
[----:B------:R-:W-:Y:S01]  /*09e0*/  IMNMX R193, RZ, R193, !PT ;  /* 0x000000c1ffc17217 */ /* 0x000fe20007800200 */
[----:B------:R-:W-:Y:S01]  /*09f0*/  CS2R R8, SRZ ;  /* 0x0000000000087805 */ /* 0x000fe2000001ff00 */
[----:B------:R-:W-:Y:S01]  /*0a00*/  IMAD.MOV.U32 R7, RZ, RZ, RZ ;  /* 0x000000ffff077224 */ /* 0x000fe200078e00ff */
[----:B------:R-:W-:Y:S01]  /*0a10*/  CS2R R82, SRZ ;  /* 0x0000000000527805 */ /* 0x000fe2000001ff00 */
[----:B------:R-:W-:Y:S01]  /*0a20*/  ISETP.GT.AND P0, PT, R132, R193, PT ;  /* 0x000000c18400720c */ /* 0x000fe20003f04270 */
        /* <DEDUP_REMOVED lines=43> */
[----:B------:R-:W-:-:S05]  /*0ce0*/  @P0 IMAD.WIDE R14, R202, R11, c[0x0][0x340] ;  /* 0x0000d000ca0e0625 */ /* 0x000fca00078e020b */
[----:B------:R1:W2:Y:S01]  /*0cf0*/  @P0 LDG.E R6, [R14.64] ;  /* 0x000000080e060981 */ /* 0x0002a2000c1e1900 */
[----:B------:R-:W-:Y:S01]  /*0d00*/  SHF.R.S32.HI R87, RZ, 0x1f, R84 ;  /* 0x0000001fff577819 */ /* 0x000fe20000011454 */
[C---:B------:R-:W-:Y:S01]  /*0d10*/  IMAD.WIDE.U32 R24, R4.reuse, c[0x0][0x178], RZ ;  /* 0x00005e0004187a25 */ /* 0x040fe200078e00ff */
[----:B------:R-:W-:Y:S01]  /*0d20*/  SHF.R.S32.HI R9, RZ, 0x1f, R4 ;  /* 0x0000001fff097819 */ /* 0x000fe20000011404 */
[----:B------:R-:W3:Y:S01]  /*0d30*/  S2R R3, SR_CTAID.Y ;  /* 0x0000000000037919 */ /* 0x000ee20000002600 */
[CC--:B------:R-:W-:Y:S01]  /*0d40*/  LEA.HI R7, R87.reuse, R84.reuse, RZ, 0x3 ;  /* 0x0000005457077211 */ /* 0x0c0fe200078f18ff */
[----:B------:R-:W-:Y:S01]  /*0d50*/  BSSY B0, `(.L_x_864) ;  /* 0x000009b000007945 */ /* 0x000fe20003800000 */
[----:B------:R-:W-:Y:S01]  /*0d60*/  LEA.HI R11, R87, R84, RZ, 0x4 ;  /* 0x00000054570b7211 */ /* 0x000fe200078f20ff */
[----:B------:R-:W-:Y:S01]  /*0d70*/  IMAD R9, R9, c[0x0][0x178], RZ ;  /* 0x00005e0009097a24 */ /* 0x000fe200078e02ff */
[----:B------:R-:W-:Y:S02]  /*0d80*/  SHF.R.S32.HI R13, RZ, 0x3, R7 ;  /* 0x00000003ff0d7819 */ /* 0x000fe40000011407 */
[----:B------:R-:W-:Y:S01]  /*0d90*/  LOP3.LUT R5, R7, 0xfffffff8, RZ, 0xc0, !PT ;  /* 0xfffffff807057812 */ /* 0x000fe200078ec0ff */
[----:B------:R-:W-:Y:S01]  /*0da0*/  IMAD R9, R4, c[0x0][0x17c], R9 ;  /* 0x00005f0004097a24 */ /* 0x000fe200078e0209 */
[----:B------:R-:W-:Y:S01]  /*0db0*/  SHF.R.S32.HI R8, RZ, 0x4, R11 ;  /* 0x00000004ff087819 */ /* 0x000fe2000001140b */
[----:B------:R-:W-:Y:S01]  /*0dc0*/  IMAD.SHL.U32 R201, R13, 0x40, RZ ;  /* 0x000000400dc97824 */ /* 0x000fe200078e00ff */
[----:B------:R-:W-:Y:S01]  /*0dd0*/  ISETP.NE.AND P5, PT, R196, 0x1, PT ;  /* 0x00000001c400780c */ /* 0x000fe20003fa5270 */
[----:B------:R-:W-:Y:S01]  /*0de0*/  IMAD.IADD R218, R84, 0x1, -R5 ;  /* 0x0000000154da7824 */ /* 0x000fe200078e0a05 */
[----:B------:R-:W-:Y:S01]  /*0df0*/  LEA.HI R5, R11, R8, RZ, 0x1 ;  /* 0x000000080b057211 */ /* 0x000fe200078f08ff */
[----:B------:R-:W-:Y:S01]  /*0e00*/  IMAD.IADD R25, R25, 0x1, R9 ;  /* 0x0000000119197824 */ /* 0x000fe200078e0209 */
[----:B------:R-:W-:Y:S01]  /*0e10*/  LOP3.LUT R201, R201, 0x1c0, RZ, 0xc0, !PT ;  /* 0x000001c0c9c97812 */ /* 0x000fe200078ec0ff */
[C---:B------:R-:W-:Y:S01]  /*0e20*/  IMAD.SHL.U32 R18, R218.reuse, 0x8, RZ ;  /* 0x00000008da127824 */ /* 0x040fe200078e00ff */
[----:B------:R-:W-:Y:S01]  /*0e30*/  LOP3.LUT R5, R5, 0xfffffffe, RZ, 0xc0, !PT ;  /* 0xfffffffe05057812 */ /* 0x000fe200078ec0ff */
[----:B------:R-:W-:Y:S01]  /*0e40*/  IMAD.SHL.U32 R20, R218, 0x40, RZ ;  /* 0x00000040da147824 */ /* 0x000fe200078e00ff */
[----:B------:R-:W-:-:S02]  /*0e50*/  IADD3 R27, P1, R2, R13, RZ ;  /* 0x0000000d021b7210 */ /* 0x000fc40007f3e0ff */
[----:B------:R-:W-:Y:S01]  /*0e60*/  LOP3.LUT R10, R201, 0x38, R18, 0xf8, !PT ;  /* 0x00000038c90a7812 */ /* 0x000fe200078ef812 */
[----:B------:R-:W-:Y:S01]  /*0e70*/  IMAD.IADD R4, R8, 0x1, -R5 ;  /* 0x0000000108047824 */ /* 0x000fe200078e0a05 */
[----:B------:R-:W-:Y:S01]  /*0e80*/  SHF.R.U32.HI R201, RZ, 0x3, R201 ;  /* 0x00000003ffc97819 */ /* 0x000fe200000116c9 */
[----:B-1----:R-:W-:Y:S01]  /*0e90*/  IMAD R15, R218, 0x20, R13 ;  /* 0x00000020da0f7824 */ /* 0x002fe200078e020d */
[----:B---3--:R-:W-:Y:S01]  /*0ea0*/  SHF.R.S32.HI R5, RZ, 0x1f, R3 ;  /* 0x0000001fff057819 */ /* 0x008fe20000011403 */
[----:B------:R-:W-:Y:S01]  /*0eb0*/  IMAD.WIDE.U32 R24, R3, c[0x0][0x1b8], R24 ;  /* 0x00006e0003187a25 */ /* 0x000fe200078e0018 */
[----:B------:R-:W-:Y:S02]  /*0ec0*/  LOP3.LUT R201, R10, R201, RZ, 0x3c, !PT ;  /* 0x000000c90ac97212 */ /* 0x000fe400078e3cff */
[----:B------:R-:W-:Y:S01]  /*0ed0*/  SHF.R.S32.HI R10, RZ, 0x1f, R2 ;  /* 0x0000001fff0a7819 */ /* 0x000fe20000011402 */
[----:B------:R-:W-:Y:S01]  /*0ee0*/  IMAD R2, R5, c[0x0][0x1b8], RZ ;  /* 0x00006e0005027a24 */ /* 0x000fe200078e02ff */
[----:B------:R-:W-:-:S02]  /*0ef0*/  IADD3 R8, R18, 0x80, RZ ;  /* 0x0000008012087810 */ /* 0x000fc40007ffe0ff */
[----:B------:R-:W-:Y:S01]  /*0f00*/  LOP3.LUT R11, R11, 0xfffffff0, RZ, 0xc0, !PT ;  /* 0xfffffff00b0b7812 */ /* 0x000fe200078ec0ff */
[----:B------:R-:W-:Y:S01]  /*0f10*/  IMAD R9, R3, c[0x0][0x1bc], R2 ;  /* 0x00006f0003097a24 */ /* 0x000fe200078e0202 */
[----:B------:R-:W-:Y:S02]  /*0f20*/  LEA.HI.X.SX32 R10, R13, R10, 0x1, P1 ;  /* 0x0000000a0d0a7211 */ /* 0x000fe400008f0eff */
[----:B------:R-:W-:Y:S01]  /*0f30*/  ISETP.GE.AND P6, PT, R8, c[0x0][0x1d4], PT ;  /* 0x0000750008007a0c */ /* 0x000fe20003fc6270 */
[----:B------:R-:W-:Y:S01]  /*0f40*/  IMAD.IADD R22, R84, 0x1, -R11 ;  /* 0x0000000154167824 */ /* 0x000fe200078e0a0b */
[----:B------:R-:W-:Y:S01]  /*0f50*/  ISETP.GE.AND P1, PT, R8, c[0x0][0x198], PT ;  /* 0x0000660008007a0c */ /* 0x000fe20003f26270 */
[----:B------:R-:W-:Y:S01]  /*0f60*/  IMAD.IADD R8, R144, 0x1, R15 ;  /* 0x0000000190087824 */ /* 0x000fe200078e020f */
[----:B------:R-:W-:Y:S01]  /*0f70*/  SHF.R.S32.HI R15, RZ, 0x1f, R202 ;  /* 0x0000001fff0f7819 */ /* 0x000fe200000114ca */
[----:B------:R-:W-:Y:S01]  /*0f80*/  IMAD.IADD R25, R25, 0x1, R9 ;  /* 0x0000000119197824 */ /* 0x000fe200078e0209 */
[----:B------:R-:W-:Y:S01]  /*0f90*/  SHF.R.S32.HI R17, RZ, 0x1f, R22 ;  /* 0x0000001fff117819 */ /* 0x000fe20000011416 */
[----:B------:R-:W-:Y:S01]  /*0fa0*/  @P5 IMAD.HI.U32 R2, R8, c[0x0][0x2c8], RZ ;  /* 0x0000b20008025a27 */ /* 0x000fe200078e00ff */
[----:B------:R-:W-:-:S02]  /*0fb0*/  SEL R16, R15, RZ, !P3 ;  /* 0x000000ff0f107207 */ /* 0x000fc40005800000 */
[----:B------:R-:W-:Y:S01]  /*0fc0*/  SEL R9, R202, RZ, !P3 ;  /* 0x000000ffca097207 */ /* 0x000fe20005800000 */
[----:B------:R-:W-:Y:S01]  /*0fd0*/  IMAD.MOV.U32 R14, RZ, RZ, R8 ;  /* 0x000000ffff0e7224 */ /* 0x000fe200078e0008 */
[----:B------:R-:W-:Y:S01]  /*0fe0*/  @P5 SHF.R.U32.HI R14, RZ, c[0x0][0x2cc], R2 ;  /* 0x0000b300ff0e5a19 */ /* 0x000fe20000011602 */
[----:B------:R-:W-:Y:S01]  /*0ff0*/  IMAD R16, R16, c[0x0][0x1c0], RZ ;  /* 0x0000700010107a24 */ /* 0x000fe200078e02ff */
[----:B------:R-:W-:Y:S01]  /*1000*/  LEA.HI R2, R17, R22, RZ, 0x3 ;  /* 0x0000001611027211 */ /* 0x000fe200078f18ff */
[----:B------:R-:W-:Y:S01]  /*1010*/  IMAD R12, R10, c[0x0][0x1e0], RZ ;  /* 0x000078000a0c7a24 */ /* 0x000fe200078e02ff */
[----:B------:R-:W-:Y:S01]  /*1020*/  LEA.HI R21, R87, R84, RZ, 0x6 ;  /* 0x0000005457157211 */ /* 0x000fe200078f30ff */
[C---:B------:R-:W-:Y:S01]  /*1030*/  IMAD R16, R9.reuse, c[0x0][0x1c4], R16 ;  /* 0x0000710009107a24 */ /* 0x040fe200078e0210 */
[----:B------:R-:W-:Y:S01]  /*1040*/  SHF.R.S32.HI R19, RZ, 0x1f, R18 ;  /* 0x0000001fff137819 */ /* 0x000fe20000011412 */
[----:B------:R-:W-:Y:S01]  /*1050*/  IMAD.WIDE.U32 R24, R9, c[0x0][0x1c0], R24 ;  /* 0x0000700009187a25 */ /* 0x000fe200078e0018 */
[----:B------:R-:W-:-:S02]  /*1060*/  LOP3.LUT R17, R2, 0xfffffff8, RZ, 0xc0, !PT ;  /* 0xfffffff802117812 */ /* 0x000fc400078ec0ff */
[----:B------:R-:W-:Y:S01]  /*1070*/  SHF.L.U32 R30, R21, 0x3, RZ ;  /* 0x00000003151e7819 */ /* 0x000fe200000006ff */
[--C-:B------:R-:W-:Y:S01]  /*1080*/  IMAD.MOV R21, RZ, RZ, -R14.reuse ;  /* 0x000000ffff157224 */ /* 0x100fe200078e0a0e */
[----:B------:R-:W-:Y:S01]  /*1090*/  SHF.R.S32.HI R9, RZ, 0x1f, R14 ;  /* 0x0000001fff097819 */ /* 0x000fe2000001140e */
[C---:B------:R-:W-:Y:S01]  /*10a0*/  IMAD R12, R27.reuse, c[0x0][0x1e4], R12 ;  /* 0x000079001b0c7a24 */ /* 0x040fe200078e020c */
[----:B------:R-:W-:Y:S01]  /*10b0*/  LOP3.LUT R20, R20, 0x1c0, RZ, 0xc0, !PT ;  /* 0x000001c014147812 */ /* 0x000fe200078ec0ff */
[----:B------:R-:W-:Y:S01]  /*10c0*/  IMAD.WIDE.U32 R28, R27, c[0x0][0x1e0], R18 ;  /* 0x000078001b1c7a25 */ /* 0x000fe200078e0012 */
[----:B------:R-:W-:Y:S02]  /*10d0*/  LOP3.LUT R0, R0, 0xffffffef, RZ, 0xc0, !PT ;  /* 0xffffffef00007812 */ /* 0x000fe400078ec0ff */
[----:B------:R-:W-:Y:S01]  /*10e0*/  LOP3.LUT R7, R20, 0x8, R7, 0xf8, !PT ;  /* 0x0000000814077812 */ /* 0x000fe200078ef807 */
[----:B------:R-:W-:Y:S01]  /*10f0*/  IMAD.IADD R17, R22, 0x1, -R17 ;  /* 0x0000000116117824 */ /* 0x000fe200078e0a11 */
[----:B------:R-:W-:Y:S01]  /*1100*/  SHF.R.U32.HI R20, RZ, 0x3, R20 ;  /* 0x00000003ff147819 */ /* 0x000fe20000011614 */
[----:B------:R-:W-:Y:S01]  /*1110*/  IMAD R21, R21, c[0x0][0x2c4], R8 ;  /* 0x0000b10015157a24 */ /* 0x000fe200078e0208 */
[----:B------:R-:W-:Y:S01]  /*1120*/  LEA.HI R86, R87, R84, RZ, 0x5 ;  /* 0x0000005457567211 */ /* 0x000fe200078f28ff */
[----:B------:R-:W-:Y:S01]  /*1130*/  IMAD.IADD R29, R29, 0x1, R12 ;  /* 0x000000011d1d7824 */ /* 0x000fe200078e020c */
[----:B------:R-:W-:Y:S01]  /*1140*/  LOP3.LUT R7, R7, R20, RZ, 0x3c, !PT ;  /* 0x0000001407077212 */ /* 0x000fe200078e3cff */
[----:B------:R-:W-:Y:S01]  /*1150*/  IMAD.IADD R25, R25, 0x1, R16 ;  /* 0x0000000119197824 */ /* 0x000fe200078e0210 */
[----:B------:R-:W-:Y:S01]  /*1160*/  LOP3.LUT P3, RZ, R17, 0x4, RZ, 0xc0, !PT ;  /* 0x0000000411ff7812 */ /* 0x000fe2000786c0ff */
[----:B------:R-:W-:Y:S01]  /*1170*/  IMAD R9, R9, c[0x0][0x1b0], RZ ;  /* 0x00006c0009097a24 */ /* 0x000fe200078e02ff */
[----:B------:R-:W-:Y:S01]  /*1180*/  LOP3.LUT P2, RZ, R17, 0x2, RZ, 0xc0, !PT ;  /* 0x0000000211ff7812 */ /* 0x000fe2000784c0ff */
[----:B------:R-:W-:Y:S01]  /*1190*/  IMAD R8, R5, c[0x0][0x210], RZ ;  /* 0x0000840005087a24 */ /* 0x000fe200078e02ff */
[----:B------:R-:W-:Y:S01]  /*11a0*/  SHF.L.U32 R17, R17, 0x6, RZ ;  /* 0x0000000611117819 */ /* 0x000fe200000006ff */
[----:B------:R-:W-:Y:S01]  /*11b0*/  IMAD.WIDE.U32 R206, R3, c[0x0][0x1e8], R28 ;  /* 0x00007a0003ce7a25 */ /* 0x000fe200078e001c */
[----:B------:R-:W-:-:S02]  /*11c0*/  P2R R11, PR, RZ, 0x2 ;  /* 0x00000002ff0b7803 */ /* 0x000fc40000000000 */
[----:B------:R-:W-:Y:S01]  /*11d0*/  LOP3.LUT R17, R17, 0x1c0, RZ, 0xc0, !PT ;  /* 0x000001c011117812 */ /* 0x000fe200078ec0ff */
[C---:B------:R-:W-:Y:S01]  /*11e0*/  IMAD R9, R14.reuse, c[0x0][0x1b4], R9 ;  /* 0x00006d000e097a24 */ /* 0x040fe200078e0209 */
[----:B------:R-:W-:Y:S01]  /*11f0*/  LOP3.LUT R201, R201, 0xfffffe00, R30, 0xf8, !PT ;  /* 0xfffffe00c9c97812 */ /* 0x000fe200078ef81e */
[----:B------:R-:W-:Y:S01]  /*1200*/  IMAD.WIDE.U32 R24, R14, c[0x0][0x1b0], R24 ;  /* 0x00006c000e187a25 */ /* 0x000fe200078e0018 */
[----:B------:R-:W-:Y:S02]  /*1210*/  SHF.R.S32.HI R85, RZ, 0x5, R86 ;  /* 0x00000005ff557819 */ /* 0x000fe40000011456 */
[----:B------:R-:W-:Y:S01]  /*1220*/  LOP3.LUT P1, RZ, R218, 0x4, RZ, 0xc0, !PT ;  /* 0x00000004daff7812 */ /* 0x000fe2000782c0ff */
[----:B------:R-:W-:Y:S01]  /*1230*/  IMAD R10, R10, c[0x0][0x208], RZ ;  /* 0x000082000a0a7a24 */ /* 0x000fe200078e02ff */
[----:B------:R-:W-:Y:S01]  /*1240*/  ISETP.GE.AND P5, PT, R18, c[0x0][0x1d4], PT ;  /* 0x0000750012007a0c */ /* 0x000fe20003fa6270 */
[----:B------:R-:W-:Y:S02]  /*1250*/  IMAD.IADD R25, R25, 0x1, R9 ;  /* 0x0000000119197824 */ /* 0x000fe400078e0209 */
[----:B------:R-:W-:-:S02]  /*1260*/  IMAD R10, R27, c[0x0][0x20c], R10 ;  /* 0x000083001b0a7a24 */ /* 0x000fc400078e020a */
[----:B------:R-:W-:-:S04]  /*1270*/  IMAD.WIDE.U32 R26, R27, c[0x0][0x208], R18 ;  /* 0x000082001b1a7a25 */ /* 0x000fc800078e0012 */
[----:B------:R-:W-:-:S04]  /*1280*/  IMAD.WIDE.U32 R24, R21, c[0x0][0x1a8], R24 ;  /* 0x00006a0015187a25 */ /* 0x000fc800078e0018 */
[----:B------:R-:W-:Y:S02]  /*1290*/  IMAD.IADD R27, R27, 0x1, R10 ;  /* 0x000000011b1b7824 */ /* 0x000fe400078e020a */
[C---:B------:R-:W-:Y:S02]  /*12a0*/  IMAD R188, R4.reuse, 0x200, R7 ;  /* 0x0000020004bc7824 */ /* 0x040fe400078e0207 */
[----:B------:R-:W-:Y:S02]  /*12b0*/  IMAD R8, R3, c[0x0][0x214], R8 ;  /* 0x0000850003087a24 */ /* 0x000fe400078e0208 */
[----:B------:R-:W-:-:S05]  /*12c0*/  IMAD.SHL.U32 R4, R4, 0x8, RZ ;  /* 0x0000000804047824 */ /* 0x000fca00078e00ff */
[----:B------:R-:W-:Y:S02]  /*12d0*/  LOP3.LUT R4, R17, 0x8, R4, 0xf8, !PT ;  /* 0x0000000811047812 */ /* 0x000fe400078ef804 */
[----:B------:R-:W-:-:S04]  /*12e0*/  SHF.R.U32.HI R17, RZ, 0x3, R17 ;  /* 0x00000003ff117819 */ /* 0x000fc80000011611 */
[----:B------:R-:W-:Y:S02]  /*12f0*/  LOP3.LUT R4, R4, R17, RZ, 0x3c, !PT ;  /* 0x0000001104047212 */ /* 0x000fe400078e3cff */
[--C-:B--2---:R-:W-:Y:S01]  /*1300*/  @P0 SHF.R.S32.HI R23, RZ, 0x1f, R6.reuse ;  /* 0x0000001fff170819 */ /* 0x104fe20000011406 */
[----:B------:R-:W-:Y:S02]  /*1310*/  @P0 IMAD.MOV.U32 R22, RZ, RZ, R6 ;  /* 0x000000ffff160224 */ /* 0x000fe400078e0006 */
[----:B------:R-:W-:Y:S01]  /*1320*/  IMAD R6, R5, c[0x0][0x1e8], RZ ;  /* 0x00007a0005067a24 */ /* 0x000fe200078e02ff */
[----:B------:R-:W-:Y:S01]  /*1330*/  SHF.R.S32.HI R5, RZ, 0x1f, R21 ;  /* 0x0000001fff057819 */ /* 0x000fe20000011415 */
[----:B------:R-:W-:Y:S02]  /*1340*/  @!P0 IMAD.MOV.U32 R22, RZ, RZ, R202 ;  /* 0x000000ffff168224 */ /* 0x000fe400078e00ca */
[----:B------:R-:W-:Y:S02]  /*1350*/  IMAD R6, R3, c[0x0][0x1ec], R6 ;  /* 0x00007b0003067a24 */ /* 0x000fe400078e0206 */
[----:B------:R-:W-:Y:S01]  /*1360*/  @!P0 IMAD.MOV.U32 R23, RZ, RZ, R15 ;  /* 0x000000ffff178224 */ /* 0x000fe200078e000f */
[----:B------:R-:W-:Y:S01]  /*1370*/  LEA R9, P0, R24, c[0x0][0x160], 0x1 ;  /* 0x0000580018097a11 */ /* 0x000fe200078008ff */
[----:B------:R-:W-:Y:S01]  /*1380*/  IMAD.IADD R207, R207, 0x1, R6 ;  /* 0x00000001cfcf7824 */ /* 0x000fe200078e0206 */
[----:B------:R-:W-:Y:S01]  /*1390*/  SEL R205, R22, RZ, !P4 ;  /* 0x000000ff16cd7207 */ /* 0x000fe20006000000 */
[----:B------:R-:W-:Y:S01]  /*13a0*/  IMAD R6, R5, c[0x0][0x1a8], RZ ;  /* 0x00006a0005067a24 */ /* 0x000fe200078e02ff */
[----:B------:R-:W-:Y:S01]  /*13b0*/  SEL R22, R23, RZ, !P4 ;  /* 0x000000ff17167207 */ /* 0x000fe20006000000 */
[----:B------:R-:W-:Y:S01]  /*13c0*/  IMAD.WIDE.U32 R14, R3, c[0x0][0x210], R26 ;  /* 0x00008400030e7a25 */ /* 0x000fe200078e001a */
[----:B------:R1:W2:Y:S03]  /*13d0*/  SHFL.IDX PT, R20, R9, RZ, 0x181f ;  /* 0x00181fff09147589 */ /* 0x0002a600000e0000 */
[----:B------:R-:W-:-:S02]  /*13e0*/  IMAD R6, R21, c[0x0][0x1ac], R6 ;  /* 0x00006b0015067a24 */ /* 0x000fc400078e0206 */
[----:B------:R-:W-:Y:S01]  /*13f0*/  IMAD.SHL.U32 R3, R2, 0x40, RZ ;  /* 0x0000004002037824 */ /* 0x000fe200078e00ff */
[----:B------:R-:W-:Y:S01]  /*1400*/  LEA.HI R2, R87, R84, RZ, 0x3 ;  /* 0x0000005457027211 */ /* 0x000fe200078f18ff */
[----:B------:R-:W-:Y:S02]  /*1410*/  IMAD.IADD R7, R25, 0x1, R6 ;  /* 0x0000000119077824 */ /* 0x000fe400078e0206 */
[----:B------:R-:W-:Y:S01]  /*1420*/  IMAD R6, R22, c[0x0][0x1f0], RZ ;  /* 0x00007c0016067a24 */ /* 0x000fe200078e02ff */
[----:B------:R-:W-:Y:S01]  /*1430*/  LOP3.LUT R5, R2, 0xfffffff8, RZ, 0xc0, !PT ;  /* 0xfffffff802057812 */ /* 0x000fe200078ec0ff */
[----:B------:R-:W-:Y:S01]  /*1440*/  IMAD R22, R22, c[0x0][0x218], RZ ;  /* 0x0000860016167a24 */ /* 0x000fe200078e02ff */
[----:B------:R-:W-:Y:S01]  /*1450*/  LEA.HI.X R7, R24, c[0x0][0x164], R7, 0x1, P0 ;  /* 0x0000590018077a11 */ /* 0x000fe200000f0c07 */
[----:B------:R-:W-:Y:S01]  /*1460*/  IMAD R213, R205, c[0x0][0x1f4], R6 ;  /* 0x00007d00cdd57a24 */ /* 0x000fe200078e0206 */
[----:B------:R-:W-:Y:S01]  /*1470*/  LOP3.LUT P0, RZ, R218, 0x2, RZ, 0xc0, !PT ;  /* 0x00000002daff7812 */ /* 0x000fe2000780c0ff */
[----:B------:R-:W-:Y:S01]  /*1480*/  IMAD.IADD R10, R84, 0x1, -R5 ;  /* 0x00000001540a7824 */ /* 0x000fe200078e0a05 */
[----:B------:R-:W-:Y:S01]  /*1490*/  LOP3.LUT R4, R4, 0xfffffe00, R3, 0xf8, !PT ;  /* 0xfffffe0004047812 */ /* 0x000fe200078ef803 */
[----:B------:R-:W-:Y:S01]  /*14a0*/  IMAD R6, R203, c[0x0][0x2c4], RZ ;  /* 0x0000b100cb067a24 */ /* 0x000fe200078e02ff */
[----:B------:R-:W-:Y:S01]  /*14b0*/  MOV R2, 0x10 ;  /* 0x0000001000027802 */ /* 0x000fe20000000f00 */
[----:B------:R-:W-:Y:S01]  /*14c0*/  IMAD.IADD R5, R144, 0x1, R13 ;  /* 0x0000000190057824 */ /* 0x000fe200078e020d */
[----:B------:R1:W3:Y:S01]  /*14d0*/  SHFL.IDX PT, R21, R7, RZ, 0x181f ;  /* 0x00181fff07157589 */ /* 0x0002e200000e0000 */
[----:B------:R-:W-:Y:S01]  /*14e0*/  IMAD.IADD R15, R15, 0x1, R8 ;  /* 0x000000010f0f7824 */ /* 0x000fe200078e0208 */
[----:B------:R-:W-:Y:S01]  /*14f0*/  SEL R2, R2, 0xfffffff0, !P2 ;  /* 0xfffffff002027807 */ /* 0x000fe20005000000 */
[----:B------:R-:W-:-:S02]  /*1500*/  IMAD R209, R205, c[0x0][0x21c], R22 ;  /* 0x00008700cdd17a24 */ /* 0x000fc400078e0216 */
[----:B------:R-:W-:Y:S02]  /*1510*/  IMAD.WIDE.U32 R206, R205, c[0x0][0x1f0], R206 ;  /* 0x00007c00cdce7a25 */ /* 0x000fe400078e00ce */
[----:B------:R-:W-:Y:S02]  /*1520*/  @P0 LOP3.LUT R0, R0, 0x10, RZ, 0xfc, !PT ;  /* 0x0000001000000812 */ /* 0x000fe400078efcff */
[----:B------:R-:W-:Y:S01]  /*1530*/  ISETP.GE.AND P0, PT, R5, R6, PT ;  /* 0x000000060500720c */ /* 0x000fe20003f06270 */
[----:B------:R-:W-:Y:S02]  /*1540*/  IMAD.MOV.U32 R3, RZ, RZ, 0x20 ;  /* 0x00000020ff037424 */ /* 0x000fe400078e00ff */
[----:B------:R-:W-:Y:S01]  /*1550*/  IMAD.WIDE.U32 R204, R205, c[0x0][0x218], R14 ;  /* 0x00008600cdcc7a25 */ /* 0x000fe200078e000e */
[----:B------:R-:W-:Y:S02]  /*1560*/  IADD3 R15, R18, 0x40, RZ ;  /* 0x00000040120f7810 */ /* 0x000fe40007ffe0ff */
[----:B------:R-:W-:Y:S01]  /*1570*/  SEL R3, R3, 0xffffffe0, !P3 ;  /* 0xffffffe003037807 */ /* 0x000fe20005800000 */
[----:B------:R-:W-:Y:S01]  /*1580*/  IMAD.SHL.U32 R10, R10, 0x8, RZ ;  /* 0x000000080a0a7824 */ /* 0x000fe200078e00ff */
[----:B------:R-:W-:Y:S01]  /*1590*/  ISETP.GE.AND P4, PT, R15, c[0x0][0x1d4], PT ;  /* 0x000075000f007a0c */ /* 0x000fe20003f86270 */
[----:B------:R-:W-:Y:S01]  /*15a0*/  IMAD.IADD R213, R207, 0x1, R213 ;  /* 0x00000001cfd57824 */ /* 0x000fe200078e02d5 */
[----:B------:R-:W-:Y:S01]  /*15b0*/  ISETP.GE.AND P3, PT, R15, c[0x0][0x198], PT ;  /* 0x000066000f007a0c */ /* 0x000fe20003f66270 */
[----:B------:R-:W-:Y:S01]  /*15c0*/  IMAD.IADD R209, R205, 0x1, R209 ;  /* 0x00000001cdd17824 */ /* 0x000fe200078e02d1 */
[----:B------:R-:W-:Y:S01]  /*15d0*/  ISETP.GE.AND P2, PT, R10, c[0x0][0x198], PT ;  /* 0x000066000a007a0c */ /* 0x000fe20003f46270 */
[----:B------:R-:W-:Y:S07]  /*15e0*/  @P0 BRA `(.L_x_865) ;  /* 0x0000011000000947 */ /* 0x000fee0003800000 */
[----:B--2---:R-:W-:Y:S02]  /*15f0*/  IADD3 R0, R10, 0x80, RZ ;  /* 0x000000800a007810 */ /* 0x004fe40007ffe0ff */
[----:B------:R-:W-:-:S02]  /*1600*/  SHF.R.S32.HI R8, RZ, 0x1f, R15 ;  /* 0x0000001fff087819 */ /* 0x000fc4000001140f */
[----:B------:R-:W-:Y:S02]  /*1610*/  LEA R22, P0, R10, R20, 0x1 ;  /* 0x000000140a167211 */ /* 0x000fe400078008ff */
[----:B------:R-:W-:Y:S02]  /*1620*/  SHF.R.S32.HI R17, RZ, 0x1f, R0 ;  /* 0x0000001fff117819 */ /* 0x000fe40000011400 */
[----:B------:R-:W-:Y:S02]  /*1630*/  LEA.HI R8, R8, R15, RZ, 0x3 ;  /* 0x0000000f08087211 */ /* 0x000fe400078f18ff */
[----:B---3--:R-:W-:Y:S02]  /*1640*/  LEA.HI.X R23, R10, R21, R19, 0x1, P0 ;  /* 0x000000150a177211 */ /* 0x008fe400000f0c13 */
[----:B------:R-:W-:Y:S01]  /*1650*/  LEA.HI R17, R17, R0, RZ, 0x3 ;  /* 0x0000000011117211 */ /* 0x000fe200078f18ff */
[----:B------:R-:W-:Y:S01]  /*1660*/  IMAD.SHL.U32 R0, R201, 0x2, RZ ;  /* 0x00000002c9007824 */ /* 0x000fe200078e00ff */
[----:B------:R-:W-:-:S02]  /*1670*/  ISETP.NE.AND P0, PT, R11, RZ, PT ;  /* 0x000000ff0b00720c */ /* 0x000fc40003f05270 */
        /* <DEDUP_REMOVED lines=8> */
.L_x_865:
[----:B--2---:R-:W-:Y:S05]  /*1700*/  BSYNC B0 ;  /* 0x0000000000007941 */ /* 0x004fea0003800000 */
.L_x_864:
[----:B------:R-:W-:Y:S01]  /*1710*/  IADD3 R17, R5, 0x20, RZ ;  /* 0x0000002005117810 */ /* 0x000fe20007ffe0ff */
[----:B---3--:R2:W3:Y:S01]  /*1720*/  SHFL.IDX PT, R21, R7, 0x1, 0x181f ;  /* 0x00381f0007157f89 */ /* 0x0084e200000e0000 */
[----:B------:R-:W-:Y:S02]  /*1730*/  BSSY B0, `(.L_x_866) ;  /* 0x0000015000007945 */ /* 0x000fe40003800000 */
[----:B------:R-:W-:Y:S01]  /*1740*/  ISETP.GE.AND P0, PT, R17, R6, PT ;  /* 0x000000061100720c */ /* 0x000fe20003f06270 */
[----:B------:R2:W4:-:S12]  /*1750*/  SHFL.IDX PT, R20, R9, 0x1, 0x181f ;  /* 0x00381f0009147f89 */ /* 0x00051800000e0000 */
[----:B------:R-:W-:Y:S05]  /*1760*/  @P0 BRA `(.L_x_867) ;  /* 0x0000011000000947 */ /* 0x000fea0003800000 */
[C---:B------:R-:W-:Y:S01]  /*1770*/  IADD3 R17, R10.reuse, 0x80, RZ ;  /* 0x000000800a117810 */ /* 0x040fe20007ffe0ff */
[----:B------:R-:W-:Y:S01]  /*1780*/  IMAD.SHL.U32 R12, R201, 0x2, RZ ;  /* 0x00000002c90c7824 */ /* 0x000fe200078e00ff */
[----:B------:R-:W-:Y:S02]  /*1790*/  SHF.R.S32.HI R8, RZ, 0x1f, R15 ;  /* 0x0000001fff087819 */ /* 0x000fe4000001140f */
[----:B----4-:R-:W-:Y:S02]  /*17a0*/  LEA R22, P0, R10, R20, 0x1 ;  /* 0x000000140a167211 */ /* 0x010fe400078008ff */
[----:B------:R-:W-:Y:S02]  /*17b0*/  SHF.R.S32.HI R0, RZ, 0x1f, R17 ;  /* 0x0000001fff007819 */ /* 0x000fe40000011411 */
[----:B------:R-:W-:Y:S02]  /*17c0*/  LEA.HI R8, R8, R15, RZ, 0x3 ;  /* 0x0000000f08087211 */ /* 0x000fe400078f18ff */
[----:B---3--:R-:W-:-:S02]  /*17d0*/  LEA.HI.X R23, R10, R21, R19, 0x1, P0 ;  /* 0x000000150a177211 */ /* 0x008fc400000f0c13 */
[----:B------:R-:W-:Y:S02]  /*17e0*/  LEA.HI R0, R0, R17, RZ, 0x3 ;  /* 0x0000001100007211 */ /* 0x000fe400078f18ff */
[----:B------:R-:W-:Y:S01]  /*17f0*/  ISETP.NE.AND P0, PT, R11, RZ, PT ;  /* 0x000000ff0b00720c */ /* 0x000fe20003f05270 */
[----:B------:R-:W-:Y:S01]  /*1800*/  @!PT LDS RZ, [RZ] ;  /* 0x00000000fffff984 */ /* 0x000fe20000000800 */
[----:B------:R3:W-:Y:S01]  /*1810*/  LDGSTS.E.BYPASS.LTC128B.128 [R12+0x19100], [R22.64], !P2 ;  /* 0x19100000160c7fae */ /* 0x0007e2000d101d48 */
[----:B------:R-:W-:Y:S02]  /*1820*/  LOP3.LUT R8, R8, 0xfffffff8, RZ, 0xc0, !PT ;  /* 0xfffffff808087812 */ /* 0x000fe400078ec0ff */
[----:B------:R-:W-:-:S03]  /*1830*/  LOP3.LUT R0, R0, 0xfffffff8, RZ, 0xc0, !PT ;  /* 0xfffffff800007812 */ /* 0x000fc600078ec0ff */
[----:B------:R-:W-:-:S04]  /*1840*/  IMAD.WIDE R16, R8, 0x2, R20 ;  /* 0x0000000208107825 */ /* 0x000fc800078e0214 */
[----:B------:R-:W-:Y:S01]  /*1850*/  IMAD.WIDE R20, R0, 0x2, R20 ;  /* 0x0000000200147825 */ /* 0x000fe200078e0214 */
[----:B------:R3:W-:Y:S04]  /*1860*/  LDGSTS.E.BYPASS.LTC128B.128 [R12+0x1d100], [R16.64], !P3 ;  /* 0x1d100000100c7fae */ /* 0x0007e8000d901d48 */
[----:B------:R3:W-:Y:S02]  /*1870*/  LDGSTS.E.BYPASS.LTC128B.128 [R12+0x21100], [R20.64], !P0 ;  /* 0x21100000140c7fae */ /* 0x0007e4000c101d48 */
.L_x_867:
[----:B------:R-:W-:Y:S05]  /*1880*/  BSYNC B0 ;  /* 0x0000000000007941 */ /* 0x000fea0003800000 */
.L_x_866:
[----:B---3--:R-:W-:Y:S01]  /*1890*/  IADD3 R17, R5, 0x40, RZ ;  /* 0x0000004005117810 */ /* 0x008fe20007ffe0ff */
[----:B------:R3:W1:Y:S01]  /*18a0*/  SHFL.IDX PT, R21, R7, 0x2, 0x181f ;  /* 0x00581f0007157f89 */ /* 0x00066200000e0000 */
[----:B------:R-:W-:Y:S02]  /*18b0*/  BSSY B0, `(.L_x_868) ;  /* 0x0000015000007945 */ /* 0x000fe40003800000 */
[----:B------:R-:W-:Y:S01]  /*18c0*/  ISETP.GE.AND P0, PT, R17, R6, PT ;  /* 0x000000061100720c */ /* 0x000fe20003f06270 */
[----:B----4-:R3:W4:-:S12]  /*18d0*/  SHFL.IDX PT, R20, R9, 0x2, 0x181f ;  /* 0x00581f0009147f89 */ /* 0x01071800000e0000 */
[----:B------:R-:W-:Y:S05]  /*18e0*/  @P0 BRA `(.L_x_869) ;  /* 0x0000011000000947 */ /* 0x000fea0003800000 */
[C---:B------:R-:W-:Y:S01]  /*18f0*/  IADD3 R17, R10.reuse, 0x80, RZ ;  /* 0x000000800a117810 */ /* 0x040fe20007ffe0ff */
[----:B------:R-:W-:Y:S01]  /*1900*/  IMAD.SHL.U32 R12, R201, 0x2, RZ ;  /* 0x00000002c90c7824 */ /* 0x000fe200078e00ff */
[----:B------:R-:W-:Y:S02]  /*1910*/  SHF.R.S32.HI R8, RZ, 0x1f, R15 ;  /* 0x0000001fff087819 */ /* 0x000fe4000001140f */
[----:B----4-:R-:W-:Y:S02]  /*1920*/  LEA R22, P0, R10, R20, 0x1 ;  /* 0x000000140a167211 */ /* 0x010fe400078008ff */
[----:B------:R-:W-:Y:S02]  /*1930*/  SHF.R.S32.HI R0, RZ, 0x1f, R17 ;  /* 0x0000001fff007819 */ /* 0x000fe40000011411 */
[----:B------:R-:W-:Y:S02]  /*1940*/  LEA.HI R8, R8, R15, RZ, 0x3 ;  /* 0x0000000f08087211 */ /* 0x000fe400078f18ff */
[----:B-1----:R-:W-:-:S02]  /*1950*/  LEA.HI.X R23, R10, R21, R19, 0x1, P0 ;  /* 0x000000150a177211 */ /* 0x002fc400000f0c13 */
        /* <DEDUP_REMOVED lines=10> */
.L_x_869:
[----:B------:R-:W-:Y:S05]  /*1a00*/  BSYNC B0 ;  /* 0x0000000000007941 */ /* 0x000fea0003800000 */
.L_x_868:
[----:B-1----:R-:W1:Y:S01]  /*1a10*/  SHFL.IDX PT, R16, R9, 0x3, 0x181f ;  /* 0x00781f0009107f89 */ /* 0x002e6200000e0000 */
[----:B------:R-:W-:Y:S01]  /*1a20*/  IADD3 R5, R5, 0x60, RZ ;  /* 0x0000006005057810 */ /* 0x000fe20007ffe0ff */
[----:B------:R-:W-:Y:S01]  /*1a30*/  IMAD.MOV.U32 R12, RZ, RZ, c[0x0][0x208] ;  /* 0x00008200ff0c7624 */ /* 0x000fe200078e00ff */
[----:B------:R-:W-:Y:S01]  /*1a40*/  P2R R0, PR, RZ, 0x40 ;  /* 0x00000040ff007803 */ /* 0x000fe20000000000 */
[----:B------:R-:W5:Y:S01]  /*1a50*/  SHFL.IDX PT, R17, R7, 0x3, 0x181f ;  /* 0x00781f0007117f89 */ /* 0x000f6200000e0000 */
[----:B------:R-:W-:Y:S01]  /*1a60*/  ISETP.GE.AND P0, PT, R5, R6, PT ;  /* 0x000000060500720c */ /* 0x000fe20003f06270 */
[----:B------:R-:W-:Y:S01]  /*1a70*/  IMAD.SHL.U32 R145, R201, 0x2, RZ ;  /* 0x00000002c9917824 */ /* 0x000fe200078e00ff */
[----:B------:R-:W-:Y:S01]  /*1a80*/  P2R R8, PR, RZ, 0x2 ;  /* 0x00000002ff087803 */ /* 0x000fe20000000000 */
[----:B------:R-:W-:Y:S01]  /*1a90*/  IMAD.MOV.U32 R208, RZ, RZ, R204 ;  /* 0x000000ffffd07224 */ /* 0x000fe200078e00cc */
[----:B------:R-:W-:Y:S01]  /*1aa0*/  ISETP.NE.AND P1, PT, R11, RZ, PT ;  /* 0x000000ff0b00720c */ /* 0x000fe20003f25270 */
[----:B------:R-:W-:Y:S01]  /*1ab0*/  IMAD.MOV.U32 R200, RZ, RZ, c[0x0][0x1e0] ;  /* 0x00007800ffc87624 */ /* 0x000fe200078e00ff */
[----:B------:R-:W-:Y:S01]  /*1ac0*/  IADD3 R11, R10, 0x80, RZ ;  /* 0x000000800a0b7810 */ /* 0x000fe20007ffe0ff */
[----:B------:R-:W-:Y:S01]  /*1ad0*/  IMAD.MOV.U32 R212, RZ, RZ, R206 ;  /* 0x000000ffffd47224 */ /* 0x000fe200078e00ce */
[----:B------:R-:W-:Y:S01]  /*1ae0*/  IADD3 R21, R132, -0x1, RZ ;  /* 0xffffffff84157810 */ /* 0x000fe20007ffe0ff */
[----:B------:R-:W-:Y:S01]  /*1af0*/  IMAD.MOV.U32 R197, RZ, RZ, 0x5 ;  /* 0x00000005ffc57424 */ /* 0x000fe200078e00ff */
[----:B------:R-:W-:Y:S01]  /*1b00*/  LEA.HI R87, R87, R84, RZ, 0x2 ;  /* 0x0000005457577211 */ /* 0x000fe200078f10ff */
[----:B------:R-:W-:Y:S01]  /*1b10*/  IMAD.SHL.U32 R198, R12, 0x20, RZ ;  /* 0x000000200cc67824 */ /* 0x000fe200078e00ff */
[----:B------:R-:W-:Y:S01]  /*1b20*/  SHF.R.S32.HI R14, RZ, 0x1f, R21 ;  /* 0x0000001fff0e7819 */ /* 0x000fe20000011415 */
[----:B------:R-:W-:Y:S01]  /*1b30*/  IMAD.MOV.U32 R192, RZ, RZ, 0x40 ;  /* 0x00000040ffc07424 */ /* 0x000fe200078e00ff */
[-C--:B------:R-:W-:Y:S01]  /*1b40*/  SHF.L.U64.HI R199, R200, R197.reuse, c[0x0][0x1e4] ;  /* 0x00007900c8c77619 */ /* 0x080fe200000102c5 */
[----:B------:R-:W-:Y:S01]  /*1b50*/  IMAD.SHL.U32 R77, R198, 0x2, RZ ;  /* 0x00000002c64d7824 */ /* 0x000fe200078e00ff */
[----:B------:R-:W-:Y:S01]  /*1b60*/  SHF.L.U64.HI R197, R12, R197, c[0x0][0x20c] ;  /* 0x000083000cc57619 */ /* 0x000fe200000102c5 */
[----:B------:R-:W-:Y:S01]  /*1b70*/  IMAD.SHL.U32 R188, R188, 0x2, RZ ;  /* 0x00000002bcbc7824 */ /* 0x000fe200078e00ff */
[----:B------:R-:W-:Y:S01]  /*1b80*/  LOP3.LUT R87, R87, 0xfffffffc, RZ, 0xc0, !PT ;  /* 0xfffffffc57577812 */ /* 0x000fe200078ec0ff */
[----:B------:R-:W-:Y:S01]  /*1b90*/  IMAD.MOV.U32 R189, RZ, RZ, 0x20 ;  /* 0x00000020ffbd7424 */ /* 0x000fe200078e00ff */
[----:B-1----:R-:W-:Y:S01]  /*1ba0*/  @!P0 LEA R18, P6, R10, R16, 0x1 ;  /* 0x000000100a128211 */ /* 0x002fe200078c08ff */
[----:B------:R-:W-:Y:S01]  /*1bb0*/  IMAD.SHL.U32 R187, R2, 0x2, RZ ;  /* 0x0000000202bb7824 */ /* 0x000fe200078e00ff */
[----:B------:R-:W-:Y:S01]  /*1bc0*/  ULDC UR6, c[0x0][0x324] ;  /* 0x0000c90000067ab9 */ /* 0x000fe20000000800 */
[----:B------:R-:W-:Y:S01]  /*1bd0*/  IADD3 R214, R145, 0x100, RZ ;  /* 0x0000010091d67810 */ /* 0x000fe20007ffe0ff */
[----:B------:R-:W-:Y:S01]  /*1be0*/  ULOP3.LUT UR6, URZ, UR6, URZ, 0x33, !UPT ;  /* 0x000000063f067292 */ /* 0x000fe2000f8e333f */
[----:B-----5:R-:W-:-:S02]  /*1bf0*/  @!P0 LEA.HI.X R19, R10, R17, R19, 0x1, P6 ;  /* 0x000000110a138211 */ /* 0x020fc400030f0c13 */
[----:B------:R-:W-:Y:S02]  /*1c00*/  ISETP.NE.AND P6, PT, R0, RZ, PT ;  /* 0x000000ff0000720c */ /* 0x000fe40003fc5270 */
[----:B------:R-:W-:Y:S01]  /*1c10*/  @!P0 SHF.R.S32.HI R0, RZ, 0x1f, R15 ;  /* 0x0000001fff008819 */ /* 0x000fe2000001140f */
[----:B------:R-:W-:Y:S01]  /*1c20*/  @!PT LDS RZ, [RZ] ;  /* 0x00000000fffff984 */ /* 0x000fe20000000800 */
[----:B------:R1:W-:Y:S03]  /*1c30*/  @!P0 LDGSTS.E.BYPASS.LTC128B.128 [R145+0x1b100], [R18.64], !P2 ;  /* 0x1b10000012918fae */ /* 0x0003e6000d101d48 */
[----:B------:R-:W-:Y:S02]  /*1c40*/  @!P0 LEA.HI R5, R0, R15, RZ, 0x3 ;  /* 0x0000000f00058211 */ /* 0x000fe400078f18ff */
[----:B------:R-:W-:Y:S02]  /*1c50*/  @!P0 SHF.R.S32.HI R0, RZ, 0x1f, R11 ;  /* 0x0000001fff008819 */ /* 0x000fe4000001140b */
[----:B------:R-:W-:-:S05]  /*1c60*/  @!P0 LOP3.LUT R5, R5, 0xfffffff8, RZ, 0xc0, !PT ;  /* 0xfffffff805058812 */ /* 0x000fca00078ec0ff */
[----:B------:R-:W-:Y:S01]  /*1c70*/  @!P0 IMAD.WIDE R22, R5, 0x2, R16 ;  /* 0x0000000205168825 */ /* 0x000fe200078e0210 */
[----:B------:R-:W-:-:S04]  /*1c80*/  @!P0 LEA.HI R5, R0, R11, RZ, 0x3 ;  /* 0x0000000b00058211 */ /* 0x000fc800078f18ff */
[----:B------:R-:W-:Y:S01]  /*1c90*/  @!P0 LOP3.LUT R5, R5, 0xfffffff8, RZ, 0xc0, !PT ;  /* 0xfffffff805058812 */ /* 0x000fe200078ec0ff */
[----:B------:R5:W-:Y:S04]  /*1ca0*/  @!P0 LDGSTS.E.BYPASS.LTC128B.128 [R145+0x1f100], [R22.64], !P3 ;  /* 0x1f10000016918fae */ /* 0x000be8000d901d48 */
[----:B------:R-:W-:-:S04]  /*1cb0*/  @!P0 IMAD.WIDE R24, R5, 0x2, R16 ;  /* 0x0000000205188825 */ /* 0x000fc800078e0210 */
[----:B------:R-:W-:Y:S01]  /*1cc0*/  IMAD.MOV.U32 R5, RZ, RZ, 0x6 ;  /* 0x00000006ff057424 */ /* 0x000fe200078e00ff */
[----:B------:R2:W-:Y:S01]  /*1cd0*/  @!P0 LDGSTS.E.BYPASS.LTC128B.128 [R145+0x23100], [R24.64], !P1 ;  /* 0x2310000018918fae */ /* 0x0005e2000c901d48 */
[----:B------:R-:W-:-:S03]  /*1ce0*/  IMAD.SHL.U32 R17, R12, 0x40, RZ ;  /* 0x000000400c117824 */ /* 0x000fc600078e00ff */
[----:B------:R-:W-:Y:S01]  /*1cf0*/  SHF.L.U64.HI R6, R12, R5, c[0x0][0x20c] ;  /* 0x000083000c067619 */ /* 0x000fe20000010205 */
[----:B------:R-:W0:Y:S04]  /*1d00*/  LDGDEPBAR ;  /* 0x00000000000079af */ /* 0x000e280000000000 */
[----:B------:R-:W-:-:S04]  /*1d10*/  IMAD R0, R6, R21, RZ ;  /* 0x0000001506007224 */ /* 0x000fc800078e02ff */
[-C--:B------:R-:W-:Y:S02]  /*1d20*/  IMAD R0, R14, R17.reuse, R0 ;  /* 0x000000110e007224 */ /* 0x080fe400078e0200 */
[----:B-----5:R-:W-:-:S04]  /*1d30*/  IMAD.WIDE.U32 R22, R21, R17, R208 ;  /* 0x0000001115167225 */ /* 0x020fc800078e00d0 */
[----:B------:R-:W-:Y:S01]  /*1d40*/  IMAD.IADD R0, R23, 0x1, R0 ;  /* 0x0000000117007824 */ /* 0x000fe200078e0200 */
[----:B------:R-:W-:Y:S01]  /*1d50*/  BAR.SYNC.DEFER_BLOCKING 0x0 ;  /* 0x0000000000007b1d */ /* 0x000fe20000010000 */
[----:B-1----:R-:W-:-:S04]  /*1d60*/  LEA R18, P0, R22, c[0x0][0x1f8], 0x1 ;  /* 0x00007e0016127a11 */ /* 0x002fc800078008ff */
[----:B------:R-:W-:Y:S02]  /*1d70*/  LEA.HI.X R19, R22, c[0x0][0x1fc], R0, 0x1, P0 ;  /* 0x00007f0016137a11 */ /* 0x000fe400000f0c00 */
[----:B------:R-:W-:-:S13]  /*1d80*/  ISETP.GT.AND P0, PT, R21, R193, PT ;  /* 0x000000c11500720c */ /* 0x000fda0003f04270 */
[----:B--23--:R-:W-:-:S04]  /*1d90*/  @P0 IADD3 R7, R132, -0x2, RZ ;  /* 0xfffffffe84070810 */ /* 0x00cfc80007ffe0ff */
[----:B------:R-:W-:Y:S01]  /*1da0*/  @P0 SHF.R.S32.HI R0, RZ, 0x1f, R7 ;  /* 0x0000001fff000819 */ /* 0x000fe20000011407 */
[----:B------:R-:W-:Y:S02]  /*1db0*/  @P0 IMAD R9, R6, R7, RZ ;  /* 0x0000000706090224 */ /* 0x000fe400078e02ff */
[----:B------:R-:W-:-:S04]  /*1dc0*/  @P0 IMAD.WIDE.U32 R6, R7, R17, R208 ;  /* 0x0000001107060225 */ /* 0x000fc800078e00d0 */
[----:B------:R-:W-:Y:S01]  /*1dd0*/  @P0 IMAD R0, R0, R17, R9 ;  /* 0x0000001100000224 */ /* 0x000fe200078e0209 */
[----:B------:R-:W-:Y:S02]  /*1de0*/  @P0 LEA R52, P2, R6, c[0x0][0x1f8], 0x1 ;  /* 0x00007e0006340a11 */ /* 0x000fe400078408ff */
[----:B------:R-:W-:Y:S01]  /*1df0*/  @P0 IADD3 R9, R132, -0x2, RZ ;  /* 0xfffffffe84090810 */ /* 0x000fe20007ffe0ff */
[----:B------:R-:W-:Y:S02]  /*1e00*/  @P0 IMAD.IADD R0, R7, 0x1, R0 ;  /* 0x0000000107000824 */ /* 0x000fe400078e0200 */
[----:B------:R-:W-:-:S03]  /*1e10*/  IMAD.SHL.U32 R7, R200, 0x40, RZ ;  /* 0x00000040c8077824 */ /* 0x000fc600078e00ff */
[----:B------:R-:W-:Y:S01]  /*1e20*/  @P0 LEA.HI.X R53, R6, c[0x0][0x1fc], R0, 0x1, P2 ;  /* 0x00007f0006350a11 */ /* 0x000fe200010f0c00 */
[----:B------:R-:W-:Y:S01]  /*1e30*/  @P0 IMAD.WIDE.U32 R22, R9, R7, R212 ;  /* 0x0000000709160225 */ /* 0x000fe200078e00d4 */
[C---:B------:R-:W-:Y:S02]  /*1e40*/  SHF.L.U64.HI R6, R200.reuse, R5, c[0x0][0x1e4] ;  /* 0x00007900c8067619 */ /* 0x040fe40000010205 */
[----:B------:R-:W-:Y:S01]  /*1e50*/  @P0 SHF.R.S32.HI R5, RZ, 0x1f, R9 ;  /* 0x0000001fff050819 */ /* 0x000fe20000011409 */
[----:B------:R-:W-:Y:S01]  /*1e60*/  IMAD.SHL.U32 R200, R200, 0x20, RZ ;  /* 0x00000020c8c87824 */ /* 0x000fe200078e00ff */
[----:B------:R-:W-:Y:S01]  /*1e70*/  @P0 LEA R16, P2, R22, c[0x0][0x1c8], 0x1 ;  /* 0x0000720016100a11 */ /* 0x000fe200078408ff */
[----:B------:R-:W-:Y:S01]  /*1e80*/  @P0 IMAD R0, R6, R9, RZ ;  /* 0x0000000906000224 */ /* 0x000fe200078e02ff */
[----:B------:R-:W-:-:S03]  /*1e90*/  P2R R9, PR, RZ, 0x1 ;  /* 0x00000001ff097803 */ /* 0x000fc60000000000 */
[----:B------:R-:W-:Y:S02]  /*1ea0*/  @P0 IMAD R0, R5, R7, R0 ;  /* 0x0000000705000224 */ /* 0x000fe400078e0200 */
[----:B------:R-:W-:Y:S02]  /*1eb0*/  IMAD.SHL.U32 R5, R21, 0x40, RZ ;  /* 0x0000004015057824 */ /* 0x000fe400078e00ff */
[----:B------:R-:W-:-:S05]  /*1ec0*/  @P0 IMAD.IADD R0, R23, 0x1, R0 ;  /* 0x0000000117000824 */ /* 0x000fca00078e0200 */
[----:B------:R-:W-:Y:S01]  /*1ed0*/  @P0 LEA.HI.X R17, R22, c[0x0][0x1cc], R0, 0x1, P2 ;  /* 0x0000730016110a11 */ /* 0x000fe200010f0c00 */
[----:B------:R-:W-:Y:S02]  /*1ee0*/  IMAD R0, R6, R21, RZ ;  /* 0x0000001506007224 */ /* 0x000fe400078e02ff */
[----:B----4-:R-:W-:-:S04]  /*1ef0*/  IMAD.WIDE.U32 R20, R21, R7, R212 ;  /* 0x0000000715147225 */ /* 0x010fc800078e00d4 */
[----:B------:R-:W-:Y:S01]  /*1f00*/  IMAD R14, R14, R7, R0 ;  /* 0x000000070e0e7224 */ /* 0x000fe200078e0200 */
[----:B------:R-:W-:-:S03]  /*1f10*/  IADD3 R0, -R5, R194, -R13 ;  /* 0x000000c205007210 */ /* 0x000fc60007ffe90d */
[----:B------:R-:W-:Y:S01]  /*1f20*/  IMAD.IADD R14, R21, 0x1, R14 ;  /* 0x00000001150e7824 */ /* 0x000fe200078e020e */
[----:B------:R-:W-:-:S13]  /*1f30*/  ISETP.GE.AND P3, PT, R0, 0x1, PT ;  /* 0x000000010000780c */ /* 0x000fda0003f66270 */
[----:B------:R-:W-:-:S04]  /*1f40*/  @P3 LEA R22, P2, R20, c[0x0][0x1c8], 0x1 ;  /* 0x0000720014163a11 */ /* 0x000fc800078408ff */
[----:B------:R-:W-:Y:S02]  /*1f50*/  @P3 LEA.HI.X R23, R20, c[0x0][0x1cc], R14, 0x1, P2 ;  /* 0x0000730014173a11 */ /* 0x000fe400010f0c0e */
[----:B------:R-:W-:-:S03]  /*1f60*/  ISETP.GT.AND P2, PT, R0, 0x20, PT ;  /* 0x000000200000780c */ /* 0x000fc60003f44270 */
[----:B------:R-:W-:Y:S01]  /*1f70*/  @!PT LDS RZ, [RZ] ;  /* 0x00000000fffff984 */ /* 0x000fe20000000800 */
[----:B------:R-:W-:Y:S01]  /*1f80*/  @!PT LDS RZ, [RZ] ;  /* 0x00000000fffff984 */ /* 0x000fe20000000800 */
[----:B------:R-:W-:Y:S01]  /*1f90*/  @!PT LDS RZ, [RZ] ;  /* 0x00000000fffff984 */ /* 0x000fe20000000800 */
[----:B------:R1:W-:Y:S04]  /*1fa0*/  @P3 LDGSTS.E.BYPASS.LTC128B.128 [R145+0xc100], [R22.64], !P5 ;  /* 0x0c10000016913fae */ /* 0x0003e8000e901d48 */
[----:B------:R1:W-:Y:S04]  /*1fb0*/  @P3 LDGSTS.E.BYPASS.LTC128B.128 [R145+0xe100], [R22.64+0x80], !P4 ;  /* 0x0e10008016913fae */ /* 0x0003e8000e101d48 */
[----:B------:R1:W-:Y:S01]  /*1fc0*/  @P3 LDGSTS.E.BYPASS.LTC128B.128 [R145+0x10100], [R22.64+0x100], !P6 ;  /* 0x1010010016913fae */ /* 0x0003e2000f101d48 */
[----:B------:R-:W-:Y:S02]  /*1fd0*/  ISETP.GE.AND P3, PT, R15, c[0x0][0x1d4], PT ;  /* 0x000075000f007a0c */ /* 0x000fe40003f66270 */
[----:B------:R-:W-:-:S04]  /*1fe0*/  @P2 IADD3 R13, P1, R200, R20, RZ ;  /* 0x00000014c80d2210 */ /* 0x000fc80007f3e0ff */
[----:B------:R-:W-:Y:S01]  /*1ff0*/  @P2 LEA R20, P0, R13, c[0x0][0x1c8], 0x1 ;  /* 0x000072000d142a11 */ /* 0x000fe200078008ff */
[----:B------:R-:W-:Y:S01]  /*2000*/  @P2 IMAD.X R14, R199, 0x1, R14, P1 ;  /* 0x00000001c70e2824 */ /* 0x000fe200008e060e */
[----:B------:R-:W-:-:S04]  /*2010*/  ISETP.GE.AND P1, PT, R10, c[0x0][0x1d4], PT ;  /* 0x000075000a007a0c */ /* 0x000fc80003f26270 */
[----:B------:R-:W-:-:S05]  /*2020*/  @P2 LEA.HI.X R21, R13, c[0x0][0x1cc], R14, 0x1, P0 ;  /* 0x000073000d152a11 */ /* 0x000fca00000f0c0e */
[----:B------:R1:W-:Y:S04]  /*2030*/  @P2 LDGSTS.E.BYPASS.LTC128B.128 [R145+0xd100], [R20.64], !P5 ;  /* 0x0d10000014912fae */ /* 0x0003e8000e901d48 */
[----:B------:R1:W-:Y:S04]  /*2040*/  @P2 LDGSTS.E.BYPASS.LTC128B.128 [R145+0xf100], [R20.64+0x80], !P4 ;  /* 0x0f10008014912fae */ /* 0x0003e8000e101d48 */
[----:B------:R1:W-:Y:S01]  /*2050*/  @P2 LDGSTS.E.BYPASS.LTC128B.128 [R145+0x11100], [R20.64+0x100], !P6 ;  /* 0x1110010014912fae */ /* 0x0003e2000f101d48 */
[C---:B------:R-:W-:Y:S02]  /*2060*/  ISETP.LT.OR P2, PT, R0.reuse, 0x1, P1 ;  /* 0x000000010000780c */ /* 0x040fe40000f41670 */
[C---:B------:R-:W-:Y:S01]  /*2070*/  ISETP.LT.OR P1, PT, R0.reuse, 0x21, P1 ;  /* 0x000000210000780c */ /* 0x040fe20000f21670 */
[----:B------:R-:W0:Y:S10]  /*2080*/  LDGDEPBAR ;  /* 0x00000000000079af */ /* 0x000e340000000000 */
[----:B------:R2:W-:Y:S01]  /*2090*/  LDGSTS.E.BYPASS.LTC128B.128 [R145+0x100], [R18.64], !P2 ;  /* 0x0010000012917fae */ /* 0x0005e2000d101d48 */
[----:B------:R-:W-:-:S02]  /*20a0*/  ISETP.LT.OR P2, PT, R0, 0x1, P3 ;  /* 0x000000010000780c */ /* 0x000fc40001f41670 */
[----:B------:R-:W-:-:S11]  /*20b0*/  ISETP.LT.OR P3, PT, R0, 0x21, P3 ;  /* 0x000000210000780c */ /* 0x000fd60001f61670 */
[----:B------:R2:W-:Y:S01]  /*20c0*/  LDGSTS.E.BYPASS.LTC128B.128 [R145+0x2100], [R18.64+0x80], !P2 ;  /* 0x0210008012917fae */ /* 0x0005e2000d101d48 */
[----:B------:R-:W-:Y:S02]  /*20d0*/  ISETP.GE.AND P2, PT, R11, c[0x0][0x1d4], PT ;  /* 0x000075000b007a0c */ /* 0x000fe40003f46270 */
[----:B------:R-:W-:Y:S02]  /*20e0*/  SHF.L.U64.HI R11, R198, 0x1, R197 ;  /* 0x00000001c60b7819 */ /* 0x000fe400000102c5 */
[C---:B------:R-:W-:Y:S02]  /*20f0*/  ISETP.LT.OR P0, PT, R0.reuse, 0x1, P2 ;  /* 0x000000010000780c */ /* 0x040fe40001701670 */
[----:B------:R-:W-:Y:S01]  /*2100*/  ISETP.LT.OR P2, PT, R0, 0x21, P2 ;  /* 0x000000210000780c */ /* 0x000fe20001741670 */
[----:B------:R-:W-:-:S04]  /*2110*/  IMAD R0, R85, 0x400, R4 ;  /* 0x0000040055007824 */ /* 0x000fc800078e0204 */
[C---:B------:R-:W-:Y:S01]  /*2120*/  IMAD.SHL.U32 R72, R0.reuse, 0x2, RZ ;  /* 0x0000000200487824 */ /* 0x040fe200078e00ff */
[----:B------:R-:W-:-:S05]  /*2130*/  LEA R190, R0, 0x18100, 0x1 ;  /* 0x0001810000be7811 */ /* 0x000fca00078e08ff */
[----:B------:R2:W-:Y:S01]  /*2140*/  LDGSTS.E.BYPASS.LTC128B.128 [R145+0x4100], [R18.64+0x100], !P0 ;  /* 0x0410010012917fae */ /* 0x0005e2000c101d48 */
[----:B------:R-:W-:Y:S01]  /*2150*/  IADD3 R12, P0, R77, R18, RZ ;  /* 0x000000124d0c7210 */ /* 0x000fe20007f1e0ff */
[----:B------:R-:W-:Y:S02]  /*2160*/  IMAD.IADD R186, R190, 0x1, R187 ;  /* 0x00000001beba7824 */ /* 0x000fe400078e02bb */
[----:B------:R-:W-:Y:S02]  /*2170*/  IMAD R185, R3, 0x2, R190 ;  /* 0x0000000203b97824 */ /* 0x000fe400078e02be */
[----:B------:R-:W-:Y:S01]  /*2180*/  IMAD.X R13, R11, 0x1, R19, P0 ;  /* 0x000000010b0d7824 */ /* 0x000fe200000e0613 */
[----:B------:R-:W-:Y:S01]  /*2190*/  ISETP.NE.AND P0, PT, R9, RZ, PT ;  /* 0x000000ff0900720c */ /* 0x000fe20003f05270 */
[----:B------:R-:W-:-:S03]  /*21a0*/  IMAD R184, R3, 0x2, R186 ;  /* 0x0000000203b87824 */ /* 0x000fc600078e02ba */
[----:B------:R3:W-:Y:S01]  /*21b0*/  LDGSTS.E.BYPASS.LTC128B.128 [R145+0x1100], [R12.64], !P1 ;  /* 0x011000000c917fae */ /* 0x0007e2000c901d48 */
[----:B------:R-:W-:-:S03]  /*21c0*/  ISETP.NE.AND P1, PT, R8, RZ, PT ;  /* 0x000000ff0800720c */ /* 0x000fc60003f25270 */
[----:B------:R3:W-:Y:S01]  /*21d0*/  LDGSTS.E.BYPASS.LTC128B.128 [R145+0x3100], [R12.64+0x80], !P3 ;  /* 0x031000800c917fae */ /* 0x0007e2000d901d48 */
[----:B------:R-:W-:Y:S02]  /*21e0*/  SEL R192, R192, 0xffffffc0, !P1 ;  /* 0xffffffc0c0c07807 */ /* 0x000fe40004800000 */
[----:B------:R-:W-:Y:S01]  /*21f0*/  LOP3.LUT P3, RZ, R218, 0x2, RZ, 0xc0, !PT ;  /* 0x00000002daff7812 */ /* 0x000fe2000786c0ff */
[----:B------:R3:W-:Y:S01]  /*2200*/  LDGSTS.E.BYPASS.LTC128B.128 [R145+0x5100], [R12.64+0x100], !P2 ;  /* 0x051001000c917fae */ /* 0x0007e2000d101d48 */
[----:B------:R-:W-:Y:S01]  /*2210*/  @P0 IADD3 R76, P1, R77, R52, RZ ;  /* 0x000000344d4c0210 */ /* 0x000fe20007f3e0ff */
[----:B------:R-:W-:Y:S01]  /*2220*/  IMAD.IADD R2, R188, 0x1, R192 ;  /* 0x00000001bc027824 */ /* 0x000fe200078e02c0 */
[----:B------:R-:W-:Y:S01]  /*2230*/  SEL R189, R189, 0xffffffe0, !P3 ;  /* 0xffffffe0bdbd7807 */ /* 0x000fe20005800000 */
[----:B------:R-:W0:Y:S01]  /*2240*/  LDGDEPBAR ;  /* 0x00000000000079af */ /* 0x000e220000000000 */
[----:B------:R-:W-:Y:S01]  /*2250*/  ISETP.NE.AND P3, PT, R196, 0x1, PT ;  /* 0x00000001c400780c */ /* 0x000fe20003f65270 */
[----:B------:R-:W-:Y:S01]  /*2260*/  @P0 IMAD.X R77, R11, 0x1, R53, P1 ;  /* 0x000000010b4d0824 */ /* 0x000fe200008e0635 */
[----:B------:R-:W-:Y:S01]  /*2270*/  @P0 LEA R8, P1, R200, R16, 0x1 ;  /* 0x00000010c8080211 */ /* 0x000fe200078208ff */
[----:B------:R2:W-:Y:S01]  /*2280*/  @P0 LDGSTS.E.BYPASS.LTC128B.128 [R145+0x12100], [R16.64], !P5 ;  /* 0x1210000010910fae */ /* 0x0005e2000e901d48 */
[----:B------:R-:W-:-:S02]  /*2290*/  IMAD.IADD R89, R188, 0x1, R189 ;  /* 0x00000001bc597824 */ /* 0x000fc400078e02bd */
[----:B------:R-:W-:Y:S01]  /*22a0*/  @P0 LEA.HI.X R9, R200, R17, R199, 0x1, P1 ;  /* 0x00000011c8090211 */ /* 0x000fe200008f0cc7 */
[----:B------:R2:W-:Y:S01]  /*22b0*/  @P0 LDGSTS.E.BYPASS.LTC128B.128 [R145+0x14100], [R16.64+0x80], !P4 ;  /* 0x1410008010910fae */ /* 0x0005e2000e101d48 */
[----:B------:R-:W-:-:S03]  /*22c0*/  IMAD.IADD R0, R192, 0x1, R89 ;  /* 0x00000001c0007824 */ /* 0x000fc600078e0259 */
[----:B------:R2:W-:Y:S04]  /*22d0*/  @P0 LDGSTS.E.BYPASS.LTC128B.128 [R145+0x16100], [R16.64+0x100], !P6 ;  /* 0x1610010010910fae */ /* 0x0005e8000f101d48 */
[----:B------:R4:W-:Y:S04]  /*22e0*/  @P0 LDGSTS.E.BYPASS.LTC128B.128 [R145+0x13100], [R8.64], !P5 ;  /* 0x1310000008910fae */ /* 0x0009e8000e901d48 */
[----:B------:R4:W-:Y:S04]  /*22f0*/  @P0 LDGSTS.E.BYPASS.LTC128B.128 [R145+0x15100], [R8.64+0x80], !P4 ;  /* 0x1510008008910fae */ /* 0x0009e8000e101d48 */
[----:B------:R4:W-:Y:S04]  /*2300*/  @P0 LDGSTS.E.BYPASS.LTC128B.128 [R145+0x17100], [R8.64+0x100], !P6 ;  /* 0x1710010008910fae */ /* 0x0009e8000f101d48 */
[----:B------:R-:W0:Y:S01]  /*2310*/  LDGDEPBAR ;  /* 0x00000000000079af */ /* 0x000e220000000000 */
[----:B------:R-:W-:-:S04]  /*2320*/  DEPBAR.LE SB0, 0x3 ;  /* 0x000080c00000791a */ /* 0x000fc80000000000 */
[----:B------:R-:W-:-:S04]  /*2330*/  DEPBAR.LE SB0, 0x2 ;  /* 0x000080800000791a */ /* 0x000fc80000000000 */
[----:B------:R-:W-:Y:S06]  /*2340*/  BAR.SYNC.DEFER_BLOCKING 0x0 ;  /* 0x0000000000007b1d */ /* 0x000fec0000010000 */
[----:B------:R-:W-:Y:S04]  /*2350*/  LDSM.16.M88.4 R72, [R72+0x18100] ;  /* 0x018100004848783b */ /* 0x000fe80000000200 */
[----:B------:R-:W5:Y:S04]  /*2360*/  LDSM.16.M88.4 R36, [R188+0xc900] ;  /* 0x00c90000bc24783b */ /* 0x000f680000000200 */
[----:B------:R-:W5:Y:S04]  /*2370*/  LDSM.16.M88.4 R28, [R188+0xd100] ;  /* 0x00d10000bc1c783b */ /* 0x000f680000000200 */
[----:B------:R-:W5:Y:S04]  /*2380*/  LDSM.16.M88.4 R44, [R188+0xc100] ;  /* 0x00c10000bc2c783b */ /* 0x000f680000000200 */
[----:B-1----:R-:W1:Y:S04]  /*2390*/  LDSM.16.M88.4 R20, [R188+0xd900] ;  /* 0x00d90000bc14783b */ /* 0x002e680000000200 */
[----:B------:R-:W-:Y:S04]  /*23a0*/  LDSM.16.M88.4 R64, [R186] ;  /* 0x00000000ba40783b */ /* 0x000fe80000000200 */
[----:B----4-:R-:W4:Y:S04]  /*23b0*/  LDSM.16.M88.4 R8, [R89+0xc900] ;  /* 0x00c900005908783b */ /* 0x010f280000000200 */
[----:B---3--:R-:W3:Y:S04]  /*23c0*/  LDSM.16.M88.4 R12, [R89+0xd100] ;  /* 0x00d10000590c783b */ /* 0x008ee80000000200 */
[----:B--2---:R-:W2:Y:S04]  /*23d0*/  LDSM.16.M88.4 R16, [R89+0xc100] ;  /* 0x00c100005910783b */ /* 0x004ea80000000200 */
[----:B------:R-:W1:Y:S04]  /*23e0*/  LDSM.16.M88.4 R68, [R89+0xd900] ;  /* 0x00d900005944783b */ /* 0x000e680000000200 */
[----:B------:R-:W-:Y:S01]  /*23f0*/  @!PT LDS RZ, [RZ] ;  /* 0x00000000fffff984 */ /* 0x000fe20000000800 */
[----:B------:R-:W-:Y:S01]  /*2400*/  @!PT LDS RZ, [RZ] ;  /* 0x00000000fffff984 */ /* 0x000fe20000000800 */
[----:B------:R-:W-:Y:S01]  /*2410*/  @!PT LDS RZ, [RZ] ;  /* 0x00000000fffff984 */ /* 0x000fe20000000800 */
[----:B------:R1:W-:Y:S01]  /*2420*/  @P0 LDGSTS.E.BYPASS.LTC128B.128 [R145+0x6100], [R52.64], !P5 ;  /* 0x0610000034910fae */ /* 0x0003e2000e901d48 */
[C---:B-----5:R-:W-:Y:S03]  /*2430*/  HMMA.16816.F32 R40, R72.reuse, R36, RZ ;  /* 0x000000244828723c */ /* 0x060fe600000018ff */
[----:B------:R1:W-:Y:S04]  /*2440*/  @P0 LDGSTS.E.BYPASS.LTC128B.128 [R145+0x8100], [R52.64+0x80], !P4 ;  /* 0x0810008034910fae */ /* 0x0003e8000e101d48 */
[----:B------:R1:W-:Y:S01]  /*2450*/  @P0 LDGSTS.E.BYPASS.LTC128B.128 [R145+0xa100], [R52.64+0x100], !P6 ;  /* 0x0a10010034910fae */ /* 0x0003e2000f101d48 */
[C---:B------:R-:W-:Y:S03]  /*2460*/  HMMA.16816.F32 R36, R72.reuse, R38, RZ ;  /* 0x000000264824723c */ /* 0x040fe600000018ff */
[----:B------:R5:W-:Y:S04]  /*2470*/  @P0 LDGSTS.E.BYPASS.LTC128B.128 [R145+0x7100], [R76.64], !P5 ;  /* 0x071000004c910fae */ /* 0x000be8000e901d48 */
[----:B------:R5:W-:Y:S01]  /*2480*/  @P0 LDGSTS.E.BYPASS.LTC128B.128 [R145+0x9100], [R76.64+0x80], !P4 ;  /* 0x091000804c910fae */ /* 0x000be2000e101d48 */
[C---:B------:R-:W-:Y:S03]  /*2490*/  HMMA.16816.F32 R32, R72.reuse, R28, RZ ;  /* 0x0000001c4820723c */ /* 0x040fe600000018ff */
[----:B------:R5:W-:Y:S04]  /*24a0*/  @P0 LDGSTS.E.BYPASS.LTC128B.128 [R145+0xb100], [R76.64+0x100], !P6 ;  /* 0x0b1001004c910fae */ /* 0x000be8000f101d48 */
[----:B------:R-:W-:Y:S01]  /*24b0*/  LDSM.16.M88.4 R56, [R2+0xc900] ;  /* 0x00c900000238783b */ /* 0x000fe20000000200 */
[C---:B------:R-:W-:Y:S03]  /*24c0*/  HMMA.16816.F32 R28, R72.reuse, R30, RZ ;  /* 0x0000001e481c723c */ /* 0x040fe600000018ff */
[----:B------:R-:W-:Y:S04]  /*24d0*/  LDSM.16.M88.4 R60, [R2+0xc100] ;  /* 0x00c10000023c783b */ /* 0x000fe80000000200 */
[----:B------:R-:W-:Y:S01]  /*24e0*/  LDSM.16.M88.4 R80, [R0+0xd900] ;  /* 0x00d900000050783b */ /* 0x000fe20000000200 */
[C---:B------:R-:W-:Y:S03]  /*24f0*/  HMMA.16816.F32 R48, R72.reuse, R44, RZ ;  /* 0x0000002c4830723c */ /* 0x040fe600000018ff */
[----:B-1----:R-:W-:Y:S04]  /*2500*/  LDSM.16.M88.4 R52, [R2+0xd900] ;  /* 0x00d900000234783b */ /* 0x002fe80000000200 */
[----:B------:R-:W0:Y:S01]  /*2510*/  LDGDEPBAR ;  /* 0x00000000000079af */ /* 0x000e220000000000 */
[C---:B------:R-:W-:Y:S03]  /*2520*/  HMMA.16816.F32 R44, R72.reuse, R46, RZ ;  /* 0x0000002e482c723c */ /* 0x040fe600000018ff */
[----:B-----5:R-:W-:Y:S05]  /*2530*/  LDSM.16.M88.4 R76, [R184] ;  /* 0x00000000b84c783b */ /* 0x020fea0000000200 */
[C---:B------:R-:W-:Y:S08]  /*2540*/  HMMA.16816.F32 R24, R72.reuse, R20, RZ ;  /* 0x000000144818723c */ /* 0x040ff000000018ff */
[----:B------:R-:W-:Y:S01]  /*2550*/  HMMA.16816.F32 R72, R72, R22, RZ ;  /* 0x000000164848723c */ /* 0x000fe200000018ff */
[----:B------:R-:W-:Y:S07]  /*2560*/  LDSM.16.M88.4 R20, [R185] ;  /* 0x00000000b914783b */ /* 0x000fee0000000200 */
[C---:B----4-:R-:W-:Y:S08]  /*2570*/  HMMA.16816.F32 R40, R64.reuse, R8, R40 ;  /* 0x000000084028723c */ /* 0x050ff00000001828 */
[C---:B------:R-:W-:Y:S01]  /*2580*/  HMMA.16816.F32 R36, R64.reuse, R10, R36 ;  /* 0x0000000a4024723c */ /* 0x040fe20000001824 */
[----:B------:R-:W1:Y:S07]  /*2590*/  LDSM.16.M88.4 R8, [R2+0xd100] ;  /* 0x00d100000208783b */ /* 0x000e6e0000000200 */
[C---:B---3--:R-:W-:Y:S08]  /*25a0*/  HMMA.16816.F32 R32, R64.reuse, R12, R32 ;  /* 0x0000000c4020723c */ /* 0x048ff00000001820 */
[C---:B------:R-:W-:Y:S01]  /*25b0*/  HMMA.16816.F32 R28, R64.reuse, R14, R28 ;  /* 0x0000000e401c723c */ /* 0x040fe2000000181c */
[----:B------:R-:W3:Y:S07]  /*25c0*/  LDSM.16.M88.4 R12, [R0+0xc900] ;  /* 0x00c90000000c783b */ /* 0x000eee0000000200 */
[C---:B--2---:R-:W-:Y:S08]  /*25d0*/  HMMA.16816.F32 R48, R64.reuse, R16, R48 ;  /* 0x000000104030723c */ /* 0x044ff00000001830 */
[C---:B------:R-:W-:Y:S01]  /*25e0*/  HMMA.16816.F32 R44, R64.reuse, R18, R44 ;  /* 0x00000012402c723c */ /* 0x040fe2000000182c */
[----:B------:R-:W2:Y:S07]  /*25f0*/  LDSM.16.M88.4 R16, [R0+0xc100] ;  /* 0x00c100000010783b */ /* 0x000eae0000000200 */
[----:B------:R-:W-:Y:S08]  /*2600*/  HMMA.16816.F32 R24, R64, R68, R24 ;  /* 0x000000444018723c */ /* 0x000ff00000001818 */
[C---:B-1----:R-:W-:Y:S08]  /*2610*/  HMMA.16816.F32 R32, R20.reuse, R8, R32 ;  /* 0x000000081420723c */ /* 0x042ff00000001820 */
[----:B------:R-:W-:Y:S01]  /*2620*/  HMMA.16816.F32 R28, R20, R10, R28 ;  /* 0x0000000a141c723c */ /* 0x000fe2000000181c */
[----:B------:R-:W1:Y:S07]  /*2630*/  LDSM.16.M88.4 R8, [R0+0xd100] ;  /* 0x00d100000008783b */ /* 0x000e6e0000000200 */
[----:B------:R-:W-:Y:S01]  /*2640*/  HMMA.16816.F32 R72, R64, R70, R72 ;  /* 0x000000464048723c */ /* 0x000fe20000001848 */
[----:B------:R-:W-:Y:S04]  /*2650*/  LDSM.16.M88.4 R68, [R190+0x4000] ;  /* 0x00400000be44783b */ /* 0x000fe80000000200 */
[----:B------:R-:W-:Y:S03]  /*2660*/  LDSM.16.M88.4 R64, [R188+0xe100] ;  /* 0x00e10000bc40783b */ /* 0x000fe60000000200 */
[C---:B------:R-:W-:Y:S08]  /*2670*/  HMMA.16816.F32 R40, R20.reuse, R56, R40 ;  /* 0x000000381428723c */ /* 0x040ff00000001828 */
[C---:B------:R-:W-:Y:S01]  /*2680*/  HMMA.16816.F32 R36, R20.reuse, R58, R36 ;  /* 0x0000003a1424723c */ /* 0x040fe20000001824 */
[----:B------:R-:W-:Y:S07]  /*2690*/  LDSM.16.M88.4 R56, [R188+0xf100] ;  /* 0x00f10000bc38783b */ /* 0x000fee0000000200 */
[C---:B------:R-:W-:Y:S08]  /*26a0*/  HMMA.16816.F32 R48, R20.reuse, R60, R48 ;  /* 0x0000003c1430723c */ /* 0x040ff00000001830 */
[C---:B------:R-:W-:Y:S01]  /*26b0*/  HMMA.16816.F32 R44, R20.reuse, R62, R44 ;  /* 0x0000003e142c723c */ /* 0x040fe2000000182c */
[----:B------:R-:W4:Y:S07]  /*26c0*/  LDSM.16.M88.4 R60, [R188+0xe900] ;  /* 0x00e90000bc3c783b */ /* 0x000f2e0000000200 */
[C---:B------:R-:W-:Y:S08]  /*26d0*/  HMMA.16816.F32 R24, R20.reuse, R52, R24 ;  /* 0x000000341418723c */ /* 0x040ff00000001818 */
[----:B------:R-:W-:Y:S01]  /*26e0*/  HMMA.16816.F32 R72, R20, R54, R72 ;  /* 0x000000361448723c */ /* 0x000fe20000001848 */
[----:B------:R-:W5:Y:S04]  /*26f0*/  LDSM.16.M88.4 R52, [R188+0xf900] ;  /* 0x00f90000bc34783b */ /* 0x000f680000000200 */
[----:B------:R-:W-:Y:S03]  /*2700*/  LDSM.16.M88.4 R20, [R186+0x4000] ;  /* 0x00400000ba14783b */ /* 0x000fe60000000200 */
[C---:B---3--:R-:W-:Y:S08]  /*2710*/  HMMA.16816.F32 R40, R76.reuse, R12, R40 ;  /* 0x0000000c4c28723c */ /* 0x048ff00000001828 */
[C---:B------:R-:W-:Y:S01]  /*2720*/  HMMA.16816.F32 R36, R76.reuse, R14, R36 ;  /* 0x0000000e4c24723c */ /* 0x040fe20000001824 */
[----:B------:R-:W3:Y:S07]  /*2730*/  LDSM.16.M88.4 R12, [R89+0xe900] ;  /* 0x00e90000590c783b */ /* 0x000eee0000000200 */
[C---:B--2---:R-:W-:Y:S08]  /*2740*/  HMMA.16816.F32 R48, R76.reuse, R16, R48 ;  /* 0x000000104c30723c */ /* 0x044ff00000001830 */
[C---:B------:R-:W-:Y:S01]  /*2750*/  HMMA.16816.F32 R44, R76.reuse, R18, R44 ;  /* 0x000000124c2c723c */ /* 0x040fe2000000182c */
[----:B------:R-:W2:Y:S07]  /*2760*/  LDSM.16.M88.4 R16, [R89+0xe100] ;  /* 0x00e100005910783b */ /* 0x000eae0000000200 */
[C---:B-1----:R-:W-:Y:S08]  /*2770*/  HMMA.16816.F32 R32, R76.reuse, R8, R32 ;  /* 0x000000084c20723c */ /* 0x042ff00000001820 */
[C---:B------:R-:W-:Y:S01]  /*2780*/  HMMA.16816.F32 R28, R76.reuse, R10, R28 ;  /* 0x0000000a4c1c723c */ /* 0x040fe2000000181c */
[----:B------:R-:W1:Y:S07]  /*2790*/  LDSM.16.M88.4 R8, [R89+0xf100] ;  /* 0x00f100005908783b */ /* 0x000e6e0000000200 */
[----:B------:R-:W-:Y:S08]  /*27a0*/  HMMA.16816.F32 R24, R76, R80, R24 ;  /* 0x000000504c18723c */ /* 0x000ff00000001818 */
[C---:B----4-:R-:W-:Y:S08]  /*27b0*/  HMMA.16816.F32 R40, R68.reuse, R60, R40 ;  /* 0x0000003c4428723c */ /* 0x050ff00000001828 */
        /* <DEDUP_REMOVED lines=8> */
[----:B------:R-:W4:Y:S07]  /*2840*/  LDSM.16.M88.4 R56, [R89+0xf900] ;  /* 0x00f900005938783b */ /* 0x000f2e0000000200 */
[----:B-----5:R-:W-:Y:S01]  /*2850*/  HMMA.16816.F32 R64, R68, R52, R24 ;  /* 0x000000344440723c */ /* 0x020fe20000001818 */
[----:B------:R-:W5:Y:S07]  /*2860*/  LDSM.16.M88.4 R24, [R2+0xe100] ;  /* 0x00e100000218783b */ /* 0x000f6e0000000200 */
[C---:B---3--:R-:W-:Y:S08]  /*2870*/  HMMA.16816.F32 R40, R20.reuse, R12, R40 ;  /* 0x0000000c1428723c */ /* 0x048ff00000001828 */
[----:B------:R-:W-:Y:S01]  /*2880*/  HMMA.16816.F32 R36, R20, R14, R36 ;  /* 0x0000000e1424723c */ /* 0x000fe20000001824 */
[----:B------:R-:W3:Y:S07]  /*2890*/  LDSM.16.M88.4 R12, [R2+0xe900] ;  /* 0x00e90000020c783b */ /* 0x000eee0000000200 */
[----:B------:R-:W-:Y:S01]  /*28a0*/  HMMA.16816.F32 R72, R68, R54, R72 ;  /* 0x000000364448723c */ /* 0x000fe20000001848 */
[----:B------:R-:W3:Y:S07]  /*28b0*/  LDSM.16.M88.4 R52, [R2+0xf100] ;  /* 0x00f100000234783b */ /* 0x000eee0000000200 */
[C---:B--2---:R-:W-:Y:S08]  /*28c0*/  HMMA.16816.F32 R48, R20.reuse, R16, R48 ;  /* 0x000000101430723c */ /* 0x044ff00000001830 */
[C---:B------:R-:W-:Y:S01]  /*28d0*/  HMMA.16816.F32 R44, R20.reuse, R18, R44 ;  /* 0x00000012142c723c */ /* 0x040fe2000000182c */
[----:B------:R-:W2:Y:S07]  /*28e0*/  LDSM.16.M88.4 R16, [R2+0xf900] ;  /* 0x00f900000210783b */ /* 0x000eae0000000200 */
[C---:B-1----:R-:W-:Y:S08]  /*28f0*/  HMMA.16816.F32 R32, R20.reuse, R8, R32 ;  /* 0x000000081420723c */ /* 0x042ff00000001820 */
[C---:B------:R-:W-:Y:S01]  /*2900*/  HMMA.16816.F32 R68, R20.reuse, R10, R28 ;  /* 0x0000000a1444723c */ /* 0x040fe2000000181c */
[----:B------:R-:W-:Y:S04]  /*2910*/  LDSM.16.M88.4 R28, [R184+0x4000] ;  /* 0x00400000b81c783b */ /* 0x000fe80000000200 */
[----:B------:R-:W1:Y:S03]  /*2920*/  LDSM.16.M88.4 R8, [R0+0xe100] ;  /* 0x00e100000008783b */ /* 0x000e660000000200 */
[C---:B----4-:R-:W-:Y:S08]  /*2930*/  HMMA.16816.F32 R64, R20.reuse, R56, R64 ;  /* 0x000000381440723c */ /* 0x050ff00000001840 */
[----:B------:R-:W-:Y:S01]  /*2940*/  HMMA.16816.F32 R72, R20, R58, R72 ;  /* 0x0000003a1448723c */ /* 0x000fe20000001848 */
[----:B------:R-:W4:Y:S04]  /*2950*/  LDSM.16.M88.4 R56, [R0+0xe900] ;  /* 0x00e900000038783b */ /* 0x000f280000000200 */
[----:B------:R-:W1:Y:S03]  /*2960*/  LDSM.16.M88.4 R20, [R0+0xf100] ;  /* 0x00f100000014783b */ /* 0x000e660000000200 */
[C---:B-----5:R-:W-:Y:S08]  /*2970*/  HMMA.16816.F32 R48, R60.reuse, R24, R48 ;  /* 0x000000183c30723c */ /* 0x060ff00000001830 */
        /* <DEDUP_REMOVED lines=8> */
[C---:B--2---:R-:W-:Y:S08]  /*2a00*/  HMMA.16816.F32 R64, R60.reuse, R16, R64 ;  /* 0x000000103c40723c */ /* 0x044ff00000001840 */
[----:B------:R-:W-:Y:S01]  /*2a10*/  HMMA.16816.F32 R72, R60, R18, R72 ;  /* 0x000000123c48723c */ /* 0x000fe20000001848 */
[----:B------:R-:W2:Y:S04]  /*2a20*/  LDSM.16.M88.4 R16, [R188+0x10100] ;  /* 0x01010000bc10783b */ /* 0x000ea80000000200 */
[----:B------:R-:W-:Y:S03]  /*2a30*/  LDSM.16.M88.4 R60, [R89+0x10900] ;  /* 0x01090000593c783b */ /* 0x000fe60000000200 */
[C---:B-1----:R-:W-:Y:S08]  /*2a40*/  HMMA.16816.F32 R48, R28.reuse, R8, R48 ;  /* 0x000000081c30723c */ /* 0x042ff00000001830 */
[C---:B------:R-:W-:Y:S01]  /*2a50*/  HMMA.16816.F32 R44, R28.reuse, R10, R44 ;  /* 0x0000000a1c2c723c */ /* 0x040fe2000000182c */
[----:B------:R-:W1:Y:S07]  /*2a60*/  LDSM.16.M88.4 R8, [R188+0x10900] ;  /* 0x01090000bc08783b */ /* 0x000e6e0000000200 */
[C---:B----4-:R-:W-:Y:S08]  /*2a70*/  HMMA.16816.F32 R40, R28.reuse, R56, R40 ;  /* 0x000000381c28723c */ /* 0x050ff00000001828 */
[C---:B------:R-:W-:Y:S01]  /*2a80*/  HMMA.16816.F32 R36, R28.reuse, R58, R36 ;  /* 0x0000003a1c24723c */ /* 0x040fe20000001824 */
[----:B------:R-:W-:Y:S07]  /*2a90*/  LDSM.16.M88.4 R56, [R186+0x8000] ;  /* 0x00800000ba38783b */ /* 0x000fee0000000200 */
[C---:B------:R-:W-:Y:S08]  /*2aa0*/  HMMA.16816.F32 R32, R28.reuse, R20, R32 ;  /* 0x000000141c20723c */ /* 0x040ff00000001820 */
[C---:B------:R-:W-:Y:S01]  /*2ab0*/  HMMA.16816.F32 R68, R28.reuse, R22, R68 ;  /* 0x000000161c44723c */ /* 0x040fe20000001844 */
[----:B------:R-:W4:Y:S07]  /*2ac0*/  LDSM.16.M88.4 R20, [R89+0x10100] ;  /* 0x010100005914783b */ /* 0x000f2e0000000200 */
[C---:B---3--:R-:W-:Y:S08]  /*2ad0*/  HMMA.16816.F32 R64, R28.reuse, R12, R64 ;  /* 0x0000000c1c40723c */ /* 0x048ff00000001840 */
[----:B------:R-:W-:Y:S01]  /*2ae0*/  HMMA.16816.F32 R72, R28, R14, R72 ;  /* 0x0000000e1c48723c */ /* 0x000fe20000001848 */
[----:B------:R-:W3:Y:S04]  /*2af0*/  LDSM.16.M88.4 R12, [R188+0x11900] ;  /* 0x01190000bc0c783b */ /* 0x000ee80000000200 */
[----:B------:R-:W-:Y:S03]  /*2b00*/  LDSM.16.M88.4 R28, [R89+0x11100] ;  /* 0x01110000591c783b */ /* 0x000fe60000000200 */
[C---:B--2---:R-:W-:Y:S08]  /*2b10*/  HMMA.16816.F32 R48, R24.reuse, R16, R48 ;  /* 0x000000101830723c */ /* 0x044ff00000001830 */
[C---:B------:R-:W-:Y:S01]  /*2b20*/  HMMA.16816.F32 R44, R24.reuse, R18, R44 ;  /* 0x00000012182c723c */ /* 0x040fe2000000182c */
[----:B------:R-:W-:Y:S07]  /*2b30*/  LDSM.16.M88.4 R16, [R185+0x8000] ;  /* 0x00800000b910783b */ /* 0x000fee0000000200 */
[C---:B-1----:R-:W-:Y:S08]  /*2b40*/  HMMA.16816.F32 R40, R24.reuse, R8, R40 ;  /* 0x000000081828723c */ /* 0x042ff00000001828 */
[----:B------:R-:W-:Y:S01]  /*2b50*/  HMMA.16816.F32 R36, R24, R10, R36 ;  /* 0x0000000a1824723c */ /* 0x000fe20000001824 */
[----:B------:R-:W1:Y:S07]  /*2b60*/  LDSM.16.M88.4 R8, [R2+0x10100] ;  /* 0x010100000208783b */ /* 0x000e6e0000000200 */
[C---:B----4-:R-:W-:Y:S08]  /*2b70*/  HMMA.16816.F32 R48, R56.reuse, R20, R48 ;  /* 0x000000143830723c */ /* 0x050ff00000001830 */
[----:B------:R-:W-:Y:S01]  /*2b80*/  HMMA.16816.F32 R44, R56, R22, R44 ;  /* 0x00000016382c723c */ /* 0x000fe2000000182c */
[----:B------:R-:W-:Y:S07]  /*2b90*/  LDSM.16.M88.4 R20, [R2+0x10900] ;  /* 0x010900000214783b */ /* 0x000fee0000000200 */
[C---:B------:R-:W-:Y:S08]  /*2ba0*/  HMMA.16816.F32 R32, R24.reuse, R52, R32 ;  /* 0x000000341820723c */ /* 0x040ff00000001820 */
[C---:B------:R-:W-:Y:S01]  /*2bb0*/  HMMA.16816.F32 R68, R24.reuse, R54, R68 ;  /* 0x000000361844723c */ /* 0x040fe20000001844 */
[----:B------:R-:W-:Y:S07]  /*2bc0*/  LDSM.16.M88.4 R52, [R2+0x11100] ;  /* 0x011100000234783b */ /* 0x000fee0000000200 */
[C---:B---3--:R-:W-:Y:S08]  /*2bd0*/  HMMA.16816.F32 R64, R24.reuse, R12, R64 ;  /* 0x0000000c1840723c */ /* 0x048ff00000001840 */
[----:B------:R-:W-:Y:S01]  /*2be0*/  HMMA.16816.F32 R72, R24, R14, R72 ;  /* 0x0000000e1848723c */ /* 0x000fe20000001848 */
[----:B------:R-:W-:Y:S04]  /*2bf0*/  LDSM.16.M88.4 R24, [R184+0x8000] ;  /* 0x00800000b818783b */ /* 0x000fe80000000200 */
[----:B------:R-:W2:Y:S03]  /*2c00*/  LDSM.16.M88.4 R12, [R0+0x10100] ;  /* 0x01010000000c783b */ /* 0x000ea60000000200 */
[C---:B-1----:R-:W-:Y:S08]  /*2c10*/  HMMA.16816.F32 R48, R16.reuse, R8, R48 ;  /* 0x000000081030723c */ /* 0x042ff00000001830 */
[----:B------:R-:W-:Y:S01]  /*2c20*/  HMMA.16816.F32 R44, R16, R10, R44 ;  /* 0x0000000a102c723c */ /* 0x000fe2000000182c */
[----:B------:R-:W1:Y:S07]  /*2c30*/  LDSM.16.M88.4 R8, [R0+0x11100] ;  /* 0x011100000008783b */ /* 0x000e6e0000000200 */
[C---:B------:R-:W-:Y:S08]  /*2c40*/  HMMA.16816.F32 R32, R56.reuse, R28, R32 ;  /* 0x0000001c3820723c */ /* 0x040ff00000001820 */
[C---:B------:R-:W-:Y:S01]  /*2c50*/  HMMA.16816.F32 R68, R56.reuse, R30, R68 ;  /* 0x0000001e3844723c */ /* 0x040fe20000001844 */
[----:B------:R-:W-:Y:S07]  /*2c60*/  LDSM.16.M88.4 R28, [R0+0x10900] ;  /* 0x01090000001c783b */ /* 0x000fee0000000200 */
[----:B------:R-:W-:Y:S08]  /*2c70*/  HMMA.16816.F32 R40, R56, R60, R40 ;  /* 0x0000003c3828723c */ /* 0x000ff00000001828 */
[C---:B--2---:R-:W-:Y:S08]  /*2c80*/  HMMA.16816.F32 R48, R24.reuse, R12, R48 ;  /* 0x0000000c1830723c */ /* 0x044ff00000001830 */
[----:B------:R-:W-:Y:S01]  /*2c90*/  HMMA.16816.F32 R44, R24, R14, R44 ;  /* 0x0000000e182c723c */ /* 0x000fe2000000182c */
[----:B------:R2:W3:Y:S07]  /*2ca0*/  LDSM.16.M88.4 R12, [R2+0x11900] ;  /* 0x01190000020c783b */ /* 0x0004ee0000000200 */
[----:B------:R-:W-:Y:S08]  /*2cb0*/  HMMA.16816.F32 R36, R56, R62, R36 ;  /* 0x0000003e3824723c */ /* 0x000ff00000001824 */
[----:B------:R-:W-:Y:S01]  /*2cc0*/  HMMA.16816.F32 R32, R16, R52, R32 ;  /* 0x000000341020723c */ /* 0x000fe20000001820 */
[----:B------:R-:W-:-:S06]  /*2cd0*/  FMUL.FTZ R48, R48, c[0x0][0x320] ;  /* 0x0000c80030307a20 */ /* 0x000fcc0000410000 */
[----:B------:R-:W4:Y:S01]  /*2ce0*/  MUFU.TANH R48, R48 ;  /* 0x0000003000307308 */ /* 0x000f220000002400 */
[----:B------:R-:W-:Y:S01]  /*2cf0*/  HMMA.16816.F32 R72, R56, R78, R72 ;  /* 0x0000004e3848723c */ /* 0x000fe20000001848 */
[----:B------:R-:W-:-:S06]  /*2d00*/  FMUL.FTZ R44, R44, c[0x0][0x320] ;  /* 0x0000c8002c2c7a20 */ /* 0x000fcc0000410000 */
[----:B--2---:R2:W1:Y:S01]  /*2d10*/  MUFU.TANH R2, R44 ;  /* 0x0000002c00027308 */ /* 0x0044620000002400 */
[----:B------:R-:W-:Y:S08]  /*2d20*/  HMMA.16816.F32 R64, R56, R76, R64 ;  /* 0x0000004c3840723c */ /* 0x000ff00000001840 */
[C---:B------:R-:W-:Y:S08]  /*2d30*/  HMMA.16816.F32 R68, R16.reuse, R54, R68 ;  /* 0x000000361044723c */ /* 0x040ff00000001844 */
[C---:B------:R-:W-:Y:S08]  /*2d40*/  HMMA.16816.F32 R40, R16.reuse, R20, R40 ;  /* 0x000000141028723c */ /* 0x040ff00000001828 */
[----:B------:R-:W-:Y:S01]  /*2d50*/  HMMA.16816.F32 R36, R16, R22, R36 ;  /* 0x000000161024723c */ /* 0x000fe20000001824 */
[----:B------:R-:W5:Y:S07]  /*2d60*/  LDSM.16.M88.4 R20, [R0+0x11900] ;  /* 0x011900000014783b */ /* 0x000f6e0000000200 */
[----:B-1----:R-:W-:Y:S07]  /*2d70*/  HMMA.16816.F32 R32, R24, R8, R32 ;  /* 0x000000081820723c */ /* 0x002fee0000001820 */
[----:B------:R-:W-:Y:S01]  /*2d80*/  LOP3.LUT R9, R86, 0xffffffe0, RZ, 0xc0, !PT ;  /* 0xffffffe056097812 */ /* 0x000fe200078ec0ff */
[----:B---3--:R-:W-:Y:S04]  /*2d90*/  HMMA.16816.F32 R72, R16, R14, R72 ;  /* 0x0000000e1048723c */ /* 0x008fe80000001848 */
[----:B------:R-:W-:-:S02]  /*2da0*/  IMAD.IADD R9, R84, 0x1, -R9 ;  /* 0x0000000154097824 */ /* 0x000fc400078e0a09 */
[----:B------:R-:W-:Y:S01]  /*2db0*/  IMAD.IADD R84, R84, 0x1, -R87 ;  /* 0x0000000154547824 */ /* 0x000fe200078e0a57 */
[----:B------:R-:W-:Y:S01]  /*2dc0*/  SHF.R.S32.HI R14, RZ, 0x1f, R85 ;  /* 0x0000001fff0e7819 */ /* 0x000fe20000011455 */
[----:B------:R-:W-:Y:S08]  /*2dd0*/  HMMA.16816.F32 R64, R16, R12, R64 ;  /* 0x0000000c1040723c */ /* 0x000ff00000001840 */
[----:B------:R-:W-:Y:S01]  /*2de0*/  HMMA.16816.F32 R68, R24, R10, R68 ;  /* 0x0000000a1844723c */ /* 0x000fe20000001844 */
[----:B------:R-:W-:-:S02]  /*2df0*/  FMUL.FTZ R32, R32, c[0x0][0x320] ;  /* 0x0000c80020207a20 */ /* 0x000fc40000410000 */
[----:B------:R-:W-:Y:S02]  /*2e00*/  FMUL.FTZ R33, R33, c[0x0][0x320] ;  /* 0x0000c80021217a20 */ /* 0x000fe40000410000 */
[----:B------:R2:W1:Y:S02]  /*2e10*/  MUFU.TANH R166, R32 ;  /* 0x0000002000a67308 */ /* 0x0004640000002400 */
[----:B------:R-:W-:Y:S01]  /*2e20*/  LEA.HI R11, R14, R85, RZ, 0x3 ;  /* 0x000000550e0b7211 */ /* 0x000fe200078f18ff */
[C---:B------:R-:W-:Y:S01]  /*2e30*/  HMMA.16816.F32 R40, R24.reuse, R28, R40 ;  /* 0x0000001c1828723c */ /* 0x040fe20000001828 */
[----:B------:R-:W-:Y:S02]  /*2e40*/  SHF.R.S32.HI R14, RZ, 0x1f, R9 ;  /* 0x0000001fff0e7819 */ /* 0x000fe40000011409 */
[----:B------:R-:W-:Y:S02]  /*2e50*/  LOP3.LUT R16, R11, 0xffffff8, RZ, 0xc0, !PT ;  /* 0x0ffffff80b107812 */ /* 0x000fe400078ec0ff */
[----:B------:R-:W-:Y:S01]  /*2e60*/  LEA.HI R13, R14, R9, RZ, 0x2 ;  /* 0x000000090e0d7211 */ /* 0x000fe200078f10ff */
[----:B------:R2:W3:Y:S01]  /*2e70*/  MUFU.TANH R176, R33 ;  /* 0x0000002100b07308 */ /* 0x0004e20000002400 */
[----:B------:R-:W-:Y:S01]  /*2e80*/  LEA.HI R11, R84, R84, RZ, 0x1 ;  /* 0x00000054540b7211 */ /* 0x000fe200078f08ff */
[----:B------:R-:W-:Y:S01]  /*2e90*/  IMAD.IADD R85, R85, 0x1, -R16 ;  /* 0x0000000155557824 */ /* 0x000fe200078e0a10 */
[----:B------:R-:W-:Y:S01]  /*2ea0*/  LEA.HI.SX32 R210, R13, R144, 0x1e ;  /* 0x000000900dd27211 */ /* 0x000fe200078ff2ff */
[----:B------:R-:W-:Y:S01]  /*2eb0*/  HMMA.16816.F32 R36, R24, R30, R36 ;  /* 0x0000001e1824723c */ /* 0x000fe20000001824 */
[----:B------:R-:W-:Y:S01]  /*2ec0*/  LOP3.LUT R11, R11, 0x1ffffffe, RZ, 0xc0, !PT ;  /* 0x1ffffffe0b0b7812 */ /* 0x000fe200078ec0ff */
[----:B------:R-:W-:Y:S01]  /*2ed0*/  FMUL.FTZ R29, R49, c[0x0][0x320] ;  /* 0x0000c800311d7a20 */ /* 0x000fe20000410000 */
[----:B------:R-:W-:Y:S01]  /*2ee0*/  LOP3.LUT R16, R13, 0x7ffffffc, RZ, 0xc0, !PT ;  /* 0x7ffffffc0d107812 */ /* 0x000fe200078ec0ff */
[----:B------:R-:W-:-:S02]  /*2ef0*/  IMAD R210, R85, 0x10, R210 ;  /* 0x0000001055d27824 */ /* 0x000fc400078e02d2 */
[----:B------:R-:W-:Y:S02]  /*2f00*/  IMAD.IADD R11, R84, 0x1, -R11 ;  /* 0x00000001540b7824 */ /* 0x000fe400078e0a0b */
[C---:B-----5:R-:W-:Y:S01]  /*2f10*/  HMMA.16816.F32 R64, R24.reuse, R20, R64 ;  /* 0x000000141840723c */ /* 0x060fe20000001840 */
[----:B------:R-:W-:Y:S01]  /*2f20*/  IMAD.IADD R211, R9, 0x1, -R16 ;  /* 0x0000000109d37824 */ /* 0x000fe200078e0a10 */
[----:B------:R-:W-:Y:S01]  /*2f30*/  IADD3 R16, R194, 0x1, -R5 ;  /* 0x00000001c2107810 */ /* 0x000fe20007ffe805 */
[----:B------:R-:W-:Y:S01]  /*2f40*/  IMAD R210, R11, 0x8, R210 ;  /* 0x000000080bd27824 */ /* 0x000fe200078e02d2 */
[----:B------:R-:W1:Y:S01]  /*2f50*/  MUFU.TANH R29, R29 ;  /* 0x0000001d001d7308 */ /* 0x000e620000002400 */
[----:B------:R-:W-:Y:S02]  /*2f60*/  IMAD.SHL.U32 R211, R211, 0x2, RZ ;  /* 0x00000002d3d37824 */ /* 0x000fe400078e00ff */
[----:B------:R-:W-:Y:S01]  /*2f70*/  @P3 IMAD.HI.U32 R14, R210, c[0x0][0x2c8], RZ ;  /* 0x0000b200d20e3a27 */ /* 0x000fe200078e00ff */
[----:B------:R-:W-:Y:S02]  /*2f80*/  HMMA.16816.F32 R72, R24, R22, R72 ;  /* 0x000000161848723c */ /* 0x000fe40000001848 */
[----:B------:R-:W-:Y:S01]  /*2f90*/  IADD3 R13, -R203, R16, -R211 ;  /* 0x00000010cb0d7210 */ /* 0x000fe20007ffe9d3 */
[----:B------:R-:W-:Y:S01]  /*2fa0*/  IMAD.MOV.U32 R11, RZ, RZ, R210 ;  /* 0x000000ffff0b7224 */ /* 0x000fe200078e00d2 */
[----:B------:R-:W-:Y:S01]  /*2fb0*/  @P3 SHF.R.U32.HI R11, RZ, c[0x0][0x2cc], R14 ;  /* 0x0000b300ff0b3a19 */ /* 0x000fe2000001160e */
[----:B------:R-:W-:Y:S01]  /*2fc0*/  FMUL.FTZ R28, R50, c[0x0][0x320] ;  /* 0x0000c800321c7a20 */ /* 0x000fe20000410000 */
[----:B------:R-:W-:Y:S01]  /*2fd0*/  ISETP.GE.AND P3, PT, R195, 0x1, PT ;  /* 0x00000001c300780c */ /* 0x000fe20003f66270 */
[----:B------:R-:W-:Y:S01]  /*2fe0*/  FMUL.FTZ R30, R45, c[0x0][0x320] ;  /* 0x0000c8002d1e7a20 */ /* 0x000fe20000410000 */
[----:B------:R-:W-:Y:S01]  /*2ff0*/  IADD3 R15, R13, c[0x0][0x328], RZ ;  /* 0x0000ca000d0f7a10 */ /* 0x000fe20007ffe0ff */
[----:B------:R-:W5:Y:S01]  /*3000*/  SHFL.IDX PT, R14, R11, RZ, 0x1c1f ;  /* 0x001c1fff0b0e7589 */ /* 0x000f6200000e0000 */
[----:B------:R-:W-:Y:S01]  /*3010*/  FMUL.FTZ R8, R40, c[0x0][0x320] ;  /* 0x0000c80028087a20 */ /* 0x000fe20000410000 */
[----:B------:R-:W1:Y:S01]  /*3020*/  MUFU.TANH R28, R28 ;  /* 0x0000001c001c7308 */ /* 0x000e620000002400 */
[----:B------:R-:W-:Y:S01]  /*3030*/  FMUL.FTZ R12, R41, c[0x0][0x320] ;  /* 0x0000c800290c7a20 */ /* 0x000fe20000410000 */
[----:B------:R-:W-:Y:S01]  /*3040*/  IADD3 R13, R13, UR6, RZ ;  /* 0x000000060d0d7c10 */ /* 0x000fe2000fffe0ff */
[----:B------:R-:W-:Y:S01]  /*3050*/  FMUL.FTZ R10, R36, c[0x0][0x320] ;  /* 0x0000c800240a7a20 */ /* 0x000fe20000410000 */
[----:B------:R-:W-:Y:S01]  /*3060*/  IADD3 R9, -R211, R194, -R5 ;  /* 0x000000c2d3097210 */ /* 0x000fe20007ffe905 */
[----:B------:R-:W-:-:S02]  /*3070*/  FMUL.FTZ R0, R37, c[0x0][0x320] ;  /* 0x0000c80025007a20 */ /* 0x000fc40000410000 */
[----:B------:R-:W-:Y:S01]  /*3080*/  FMUL.FTZ R68, R68, c[0x0][0x320] ;  /* 0x0000c80044447a20 */ /* 0x000fe20000410000 */
[----:B------:R-:W1:Y:S01]  /*3090*/  MUFU.TANH R30, R30 ;  /* 0x0000001e001e7308 */ /* 0x000e620000002400 */
[----:B------:R-:W-:Y:S02]  /*30a0*/  FMUL.FTZ R69, R69, c[0x0][0x320] ;  /* 0x0000c80045457a20 */ /* 0x000fe40000410000 */
[----:B------:R-:W-:Y:S02]  /*30b0*/  FMUL.FTZ R64, R64, c[0x0][0x320] ;  /* 0x0000c80040407a20 */ /* 0x000fe40000410000 */
[----:B------:R-:W-:Y:S02]  /*30c0*/  FMUL.FTZ R65, R65, c[0x0][0x320] ;  /* 0x0000c80041417a20 */ /* 0x000fe40000410000 */
[----:B------:R-:W-:Y:S01]  /*30d0*/  FMUL.FTZ R72, R72, c[0x0][0x320] ;  /* 0x0000c80048487a20 */ /* 0x000fe20000410000 */
[----:B------:R-:W1:Y:S01]  /*30e0*/  MUFU.TANH R8, R8 ;  /* 0x0000000800087308 */ /* 0x000e620000002400 */
[----:B------:R-:W-:-:S02]  /*30f0*/  FMUL.FTZ R73, R73, c[0x0][0x320] ;  /* 0x0000c80049497a20 */ /* 0x000fc40000410000 */
[----:B-----5:R-:W-:-:S05]  /*3100*/  IMAD.IADD R16, R15, 0x1, R14 ;  /* 0x000000010f107824 */ /* 0x020fca00078e020e */
[----:B------:R-:W1:Y:S01]  /*3110*/  MUFU.TANH R12, R12 ;  /* 0x0000000c000c7308 */ /* 0x000e620000002400 */
[----:B------:R-:W-:Y:S01]  /*3120*/  IMAD.IADD R17, R13, 0x1, R14 ;  /* 0x000000010d117824 */ /* 0x000fe200078e020e */
[----:B------:R-:W-:-:S06]  /*3130*/  IMNMX R19, R16, R9, PT ;  /* 0x0000000910137217 */ /* 0x000fcc0003800200 */
[----:B------:R-:W1:Y:S08]  /*3140*/  MUFU.TANH R10, R10 ;  /* 0x0000000a000a7308 */ /* 0x000e700000002400 */
[----:B------:R-:W1:Y:S08]  /*3150*/  MUFU.TANH R0, R0 ;  /* 0x0000000000007308 */ /* 0x000e700000002400 */
[----:B------:R2:W1:Y:S08]  /*3160*/  MUFU.TANH R174, R68 ;  /* 0x0000004400ae7308 */ /* 0x0004700000002400 */
[----:B------:R2:W1:Y:S08]  /*3170*/  MUFU.TANH R168, R69 ;  /* 0x0000004500a87308 */ /* 0x0004700000002400 */
[----:B------:R2:W1:Y:S08]  /*3180*/  MUFU.TANH R180, R64 ;  /* 0x0000004000b47308 */ /* 0x0004700000002400 */
[----:B------:R2:W1:Y:S08]  /*3190*/  MUFU.TANH R178, R65 ;  /* 0x0000004100b27308 */ /* 0x0004700000002400 */
[----:B------:R2:W1:Y:S08]  /*31a0*/  MUFU.TANH R142, R72 ;  /* 0x00000048008e7308 */ /* 0x0004700000002400 */
[----:B------:R2:W1:Y:S01]  /*31b0*/  MUFU.TANH R140, R73 ;  /* 0x00000049008c7308 */ /* 0x0004620000002400 */
[----:B------:R-:W-:Y:S05]  /*31c0*/  @!P3 BRA `(.L_x_870) ;  /* 0x000001500000b947 */ /* 0x000fea0003800000 */
[----:B---34-:R-:W-:Y:S01]  /*31d0*/  IADD3 R16, -R203, R194, R14 ;  /* 0x000000c2cb107210 */ /* 0x018fe20007ffe10e */
[----:B------:R-:W-:Y:S03]  /*31e0*/  BSSY B0, `(.L_x_871) ;  /* 0x000000e000007945 */ /* 0x000fe60003800000 */
        /* <DEDUP_REMOVED lines=9> */
.L_x_872:
[----:B------:R-:W-:-:S04]  /*3280*/  MOV R14, c[0x0][0x32c] ;  /* 0x0000cb00000e7a02 */ /* 0x000fc80000000f00 */
[----:B------:R-:W-:-:S13]  /*3290*/  ISETP.NE.AND P0, PT, R14, 0x1, PT ;  /* 0x000000010e00780c */ /* 0x000fda0003f05270 */
[----:B------:R-:W-:-:S05]  /*32a0*/  @P0 IMAD.HI.U32 R14, R16, c[0x0][0x330], RZ ;  /* 0x0000cc00100e0a27 */ /* 0x000fca00078e00ff */
[----:B------:R-:W-:Y:S02]  /*32b0*/  @P0 SHF.R.U32.HI R16, RZ, c[0x0][0x334], R14 ;  /* 0x0000cd00ff100a19 */ /* 0x000fe4000001160e */
.L_x_873:
[----:B------:R-:W-:Y:S05]  /*32c0*/  BSYNC B0 ;  /* 0x0000000000007941 */ /* 0x000fea0003800000 */
.L_x_871:
[----:B------:R-:W-:-:S04]  /*32d0*/  IMAD R16, R16, c[0x0][0x32c], -R5 ;  /* 0x0000cb0010107a24 */ /* 0x000fc800078e0a05 */
[----:B------:R-:W-:-:S05]  /*32e0*/  IMAD.IADD R16, R16, 0x1, -R211 ;  /* 0x0000000110107824 */ /* 0x000fca00078e0ad3 */
[----:B------:R-:W-:Y:S02]  /*32f0*/  IADD3 R14, R16, c[0x0][0x32c], RZ ;  /* 0x0000cb00100e7a10 */ /* 0x000fe40007ffe0ff */
[----:B------:R-:W-:Y:S02]  /*3300*/  IMNMX R17, R17, R16, !PT ;  /* 0x0000001011117217 */ /* 0x000fe40007800200 */
[----:B------:R-:W-:Y:S02]  /*3310*/  IMNMX R19, R19, R14, PT ;  /* 0x0000000e13137217 */ /* 0x000fe40003800200 */
.L_x_870:
[----:B---34-:R-:W-:Y:S01]  /*3320*/  ISETP.GT.AND P1, PT, R132, RZ, PT ;  /* 0x000000ff8400720c */ /* 0x018fe20003f24270 */
[----:B------:R-:W3:Y:S01]  /*3330*/  SHFL.IDX PT, R24, R11, 0x1, 0x1c1f ;  /* 0x003c1f000b187f89 */ /* 0x000ee200000e0000 */
[----:B------:R-:W-:Y:S02]  /*3340*/  FMUL.FTZ R22, R42, c[0x0][0x320] ;  /* 0x0000c8002a167a20 */ /* 0x000fe40000410000 */
[----:B------:R-:W-:Y:S01]  /*3350*/  ISETP.GT.AND P0, PT, R17, RZ, P1 ;  /* 0x000000ff1100720c */ /* 0x000fe20000f04270 */
[----:B------:R-:W-:Y:S02]  /*3360*/  FMUL.FTZ R23, R43, c[0x0][0x320] ;  /* 0x0000c8002b177a20 */ /* 0x000fe40000410000 */
[----:B------:R-:W-:Y:S01]  /*3370*/  FMUL.FTZ R34, R34, c[0x0][0x320] ;  /* 0x0000c80022227a20 */ /* 0x000fe20000410000 */
[----:B------:R-:W-:Y:S01]  /*3380*/  ISETP.LT.OR P0, PT, R19, 0x1, P0 ;  /* 0x000000011300780c */ /* 0x000fe20000701670 */
[----:B------:R-:W-:Y:S01]  /*3390*/  FMUL.FTZ R35, R35, c[0x0][0x320] ;  /* 0x0000c80023237a20 */ /* 0x000fe20000410000 */
[----:B------:R-:W4:Y:S01]  /*33a0*/  MUFU.TANH R22, R22 ;  /* 0x0000001600167308 */ /* 0x000f220000002400 */
[----:B------:R-:W-:Y:S01]  /*33b0*/  FMUL.FTZ R47, R47, c[0x0][0x320] ;  /* 0x0000c8002f2f7a20 */ /* 0x000fe20000410000 */
[----:B------:R-:W-:Y:S01]  /*33c0*/  FSEL R48, R48, -INF , !P0 ;  /* 0xff80000030307808 */ /* 0x000fe20004000000 */
[----:B------:R-:W-:Y:S01]  /*33d0*/  FMUL.FTZ R70, R70, c[0x0][0x320] ;  /* 0x0000c80046467a20 */ /* 0x000fe20000410000 */
[----:B------:R-:W-:Y:S01]  /*33e0*/  ISETP.GT.AND P0, PT, R17, 0x1, P1 ;  /* 0x000000011100780c */ /* 0x000fe20000f04270 */
[----:B------:R-:W-:-:S02]  /*33f0*/  FMUL.FTZ R66, R66, c[0x0][0x320] ;  /* 0x0000c80042427a20 */ /* 0x000fc40000410000 */
[----:B------:R-:W-:Y:S01]  /*3400*/  FMUL.FTZ R67, R67, c[0x0][0x320] ;  /* 0x0000c80043437a20 */ /* 0x000fe20000410000 */
[----:B------:R-:W-:Y:S01]  /*3410*/  ISETP.LT.OR P0, PT, R19, 0x2, P0 ;  /* 0x000000021300780c */ /* 0x000fe20000701670 */
[----:B------:R-:W-:Y:S01]  /*3420*/  FMUL.FTZ R74, R74, c[0x0][0x320] ;  /* 0x0000c8004a4a7a20 */ /* 0x000fe20000410000 */
[----:B------:R2:W1:Y:S01]  /*3430*/  MUFU.TANH R173, R34 ;  /* 0x0000002200ad7308 */ /* 0x0004620000002400 */
[----:B------:R-:W-:Y:S01]  /*3440*/  FMUL.FTZ R75, R75, c[0x0][0x320] ;  /* 0x0000c8004b4b7a20 */ /* 0x000fe20000410000 */
[----:B-1----:R-:W-:Y:S01]  /*3450*/  FSEL R18, R29, -INF , !P0 ;  /* 0xff8000001d127808 */ /* 0x002fe20004000000 */
[----:B------:R-:W-:Y:S01]  /*3460*/  FMUL.FTZ R71, R71, c[0x0][0x320] ;  /* 0x0000c80047477a20 */ /* 0x000fe20000410000 */
[----:B------:R-:W-:Y:S01]  /*3470*/  ISETP.GT.AND P0, PT, R17, 0x8, P1 ;  /* 0x000000081100780c */ /* 0x000fe20000f04270 */
[--C-:B---3--:R-:W-:Y:S02]  /*3480*/  IMAD.IADD R20, R15, 0x1, R24.reuse ;  /* 0x000000010f147824 */ /* 0x108fe400078e0218 */
[----:B------:R-:W-:Y:S01]  /*3490*/  IMAD.IADD R21, R13, 0x1, R24 ;  /* 0x000000010d157824 */ /* 0x000fe200078e0218 */
[----:B------:R-:W-:Y:S01]  /*34a0*/  ISETP.LT.OR P0, PT, R19, 0x9, P0 ;  /* 0x000000091300780c */ /* 0x000fe20000701670 */
[----:B------:R2:W1:Y:S01]  /*34b0*/  MUFU.TANH R183, R35 ;  /* 0x0000002300b77308 */ /* 0x0004620000002400 */
[----:B------:R-:W-:-:S02]  /*34c0*/  IMNMX R20, R20, R9, PT ;  /* 0x0000000914147217 */ /* 0x000fc40003800200 */
[----:B------:R-:W-:Y:S01]  /*34d0*/  FSEL R16, R2, -INF , !P0 ;  /* 0xff80000002107808 */ /* 0x000fe20004000000 */
[----:B------:R-:W-:Y:S01]  /*34e0*/  FMUL.FTZ R2, R38, c[0x0][0x320] ;  /* 0x0000c80026027a20 */ /* 0x000fe20000410000 */
[----:B------:R-:W-:-:S03]  /*34f0*/  ISETP.GT.AND P0, PT, R17, 0x9, P1 ;  /* 0x000000091100780c */ /* 0x000fc60000f04270 */
[----:B------:R2:W3:Y:S01]  /*3500*/  MUFU.TANH R157, R47 ;  /* 0x0000002f009d7308 */ /* 0x0004e20000002400 */
[----:B------:R-:W-:-:S04]  /*3510*/  ISETP.LT.OR P0, PT, R19, 0xa, P0 ;  /* 0x0000000a1300780c */ /* 0x000fc80000701670 */
[----:B------:R-:W-:Y:S02]  /*3520*/  FSEL R30, R30, -INF , !P0 ;  /* 0xff8000001e1e7808 */ /* 0x000fe40004000000 */
[----:B------:R-:W-:Y:S01]  /*3530*/  ISETP.GT.AND P0, PT, R17, 0x10, P1 ;  /* 0x000000101100780c */ /* 0x000fe20000f04270 */
[----:B------:R-:W1:Y:S03]  /*3540*/  MUFU.TANH R2, R2 ;  /* 0x0000000200027308 */ /* 0x000e660000002400 */
[----:B------:R-:W-:-:S04]  /*3550*/  ISETP.LT.OR P0, PT, R19, 0x11, P0 ;  /* 0x000000111300780c */ /* 0x000fc80000701670 */
[----:B------:R-:W-:Y:S01]  /*3560*/  FSEL R14, R8, -INF , !P0 ;  /* 0xff800000080e7808 */ /* 0x000fe20004000000 */
[----:B------:R2:W1:Y:S01]  /*3570*/  MUFU.TANH R175, R70 ;  /* 0x0000004600af7308 */ /* 0x0004620000002400 */
[----:B------:R-:W-:-:S04]  /*3580*/  ISETP.GT.AND P0, PT, R17, 0x11, P1 ;  /* 0x000000111100780c */ /* 0x000fc80000f04270 */
[----:B------:R-:W-:-:S03]  /*3590*/  ISETP.LT.OR P0, PT, R19, 0x12, P0 ;  /* 0x000000121300780c */ /* 0x000fc60000701670 */
[----:B------:R2:W1:Y:S01]  /*35a0*/  MUFU.TANH R177, R66 ;  /* 0x0000004200b17308 */ /* 0x0004620000002400 */
[----:B------:R-:W-:Y:S02]  /*35b0*/  FSEL R12, R12, -INF , !P0 ;  /* 0xff8000000c0c7808 */ /* 0x000fe40004000000 */
[----:B------:R-:W-:-:S04]  /*35c0*/  ISETP.GT.AND P0, PT, R17, 0x18, P1 ;  /* 0x000000181100780c */ /* 0x000fc80000f04270 */
[----:B------:R-:W-:Y:S01]  /*35d0*/  ISETP.LT.OR P0, PT, R19, 0x19, P0 ;  /* 0x000000191300780c */ /* 0x000fe20000701670 */
[----:B------:R2:W1:Y:S03]  /*35e0*/  MUFU.TANH R143, R67 ;  /* 0x00000043008f7308 */ /* 0x0004660000002400 */
[----:B------:R-:W-:Y:S02]  /*35f0*/  FSEL R10, R10, -INF , !P0 ;  /* 0xff8000000a0a7808 */ /* 0x000fe40004000000 */
[----:B------:R-:W-:-:S03]  /*3600*/  ISETP.GT.AND P0, PT, R17, 0x19, P1 ;  /* 0x000000191100780c */ /* 0x000fc60000f04270 */
[----:B------:R-:W1:Y:S01]  /*3610*/  MUFU.TANH R23, R23 ;  /* 0x0000001700177308 */ /* 0x000e620000002400 */
[----:B------:R-:W-:-:S04]  /*3620*/  ISETP.LT.OR P0, PT, R19, 0x1a, P0 ;  /* 0x0000001a1300780c */ /* 0x000fc80000701670 */
[----:B------:R-:W-:Y:S01]  /*3630*/  FSEL R8, R0, -INF , !P0 ;  /* 0xff80000000087808 */ /* 0x000fe20004000000 */
[----:B------:R-:W-:Y:S01]  /*3640*/  FMUL.FTZ R0, R39, c[0x0][0x320] ;  /* 0x0000c80027007a20 */ /* 0x000fe20000410000 */
[----:B------:R-:W-:Y:S01]  /*3650*/  ISETP.GT.AND P0, PT, R17, 0x20, P1 ;  /* 0x000000201100780c */ /* 0x000fe20000f04270 */
[----:B------:R2:W1:Y:S03]  /*3660*/  MUFU.TANH R141, R74 ;  /* 0x0000004a008d7308 */ /* 0x0004660000002400 */
[----:B------:R-:W-:-:S04]  /*3670*/  ISETP.LT.OR P0, PT, R19, 0x21, P0 ;  /* 0x000000211300780c */ /* 0x000fc80000701670 */
[----:B------:R-:W-:Y:S01]  /*3680*/  FSEL R166, R166, -INF , !P0 ;  /* 0xff800000a6a67808 */ /* 0x000fe20004000000 */
[----:B------:R-:W1:Y:S01]  /*3690*/  MUFU.TANH R0, R0 ;  /* 0x0000000000007308 */ /* 0x000e620000002400 */
        /* <DEDUP_REMOVED lines=8> */
[----:B------:R-:W-:-:S04]  /*3720*/  ISETP.GT.AND P0, PT, R17, 0x29, P1 ;  /* 0x000000291100780c */ /* 0x000fc80000f04270 */
[----:B------:R-:W-:-:S04]  /*3730*/  ISETP.LT.OR P0, PT, R19, 0x2a, P0 ;  /* 0x0000002a1300780c */ /* 0x000fc80000701670 */
        /* <DEDUP_REMOVED lines=10> */
[----:B------:R-:W-:Y:S01]  /*37e0*/  ISETP.GT.AND P0, PT, R17, 0x39, P1 ;  /* 0x000000391100780c */ /* 0x000fe20000f04270 */
[----:B------:R-:W-:-:S03]  /*37f0*/  FMUL.FTZ R17, R51, c[0x0][0x320] ;  /* 0x0000c80033117a20 */ /* 0x000fc60000410000 */
[----:B------:R-:W-:Y:S01]  /*3800*/  ISETP.LT.OR P0, PT, R19, 0x3a, P0 ;  /* 0x0000003a1300780c */ /* 0x000fe20000701670 */
[----:B------:R-:W-:Y:S02]  /*3810*/  FMUL.FTZ R19, R46, c[0x0][0x320] ;  /* 0x0000c8002e137a20 */ /* 0x000fe40000410000 */
[----:B------:R-:W1:Y:S01]  /*3820*/  MUFU.TANH R17, R17 ;  /* 0x0000001100117308 */ /* 0x000e620000002400 */
[----:B------:R-:W-:-:S07]  /*3830*/  FSEL R140, R140, -INF , !P0 ;  /* 0xff8000008c8c7808 */ /* 0x000fce0004000000 */
[----:B------:R-:W1:Y:S01]  /*3840*/  MUFU.TANH R19, R19 ;  /* 0x0000001300137308 */ /* 0x000e620000002400 */
[----:B------:R-:W-:Y:S05]  /*3850*/  @!P3 BRA `(.L_x_874) ;  /* 0x000001500000b947 */ /* 0x000fea0003800000 */
[----:B--234-:R-:W-:Y:S01]  /*3860*/  IADD3 R24, -R203, R194, R24 ;  /* 0x000000c2cb187210 */ /* 0x01cfe20007ffe118 */
        /* <DEDUP_REMOVED lines=10> */
.L_x_876:
[----:B------:R-:W-:-:S04]  /*3910*/  MOV R9, c[0x0][0x32c] ;  /* 0x0000cb0000097a02 */ /* 0x000fc80000000f00 */
[----:B------:R-:W-:-:S13]  /*3920*/  ISETP.NE.AND P0, PT, R9, 0x1, PT ;  /* 0x000000010900780c */ /* 0x000fda0003f05270 */
[----:B------:R-:W-:-:S05]  /*3930*/  @P0 IMAD.HI.U32 R9, R24, c[0x0][0x330], RZ ;  /* 0x0000cc0018090a27 */ /* 0x000fca00078e00ff */
[----:B------:R-:W-:Y:S02]  /*3940*/  @P0 SHF.R.U32.HI R24, RZ, c[0x0][0x334], R9 ;  /* 0x0000cd00ff180a19 */ /* 0x000fe40000011609 */
.L_x_877:
[----:B------:R-:W-:Y:S05]  /*3950*/  BSYNC B0 ;  /* 0x0000000000007941 */ /* 0x000fea0003800000 */
.L_x_875:
[----:B------:R-:W-:-:S04]  /*3960*/  IMAD R24, R24, c[0x0][0x32c], -R5 ;  /* 0x0000cb0018187a24 */ /* 0x000fc800078e0a05 */
[----:B------:R-:W-:-:S05]  /*3970*/  IMAD.IADD R24, R24, 0x1, -R211 ;  /* 0x0000000118187824 */ /* 0x000fca00078e0ad3 */
[----:B------:R-:W-:Y:S02]  /*3980*/  IADD3 R5, R24, c[0x0][0x32c], RZ ;  /* 0x0000cb0018057a10 */ /* 0x000fe40007ffe0ff */
[----:B------:R-:W-:Y:S02]  /*3990*/  IMNMX R21, R21, R24, !PT ;  /* 0x0000001815157217 */ /* 0x000fe40007800200 */
[----:B------:R-:W-:Y:S02]  /*39a0*/  IMNMX R20, R20, R5, PT ;  /* 0x0000000514147217 */ /* 0x000fe40003800200 */
.L_x_874:
[----:B--234-:R-:W-:Y:S01]  /*39b0*/  ISETP.GT.AND P0, PT, R21, 0x1, P1 ;  /* 0x000000011500780c */ /* 0x01cfe20000f04270 */
[----:B------:R-:W-:-:S04]  /*39c0*/  DEPBAR.LE SB0, 0x2 ;  /* 0x000080800000791a */ /* 0x000fc80000000000 */
[----:B------:R-:W-:Y:S01]  /*39d0*/  BAR.SYNC.DEFER_BLOCKING 0x0 ;  /* 0x0000000000007b1d */ /* 0x000fe20000010000 */
[----:B------:R-:W-:Y:S01]  /*39e0*/  ISETP.LT.OR P0, PT, R20, 0x2, P0 ;  /* 0x000000021400780c */ /* 0x000fe20000701670 */
[----:B------:R-:W-:Y:S01]  /*39f0*/  IMAD.SHL.U32 R135, R4, 0x2, RZ ;  /* 0x0000000204877824 */ /* 0x000fe200078e00ff */
[C---:B------:R-:W-:Y:S02]  /*3a00*/  IADD3 R9, R132.reuse, -0x3, RZ ;  /* 0xfffffffd84097810 */ /* 0x040fe40007ffe0ff */
[----:B-1----:R-:W-:Y:S01]  /*3a10*/  FSEL R17, R17, -INF , !P0 ;  /* 0xff80000011117808 */ /* 0x002fe20004000000 */
[--C-:B------:R-:W-:Y:S01]  /*3a20*/  IMAD R134, R3, 0x2, R135.reuse ;  /* 0x0000000203867824 */ /* 0x100fe200078e0287 */
[----:B------:R-:W-:Y:S01]  /*3a30*/  ISETP.GT.AND P0, PT, R21, 0x8, P1 ;  /* 0x000000081500780c */ /* 0x000fe20000f04270 */
[C---:B------:R-:W-:Y:S01]  /*3a40*/  IMAD.IADD R172, R187.reuse, 0x1, R135 ;  /* 0x00000001bbac7824 */ /* 0x040fe200078e0287 */
[----:B------:R-:W-:Y:S01]  /*3a50*/  IADD3 R220, R132, -0x2, RZ ;  /* 0xfffffffe84dc7810 */ /* 0x000fe20007ffe0ff */
[----:B------:R-:W-:Y:S01]  /*3a60*/  IMAD.IADD R165, R187, 0x1, R134 ;  /* 0x00000001bba57824 */ /* 0x000fe200078e0286 */
[----:B------:R-:W-:Y:S01]  /*3a70*/  ISETP.LT.OR P0, PT, R20, 0x9, P0 ;  /* 0x000000091400780c */ /* 0x000fe20000701670 */
[----:B------:R-:W-:-:S03]  /*3a80*/  IMAD R3, R3, 0x2, R172 ;  /* 0x0000000203037824 */ /* 0x000fc600078e02ac */
[----:B------:R-:W-:Y:S02]  /*3a90*/  FSEL R5, R19, -INF , !P0 ;  /* 0xff80000013057808 */ /* 0x000fe40004000000 */
[C---:B------:R-:W-:Y:S01]  /*3aa0*/  ISETP.GE.AND P0, PT, R9.reuse, R193, PT ;  /* 0x000000c10900720c */ /* 0x040fe20003f06270 */
[----:B------:R-:W-:Y:S04]  /*3ab0*/  LDSM.16.MT88.4 R40, [R135+0x2100] ;  /* 0x002100008728783b */ /* 0x000fe80000004200 */
[----:B------:R-:W-:Y:S08]  /*3ac0*/  LDSM.16.MT88.4 R56, [R134+0x2100] ;  /* 0x002100008638783b */ /* 0x000ff00000004200 */
[----:B------:R-:W-:Y:S01]  /*3ad0*/  @P0 SHF.R.S32.HI R24, RZ, 0x1f, R9 ;  /* 0x0000001fff180819 */ /* 0x000fe20000011409 */
[----:B------:R-:W-:Y:S01]  /*3ae0*/  @P0 IMAD R6, R6, R9, RZ ;  /* 0x0000000906060224 */ /* 0x000fe200078e02ff */
[----:B------:R-:W-:Y:S01]  /*3af0*/  LDSM.16.MT88.4 R124, [R135+0x100] ;  /* 0x00010000877c783b */ /* 0x000fe20000004200 */
[----:B------:R-:W-:-:S03]  /*3b00*/  @P0 IMAD.WIDE.U32 R26, R9, R7, R212 ;  /* 0x00000007091a0225 */ /* 0x000fc600078e00d4 */
[----:B------:R-:W-:Y:S01]  /*3b10*/  LDSM.16.MT88.4 R116, [R172+0x100] ;  /* 0x00010000ac74783b */ /* 0x000fe20000004200 */
[----:B------:R-:W-:Y:S01]  /*3b20*/  @P0 IMAD R6, R24, R7, R6 ;  /* 0x0000000718060224 */ /* 0x000fe200078e0206 */
[----:B------:R-:W-:Y:S02]  /*3b30*/  @P0 LEA R148, P2, R26, c[0x0][0x1c8], 0x1 ;  /* 0x000072001a940a11 */ /* 0x000fe400078408ff */
[----:B------:R-:W-:Y:S01]  /*3b40*/  FMNMX.FTZ R7, R48, R18, !PT ;  /* 0x0000001230077209 */ /* 0x000fe20007810000 */
[----:B------:R-:W-:Y:S01]  /*3b50*/  @P0 IMAD.IADD R6, R27, 0x1, R6 ;  /* 0x000000011b060824 */ /* 0x000fe200078e0206 */
[----:B------:R-:W-:Y:S02]  /*3b60*/  LDSM.16.MT88.4 R108, [R134+0x100] ;  /* 0x00010000866c783b */ /* 0x000fe40000004200 */
[----:B------:R-:W-:Y:S02]  /*3b70*/  FMNMX.FTZ R7, R16, R7, !PT ;  /* 0x0000000710077209 */ /* 0x000fe40007810000 */
[----:B------:R-:W-:Y:S01]  /*3b80*/  @P0 LEA.HI.X R149, R26, c[0x0][0x1cc], R6, 0x1, P2 ;  /* 0x000073001a950a11 */ /* 0x000fe200010f0c06 */
[----:B------:R-:W-:Y:S01]  /*3b90*/  LDSM.16.MT88.4 R100, [R3+0x100] ;  /* 0x000100000364783b */ /* 0x000fe20000004200 */
[----:B------:R-:W-:-:S02]  /*3ba0*/  ISETP.GT.AND P2, PT, R21, 0x9, P1 ;  /* 0x000000091500780c */ /* 0x000fc40000f44270 */
[----:B------:R-:W-:Y:S01]  /*3bb0*/  FMNMX.FTZ R7, R30, R7, !PT ;  /* 0x000000071e077209 */ /* 0x000fe20007810000 */
[----:B------:R-:W-:Y:S01]  /*3bc0*/  LDSM.16.MT88.4 R64, [R165+0x2100] ;  /* 0x00210000a540783b */ /* 0x000fe20000004200 */
[----:B------:R-:W-:Y:S02]  /*3bd0*/  ISETP.LT.OR P2, PT, R20, 0xa, P2 ;  /* 0x0000000a1400780c */ /* 0x000fe40001741670 */
[----:B------:R-:W-:Y:S01]  /*3be0*/  FMNMX.FTZ R7, R14, R7, !PT ;  /* 0x000000070e077209 */ /* 0x000fe20007810000 */
[----:B------:R-:W-:Y:S01]  /*3bf0*/  LDSM.16.MT88.4 R72, [R135+0x4100] ;  /* 0x004100008748783b */ /* 0x000fe20000004200 */
[----:B------:R-:W-:Y:S02]  /*3c00*/  FSEL R157, R157, -INF , !P2 ;  /* 0xff8000009d9d7808 */ /* 0x000fe40005000000 */
[----:B------:R-:W-:Y:S01]  /*3c10*/  ISETP.GT.AND P2, PT, R21, 0x10, P1 ;  /* 0x000000101500780c */ /* 0x000fe20000f44270 */
[----:B------:R-:W-:Y:S01]  /*3c20*/  LDSM.16.MT88.4 R80, [R172+0x4100] ;  /* 0x00410000ac50783b */ /* 0x000fe20000004200 */
[----:B------:R-:W-:-:S02]  /*3c30*/  FMNMX.FTZ R7, R12, R7, !PT ;  /* 0x000000070c077209 */ /* 0x000fc40007810000 */
[----:B------:R-:W-:Y:S01]  /*3c40*/  ISETP.LT.OR P2, PT, R20, 0x11, P2 ;  /* 0x000000111400780c */ /* 0x000fe20001741670 */
[----:B------:R-:W-:Y:S01]  /*3c50*/  LDSM.16.MT88.4 R88, [R134+0x4100] ;  /* 0x004100008658783b */ /* 0x000fe20000004200 */
[----:B------:R-:W-:Y:S02]  /*3c60*/  FMNMX.FTZ R7, R10, R7, !PT ;  /* 0x000000070a077209 */ /* 0x000fe40007810000 */
[----:B------:R-:W-:Y:S01]  /*3c70*/  FSEL R15, R22, -INF , !P2 ;  /* 0xff800000160f7808 */ /* 0x000fe20005000000 */
[----:B------:R-:W-:Y:S01]  /*3c80*/  LDSM.16.MT88.4 R136, [R172+0x900] ;  /* 0x00090000ac88783b */ /* 0x000fe20000004200 */
[----:B------:R-:W-:Y:S02]  /*3c90*/  ISETP.GT.AND P2, PT, R21, 0x11, P1 ;  /* 0x000000111500780c */ /* 0x000fe40000f44270 */
[----:B------:R-:W-:Y:S01]  /*3ca0*/  FMNMX.FTZ R7, R8, R7, !PT ;  /* 0x0000000708077209 */ /* 0x000fe20007810000 */
[----:B------:R-:W-:Y:S01]  /*3cb0*/  LDSM.16.MT88.4 R32, [R134+0x900] ;  /* 0x000900008620783b */ /* 0x000fe20000004200 */
[----:B------:R-:W-:-:S02]  /*3cc0*/  ISETP.LT.OR P2, PT, R20, 0x12, P2 ;  /* 0x000000121400780c */ /* 0x000fc40001741670 */
[----:B------:R-:W-:Y:S01]  /*3cd0*/  FMNMX.FTZ R7, R166, R7, !PT ;  /* 0x00000007a6077209 */ /* 0x000fe20007810000 */
[----:B------:R-:W-:Y:S01]  /*3ce0*/  LDSM.16.MT88.4 R24, [R172+0x2900] ;  /* 0x00290000ac18783b */ /* 0x000fe20000004200 */
[----:B------:R-:W-:Y:S02]  /*3cf0*/  FSEL R13, R23, -INF , !P2 ;  /* 0xff800000170d7808 */ /* 0x000fe40005000000 */
[----:B------:R-:W-:Y:S02]  /*3d00*/  ISETP.GT.AND P2, PT, R21, 0x18, P1 ;  /* 0x000000181500780c */ /* 0x000fe40000f44270 */
[----:B------:R-:W-:Y:S02]  /*3d10*/  FMNMX.FTZ R7, R176, R7, !PT ;  /* 0x00000007b0077209 */ /* 0x000fe40007810000 */
[----:B------:R-:W-:Y:S02]  /*3d20*/  ISETP.LT.OR P2, PT, R20, 0x19, P2 ;  /* 0x000000191400780c */ /* 0x000fe40001741670 */
[----:B------:R-:W-:-:S02]  /*3d30*/  FMNMX.FTZ R7, R174, R7, !PT ;  /* 0x00000007ae077209 */ /* 0x000fc40007810000 */
[----:B------:R-:W-:Y:S02]  /*3d40*/  FSEL R11, R2, -INF , !P2 ;  /* 0xff800000020b7808 */ /* 0x000fe40005000000 */
[----:B------:R-:W-:Y:S02]  /*3d50*/  ISETP.GT.AND P2, PT, R21, 0x19, P1 ;  /* 0x000000191500780c */ /* 0x000fe40000f44270 */
[----:B------:R-:W-:Y:S02]  /*3d60*/  FMNMX.FTZ R7, R168, R7, !PT ;  /* 0x00000007a8077209 */ /* 0x000fe40007810000 */
[----:B------:R-:W-:Y:S02]  /*3d70*/  ISETP.LT.OR P2, PT, R20, 0x1a, P2 ;  /* 0x0000001a1400780c */ /* 0x000fe40001741670 */
[----:B------:R-:W-:Y:S02]  /*3d80*/  FMNMX.FTZ R7, R180, R7, !PT ;  /* 0x00000007b4077209 */ /* 0x000fe40007810000 */
[----:B------:R-:W-:-:S02]  /*3d90*/  FSEL R9, R0, -INF , !P2 ;  /* 0xff80000000097808 */ /* 0x000fc40005000000 */
[----:B------:R-:W-:Y:S02]  /*3da0*/  ISETP.GT.AND P2, PT, R21, 0x20, P1 ;  /* 0x000000201500780c */ /* 0x000fe40000f44270 */
[----:B------:R-:W-:Y:S02]  /*3db0*/  FMNMX.FTZ R7, R178, R7, !PT ;  /* 0x00000007b2077209 */ /* 0x000fe40007810000 */
[----:B------:R-:W-:Y:S02]  /*3dc0*/  ISETP.LT.OR P2, PT, R20, 0x21, P2 ;  /* 0x000000211400780c */ /* 0x000fe40001741670 */
[----:B------:R-:W-:Y:S02]  /*3dd0*/  FMNMX.FTZ R7, R142, R7, !PT ;  /* 0x000000078e077209 */ /* 0x000fe40007810000 */
[----:B------:R-:W-:Y:S02]  /*3de0*/  FSEL R173, R173, -INF , !P2 ;  /* 0xff800000adad7808 */ /* 0x000fe40005000000 */
[----:B------:R-:W-:-:S02]  /*3df0*/  ISETP.GT.AND P2, PT, R21, 0x21, P1 ;  /* 0x000000211500780c */ /* 0x000fc40000f44270 */
[----:B------:R-:W-:Y:S02]  /*3e00*/  FMNMX.FTZ R0, R140, R7, !PT ;  /* 0x000000078c007209 */ /* 0x000fe40007810000 */
[----:B------:R-:W-:-:S03]  /*3e10*/  ISETP.LT.OR P2, PT, R20, 0x22, P2 ;  /* 0x000000221400780c */ /* 0x000fc60001741670 */
[----:B------:R-:W1:Y:S01]  /*3e20*/  SHFL.BFLY PT, R7, R0, 0x2, 0x1f ;  /* 0x0c401f0000077f89 */ /* 0x000e6200000e0000 */
[----:B------:R-:W-:Y:S02]  /*3e30*/  FSEL R183, R183, -INF , !P2 ;  /* 0xff800000b7b77808 */ /* 0x000fe40005000000 */
[----:B------:R-:W-:-:S04]  /*3e40*/  ISETP.GT.AND P2, PT, R21, 0x28, P1 ;  /* 0x000000281500780c */ /* 0x000fc80000f44270 */
[----:B------:R-:W-:-:S04]  /*3e50*/  ISETP.LT.OR P2, PT, R20, 0x29, P2 ;  /* 0x000000291400780c */ /* 0x000fc80001741670 */
[----:B------:R-:W-:Y:S02]  /*3e60*/  FSEL R175, R175, -INF , !P2 ;  /* 0xff800000afaf7808 */ /* 0x000fe40005000000 */
[----:B------:R-:W-:-:S04]  /*3e70*/  ISETP.GT.AND P2, PT, R21, 0x29, P1 ;  /* 0x000000291500780c */ /* 0x000fc80000f44270 */
[----:B------:R-:W-:-:S04]  /*3e80*/  ISETP.LT.OR P2, PT, R20, 0x2a, P2 ;  /* 0x0000002a1400780c */ /* 0x000fc80001741670 */
[----:B------:R-:W-:Y:S02]  /*3e90*/  FSEL R181, R181, -INF , !P2 ;  /* 0xff800000b5b57808 */ /* 0x000fe40005000000 */
[----:B------:R-:W-:Y:S02]  /*3ea0*/  ISETP.GT.AND P2, PT, R21, 0x30, P1 ;  /* 0x000000301500780c */ /* 0x000fe40000f44270 */
[----:B-1----:R-:W-:Y:S02]  /*3eb0*/  FMNMX.FTZ R7, R0, R7, !PT ;  /* 0x0000000700077209 */ /* 0x002fe40007810000 */
        /* <DEDUP_REMOVED lines=9> */
[C---:B------:R-:W-:Y:S02]  /*3f50*/  ISETP.GT.AND P2, PT, R21.reuse, RZ, P1 ;  /* 0x000000ff1500720c */ /* 0x040fe40000f44270 */
[----:B------:R-:W-:Y:S02]  /*3f60*/  ISETP.GT.AND P1, PT, R21, 0x39, P1 ;  /* 0x000000391500780c */ /* 0x000fe40000f24270 */
[C---:B------:R-:W-:Y:S02]  /*3f70*/  ISETP.LT.OR P2, PT, R20.reuse, 0x1, P2 ;  /* 0x000000011400780c */ /* 0x040fe40001741670 */
[----:B------:R-:W-:Y:S02]  /*3f80*/  ISETP.LT.OR P1, PT, R20, 0x3a, P1 ;  /* 0x0000003a1400780c */ /* 0x000fe40000f21670 */
[----:B------:R-:W-:Y:S01]  /*3f90*/  FSEL R28, R28, -INF , !P2 ;  /* 0xff8000001c1c7808 */ /* 0x000fe20005000000 */
[----:B------:R-:W-:Y:S01]  /*3fa0*/  LDSM.16.MT88.4 R20, [R135+0x900] ;  /* 0x000900008714783b */ /* 0x000fe20000004200 */
[----:B------:R-:W-:-:S02]  /*3fb0*/  FSEL R171, R171, -INF , !P1 ;  /* 0xff800000abab7808 */ /* 0x000fc40004800000 */
[----:B------:R-:W-:Y:S02]  /*3fc0*/  FMNMX.FTZ R6, R28, R17, !PT ;  /* 0x000000111c067209 */ /* 0x000fe40007810000 */
[----:B-1----:R-:W-:Y:S02]  /*3fd0*/  FMNMX.FTZ R2, R7, R2, !PT ;  /* 0x0000000207027209 */ /* 0x002fe40007810000 */
[----:B------:R-:W-:Y:S02]  /*3fe0*/  FMNMX.FTZ R6, R5, R6, !PT ;  /* 0x0000000605067209 */ /* 0x000fe40007810000 */
[----:B------:R-:W-:Y:S01]  /*3ff0*/  @P0 LEA R146, P1, R200, R148, 0x1 ;  /* 0x00000094c8920211 */ /* 0x000fe200078208ff */
[----:B------:R-:W-:Y:S01]  /*4000*/  FMUL.FTZ R179, R2, c[0x0][0x2d0] ;  /* 0x0000b40002b37a20 */ /* 0x000fe20000410000 */
[----:B------:R-:W-:Y:S02]  /*4010*/  FMNMX.FTZ R6, R157, R6, !PT ;  /* 0x000000069d067209 */ /* 0x000fe40007810000 */
[----:B------:R-:W-:-:S02]  /*4020*/  @P0 LEA.HI.X R147, R200, R149, R199, 0x1, P1 ;  /* 0x00000095c8930211 */ /* 0x000fc400008f0cc7 */
[----:B------:R-:W-:Y:S02]  /*4030*/  FMNMX.FTZ R6, R15, R6, !PT ;  /* 0x000000060f067209 */ /* 0x000fe40007810000 */
[----:B------:R-:W-:Y:S02]  /*4040*/  FSETP.NEU.FTZ.AND P1, PT, R2, -INF , PT ;  /* 0xff8000000200780b */ /* 0x000fe40003f3d000 */
[----:B------:R-:W-:Y:S02]  /*4050*/  FMNMX.FTZ R6, R13, R6, !PT ;  /* 0x000000060d067209 */ /* 0x000fe40007810000 */
[----:B------:R-:W-:Y:S02]  /*4060*/  FSEL R179, R179, RZ, P1 ;  /* 0x000000ffb3b37208 */ /* 0x000fe40000800000 */
[----:B------:R-:W-:Y:S02]  /*4070*/  FMNMX.FTZ R6, R11, R6, !PT ;  /* 0x000000060b067209 */ /* 0x000fe40007810000 */
[----:B------:R-:W-:Y:S01]  /*4080*/  ISETP.NE.AND P2, PT, R196, 0x1, PT ;  /* 0x00000001c400780c */ /* 0x000fe20003f45270 */
[--C-:B------:R-:W-:Y:S01]  /*4090*/  FFMA.FTZ R161, R48, c[0x0][0x2d0], -R179.reuse ;  /* 0x0000b40030a17a23 */ /* 0x100fe200000108b3 */
[----:B------:R-:W-:Y:S01]  /*40a0*/  FMNMX.FTZ R6, R9, R6, !PT ;  /* 0x0000000609067209 */ /* 0x000fe20007810000 */
[--C-:B------:R-:W-:Y:S01]  /*40b0*/  FFMA.FTZ R160, R18, c[0x0][0x2d0], -R179.reuse ;  /* 0x0000b40012a07a23 */ /* 0x100fe200000108b3 */
[----:B------:R-:W-:Y:S01]  /*40c0*/  LDSM.16.MT88.4 R48, [R172+0x2100] ;  /* 0x00210000ac30783b */ /* 0x000fe20000004200 */
[--C-:B------:R-:W-:Y:S01]  /*40d0*/  FFMA.FTZ R158, R16, c[0x0][0x2d0], -R179.reuse ;  /* 0x0000b400109e7a23 */ /* 0x100fe200000108b3 */
[----:B------:R-:W-:Y:S01]  /*40e0*/  FMNMX.FTZ R6, R173, R6, !PT ;  /* 0x00000006ad067209 */ /* 0x000fe20007810000 */
[--C-:B------:R-:W-:Y:S01]  /*40f0*/  FFMA.FTZ R155, R30, c[0x0][0x2d0], -R179.reuse ;  /* 0x0000b4001e9b7a23 */ /* 0x100fe200000108b3 */
[----:B------:R-:W-:Y:S01]  /*4100*/  MUFU.EX2 R161, R161 ;  /* 0x000000a100a17308 */ /* 0x000fe20000000800 */
[--C-:B------:R-:W-:Y:S01]  /*4110*/  FFMA.FTZ R153, R10, c[0x0][0x2d0], -R179.reuse ;  /* 0x0000b4000a997a23 */ /* 0x100fe200000108b3 */
[----:B------:R-:W-:Y:S01]  /*4120*/  FMNMX.FTZ R6, R183, R6, !PT ;  /* 0x00000006b7067209 */ /* 0x000fe20007810000 */
[----:B------:R-:W-:-:S02]  /*4130*/  FFMA.FTZ R150, R8, c[0x0][0x2d0], -R179 ;  /* 0x0000b40008967a23 */ /* 0x000fc400000108b3 */
[--C-:B------:R-:W-:Y:S01]  /*4140*/  FFMA.FTZ R159, R14, c[0x0][0x2d0], -R179.reuse ;  /* 0x0000b4000e9f7a23 */ /* 0x100fe200000108b3 */
[----:B------:R-:W-:Y:S01]  /*4150*/  FMNMX.FTZ R6, R175, R6, !PT ;  /* 0x00000006af067209 */ /* 0x000fe20007810000 */
[--C-:B------:R-:W-:Y:S01]  /*4160*/  FFMA.FTZ R154, R12, c[0x0][0x2d0], -R179.reuse ;  /* 0x0000b4000c9a7a23 */ /* 0x100fe200000108b3 */
[----:B------:R-:W1:Y:S01]  /*4170*/  MUFU.EX2 R160, R160 ;  /* 0x000000a000a07308 */ /* 0x000e620000000800 */
[--C-:B------:R-:W-:Y:S01]  /*4180*/  FFMA.FTZ R169, R176, c[0x0][0x2d0], -R179.reuse ;  /* 0x0000b400b0a97a23 */ /* 0x100fe200000108b3 */
[----:B------:R-:W-:Y:S01]  /*4190*/  FMNMX.FTZ R6, R181, R6, !PT ;  /* 0x00000006b5067209 */ /* 0x000fe20007810000 */
[--C-:B------:R-:W-:Y:S02]  /*41a0*/  FFMA.FTZ R167, R174, c[0x0][0x2d0], -R179.reuse ;  /* 0x0000b400aea77a23 */ /* 0x100fe400000108b3 */
[--C-:B------:R-:W-:Y:S01]  /*41b0*/  FFMA.FTZ R166, R166, c[0x0][0x2d0], -R179.reuse ;  /* 0x0000b400a6a67a23 */ /* 0x100fe200000108b3 */
[----:B------:R-:W-:Y:S01]  /*41c0*/  FMNMX.FTZ R6, R177, R6, !PT ;  /* 0x00000006b1067209 */ /* 0x000fe20007810000 */
[--C-:B------:R-:W-:Y:S01]  /*41d0*/  FFMA.FTZ R168, R168, c[0x0][0x2d0], -R179.reuse ;  /* 0x0000b400a8a87a23 */ /* 0x100fe200000108b3 */
[----:B------:R-:W-:Y:S01]  /*41e0*/  MUFU.EX2 R158, R158 ;  /* 0x0000009e009e7308 */ /* 0x000fe20000000800 */
[--C-:B------:R-:W-:Y:S01]  /*41f0*/  FFMA.FTZ R180, R180, c[0x0][0x2d0], -R179.reuse ;  /* 0x0000b400b4b47a23 */ /* 0x100fe200000108b3 */
[----:B------:R-:W-:Y:S01]  /*4200*/  FMNMX.FTZ R6, R143, R6, !PT ;  /* 0x000000068f067209 */ /* 0x000fe20007810000 */
[----:B------:R-:W-:-:S03]  /*4210*/  FFMA.FTZ R217, R140, c[0x0][0x2d0], -R179 ;  /* 0x0000b4008cd97a23 */ /* 0x000fc600000108b3 */
[----:B------:R-:W-:Y:S02]  /*4220*/  FMNMX.FTZ R6, R141, R6, !PT ;  /* 0x000000068d067209 */ /* 0x000fe40007810000 */
[----:B------:R-:W2:Y:S01]  /*4230*/  MUFU.EX2 R155, R155 ;  /* 0x0000009b009b7308 */ /* 0x000ea20000000800 */
[----:B-1----:R-:W-:Y:S01]  /*4240*/  F2FP.PACK_AB R96, R160, R161 ;  /* 0x000000a1a060723e */ /* 0x002fe200000000ff */
[----:B------:R-:W-:Y:S01]  /*4250*/  FADD.FTZ R161, R161, R160 ;  /* 0x000000a0a1a17221 */ /* 0x000fe20000010000 */
[----:B------:R-:W-:-:S05]  /*4260*/  FMNMX.FTZ R6, R171, R6, !PT ;  /* 0x00000006ab067209 */ /* 0x000fca0007810000 */
[----:B------:R-:W1:Y:S01]  /*4270*/  SHFL.BFLY PT, R7, R6, 0x2, 0x1f ;  /* 0x0c401f0006077f89 */ /* 0x000e6200000e0000 */
[----:B------:R-:W-:Y:S01]  /*4280*/  MUFU.EX2 R159, R159 ;  /* 0x0000009f009f7308 */ /* 0x000fe20000000800 */
[----:B--2---:R-:W-:-:S07]  /*4290*/  F2FP.PACK_AB R98, R155, R158 ;  /* 0x0000009e9b62723e */ /* 0x004fce00000000ff */
[----:B------:R-:W-:Y:S01]  /*42a0*/  MUFU.EX2 R154, R154 ;  /* 0x0000009a009a7308 */ /* 0x000fe20000000800 */
[----:B------:R-:W-:-:S04]  /*42b0*/  FADD.FTZ R158, R158, R161 ;  /* 0x000000a19e9e7221 */ /* 0x000fc80000010000 */
[----:B------:R-:W-:-:S03]  /*42c0*/  FADD.FTZ R158, R155, R158 ;  /* 0x0000009e9b9e7221 */ /* 0x000fc60000010000 */
[----:B------:R-:W-:Y:S01]  /*42d0*/  MUFU.EX2 R153, R153 ;  /* 0x0000009900997308 */ /* 0x000fe20000000800 */
[----:B-1----:R-:W-:-:S07]  /*42e0*/  FMNMX.FTZ R7, R6, R7, !PT ;  /* 0x0000000706077209 */ /* 0x002fce0007810000 */
[----:B------:R-:W-:Y:S01]  /*42f0*/  MUFU.EX2 R150, R150 ;  /* 0x0000009600967308 */ /* 0x000fe20000000800 */
[----:B------:R-:W1:Y:S07]  /*4300*/  SHFL.BFLY PT, R0, R7, 0x1, 0x1f ;  /* 0x0c201f0007007f89 */ /* 0x000e6e00000e0000 */
[----:B------:R-:W-:Y:S08]  /*4310*/  MUFU.EX2 R166, R166 ;  /* 0x000000a600a67308 */ /* 0x000ff00000000800 */
[----:B------:R-:W-:Y:S08]  /*4320*/  MUFU.EX2 R169, R169 ;  /* 0x000000a900a97308 */ /* 0x000ff00000000800 */
[----:B------:R-:W-:Y:S01]  /*4330*/  MUFU.EX2 R167, R167 ;  /* 0x000000a700a77308 */ /* 0x000fe20000000800 */
[----:B-1----:R-:W-:-:S04]  /*4340*/  FMNMX.FTZ R0, R7, R0, !PT ;  /* 0x0000000007007209 */ /* 0x002fc80007810000 */
[C---:B------:R-:W-:Y:S01]  /*4350*/  FSETP.NEU.FTZ.AND P1, PT, R0.reuse, -INF , PT ;  /* 0xff8000000000780b */ /* 0x040fe20003f3d000 */
[----:B------:R-:W-:Y:S02]  /*4360*/  FMUL.FTZ R170, R0, c[0x0][0x2d0] ;  /* 0x0000b40000aa7a20 */ /* 0x000fe40000410000 */
[----:B------:R-:W-:Y:S03]  /*4370*/  MUFU.EX2 R168, R168 ;  /* 0x000000a800a87308 */ /* 0x000fe60000000800 */
[----:B------:R-:W-:-:S05]  /*4380*/  FSEL R170, R170, RZ, P1 ;  /* 0x000000ffaaaa7208 */ /* 0x000fca0000800000 */
[----:B------:R-:W-:Y:S01]  /*4390*/  MUFU.EX2 R180, R180 ;  /* 0x000000b400b47308 */ /* 0x000fe20000000800 */
[--C-:B------:R-:W-:Y:S02]  /*43a0*/  FFMA.FTZ R163, R28, c[0x0][0x2d0], -R170.reuse ;  /* 0x0000b4001ca37a23 */ /* 0x100fe400000108aa */
[--C-:B------:R-:W-:Y:S01]  /*43b0*/  FFMA.FTZ R162, R17, c[0x0][0x2d0], -R170.reuse ;  /* 0x0000b40011a27a23 */ /* 0x100fe200000108aa */
[----:B------:R-:W-:Y:S01]  /*43c0*/  LDSM.16.MT88.4 R28, [R165+0x900] ;  /* 0x00090000a51c783b */ /* 0x000fe20000004200 */
[--C-:B------:R-:W-:Y:S02]  /*43d0*/  FFMA.FTZ R164, R5, c[0x0][0x2d0], -R170.reuse ;  /* 0x0000b40005a47a23 */ /* 0x100fe400000108aa */
[--C-:B------:R-:W-:Y:S01]  /*43e0*/  FFMA.FTZ R157, R157, c[0x0][0x2d0], -R170.reuse ;  /* 0x0000b4009d9d7a23 */ /* 0x100fe200000108aa */
[----:B------:R1:W2:Y:S01]  /*43f0*/  LDSM.16.MT88.4 R4, [R3+0x4100] ;  /* 0x004100000304783b */ /* 0x0002a20000004200 */
[----:B------:R-:W-:Y:S01]  /*4400*/  MUFU.EX2 R163, R163 ;  /* 0x000000a300a37308 */ /* 0x000fe20000000800 */
[----:B------:R-:W-:-:S02]  /*4410*/  FFMA.FTZ R152, R11, c[0x0][0x2d0], -R170 ;  /* 0x0000b4000b987a23 */ /* 0x000fc400000108aa */
[----:B------:R-:W-:Y:S01]  /*4420*/  LDSM.16.MT88.4 R16, [R134+0x2900] ;  /* 0x002900008610783b */ /* 0x000fe20000004200 */
[--C-:B------:R-:W-:Y:S02]  /*4430*/  FFMA.FTZ R156, R15, c[0x0][0x2d0], -R170.reuse ;  /* 0x0000b4000f9c7a23 */ /* 0x100fe400000108aa */
[--C-:B------:R-:W-:Y:S02]  /*4440*/  FFMA.FTZ R151, R13, c[0x0][0x2d0], -R170.reuse ;  /* 0x0000b4000d977a23 */ /* 0x100fe400000108aa */
[----:B------:R-:W3:Y:S01]  /*4450*/  MUFU.EX2 R162, R162 ;  /* 0x000000a200a27308 */ /* 0x000ee20000000800 */
[----:B------:R-:W-:Y:S01]  /*4460*/  LDSM.16.MT88.4 R12, [R165+0x2900] ;  /* 0x00290000a50c783b */ /* 0x000fe20000004200 */
[--C-:B------:R-:W-:Y:S02]  /*4470*/  FFMA.FTZ R173, R173, c[0x0][0x2d0], -R170.reuse ;  /* 0x0000b400adad7a23 */ /* 0x100fe400000108aa */
[--C-:B------:R-:W-:Y:S02]  /*4480*/  FFMA.FTZ R174, R183, c[0x0][0x2d0], -R170.reuse ;  /* 0x0000b400b7ae7a23 */ /* 0x100fe400000108aa */
[----:B------:R-:W-:-:S02]  /*4490*/  FFMA.FTZ R175, R175, c[0x0][0x2d0], -R170 ;  /* 0x0000b400afaf7a23 */ /* 0x000fc400000108aa */
[----:B------:R-:W-:Y:S01]  /*44a0*/  MUFU.EX2 R164, R164 ;  /* 0x000000a400a47308 */ /* 0x000fe20000000800 */
[--C-:B------:R-:W-:Y:S02]  /*44b0*/  FFMA.FTZ R176, R181, c[0x0][0x2d0], -R170.reuse ;  /* 0x0000b400b5b07a23 */ /* 0x100fe400000108aa */
[--C-:B------:R-:W-:Y:S02]  /*44c0*/  FFMA.FTZ R181, R178, c[0x0][0x2d0], -R179.reuse ;  /* 0x0000b400b2b57a23 */ /* 0x100fe400000108b3 */
[----:B------:R-:W-:Y:S02]  /*44d0*/  FFMA.FTZ R178, R142, c[0x0][0x2d0], -R179 ;  /* 0x0000b4008eb27a23 */ /* 0x000fe400000108b3 */
[--C-:B-1----:R-:W-:Y:S01]  /*44e0*/  FFMA.FTZ R3, R9, c[0x0][0x2d0], -R170.reuse ;  /* 0x0000b40009037a23 */ /* 0x102fe200000108aa */
[----:B------:R-:W1:Y:S01]  /*44f0*/  MUFU.EX2 R157, R157 ;  /* 0x0000009d009d7308 */ /* 0x000e620000000800 */
[----:B------:R-:W4:Y:S01]  /*4500*/  LDSM.16.MT88.4 R8, [R135+0x2900] ;  /* 0x002900008708783b */ /* 0x000f220000004200 */
[----:B---3--:R-:W-:Y:S01]  /*4510*/  F2FP.PACK_AB R97, R162, R163 ;  /* 0x000000a3a261723e */ /* 0x008fe200000000ff */
[----:B------:R-:W-:-:S02]  /*4520*/  FFMA.FTZ R177, R177, c[0x0][0x2d0], -R170 ;  /* 0x0000b400b1b17a23 */ /* 0x000fc400000108aa */
[--C-:B------:R-:W-:Y:S02]  /*4530*/  FFMA.FTZ R182, R143, c[0x0][0x2d0], -R170.reuse ;  /* 0x0000b4008fb67a23 */ /* 0x100fe400000108aa */
[--C-:B------:R-:W-:Y:S01]  /*4540*/  FFMA.FTZ R179, R141, c[0x0][0x2d0], -R170.reuse ;  /* 0x0000b4008db37a23 */ /* 0x100fe200000108aa */
[----:B------:R-:W-:Y:S01]  /*4550*/  MUFU.EX2 R156, R156 ;  /* 0x0000009c009c7308 */ /* 0x000fe20000000800 */
[----:B------:R-:W-:Y:S01]  /*4560*/  FFMA.FTZ R216, R171, c[0x0][0x2d0], -R170 ;  /* 0x0000b400abd87a23 */ /* 0x000fe200000108aa */
[----:B------:R-:W-:Y:S01]  /*4570*/  LDSM.16.MT88.4 R140, [R172+0x3900] ;  /* 0x00390000ac8c783b */ /* 0x000fe20000004200 */
[----:B------:R-:W-:Y:S01]  /*4580*/  FADD.FTZ R163, R163, R162 ;  /* 0x000000a2a3a37221 */ /* 0x000fe20000010000 */
[----:B-1----:R-:W-:-:S04]  /*4590*/  F2FP.PACK_AB R99, R157, R164 ;  /* 0x000000a49d63723e */ /* 0x002fc800000000ff */
[----:B------:R-:W1:Y:S01]  /*45a0*/  MUFU.EX2 R151, R151 ;  /* 0x0000009700977308 */ /* 0x000e620000000800 */
[----:B------:R-:W-:-:S04]  /*45b0*/  FADD.FTZ R164, R164, R163 ;  /* 0x000000a3a4a47221 */ /* 0x000fc80000010000 */
[----:B------:R-:W-:Y:S01]  /*45c0*/  FADD.FTZ R157, R157, R164 ;  /* 0x000000a49d9d7221 */ /* 0x000fe20000010000 */
[C---:B------:R-:W-:Y:S02]  /*45d0*/  HMMA.16816.F32 R36, R96.reuse, R40, RZ ;  /* 0x000000286024723c */ /* 0x040fe400000018ff */
[----:B------:R-:W-:Y:S06]  /*45e0*/  MUFU.EX2 R152, R152 ;  /* 0x0000009800987308 */ /* 0x000fec0000000800 */
[C---:B------:R-:W-:Y:S02]  /*45f0*/  HMMA.16816.F32 R52, R96.reuse, R56, RZ ;  /* 0x000000386034723c */ /* 0x040fe400000018ff */
[----:B------:R-:W3:Y:S06]  /*4600*/  MUFU.EX2 R3, R3 ;  /* 0x0000000300037308 */ /* 0x000eec0000000800 */
        /* <DEDUP_REMOVED lines=31> */
[C---:B--2---:R-:W-:Y:S07]  /*4800*/  HMMA.16816.F32 R92, R96.reuse, R4, RZ ;  /* 0x00000004605c723c */ /* 0x044fee00000018ff */
[----:B------:R-:W-:Y:S01]  /*4810*/  F2FP.PACK_AB R4, R154, R159 ;  /* 0x0000009f9a04723e */ /* 0x000fe200000000ff */
[----:B------:R-:W-:Y:S01]  /*4820*/  HMMA.16816.F32 R96, R96, R6, RZ ;  /* 0x000000066060723c */ /* 0x000fe200000018ff */
[----:B-1----:R-:W-:Y:S01]  /*4830*/  F2FP.PACK_AB R5, R151, R156 ;  /* 0x0000009c9705723e */ /* 0x002fe200000000ff */
[----:B------:R-:W-:-:S02]  /*4840*/  FADD.FTZ R159, R159, R158 ;  /* 0x0000009e9f9f7221 */ /* 0x000fc40000010000 */
[----:B------:R-:W-:Y:S02]  /*4850*/  FADD.FTZ R156, R156, R157 ;  /* 0x0000009d9c9c7221 */ /* 0x000fe40000010000 */
[----:B------:R-:W-:Y:S01]  /*4860*/  FADD.FTZ R154, R154, R159 ;  /* 0x0000009f9a9a7221 */ /* 0x000fe20000010000 */
[----:B------:R-:W-:Y:S01]  /*4870*/  F2FP.PACK_AB R6, R150, R153 ;  /* 0x000000999606723e */ /* 0x000fe200000000ff */
[----:B------:R-:W-:Y:S01]  /*4880*/  FADD.FTZ R151, R151, R156 ;  /* 0x0000009c97977221 */ /* 0x000fe20000010000 */
[----:B---3--:R-:W-:Y:S01]  /*4890*/  F2FP.PACK_AB R7, R3, R152 ;  /* 0x000000980307723e */ /* 0x008fe200000000ff */
[----:B------:R-:W-:Y:S02]  /*48a0*/  FADD.FTZ R153, R153, R154 ;  /* 0x0000009a99997221 */ /* 0x000fe40000010000 */
[----:B------:R-:W-:Y:S02]  /*48b0*/  FADD.FTZ R152, R152, R151 ;  /* 0x0000009798987221 */ /* 0x000fe40000010000 */
[----:B------:R-:W-:-:S02]  /*48c0*/  FADD.FTZ R153, R150, R153 ;  /* 0x0000009996997221 */ /* 0x000fc40000010000 */
[----:B----4-:R-:W-:Y:S01]  /*48d0*/  HMMA.16816.F32 R36, R4, R8, R36 ;  /* 0x000000080424723c */ /* 0x010fe20000001824 */
[----:B------:R-:W-:Y:S02]  /*48e0*/  FADD.FTZ R152, R3, R152 ;  /* 0x0000009803987221 */ /* 0x000fe40000010000 */
[----:B------:R-:W-:-:S05]  /*48f0*/  @P2 IMAD.HI.U32 R3, R144, c[0x0][0x2c8], RZ ;  /* 0x0000b20090032a27 */ /* 0x000fca00078e00ff */
[----:B------:R-:W-:Y:S01]  /*4900*/  HMMA.16816.F32 R40, R4, R10, R40 ;  /* 0x0000000a0428723c */ /* 0x000fe20000001828 */
[----:B------:R-:W1:Y:S01]  /*4910*/  LDSM.16.MT88.4 R8, [R172+0x4900] ;  /* 0x00490000ac08783b */ /* 0x000e620000004200 */
[----:B------:R-:W-:-:S05]  /*4920*/  @P2 SHF.R.U32.HI R144, RZ, c[0x0][0x2cc], R3 ;  /* 0x0000b300ff902a19 */ /* 0x000fca0000011603 */
[----:B------:R-:W-:Y:S01]  /*4930*/  IMAD.IADD R133, R133, 0x1, R144 ;  /* 0x0000000185857824 */ /* 0x000fe200078e0290 */
        /* <DEDUP_REMOVED lines=36> */
[----:B-----5:R-:W-:Y:S01]  /*4b80*/  F2FP.PACK_AB R5, R174, R173 ;  /* 0x000000adae05723e */ /* 0x020fe200000000ff */
        /* <DEDUP_REMOVED lines=64> */
[----:B------:R-:W2:Y:S04]  /*4f90*/  LDSM.16.MT88.4 R16, [R165+0x5900] ;  /* 0x00590000a510783b */ /* 0x000ea80000004200 */
[----:B------:R-:W-:Y:S01]  /*4fa0*/  @!PT LDS RZ, [RZ] ;  /* 0x00000000fffff984 */ /* 0x000fe20000000800 */
[----:B------:R-:W-:Y:S01]  /*4fb0*/  @!PT LDS RZ, [RZ] ;  /* 0x00000000fffff984 */ /* 0x000fe20000000800 */
[----:B------:R-:W-:Y:S01]  /*4fc0*/  @!PT LDS RZ, [RZ] ;  /* 0x00000000fffff984 */ /* 0x000fe20000000800 */
[----:B------:R1:W-:Y:S03]  /*4fd0*/  @P0 LDGSTS.E.BYPASS.LTC128B.128 [R145+0xc100], [R148.64], !P5 ;  /* 0x0c10000094910fae */ /* 0x0003e6000e901d48 */
[C---:B------:R-:W-:Y:S01]  /*4fe0*/  HMMA.16816.F32 R44, R4.reuse, R140, R44 ;  /* 0x0000008c042c723c */ /* 0x040fe2000000182c */
[----:B------:R1:W-:Y:S04]  /*4ff0*/  @P0 LDGSTS.E.BYPASS.LTC128B.128 [R145+0xe100], [R148.64+0x80], !P4 ;  /* 0x0e10008094910fae */ /* 0x0003e8000e101d48 */
[----:B------:R1:W-:Y:S03]  /*5000*/  @P0 LDGSTS.E.BYPASS.LTC128B.128 [R145+0x10100], [R148.64+0x100], !P6 ;  /* 0x1010010094910fae */ /* 0x0003e6000f101d48 */
[C---:B------:R-:W-:Y:S01]  /*5010*/  HMMA.16816.F32 R48, R4.reuse, R142, R48 ;  /* 0x0000008e0430723c */ /* 0x040fe20000001830 */
[----:B------:R1:W-:Y:S04]  /*5020*/  @P0 LDGSTS.E.BYPASS.LTC128B.128 [R145+0xd100], [R146.64], !P5 ;  /* 0x0d10000092910fae */ /* 0x0003e8000e901d48 */
[----:B------:R1:W-:Y:S03]  /*5030*/  @P0 LDGSTS.E.BYPASS.LTC128B.128 [R145+0xf100], [R146.64+0x80], !P4 ;  /* 0x0f10008092910fae */ /* 0x0003e6000e101d48 */
[C---:B------:R-:W-:Y:S01]  /*5040*/  HMMA.16816.F32 R76, R4.reuse, R136, R76 ;  /* 0x00000088044c723c */ /* 0x040fe2000000184c */
[----:B------:R1:W-:Y:S04]  /*5050*/  @P0 LDGSTS.E.BYPASS.LTC128B.128 [R145+0x11100], [R146.64+0x100], !P6 ;  /* 0x1110010092910fae */ /* 0x0003e8000f101d48 */
[----:B------:R-:W0:Y:S03]  /*5060*/  LDGDEPBAR ;  /* 0x00000000000079af */ /* 0x000e260000000000 */
        /* <DEDUP_REMOVED lines=14> */
[----:B------:R-:W-:Y:S07]  /*5150*/  HMMA.16816.F32 R96, R4, R18, R96 ;  /* 0x000000120460723c */ /* 0x000fee0000001860 */
[----:B------:R-:W-:Y:S01]  /*5160*/  IADD3 R4, R133, c[0x0][0x328], RZ ;  /* 0x0000ca0085047a10 */ /* 0x000fe20007ffe0ff */
[----:B------:R-:W-:Y:S05]  /*5170*/  @!P3 BRA `(.L_x_878) ;  /* 0x000000f00000b947 */ /* 0x000fea0003800000 */
[C---:B------:R-:W-:Y:S01]  /*5180*/  ISETP.GT.AND P0, PT, R133.reuse, RZ, PT ;  /* 0x000000ff8500720c */ /* 0x040fe20003f04270 */
[----:B------:R-:W-:Y:S01]  /*5190*/  IMAD.MOV.U32 R3, RZ, RZ, c[0x0][0x32c] ;  /* 0x0000cb00ff037624 */ /* 0x000fe200078e00ff */
        /* <DEDUP_REMOVED lines=8> */
.L_x_879:
[----:B------:R-:W-:-:S13]  /*5220*/  ISETP.NE.AND P0, PT, R3, 0x1, PT ;  /* 0x000000010300780c */ /* 0x000fda0003f05270 */
[----:B------:R-:W-:-:S05]  /*5230*/  @P0 IMAD.HI.U32 R5, R6, c[0x0][0x330], RZ ;  /* 0x0000cc0006050a27 */ /* 0x000fca00078e00ff */
[----:B------:R-:W-:-:S05]  /*5240*/  @P0 SHF.R.U32.HI R6, RZ, c[0x0][0x334], R5 ;  /* 0x0000cd00ff060a19 */ /* 0x000fca0000011605 */
.L_x_880:
[----:B------:R-:W-:-:S05]  /*5250*/  IMAD R3, R6, R3, c[0x0][0x32c] ;  /* 0x0000cb0006037624 */ /* 0x000fca00078e0203 */
[----:B------:R-:W-:-:S04]  /*5260*/  IMNMX R4, R4, R3, PT ;  /* 0x0000000304047217 */ /* 0x000fc80003800200 */
.L_x_878:
[----:B------:R-:W-:Y:S01]  /*5270*/  SHF.R.S32.HI R3, RZ, 0x1f, R4 ;  /* 0x0000001fff037819 */ /* 0x000fe20000011404 */
[----:B------:R-:W-:Y:S01]  /*5280*/  UMOV UR5, 0x1 ;  /* 0x0000000100057882 */ /* 0x000fe20000000000 */
[----:B------:R-:W-:Y:S02]  /*5290*/  IMAD.MOV.U32 R215, RZ, RZ, RZ ;  /* 0x000000ffffd77224 */ /* 0x000fe400078e00ff */
[----:B------:R-:W-:-:S04]  /*52a0*/  LEA.HI R4, R3, R4, RZ, 0x6 ;  /* 0x0000000403047211 */ /* 0x000fc800078f30ff */
[----:B------:R-:W-:-:S04]  /*52b0*/  SHF.R.S32.HI R4, RZ, 0x6, R4 ;  /* 0x00000006ff047819 */ /* 0x000fc80000011404 */
[----:B------:R-:W-:-:S04]  /*52c0*/  IMNMX R231, R193, R4, !PT ;  /* 0x00000004c1e77217 */ /* 0x000fc80007800200 */
[----:B------:R-:W-:-:S13]  /*52d0*/  ISETP.GE.AND P0, PT, R220, R231, PT ;  /* 0x000000e7dc00720c */ /* 0x000fda0003f06270 */
[----:B------:R-:W-:Y:S05]  /*52e0*/  @!P0 BRA `(.L_x_881) ;  /* 0x000039c000008947 */ /* 0x000fea0003800000 */
[----:B------:R-:W-:Y:S01]  /*52f0*/  ISETP.NE.AND P3, PT, R196, 0x1, PT ;  /* 0x00000001c400780c */ /* 0x000fe20003f65270 */
[----:B------:R-:W-:Y:S01]  /*5300*/  IMAD.MOV.U32 R189, RZ, RZ, 0x20 ;  /* 0x00000020ffbd7424 */ /* 0x000fe200078e00ff */
[----:B------:R-:W-:Y:S01]  /*5310*/  LOP3.LUT P1, RZ, R218, 0x2, RZ, 0xc0, !PT ;  /* 0x00000002daff7812 */ /* 0x000fe2000782c0ff */
[----:B------:R-:W-:Y:S01]  /*5320*/  IMAD.MOV.U32 R3, RZ, RZ, R0 ;  /* 0x000000ffff037224 */ /* 0x000fe200078e0000 */
[C---:B------:R-:W-:Y:S01]  /*5330*/  IADD3 R229, P0, R204.reuse, 0x40, RZ ;  /* 0x00000040cce57810 */ /* 0x040fe20007f1e0ff */
[----:B------:R-:W-:Y:S01]  /*5340*/  IMAD.MOV.U32 R215, RZ, RZ, RZ ;  /* 0x000000ffffd77224 */ /* 0x000fe200078e00ff */
[----:B------:R-:W-:Y:S01]  /*5350*/  SEL R189, R189, 0xffffffe0, !P1 ;  /* 0xffffffe0bdbd7807 */ /* 0x000fe20004800000 */
[----:B------:R-:W-:Y:S01]  /*5360*/  UMOV UR5, 0x1 ;  /* 0x0000000100057882 */ /* 0x000fe20000000000 */
[----:B------:R-:W-:Y:S01]  /*5370*/  IADD3 R227, P2, R204, 0x80, RZ ;  /* 0x00000080cce37810 */ /* 0x000fe20007f5e0ff */
[----:B------:R-:W-:Y:S01]  /*5380*/  IMAD.X R228, RZ, RZ, R209, P0 ;  /* 0x000000ffffe47224 */ /* 0x000fe200000e06d1 */
[----:B------:R-:W-:-:S02]  /*5390*/  IADD3 R225, P1, R206, 0x40, RZ ;  /* 0x00000040cee17810 */ /* 0x000fc40007f3e0ff */
[----:B------:R-:W-:Y:S01]  /*53a0*/  IADD3 R223, P0, R206, 0x80, RZ ;  /* 0x00000080cedf7810 */ /* 0x000fe20007f1e0ff */
[----:B------:R-:W-:Y:S01]  /*53b0*/  @P3 IMAD.HI.U32 R221, R210, c[0x0][0x2c8], RZ ;  /* 0x0000b200d2dd3a27 */ /* 0x000fe200078e00ff */
[----:B------:R-:W-:Y:S02]  /*53c0*/  MOV R132, R2 ;  /* 0x0000000200847202 */ /* 0x000fe40000000f00 */
[----:B------:R-:W-:Y:S01]  /*53d0*/  IADD3.X R222, RZ, R213, RZ, P0, !PT ;  /* 0x000000d5ffde7210 */ /* 0x000fe200007fe4ff */
[----:B------:R-:W-:Y:S01]  /*53e0*/  IMAD.X R226, RZ, RZ, R209, P2 ;  /* 0x000000ffffe27224 */ /* 0x000fe200010e06d1 */
[----:B------:R-:W-:Y:S01]  /*53f0*/  @P3 SHF.R.U32.HI R221, RZ, c[0x0][0x2cc], R221 ;  /* 0x0000b300ffdd3a19 */ /* 0x000fe200000116dd */
[----:B------:R-:W-:Y:S02]  /*5400*/  IMAD.X R224, RZ, RZ, R213, P1 ;  /* 0x000000ffffe07224 */ /* 0x000fe400008e06d5 */
.L_x_890:
[----:B------:R-:W-:Y:S04]  /*5410*/  DEPBAR.LE SB0, 0x2 ;  /* 0x000080800000791a */ /* 0x000fe80000000000 */
[----:B------:R-:W-:Y:S01]  /*5420*/  BAR.SYNC.DEFER_BLOCKING 0x0 ;  /* 0x0000000000007b1d */ /* 0x000fe20000010000 */
[----:B------:R-:W-:Y:S01]  /*5430*/  UIMAD UR4, UR5, 0x6000, URZ ;  /* 0x00006000050478a4 */ /* 0x000fe2000f8e023f */
[----:B------:R-:W-:Y:S01]  /*5440*/  ISETP.GE.AND P0, PT, R193, R220, PT ;  /* 0x000000dcc100720c */ /* 0x000fe20003f06270 */
[----:B------:R-:W-:Y:S01]  /*5450*/  IMAD.SHL.U32 R244, R220, 0x40, RZ ;  /* 0x00000040dcf47824 */ /* 0x000fe200078e00ff */
[----:B------:R-:W-:Y:S02]  /*5460*/  ISETP.NE.AND P2, PT, R196, 0x1, PT ;  /* 0x00000001c400780c */ /* 0x000fe40003f45270 */
[----:B------:R-:W-:Y:S02]  /*5470*/  MOV R249, R210 ;  /* 0x000000d200f97202 */ /* 0x000fe40000000f00 */
[----:B------:R-:W-:Y:S02]  /*5480*/  IADD3 R180, R188, UR4, RZ ;  /* 0x00000004bcb47c10 */ /* 0x000fe4000fffe0ff */
[----:B------:R-:W-:Y:S02]  /*5490*/  ISETP.GE.AND P3, PT, R195, 0x1, PT ;  /* 0x00000001c300780c */ /* 0x000fe40003f66270 */
[-C--:B------:R-:W-:Y:S01]  /*54a0*/  IADD3 R0, R192, R180.reuse, RZ ;  /* 0x000000b4c0007210 */ /* 0x080fe20007ffe0ff */
[C---:B------:R-:W-:Y:S01]  /*54b0*/  IMAD.IADD R133, R189.reuse, 0x1, R180 ;  /* 0x00000001bd857824 */ /* 0x040fe200078e02b4 */
[----:B------:R-:W-:Y:S02]  /*54c0*/  IADD3 R191, R189, R180, R192 ;  /* 0x000000b4bdbf7210 */ /* 0x000fe40007ffe0c0 */
[----:B------:R-:W-:Y:S02]  /*54d0*/  @!P0 IADD3 R165, R220, -0x1, RZ ;  /* 0xffffffffdca58810 */ /* 0x000fe40007ffe0ff */
[----:B------:R-:W-:Y:S02]  /*54e0*/  @P2 MOV R249, R221 ;  /* 0x000000dd00f92202 */ /* 0x000fe40000000f00 */
[----:B------:R-:W-:Y:S02]  /*54f0*/  @!P0 SHF.R.S32.HI R2, RZ, 0x1f, R165 ;  /* 0x0000001fff028819 */ /* 0x000fe400000114a5 */
[----:B------:R-:W-:Y:S01]  /*5500*/  IADD3 R245, -R211, 0x1, -R244 ;  /* 0x00000001d3f57810 */ /* 0x000fe20007ffe9f4 */
[----:B------:R-:W-:Y:S02]  /*5510*/  LDSM.16.M88.4 R136, [R190] ;  /* 0x00000000be88783b */ /* 0x000fe40000000200 */
[----:B------:R-:W-:Y:S01]  /*5520*/  @!P0 IMAD R2, R2, c[0x0][0x208], RZ ;  /* 0x0000820002028a24 */ /* 0x000fe200078e02ff */
[----:B------:R-:W-:Y:S03]  /*5530*/  IADD3 R245, -R203, R245, R194 ;  /* 0x000000f5cbf57210 */ /* 0x000fe60007ffe1c2 */
[----:B------:R-:W-:Y:S01]  /*5540*/  @!P0 IMAD R2, R165, c[0x0][0x20c], R2 ;  /* 0x00008300a5028a24 */ /* 0x000fe200078e0202 */
[----:B------:R-:W-:Y:S01]  /*5550*/  IADD3 R246, R245, c[0x0][0x328], RZ ;  /* 0x0000ca00f5f67a10 */ /* 0x000fe20007ffe0ff */
[----:B------:R-:W1:Y:S01]  /*5560*/  LDSM.16.M88.4 R140, [R188+UR4+0xc100] ;  /* 0x00c10004bc8c783b */ /* 0x000e620008000200 */
[----:B------:R-:W-:Y:S01]  /*5570*/  @!P0 IMAD.WIDE.U32 R164, R165, c[0x0][0x208], RZ ;  /* 0x00008200a5a48a25 */ /* 0x000fe200078e00ff */
[----:B------:R-:W-:Y:S04]  /*5580*/  IADD3 R245, R245, UR6, RZ ;  /* 0x00000006f5f57c10 */ /* 0x000fe8000fffe0ff */
[----:B------:R-:W-:Y:S01]  /*5590*/  @!P0 IADD3 R171, R165, R2, RZ ;  /* 0x00000002a5ab8210 */ /* 0x000fe20007ffe0ff */
[----:B------:R-:W2:Y:S01]  /*55a0*/  LDSM.16.M88.4 R144, [R188+UR4+0xc900] ;  /* 0x00c90004bc90783b */ /* 0x000ea20008000200 */
[C---:B------:R-:W-:Y:S02]  /*55b0*/  @!P0 IMAD.SHL.U32 R2, R164.reuse, 0x40, RZ ;  /* 0x00000040a4028824 */ /* 0x040fe400078e00ff */
[----:B------:R-:W-:Y:S03]  /*55c0*/  @!P0 SHF.L.U64.HI R171, R164, 0x6, R171 ;  /* 0x00000006a4ab8819 */ /* 0x000fe600000102ab */
[C---:B------:R-:W-:Y:S01]  /*55d0*/  @!P0 IADD3 R165, P1, R2.reuse, R204, RZ ;  /* 0x000000cc02a58210 */ /* 0x040fe20007f3e0ff */
[----:B------:R-:W3:Y:S03]  /*55e0*/  LDSM.16.M88.4 R148, [R188+UR4+0xd100] ;  /* 0x00d10004bc94783b */ /* 0x000ee60008000200 */
[----:B------:R-:W-:Y:S02]  /*55f0*/  @!P0 IADD3.X R164, R171, R209, RZ, P1, !PT ;  /* 0x000000d1aba48210 */ /* 0x000fe40000ffe4ff */
[C---:B------:R-:W-:Y:S02]  /*5600*/  @!P0 LEA R166, P1, R165.reuse, c[0x0][0x1f8], 0x1 ;  /* 0x00007e00a5a68a11 */ /* 0x040fe400078208ff */
[----:B------:R-:W4:Y:S02]  /*5610*/  LDSM.16.M88.4 R152, [R188+UR4+0xd900] ;  /* 0x00d90004bc98783b */ /* 0x000f240008000200 */
[----:B------:R-:W-:Y:S02]  /*5620*/  @!P0 LEA.HI.X R167, R165, c[0x0][0x1fc], R164, 0x1, P1 ;  /* 0x00007f00a5a78a11 */ /* 0x000fe400008f0ca4 */
[----:B------:R-:W-:Y:S03]  /*5630*/  @!P0 IADD3 R168, P1, R2, R229, RZ ;  /* 0x000000e502a88210 */ /* 0x000fe60007f3e0ff */
[----:B------:R-:W-:Y:S02]  /*5640*/  LDSM.16.M88.4 R156, [R133+0xd100] ;  /* 0x00d10000859c783b */ /* 0x000fe40000000200 */
[C---:B------:R-:W-:Y:S01]  /*5650*/  @!P0 IMAD.X R165, R171.reuse, 0x1, R228, P1 ;  /* 0x00000001aba58824 */ /* 0x040fe200008e06e4 */
[C---:B------:R-:W-:Y:S04]  /*5660*/  @!P0 LEA R164, P1, R168.reuse, c[0x0][0x1f8], 0x1 ;  /* 0x00007e00a8a48a11 */ /* 0x040fe800078208ff */
[----:B------:R-:W-:Y:S02]  /*5670*/  @!P0 LEA.HI.X R165, R168, c[0x0][0x1fc], R165, 0x1, P1 ;  /* 0x00007f00a8a58a11 */ /* 0x000fe400008f0ca5 */
[----:B------:R-:W-:Y:S01]  /*5680*/  @!P0 IADD3 R169, P1, R2, R227, RZ ;  /* 0x000000e302a98210 */ /* 0x000fe20007f3e0ff */
[C---:B-1----:R-:W-:Y:S03]  /*5690*/  HMMA.16816.F32 R4, R136.reuse, R140, RZ ;  /* 0x0000008c8804723c */ /* 0x042fe600000018ff */
[----:B------:R-:W-:Y:S02]  /*56a0*/  @!P0 IADD3.X R170, R171, R226, RZ, P1, !PT ;  /* 0x000000e2abaa8210 */ /* 0x000fe40000ffe4ff */
[C---:B------:R-:W-:Y:S03]  /*56b0*/  @!P0 LEA R168, P1, R169.reuse, c[0x0][0x1f8], 0x1 ;  /* 0x00007e00a9a88a11 */ /* 0x040fe600078208ff */
[C---:B------:R-:W-:Y:S01]  /*56c0*/  HMMA.16816.F32 R8, R136.reuse, R142, RZ ;  /* 0x0000008e8808723c */ /* 0x040fe200000018ff */
[----:B------:R-:W-:Y:S03]  /*56d0*/  LDSM.16.M88.4 R140, [R186] ;  /* 0x00000000ba8c783b */ /* 0x000fe60000000200 */
[----:B------:R-:W-:Y:S02]  /*56e0*/  @!P0 LEA.HI.X R169, R169, c[0x0][0x1fc], R170, 0x1, P1 ;  /* 0x00007f00a9a98a11 */ /* 0x000fe400008f0caa */
[----:B------:R-:W-:Y:S02]  /*56f0*/  @!P0 IADD3 R2, P1, R198, R2, RZ ;  /* 0x00000002c6028210 */ /* 0x000fe40007f3e0ff */
[C---:B--2---:R-:W-:Y:S04]  /*5700*/  HMMA.16816.F32 R12, R136.reuse, R144, RZ ;  /* 0x00000090880c723c */ /* 0x044fe800000018ff */
[----:B------:R-:W-:Y:S01]  /*5710*/  @!P0 IMAD.X R171, R197, 0x1, R171, P1 ;  /* 0x00000001c5ab8824 */ /* 0x000fe200008e06ab */
[----:B------:R-:W-:Y:S03]  /*5720*/  @!P0 IADD3 R170, P1, R2, R204, RZ ;  /* 0x000000cc02aa8210 */ /* 0x000fe60007f3e0ff */
[C---:B------:R-:W-:Y:S01]  /*5730*/  HMMA.16816.F32 R16, R136.reuse, R146, RZ ;  /* 0x000000928810723c */ /* 0x040fe200000018ff */
[----:B------:R-:W1:Y:S03]  /*5740*/  LDSM.16.M88.4 R144, [R133+0xc100] ;  /* 0x00c100008590783b */ /* 0x000e660000000200 */
[C---:B------:R-:W-:Y:S02]  /*5750*/  @!P0 IADD3.X R173, R171.reuse, R209, RZ, P1, !PT ;  /* 0x000000d1abad8210 */ /* 0x040fe40000ffe4ff */
[C---:B------:R-:W-:Y:S02]  /*5760*/  @!P0 LEA R172, P1, R170.reuse, c[0x0][0x1f8], 0x1 ;  /* 0x00007e00aaac8a11 */ /* 0x040fe400078208ff */
[C---:B---3--:R-:W-:Y:S04]  /*5770*/  HMMA.16816.F32 R20, R136.reuse, R148, RZ ;  /* 0x000000948814723c */ /* 0x048fe800000018ff */
[----:B------:R-:W-:Y:S02]  /*5780*/  @!P0 LEA.HI.X R173, R170, c[0x0][0x1fc], R173, 0x1, P1 ;  /* 0x00007f00aaad8a11 */ /* 0x000fe400008f0cad */
[C---:B------:R-:W-:Y:S02]  /*5790*/  @!P0 IADD3 R175, P1, R2.reuse, R229, RZ ;  /* 0x000000e502af8210 */ /* 0x040fe40007f3e0ff */
[C---:B------:R-:W-:Y:S01]  /*57a0*/  HMMA.16816.F32 R24, R136.reuse, R150, RZ ;  /* 0x000000968818723c */ /* 0x040fe200000018ff */
[----:B------:R-:W2:Y:S03]  /*57b0*/  LDSM.16.M88.4 R148, [R133+0xc900] ;  /* 0x00c900008594783b */ /* 0x000ea60000000200 */
[----:B------:R-:W-:Y:S02]  /*57c0*/  @!P0 IADD3.X R170, R171, R228, RZ, P1, !PT ;  /* 0x000000e4abaa8210 */ /* 0x000fe40000ffe4ff */
[C---:B------:R-:W-:Y:S02]  /*57d0*/  @!P0 LEA R174, P1, R175.reuse, c[0x0][0x1f8], 0x1 ;  /* 0x00007e00afae8a11 */ /* 0x040fe400078208ff */
[C---:B----4-:R-:W-:Y:S04]  /*57e0*/  HMMA.16816.F32 R28, R136.reuse, R152, RZ ;  /* 0x00000098881c723c */ /* 0x050fe800000018ff */
[----:B------:R-:W-:Y:S02]  /*57f0*/  @!P0 LEA.HI.X R175, R175, c[0x0][0x1fc], R170, 0x1, P1 ;  /* 0x00007f00afaf8a11 */ /* 0x000fe400008f0caa */
[----:B------:R-:W-:Y:S02]  /*5800*/  @!P0 IADD3 R2, P1, R2, R227, RZ ;  /* 0x000000e302028210 */ /* 0x000fe40007f3e0ff */
[----:B------:R-:W-:Y:S01]  /*5810*/  HMMA.16816.F32 R32, R136, R154, RZ ;  /* 0x0000009a8820723c */ /* 0x000fe200000018ff */
[----:B------:R-:W3:Y:S03]  /*5820*/  LDSM.16.M88.4 R136, [R133+0xd900] ;  /* 0x00d900008588783b */ /* 0x000ee60000000200 */
[----:B------:R-:W-:Y:S01]  /*5830*/  @!P0 IMAD.X R177, R171, 0x1, R226, P1 ;  /* 0x00000001abb18824 */ /* 0x000fe200008e06e2 */
[C---:B------:R-:W-:Y:S01]  /*5840*/  @!P0 LEA R176, P1, R2.reuse, c[0x0][0x1f8], 0x1 ;  /* 0x00007e0002b08a11 */ /* 0x040fe200078208ff */
[C---:B------:R-:W-:Y:S02]  /*5850*/  @!P0 IMAD R171, R215.reuse, 0x6000, R214 ;  /* 0x00006000d7ab8824 */ /* 0x040fe400078e02d6 */
[C---:B-1----:R-:W-:Y:S03]  /*5860*/  HMMA.16816.F32 R4, R140.reuse, R144, R4 ;  /* 0x000000908c04723c */ /* 0x042fe60000001804 */
[----:B------:R-:W-:Y:S01]  /*5870*/  @!PT LDS RZ, [RZ] ;  /* 0x00000000fffff984 */ /* 0x000fe20000000800 */
[----:B------:R-:W-:Y:S01]  /*5880*/  @!PT LDS RZ, [RZ] ;  /* 0x00000000fffff984 */ /* 0x000fe20000000800 */
[----:B------:R-:W-:Y:S01]  /*5890*/  @!PT LDS RZ, [RZ] ;  /* 0x00000000fffff984 */ /* 0x000fe20000000800 */
[----:B------:R1:W-:Y:S02]  /*58a0*/  @!P0 LDGSTS.E.BYPASS.LTC128B.128 [R171], [R166.64], !P5 ;  /* 0x00000000a6ab8fae */ /* 0x0003e4000e901d48 */
[----:B------:R-:W-:Y:S01]  /*58b0*/  @!P0 LEA.HI.X R177, R2, c[0x0][0x1fc], R177, 0x1, P1 ;  /* 0x00007f0002b18a11 */ /* 0x000fe200008f0cb1 */
[----:B------:R-:W-:Y:S02]  /*58c0*/  IMAD.IADD R2, R192, 0x1, R133 ;  /* 0x00000001c0027824 */ /* 0x000fe400078e0285 */
[C---:B------:R-:W-:Y:S02]  /*58d0*/  HMMA.16816.F32 R8, R140.reuse, R146, R8 ;  /* 0x000000928c08723c */ /* 0x040fe40000001808 */
[----:B------:R1:W-:Y:S06]  /*58e0*/  @!P0 LDGSTS.E.BYPASS.LTC128B.128 [R171+0x2000], [R164.64], !P4 ;  /* 0x02000000a4ab8fae */ /* 0x0003ec000e101d48 */
[C---:B--2---:R-:W-:Y:S01]  /*58f0*/  HMMA.16816.F32 R12, R140.reuse, R148, R12 ;  /* 0x000000948c0c723c */ /* 0x044fe2000000180c */
[----:B------:R2:W-:Y:S07]  /*5900*/  @!P0 LDGSTS.E.BYPASS.LTC128B.128 [R171+0x4000], [R168.64], !P6 ;  /* 0x04000000a8ab8fae */ /* 0x0005ee000f101d48 */
[C---:B------:R-:W-:Y:S01]  /*5910*/  HMMA.16816.F32 R16, R140.reuse, R150, R16 ;  /* 0x000000968c10723c */ /* 0x040fe20000001810 */
[----:B------:R2:W-:Y:S07]  /*5920*/  @!P0 LDGSTS.E.BYPASS.LTC128B.128 [R171+0x1000], [R172.64], !P5 ;  /* 0x01000000acab8fae */ /* 0x0005ee000e901d48 */
[C---:B------:R-:W-:Y:S01]  /*5930*/  HMMA.16816.F32 R20, R140.reuse, R156, R20 ;  /* 0x0000009c8c14723c */ /* 0x040fe20000001814 */
[----:B------:R2:W-:Y:S07]  /*5940*/  @!P0 LDGSTS.E.BYPASS.LTC128B.128 [R171+0x3000], [R174.64], !P4 ;  /* 0x03000000aeab8fae */ /* 0x0005ee000e101d48 */
[C---:B------:R-:W-:Y:S01]  /*5950*/  HMMA.16816.F32 R24, R140.reuse, R158, R24 ;  /* 0x0000009e8c18723c */ /* 0x040fe20000001818 */
[----:B------:R2:W-:Y:S02]  /*5960*/  @!P0 LDGSTS.E.BYPASS.LTC128B.128 [R171+0x5000], [R176.64], !P6 ;  /* 0x05000000b0ab8fae */ /* 0x0005e4000f101d48 */
[C---:B------:R-:W-:Y:S02]  /*5970*/  ISETP.GE.AND P0, PT, R215.reuse, 0x1, PT ;  /* 0x00000001d700780c */ /* 0x040fe40003f06270 */
[----:B------:R-:W-:Y:S03]  /*5980*/  IADD3 R215, R215, 0x1, RZ ;  /* 0x00000001d7d77810 */ /* 0x000fe60007ffe0ff */
[C---:B---3--:R-:W-:Y:S01]  /*5990*/  HMMA.16816.F32 R28, R140.reuse, R136, R28 ;  /* 0x000000888c1c723c */ /* 0x048fe2000000181c */
[----:B------:R-:W-:Y:S03]  /*59a0*/  LDSM.16.M88.4 R152, [R185] ;  /* 0x00000000b998783b */ /* 0x000fe60000000200 */
[----:B------:R-:W-:Y:S04]  /*59b0*/  SEL R215, R215, RZ, !P0 ;  /* 0x000000ffd7d77207 */ /* 0x000fe80004000000 */
[----:B------:R-:W-:Y:S01]  /*59c0*/  HMMA.16816.F32 R32, R140, R138, R32 ;  /* 0x0000008a8c20723c */ /* 0x000fe20000001820 */
[----:B------:R-:W3:Y:S07]  /*59d0*/  LDSM.16.M88.4 R160, [R0+0xc100] ;  /* 0x00c1000000a0783b */ /* 0x000eee0000000200 */
[----:B------:R-:W4:Y:S07]  /*59e0*/  LDSM.16.M88.4 R144, [R0+0xc900] ;  /* 0x00c900000090783b */ /* 0x000f2e0000000200 */
[----:B------:R-:W5:Y:S07]  /*59f0*/  LDSM.16.M88.4 R148, [R0+0xd100] ;  /* 0x00d100000094783b */ /* 0x000f6e0000000200 */
[----:B------:R-:W5:Y:S07]  /*5a00*/  LDSM.16.M88.4 R156, [R0+0xd900] ;  /* 0x00d90000009c783b */ /* 0x000f6e0000000200 */
[----:B-1----:R-:W-:Y:S07]  /*5a10*/  LDSM.16.M88.4 R164, [R184] ;  /* 0x00000000b8a4783b */ /* 0x002fee0000000200 */
[----:B--2---:R-:W1:Y:S01]  /*5a20*/  LDSM.16.M88.4 R168, [R2+0xc100] ;  /* 0x00c1000002a8783b */ /* 0x004e620000000200 */
[C---:B---3--:R-:W-:Y:S06]  /*5a30*/  HMMA.16816.F32 R4, R152.reuse, R160, R4 ;  /* 0x000000a09804723c */ /* 0x048fec0000001804 */
[----:B------:R-:W2:Y:S02]  /*5a40*/  LDSM.16.M88.4 R136, [R2+0xc900] ;  /* 0x00c900000288783b */ /* 0x000ea40000000200 */
[C---:B------:R-:W-:Y:S05]  /*5a50*/  HMMA.16816.F32 R8, R152.reuse, R162, R8 ;  /* 0x000000a29808723c */ /* 0x040fea0000001808 */
[----:B------:R-:W3:Y:S03]  /*5a60*/  LDSM.16.M88.4 R140, [R2+0xd100] ;  /* 0x00d10000028c783b */ /* 0x000ee60000000200 */
[C---:B----4-:R-:W-:Y:S04]  /*5a70*/  HMMA.16816.F32 R12, R152.reuse, R144, R12 ;  /* 0x00000090980c723c */ /* 0x050fe8000000180c */
[----:B------:R-:W-:Y:S04]  /*5a80*/  LDSM.16.M88.4 R160, [R188+UR4+0xf900] ;  /* 0x00f90004bca0783b */ /* 0x000fe80008000200 */
[C---:B------:R-:W-:Y:S03]  /*5a90*/  HMMA.16816.F32 R16, R152.reuse, R146, R16 ;  /* 0x000000929810723c */ /* 0x040fe60000001810 */
[----:B------:R-:W4:Y:S05]  /*5aa0*/  LDSM.16.M88.4 R144, [R2+0xd900] ;  /* 0x00d900000290783b */ /* 0x000f2a0000000200 */
        /* <DEDUP_REMOVED lines=9> */
[----:B------:R-:W1:Y:S07]  /*5b40*/  LDSM.16.M88.4 R156, [R188+UR4+0xe900] ;  /* 0x00e90004bc9c783b */ /* 0x000e6e0008000200 */
[C---:B------:R-:W-:Y:S01]  /*5b50*/  HMMA.16816.F32 R8, R164.reuse, R170, R8 ;  /* 0x000000aaa408723c */ /* 0x040fe20000001808 */
[----:B------:R-:W-:Y:S07]  /*5b60*/  LDSM.16.M88.4 R168, [R133+0xe100] ;  /* 0x00e1000085a8783b */ /* 0x000fee0000000200 */
[C---:B--2---:R-:W-:Y:S01]  /*5b70*/  HMMA.16816.F32 R12, R164.reuse, R136, R12 ;  /* 0x00000088a40c723c */ /* 0x044fe2000000180c */
[----:B------:R-:W-:Y:S07]  /*5b80*/  LDSM.16.M88.4 R180, [R188+UR4+0x10100] ;  /* 0x01010004bcb4783b */ /* 0x000fee0008000200 */
[C---:B------:R-:W-:Y:S01]  /*5b90*/  HMMA.16816.F32 R16, R164.reuse, R138, R16 ;  /* 0x0000008aa410723c */ /* 0x040fe20000001810 */
[----:B------:R-:W2:Y:S07]  /*5ba0*/  LDSM.16.M88.4 R136, [R188+UR4+0xf100] ;  /* 0x00f10004bc88783b */ /* 0x000eae0008000200 */
[C---:B---3--:R-:W-:Y:S01]  /*5bb0*/  HMMA.16816.F32 R20, R164.reuse, R140, R20 ;  /* 0x0000008ca414723c */ /* 0x048fe20000001814 */
[----:B------:R-:W0:Y:S07]  /*5bc0*/  LDGDEPBAR ;  /* 0x00000000000079af */ /* 0x000e2e0000000000 */
[C---:B------:R-:W-:Y:S01]  /*5bd0*/  HMMA.16816.F32 R24, R164.reuse, R142, R24 ;  /* 0x0000008ea418723c */ /* 0x040fe20000001818 */
[----:B------:R-:W3:Y:S07]  /*5be0*/  LDSM.16.M88.4 R140, [R186+0x4000] ;  /* 0x00400000ba8c783b */ /* 0x000eee0000000200 */
[C---:B----4-:R-:W-:Y:S08]  /*5bf0*/  HMMA.16816.F32 R28, R164.reuse, R144, R28 ;  /* 0x00000090a41c723c */ /* 0x050ff0000000181c */
        /* <DEDUP_REMOVED lines=11> */
[----:B------:R-:W1:Y:S07]  /*5cb0*/  LDSM.16.M88.4 R136, [R0+0xe900] ;  /* 0x00e900000088783b */ /* 0x000e6e0000000200 */
[C---:B------:R-:W-:Y:S08]  /*5cc0*/  HMMA.16816.F32 R28, R148.reuse, R160, R28 ;  /* 0x000000a0941c723c */ /* 0x040ff0000000181c */
[----:B------:R-:W-:Y:S01]  /*5cd0*/  HMMA.16816.F32 R32, R148, R162, R32 ;  /* 0x000000a29420723c */ /* 0x000fe20000001820 */
[----:B------:R-:W2:Y:S07]  /*5ce0*/  LDSM.16.M88.4 R148, [R0+0xf100] ;  /* 0x00f100000094783b */ /* 0x000eae0000000200 */
[C---:B---3--:R-:W-:Y:S01]  /*5cf0*/  HMMA.16816.F32 R4, R140.reuse, R168, R4 ;  /* 0x000000a88c04723c */ /* 0x048fe20000001804 */
[----:B------:R-:W-:Y:S07]  /*5d00*/  LDSM.16.M88.4 R160, [R184+0x4000] ;  /* 0x00400000b8a0783b */ /* 0x000fee0000000200 */
[C---:B------:R-:W-:Y:S01]  /*5d10*/  HMMA.16816.F32 R8, R140.reuse, R170, R8 ;  /* 0x000000aa8c08723c */ /* 0x040fe20000001808 */
[----:B------:R-:W3:Y:S07]  /*5d20*/  LDSM.16.M88.4 R168, [R2+0xe100] ;  /* 0x00e1000002a8783b */ /* 0x000eee0000000200 */
[C---:B------:R-:W-:Y:S08]  /*5d30*/  HMMA.16816.F32 R12, R140.reuse, R172, R12 ;  /* 0x000000ac8c0c723c */ /* 0x040ff0000000180c */
[C---:B------:R-:W-:Y:S01]  /*5d40*/  HMMA.16816.F32 R16, R140.reuse, R174, R16 ;  /* 0x000000ae8c10723c */ /* 0x040fe20000001810 */
[----:B------:R-:W-:Y:S07]  /*5d50*/  LDSM.16.M88.4 R172, [R190+0x8000] ;  /* 0x00800000beac783b */ /* 0x000fee0000000200 */
[C---:B----4-:R-:W-:Y:S08]  /*5d60*/  HMMA.16816.F32 R20, R140.reuse, R144, R20 ;  /* 0x000000908c14723c */ /* 0x050ff00000001814 */
[C---:B------:R-:W-:Y:S01]  /*5d70*/  HMMA.16816.F32 R24, R140.reuse, R146, R24 ;  /* 0x000000928c18723c */ /* 0x040fe20000001818 */
[----:B------:R-:W-:Y:S07]  /*5d80*/  LDSM.16.M88.4 R144, [R191+0xf100] ;  /* 0x00f10000bf90783b */ /* 0x000fee0000000200 */
        /* <DEDUP_REMOVED lines=10> */
[C---:B--2---:R-:W-:Y:S08]  /*5e30*/  HMMA.16816.F32 R20, R164.reuse, R148, R20 ;  /* 0x00000094a414723c */ /* 0x044ff00000001814 */
[C---:B------:R-:W-:Y:S01]  /*5e40*/  HMMA.16816.F32 R24, R164.reuse, R150, R24 ;  /* 0x00000096a418723c */ /* 0x040fe20000001818 */
[----:B------:R-:W2:Y:S07]  /*5e50*/  LDSM.16.M88.4 R148, [R188+UR4+0x11100] ;  /* 0x01110004bc94783b */ /* 0x000eae0008000200 */
[C---:B------:R-:W-:Y:S08]  /*5e60*/  HMMA.16816.F32 R28, R164.reuse, R156, R28 ;  /* 0x0000009ca41c723c */ /* 0x040ff0000000181c */
[----:B------:R-:W-:Y:S01]  /*5e70*/  HMMA.16816.F32 R32, R164, R158, R32 ;  /* 0x0000009ea420723c */ /* 0x000fe20000001820 */
[----:B------:R-:W1:Y:S07]  /*5e80*/  LDSM.16.M88.4 R156, [R188+UR4+0x11900] ;  /* 0x01190004bc9c783b */ /* 0x000e6e0008000200 */
[C---:B---3--:R-:W-:Y:S01]  /*5e90*/  HMMA.16816.F32 R4, R160.reuse, R168, R4 ;  /* 0x000000a8a004723c */ /* 0x048fe20000001804 */
[----:B------:R-:W3:Y:S07]  /*5ea0*/  LDSM.16.M88.4 R164, [R186+0x8000] ;  /* 0x00800000baa4783b */ /* 0x000eee0000000200 */
        /* <DEDUP_REMOVED lines=11> */
[----:B------:R-:W3:Y:S01]  /*5f60*/  LDSM.16.M88.4 R160, [R185+0x8000] ;  /* 0x00800000b9a0783b */ /* 0x000ee20000000200 */
        /* <DEDUP_REMOVED lines=9> */
[C---:B------:R-:W-:Y:S08]  /*6000*/  HMMA.16816.F32 R28, R172.reuse, R156, R28 ;  /* 0x0000009cac1c723c */ /* 0x040ff0000000181c */
[----:B------:R-:W-:Y:S01]  /*6010*/  HMMA.16816.F32 R32, R172, R158, R32 ;  /* 0x0000009eac20723c */ /* 0x000fe20000001820 */
[----:B------:R-:W1:Y:S07]  /*6020*/  LDSM.16.M88.4 R156, [R0+0x11900] ;  /* 0x01190000009c783b */ /* 0x000e6e0000000200 */
[----:B------:R-:W1:Y:S01]  /*6030*/  LDSM.16.M88.4 R172, [R184+0x8000] ;  /* 0x00800000b8ac783b */ /* 0x000e620000000200 */
[C---:B---3--:R-:W-:Y:S08]  /*6040*/  HMMA.16816.F32 R4, R164.reuse, R176, R4 ;  /* 0x000000b0a404723c */ /* 0x048ff00000001804 */
[C---:B------:R-:W-:Y:S08]  /*6050*/  HMMA.16816.F32 R8, R164.reuse, R178, R8 ;  /* 0x000000b2a408723c */ /* 0x040ff00000001808 */
[C---:B----4-:R-:W-:Y:S08]  /*6060*/  HMMA.16816.F32 R12, R164.reuse, R140, R12 ;  /* 0x0000008ca40c723c */ /* 0x050ff0000000180c */
[C---:B------:R-:W-:Y:S01]  /*6070*/  HMMA.16816.F32 R16, R164.reuse, R142, R16 ;  /* 0x0000008ea410723c */ /* 0x040fe20000001810 */
[----:B------:R-:W-:Y:S07]  /*6080*/  LDSM.16.M88.4 R140, [R191+0x11100] ;  /* 0x01110000bf8c783b */ /* 0x000fee0000000200 */
[C---:B------:R-:W-:Y:S08]  /*6090*/  HMMA.16816.F32 R20, R164.reuse, R144, R20 ;  /* 0x00000090a414723c */ /* 0x040ff00000001814 */
        /* <DEDUP_REMOVED lines=8> */
[C---:B--2---:R-:W-:Y:S08]  /*6120*/  HMMA.16816.F32 R20, R160.reuse, R148, R20 ;  /* 0x00000094a014723c */ /* 0x044ff00000001814 */
        /* <DEDUP_REMOVED lines=32> */
[----:B------:R2:W1:Y:S01]  /*6330*/  MUFU.TANH R232, R240 ;  /* 0x000000f000e87308 */ /* 0x0004620000002400 */
[----:B------:R-:W5:Y:S02]  /*6340*/  SHFL.IDX PT, R173, R249, RZ, 0x1c1f ;  /* 0x001c1ffff9ad7589 */ /* 0x000f6400000e0000 */
        /* <DEDUP_REMOVED lines=12> */
[----:B------:R-:W-:Y:S01]  /*6410*/  FMUL.FTZ R239, R30, c[0x0][0x320] ;  /* 0x0000c8001eef7a20 */ /* 0x000fe20000410000 */
[-C--:B-----5:R-:W-:Y:S01]  /*6420*/  IADD3 R248, R246, R173.reuse, RZ ;  /* 0x000000adf6f87210 */ /* 0x0a0fe20007ffe0ff */
[----:B------:R-:W-:Y:S01]  /*6430*/  FMUL.FTZ R238, R31, c[0x0][0x320] ;  /* 0x0000c8001fee7a20 */ /* 0x000fe20000410000 */
[----:B------:R-:W-:Y:S01]  /*6440*/  IADD3 R247, R245, R173, RZ ;  /* 0x000000adf5f77210 */ /* 0x000fe20007ffe0ff */
[----:B------:R-:W-:Y:S01]  /*6450*/  FMUL.FTZ R243, R32, c[0x0][0x320] ;  /* 0x0000c80020f37a20 */ /* 0x000fe20000410000 */
[----:B------:R-:W1:Y:S01]  /*6460*/  MUFU.TANH R176, R176 ;  /* 0x000000b000b07308 */ /* 0x000e620000002400 */
[----:B------:R-:W-:Y:S02]  /*6470*/  FMUL.FTZ R242, R33, c[0x0][0x320] ;  /* 0x0000c80021f27a20 */ /* 0x000fe40000410000 */
[----:B------:R-:W-:Y:S02]  /*6480*/  FMUL.FTZ R241, R34, c[0x0][0x320] ;  /* 0x0000c80022f17a20 */ /* 0x000fe40000410000 */
[----:B--2---:R-:W-:Y:S05]  /*6490*/  FMUL.FTZ R240, R35, c[0x0][0x320] ;  /* 0x0000c80023f07a20 */ /* 0x004fea0000410000 */
        /* <DEDUP_REMOVED lines=24> */
[----:B------:R-:W-:-:S05]  /*6620*/  @!P3 BRA `(.L_x_882) ;  /* 0x000001800000b947 */ /* 0x000fca0003800000 */
[----:B--234-:R-:W-:Y:S01]  /*6630*/  IADD3 R5, -R203, R194, R173 ;  /* 0x000000c2cb057210 */ /* 0x01cfe20007ffe1ad */
[----:B------:R-:W-:Y:S03]  /*6640*/  BSSY B0, `(.L_x_883) ;  /* 0x0000011000007945 */ /* 0x000fe60003800000 */
        /* <DEDUP_REMOVED lines=11> */
.L_x_884:
[----:B------:R-:W-:Y:S04]  /*6700*/  MOV R0, c[0x0][0x32c] ;  /* 0x0000cb0000007a02 */ /* 0x000fe80000000f00 */
[----:B------:R-:W-:Y:S11]  /*6710*/  ISETP.NE.AND P0, PT, R0, 0x1, PT ;  /* 0x000000010000780c */ /* 0x000ff60003f05270 */
[----:B------:R-:W-:Y:S02]  /*6720*/  @!UPT UIADD3 URZ, URZ, URZ, URZ ;  /* 0x0000003f3f3ff290 */ /* 0x000fe4000fffe03f */
[----:B------:R-:W-:Y:S05]  /*6730*/  @P0 IMAD.HI.U32 R0, R5, c[0x0][0x330], RZ ;  /* 0x0000cc0005000a27 */ /* 0x000fea00078e00ff */
[----:B------:R-:W-:Y:S02]  /*6740*/  @P0 SHF.R.U32.HI R5, RZ, c[0x0][0x334], R0 ;  /* 0x0000cd00ff050a19 */ /* 0x000fe40000011600 */
.L_x_885:
[----:B------:R-:W-:Y:S05]  /*6750*/  BSYNC B0 ;  /* 0x0000000000007941 */ /* 0x000fea0003800000 */
.L_x_883:
[----:B------:R-:W-:Y:S04]  /*6760*/  IMAD R0, R5, c[0x0][0x32c], -R244 ;  /* 0x0000cb0005007a24 */ /* 0x000fe800078e0af4 */
[----:B------:R-:W-:Y:S05]  /*6770*/  IMAD.IADD R0, R0, 0x1, -R211 ;  /* 0x0000000100007824 */ /* 0x000fea00078e0ad3 */
[----:B------:R-:W-:Y:S02]  /*6780*/  IADD3 R5, R0, c[0x0][0x32c], RZ ;  /* 0x0000cb0000057a10 */ /* 0x000fe40007ffe0ff */
[----:B------:R-:W-:Y:S02]  /*6790*/  IMNMX R247, R247, R0, !PT ;  /* 0x00000000f7f77217 */ /* 0x000fe40007800200 */
[----:B------:R-:W-:Y:S02]  /*67a0*/  IMNMX R248, R248, R5, PT ;  /* 0x00000005f8f87217 */ /* 0x000fe40003800200 */
.L_x_882:
[----:B--234-:R-:W-:Y:S01]  /*67b0*/  ISETP.GT.AND P2, PT, R220, -0x1, PT ;  /* 0xffffffffdc00780c */ /* 0x01cfe20003f44270 */
[----:B------:R-:W2:Y:S03]  /*67c0*/  SHFL.IDX PT, R0, R249, 0x1, 0x1c1f ;  /* 0x003c1f00f9007f89 */ /* 0x000ea600000e0000 */
[----:B------:R-:W-:Y:S04]  /*67d0*/  ISETP.GT.AND P0, PT, R247, RZ, P2 ;  /* 0x000000fff700720c */ /* 0x000fe80001704270 */
[C---:B------:R-:W-:Y:S04]  /*67e0*/  ISETP.LT.OR P0, PT, R248.reuse, 0x1, P0 ;  /* 0x00000001f800780c */ /* 0x040fe80000701670 */
[----:B------:R-:W-:Y:S02]  /*67f0*/  FSEL R9, R165, -INF , !P0 ;  /* 0xff800000a5097808 */ /* 0x000fe40004000000 */
[----:B------:R-:W-:Y:S04]  /*6800*/  ISETP.GT.AND P0, PT, R247, 0x1, P2 ;  /* 0x00000001f700780c */ /* 0x000fe80001704270 */
[----:B------:R-:W-:Y:S04]  /*6810*/  ISETP.LT.OR P0, PT, R248, 0x2, P0 ;  /* 0x00000002f800780c */ /* 0x000fe80000701670 */
[----:B------:R-:W-:Y:S02]  /*6820*/  FSEL R5, R167, -INF , !P0 ;  /* 0xff800000a7057808 */ /* 0x000fe40004000000 */
[----:B------:R-:W-:Y:S01]  /*6830*/  ISETP.GT.AND P0, PT, R247, 0x8, P2 ;  /* 0x00000008f700780c */ /* 0x000fe20001704270 */
[--C-:B--2---:R-:W-:Y:S02]  /*6840*/  IMAD.IADD R246, R246, 0x1, R0.reuse ;  /* 0x00000001f6f67824 */ /* 0x104fe400078e0200 */
[----:B------:R-:W-:Y:S01]  /*6850*/  IMAD.IADD R245, R245, 0x1, R0 ;  /* 0x00000001f5f57824 */ /* 0x000fe200078e0200 */
[C---:B------:R-:W-:Y:S04]  /*6860*/  ISETP.LT.OR P0, PT, R248.reuse, 0x9, P0 ;  /* 0x00000009f800780c */ /* 0x040fe80000701670 */
[----:B-1----:R-:W-:Y:S02]  /*6870*/  FSEL R169, R169, -INF , !P0 ;  /* 0xff800000a9a97808 */ /* 0x002fe40004000000 */
[C---:B------:R-:W-:Y:S04]  /*6880*/  ISETP.GT.AND P0, PT, R247.reuse, 0x9, P2 ;  /* 0x00000009f700780c */ /* 0x040fe80001704270 */
[----:B------:R-:W-:Y:S04]  /*6890*/  ISETP.LT.OR P0, PT, R248, 0xa, P0 ;  /* 0x0000000af800780c */ /* 0x000fe80000701670 */
[----:B------:R-:W-:Y:S02]  /*68a0*/  FSEL R7, R176, -INF , !P0 ;  /* 0xff800000b0077808 */ /* 0x000fe40004000000 */
[----:B------:R-:W-:Y:S04]  /*68b0*/  ISETP.GT.AND P0, PT, R247, 0x10, P2 ;  /* 0x00000010f700780c */ /* 0x000fe80001704270 */
[C---:B------:R-:W-:Y:S04]  /*68c0*/  ISETP.LT.OR P0, PT, R248.reuse, 0x11, P0 ;  /* 0x00000011f800780c */ /* 0x040fe80000701670 */
[----:B------:R-:W-:Y:S02]  /*68d0*/  FSEL R165, R181, -INF , !P0 ;  /* 0xff800000b5a57808 */ /* 0x000fe40004000000 */
[----:B------:R-:W-:Y:S04]  /*68e0*/  ISETP.GT.AND P0, PT, R247, 0x11, P2 ;  /* 0x00000011f700780c */ /* 0x000fe80001704270 */
[C---:B------:R-:W-:Y:S04]  /*68f0*/  ISETP.LT.OR P0, PT, R248.reuse, 0x12, P0 ;  /* 0x00000012f800780c */ /* 0x040fe80000701670 */
[----:B------:R-:W-:Y:S02]  /*6900*/  FSEL R167, R177, -INF , !P0 ;  /* 0xff800000b1a77808 */ /* 0x000fe40004000000 */
[C---:B------:R-:W-:Y:S04]  /*6910*/  ISETP.GT.AND P0, PT, R247.reuse, 0x18, P2 ;  /* 0x00000018f700780c */ /* 0x040fe80001704270 */
[----:B------:R-:W-:Y:S04]  /*6920*/  ISETP.LT.OR P0, PT, R248, 0x19, P0 ;  /* 0x00000019f800780c */ /* 0x000fe80000701670 */
[----:B------:R-:W-:Y:S02]  /*6930*/  FSEL R143, R182, -INF , !P0 ;  /* 0xff800000b68f7808 */ /* 0x000fe40004000000 */
[C---:B------:R-:W-:Y:S04]  /*6940*/  ISETP.GT.AND P0, PT, R247.reuse, 0x19, P2 ;  /* 0x00000019f700780c */ /* 0x040fe80001704270 */
[----:B------:R-:W-:Y:S04]  /*6950*/  ISETP.LT.OR P0, PT, R248, 0x1a, P0 ;  /* 0x0000001af800780c */ /* 0x000fe80000701670 */
        /* <DEDUP_REMOVED lines=22> */
[----:B------:R-:W-:Y:S04]  /*6ac0*/  ISETP.GT.AND P0, PT, R247, 0x39, P2 ;  /* 0x00000039f700780c */ /* 0x000fe80001704270 */
[----:B------:R-:W-:Y:S04]  /*6ad0*/  ISETP.LT.OR P0, PT, R248, 0x3a, P0 ;  /* 0x0000003af800780c */ /* 0x000fe80000701670 */
[----:B------:R-:W-:Y:S01]  /*6ae0*/  FSEL R147, R242, -INF , !P0 ;  /* 0xff800000f2937808 */ /* 0x000fe20004000000 */
[----:B------:R-:W-:-:S05]  /*6af0*/  @!P3 BRA `(.L_x_886) ;  /* 0x000001800000b947 */ /* 0x000fca0003800000 */
[----:B------:R-:W-:Y:S01]  /*6b00*/  IADD3 R11, -R203, R194, R0 ;  /* 0x000000c2cb0b7210 */ /* 0x000fe20007ffe100 */
        /* <DEDUP_REMOVED lines=12> */
.L_x_888:
[----:B------:R-:W-:Y:S04]  /*6bd0*/  MOV R0, c[0x0][0x32c] ;  /* 0x0000cb0000007a02 */ /* 0x000fe80000000f00 */
[----:B------:R-:W-:Y:S11]  /*6be0*/  ISETP.NE.AND P0, PT, R0, 0x1, PT ;  /* 0x000000010000780c */ /* 0x000ff60003f05270 */
[----:B------:R-:W-:Y:S02]  /*6bf0*/  @!UPT UIADD3 URZ, URZ, URZ, URZ ;  /* 0x0000003f3f3ff290 */ /* 0x000fe4000fffe03f */
[----:B------:R-:W-:Y:S05]  /*6c00*/  @P0 IMAD.HI.U32 R0, R11, c[0x0][0x330], RZ ;  /* 0x0000cc000b000a27 */ /* 0x000fea00078e00ff */
[----:B------:R-:W-:Y:S02]  /*6c10*/  @P0 SHF.R.U32.HI R11, RZ, c[0x0][0x334], R0 ;  /* 0x0000cd00ff0b0a19 */ /* 0x000fe40000011600 */
.L_x_889:
[----:B------:R-:W-:Y:S05]  /*6c20*/  BSYNC B0 ;  /* 0x0000000000007941 */ /* 0x000fea0003800000 */
.L_x_887:
[----:B------:R-:W-:Y:S04]  /*6c30*/  IMAD R244, R11, c[0x0][0x32c], -R244 ;  /* 0x0000cb000bf47a24 */ /* 0x000fe800078e0af4 */
[----:B------:R-:W-:Y:S05]  /*6c40*/  IMAD.IADD R244, R244, 0x1, -R211 ;  /* 0x00000001f4f47824 */ /* 0x000fea00078e0ad3 */
[----:B------:R-:W-:Y:S02]  /*6c50*/  IADD3 R11, R244, c[0x0][0x32c], RZ ;  /* 0x0000cb00f40b7a10 */ /* 0x000fe40007ffe0ff */
[----:B------:R-:W-:Y:S02]  /*6c60*/  IMNMX R245, R245, R244, !PT ;  /* 0x000000f4f5f57217 */ /* 0x000fe40007800200 */
[----:B------:R-:W-:Y:S02]  /*6c70*/  IMNMX R246, R246, R11, PT ;  /* 0x0000000bf6f67217 */ /* 0x000fe40003800200 */
.L_x_886:
[----:B------:R-:W-:Y:S01]  /*6c80*/  ISETP.GT.AND P0, PT, R245, RZ, P2 ;  /* 0x000000fff500720c */ /* 0x000fe20001704270 */
[----:B------:R-:W-:Y:S04]  /*6c90*/  DEPBAR.LE SB0, 0x2 ;  /* 0x000080800000791a */ /* 0x000fe80000000000 */
[----:B------:R-:W-:Y:S01]  /*6ca0*/  BAR.SYNC.DEFER_BLOCKING 0x0 ;  /* 0x0000000000007b1d */ /* 0x000fe20000010000 */
[----:B------:R-:W-:Y:S01]  /*6cb0*/  ISETP.LT.OR P0, PT, R246, 0x1, P0 ;  /* 0x00000001f600780c */ /* 0x000fe20000701670 */
[----:B------:R-:W-:Y:S01]  /*6cc0*/  UIADD3 UR7, UR5, 0x1, URZ ;  /* 0x0000000105077890 */ /* 0x000fe2000fffe03f */
[----:B------:R-:W-:Y:S01]  /*6cd0*/  FMNMX.FTZ R0, R9, R132, !PT ;  /* 0x0000008409007209 */ /* 0x000fe20007810000 */
[----:B------:R-:W-:Y:S01]  /*6ce0*/  UISETP.GE.AND UP0, UPT, UR5, 0x1, UPT ;  /* 0x000000010500788c */ /* 0x000fe2000bf06270 */
[----:B------:R-:W-:Y:S02]  /*6cf0*/  FSEL R8, R2, -INF , !P0 ;  /* 0xff80000002087808 */ /* 0x000fe40004000000 */
[----:B------:R-:W-:Y:S01]  /*6d00*/  ISETP.GT.AND P0, PT, R245, 0x1, P2 ;  /* 0x00000001f500780c */ /* 0x000fe20001704270 */
[----:B------:R-:W-:Y:S01]  /*6d10*/  USEL UR5, UR7, URZ, !UP0 ;  /* 0x0000003f07057287 */ /* 0x000fe2000c000000 */
[----:B------:R-:W-:Y:S02]  /*6d20*/  FMNMX.FTZ R0, R5, R0, !PT ;  /* 0x0000000005007209 */ /* 0x000fe40007810000 */
[----:B------:R-:W-:Y:S02]  /*6d30*/  ISETP.LT.OR P0, PT, R246, 0x2, P0 ;  /* 0x00000002f600780c */ /* 0x000fe40000701670 */
[----:B------:R-:W-:Y:S02]  /*6d40*/  FMNMX.FTZ R0, R169, R0, !PT ;  /* 0x00000000a9007209 */ /* 0x000fe40007810000 */
[----:B------:R-:W-:Y:S02]  /*6d50*/  FSEL R6, R164, -INF , !P0 ;  /* 0xff800000a4067808 */ /* 0x000fe40004000000 */
[----:B------:R-:W-:Y:S02]  /*6d60*/  ISETP.GT.AND P0, PT, R245, 0x8, P2 ;  /* 0x00000008f500780c */ /* 0x000fe40001704270 */
[----:B------:R-:W-:Y:S02]  /*6d70*/  FMNMX.FTZ R0, R7, R0, !PT ;  /* 0x0000000007007209 */ /* 0x000fe40007810000 */
[----:B------:R-:W-:Y:S02]  /*6d80*/  ISETP.LT.OR P0, PT, R246, 0x9, P0 ;  /* 0x00000009f600780c */ /* 0x000fe40000701670 */
[----:B------:R-:W-:Y:S01]  /*6d90*/  FMNMX.FTZ R0, R165, R0, !PT ;  /* 0x00000000a5007209 */ /* 0x000fe20007810000 */
[----:B------:R-:W-:Y:S01]  /*6da0*/  LDSM.16.MT88.4 R28, [R134+UR4+0x100] ;  /* 0x00010004861c783b */ /* 0x000fe20008004200 */
[----:B------:R-:W-:Y:S02]  /*6db0*/  FSEL R166, R166, -INF , !P0 ;  /* 0xff800000a6a67808 */ /* 0x000fe40004000000 */
[----:B------:R-:W-:Y:S02]  /*6dc0*/  ISETP.GT.AND P0, PT, R245, 0x9, P2 ;  /* 0x00000009f500780c */ /* 0x000fe40001704270 */
[----:B------:R-:W-:Y:S02]  /*6dd0*/  FMNMX.FTZ R0, R167, R0, !PT ;  /* 0x00000000a7007209 */ /* 0x000fe40007810000 */
[----:B------:R-:W-:Y:S02]  /*6de0*/  ISETP.LT.OR P0, PT, R246, 0xa, P0 ;  /* 0x0000000af600780c */ /* 0x000fe40000701670 */
[----:B------:R-:W-:Y:S02]  /*6df0*/  FMNMX.FTZ R0, R143, R0, !PT ;  /* 0x000000008f007209 */ /* 0x000fe40007810000 */
        /* <DEDUP_REMOVED lines=45> */
[----:B------:R-:W-:Y:S01]  /*70d0*/  FMNMX.FTZ R13, R176, R13, !PT ;  /* 0x0000000db00d7209 */ /* 0x000fe20007810000 */
[----:B------:R-:W1:Y:S01]  /*70e0*/  SHFL.BFLY PT, R11, R0, 0x2, 0x1f ;  /* 0x0c401f00000b7f89 */ /* 0x000e6200000e0000 */
[----:B------:R-:W-:Y:S02]  /*70f0*/  FSEL R150, R239, -INF , !P0 ;  /* 0xff800000ef967808 */ /* 0x000fe40004000000 */
[----:B------:R-:W-:Y:S02]  /*7100*/  FMNMX.FTZ R13, R174, R13, !PT ;  /* 0x0000000dae0d7209 */ /* 0x000fe40007810000 */
[C---:B------:R-:W-:Y:S02]  /*7110*/  ISETP.GT.AND P0, PT, R245.reuse, 0x31, P2 ;  /* 0x00000031f500780c */ /* 0x040fe40001704270 */
[----:B------:R-:W-:Y:S02]  /*7120*/  FMNMX.FTZ R13, R154, R13, !PT ;  /* 0x0000000d9a0d7209 */ /* 0x000fe40007810000 */
[----:B------:R-:W-:Y:S02]  /*7130*/  ISETP.LT.OR P0, PT, R246, 0x32, P0 ;  /* 0x00000032f600780c */ /* 0x000fe40000701670 */
[C---:B------:R-:W-:Y:S02]  /*7140*/  ISETP.GT.AND P1, PT, R245.reuse, 0x38, P2 ;  /* 0x00000038f500780c */ /* 0x040fe40001724270 */
        /* <DEDUP_REMOVED lines=17> */
[----:B------:R-:W-:Y:S01]  /*7260*/  FMUL.FTZ R152, R2, c[0x0][0x2d0] ;  /* 0x0000b40002987a20 */ /* 0x000fe20000410000 */
[----:B--2---:R-:W-:Y:S04]  /*7270*/  FMNMX.FTZ R11, R15, R0, !PT ;  /* 0x000000000f0b7209 */ /* 0x004fe80007810000 */
[----:B------:R-:W-:Y:S01]  /*7280*/  FSEL R152, R152, RZ, P0 ;  /* 0x000000ff98987208 */ /* 0x000fe20000000000 */
[----:B------:R-:W-:Y:S04]  /*7290*/  LDSM.16.MT88.4 R12, [R135+UR4+0x100] ;  /* 0x00010004870c783b */ /* 0x000fe80008004200 */
[--C-:B------:R-:W-:Y:S01]  /*72a0*/  FFMA.FTZ R159, R5, c[0x0][0x2d0], -R152.reuse ;  /* 0x0000b400059f7a23 */ /* 0x100fe20000010898 */
[----:B------:R-:W-:Y:S01]  /*72b0*/  FSEL R5, R2, RZ, P0 ;  /* 0x000000ff02057208 */ /* 0x000fe20000000000 */
[--C-:B------:R-:W-:Y:S02]  /*72c0*/  FFMA.FTZ R162, R9, c[0x0][0x2d0], -R152.reuse ;  /* 0x0000b40009a27a23 */ /* 0x100fe40000010898 */
[----:B------:R-:W1:Y:S01]  /*72d0*/  SHFL.BFLY PT, R0, R11, 0x1, 0x1f ;  /* 0x0c201f000b007f89 */ /* 0x000e6200000e0000 */
[----:B------:R-:W-:Y:S01]  /*72e0*/  FFMA.FTZ R160, R169, c[0x0][0x2d0], -R152 ;  /* 0x0000b400a9a07a23 */ /* 0x000fe20000010898 */
[----:B------:R-:W-:Y:S01]  /*72f0*/  MUFU.EX2 R159, R159 ;  /* 0x0000009f009f7308 */ /* 0x000fe20000000800 */
[----:B------:R-:W-:Y:S02]  /*7300*/  FADD.FTZ R4, -R5, R132 ;  /* 0x0000008405047221 */ /* 0x000fe40000010100 */
[--C-:B------:R-:W-:Y:S02]  /*7310*/  FFMA.FTZ R157, R7, c[0x0][0x2d0], -R152.reuse ;  /* 0x0000b400079d7a23 */ /* 0x100fe40000010898 */
[----:B------:R-:W-:Y:S02]  /*7320*/  FMUL.FTZ R132, R4, c[0x0][0x2d0] ;  /* 0x0000b40004847a20 */ /* 0x000fe40000410000 */
[--C-:B------:R-:W-:Y:S02]  /*7330*/  FFMA.FTZ R182, R155, c[0x0][0x2d0], -R152.reuse ;  /* 0x0000b4009bb67a23 */ /* 0x100fe40000010898 */
[--C-:B------:R-:W-:Y:S01]  /*7340*/  FFMA.FTZ R181, R151, c[0x0][0x2d0], -R152.reuse ;  /* 0x0000b40097b57a23 */ /* 0x100fe20000010898 */
[----:B------:R-:W2:Y:S01]  /*7350*/  MUFU.EX2 R162, R162 ;  /* 0x000000a200a27308 */ /* 0x000ea20000000800 */
[--C-:B------:R-:W-:Y:S02]  /*7360*/  FFMA.FTZ R183, R149, c[0x0][0x2d0], -R152.reuse ;  /* 0x0000b40095b77a23 */ /* 0x100fe40000010898 */
[--C-:B------:R-:W-:Y:S02]  /*7370*/  FFMA.FTZ R165, R165, c[0x0][0x2d0], -R152.reuse ;  /* 0x0000b400a5a57a23 */ /* 0x100fe40000010898 */
[--C-:B------:R-:W-:Y:S02]  /*7380*/  FFMA.FTZ R173, R173, c[0x0][0x2d0], -R152.reuse ;  /* 0x0000b400adad7a23 */ /* 0x100fe40000010898 */
[--C-:B------:R-:W-:Y:S02]  /*7390*/  FFMA.FTZ R180, R177, c[0x0][0x2d0], -R152.reuse ;  /* 0x0000b400b1b47a23 */ /* 0x100fe40000010898 */
[--C-:B------:R-:W-:Y:S01]  /*73a0*/  FFMA.FTZ R175, R175, c[0x0][0x2d0], -R152.reuse ;  /* 0x0000b400afaf7a23 */ /* 0x100fe20000010898 */
[----:B------:R-:W-:Y:S01]  /*73b0*/  MUFU.EX2 R160, R160 ;  /* 0x000000a000a07308 */ /* 0x000fe20000000800 */
[----:B-1----:R-:W-:Y:S04]  /*73c0*/  FMNMX.FTZ R0, R11, R0, !PT ;  /* 0x000000000b007209 */ /* 0x002fe80007810000 */
[C---:B------:R-:W-:Y:S01]  /*73d0*/  FSETP.NEU.FTZ.AND P0, PT, R0.reuse, -INF , PT ;  /* 0xff8000000000780b */ /* 0x040fe20003f1d000 */
[C---:B------:R-:W-:Y:S03]  /*73e0*/  FMUL.FTZ R145, R0.reuse, c[0x0][0x2d0] ;  /* 0x0000b40000917a20 */ /* 0x040fe60000410000 */
[----:B------:R-:W-:Y:S01]  /*73f0*/  FSEL R4, R0, RZ, P0 ;  /* 0x000000ff00047208 */ /* 0x000fe20000000000 */
[----:B------:R-:W1:Y:S01]  /*7400*/  MUFU.EX2 R157, R157 ;  /* 0x0000009d009d7308 */ /* 0x000e620000000800 */
[----:B------:R-:W-:Y:S02]  /*7410*/  FSEL R145, R145, RZ, P0 ;  /* 0x000000ff91917208 */ /* 0x000fe40000000000 */
[----:B--2---:R-:W-:Y:S01]  /*7420*/  F2FP.PACK_AB R136, R159, R162 ;  /* 0x000000a29f88723e */ /* 0x004fe200000000ff */
[----:B------:R-:W-:Y:S02]  /*7430*/  FADD.FTZ R4, -R4, R3 ;  /* 0x0000000304047221 */ /* 0x000fe40000010100 */
[--C-:B------:R-:W-:Y:S02]  /*7440*/  FFMA.FTZ R164, R8, c[0x0][0x2d0], -R145.reuse ;  /* 0x0000b40008a47a23 */ /* 0x100fe40000010891 */
[--C-:B------:R-:W-:Y:S02]  /*7450*/  FFMA.FTZ R163, R6, c[0x0][0x2d0], -R145.reuse ;  /* 0x0000b40006a37a23 */ /* 0x100fe40000010891 */
[--C-:B------:R-:W-:Y:S01]  /*7460*/  FFMA.FTZ R158, R166, c[0x0][0x2d0], -R145.reuse ;  /* 0x0000b400a69e7a23 */ /* 0x100fe20000010891 */
[----:B------:R-:W2:Y:S01]  /*7470*/  MUFU.EX2 R132, R132 ;  /* 0x0000008400847308 */ /* 0x000ea20000000800 */
[--C-:B------:R-:W-:Y:S02]  /*7480*/  FFMA.FTZ R161, R168, c[0x0][0x2d0], -R145.reuse ;  /* 0x0000b400a8a17a23 */ /* 0x100fe40000010891 */
[----:B------:R-:W-:Y:S01]  /*7490*/  FMUL.FTZ R3, R4, c[0x0][0x2d0] ;  /* 0x0000b40004037a20 */ /* 0x000fe20000410000 */
[----:B------:R-:W-:Y:S01]  /*74a0*/  IADD3 R4, R135, UR4, RZ ;  /* 0x0000000487047c10 */ /* 0x000fe2000fffe0ff */
[--C-:B------:R-:W-:Y:S02]  /*74b0*/  FFMA.FTZ R168, R141, c[0x0][0x2d0], -R152.reuse ;  /* 0x0000b4008da87a23 */ /* 0x100fe40000010898 */
[--C-:B------:R-:W-:Y:S01]  /*74c0*/  FFMA.FTZ R171, R142, c[0x0][0x2d0], -R145.reuse ;  /* 0x0000b4008eab7a23 */ /* 0x100fe20000010891 */
[----:B------:R-:W-:Y:S01]  /*74d0*/  IADD3 R133, R187, R4, RZ ;  /* 0x00000004bb857210 */ /* 0x000fe20007ffe0ff */
[--C-:B------:R-:W-:Y:S01]  /*74e0*/  FFMA.FTZ R179, R154, c[0x0][0x2d0], -R145.reuse ;  /* 0x0000b4009ab37a23 */ /* 0x100fe20000010891 */
[----:B------:R-:W-:Y:S01]  /*74f0*/  MUFU.EX2 R164, R164 ;  /* 0x000000a400a47308 */ /* 0x000fe20000000800 */
[--C-:B------:R-:W-:Y:S02]  /*7500*/  FFMA.FTZ R191, R150, c[0x0][0x2d0], -R145.reuse ;  /* 0x0000b40096bf7a23 */ /* 0x100fe40000010891 */
[----:B------:R-:W3:Y:S01]  /*7510*/  LDSM.16.MT88.4 R20, [R133+0x100] ;  /* 0x000100008514783b */ /* 0x000ee20000004200 */
[----:B-1----:R-:W-:Y:S01]  /*7520*/  F2FP.PACK_AB R138, R157, R160 ;  /* 0x000000a09d8a723e */ /* 0x002fe200000000ff */
[--C-:B------:R-:W-:Y:S02]  /*7530*/  FFMA.FTZ R232, R148, c[0x0][0x2d0], -R145.reuse ;  /* 0x0000b40094e87a23 */ /* 0x100fe40000010891 */
[--C-:B------:R-:W-:Y:S02]  /*7540*/  FFMA.FTZ R233, R146, c[0x0][0x2d0], -R145.reuse ;  /* 0x0000b40092e97a23 */ /* 0x100fe40000010891 */
[--C-:B------:R-:W-:Y:S01]  /*7550*/  FFMA.FTZ R166, R167, c[0x0][0x2d0], -R152.reuse ;  /* 0x0000b400a7a67a23 */ /* 0x100fe20000010898 */
[----:B------:R-:W1:Y:S01]  /*7560*/  MUFU.EX2 R163, R163 ;  /* 0x000000a300a37308 */ /* 0x000e620000000800 */
[----:B------:R-:W-:Y:S01]  /*7570*/  LDSM.16.MT88.4 R148, [R135+UR4+0x3900] ;  /* 0x003900048794783b */ /* 0x000fe20008004200 */
[--C-:B------:R-:W-:Y:S02]  /*7580*/  FFMA.FTZ R167, R143, c[0x0][0x2d0], -R152.reuse ;  /* 0x0000b4008fa77a23 */ /* 0x100fe40000010898 */
[C---:B--2---:R-:W-:Y:S02]  /*7590*/  FMUL.FTZ R4, R132.reuse, R128 ;  /* 0x0000008084047220 */ /* 0x044fe40000410000 */
[C---:B------:R-:W-:Y:S02]  /*75a0*/  FMUL.FTZ R5, R132.reuse, R129 ;  /* 0x0000008184057220 */ /* 0x040fe40000410000 */
[C---:B------:R-:W-:Y:S02]  /*75b0*/  FMUL.FTZ R8, R132.reuse, R124 ;  /* 0x0000007c84087220 */ /* 0x040fe40000410000 */
        /* <DEDUP_REMOVED lines=8> */
[C---:B------:R-:W-:Y:S01]  /*7640*/  FMUL.FTZ R33, R132.reuse, R101 ;  /* 0x0000006584217220 */ /* 0x040fe20000410000 */
[----:B-1----:R-:W-:Y:S01]  /*7650*/  F2FP.PACK_AB R137, R163, R164 ;  /* 0x000000a4a389723e */ /* 0x002fe200000000ff */
[C---:B------:R-:W-:Y:S02]  /*7660*/  FMUL.FTZ R36, R132.reuse, R36 ;  /* 0x0000002484247220 */ /* 0x040fe40000410000 */
[C---:B------:R-:W-:Y:S02]  /*7670*/  FMUL.FTZ R37, R132.reuse, R37 ;  /* 0x0000002584257220 */ /* 0x040fe40000410000 */
[C---:B------:R-:W-:Y:S01]  /*7680*/  FMUL.FTZ R40, R132.reuse, R40 ;  /* 0x0000002884287220 */ /* 0x040fe20000410000 */
[----:B------:R-:W1:Y:S01]  /*7690*/  MUFU.EX2 R3, R3 ;  /* 0x0000000300037308 */ /* 0x000e620000000800 */
[C---:B------:R-:W-:Y:S02]  /*76a0*/  FMUL.FTZ R41, R132.reuse, R41 ;  /* 0x0000002984297220 */ /* 0x040fe40000410000 */
[C---:B------:R-:W-:Y:S02]  /*76b0*/  FMUL.FTZ R44, R132.reuse, R44 ;  /* 0x0000002c842c7220 */ /* 0x040fe40000410000 */
        /* <DEDUP_REMOVED lines=20> */
[----:B------:R-:W-:Y:S02]  /*7800*/  LDSM.16.MT88.4 R124, [R135+UR4+0x2900] ;  /* 0x00290004877c783b */ /* 0x000fe40008004200 */
[C---:B------:R-:W-:Y:S02]  /*7810*/  FMUL.FTZ R18, R3.reuse, R118 ;  /* 0x0000007603127220 */ /* 0x040fe40000410000 */
[C---:B------:R-:W-:Y:S01]  /*7820*/  FMUL.FTZ R12, R132.reuse, R120 ;  /* 0x00000078840c7220 */ /* 0x040fe20000410000 */
[C---:B------:R-:W-:Y:S01]  /*7830*/  HMMA.16816.F32 R8, R136.reuse, R14, R8 ;  /* 0x0000000e8808723c */ /* 0x040fe20000001808 */
[----:B------:R-:W1:Y:S03]  /*7840*/  MUFU.EX2 R168, R168 ;  /* 0x000000a800a87308 */ /* 0x000e660000000800 */
[C---:B------:R-:W-:Y:S02]  /*7850*/  FMUL.FTZ R13, R132.reuse, R121 ;  /* 0x00000079840d7220 */ /* 0x040fe40000410000 */
[C---:B------:R-:W-:Y:S02]  /*7860*/  FMUL.FTZ R19, R3.reuse, R119 ;  /* 0x0000007703137220 */ /* 0x040fe40000410000 */
[C---:B------:R-:W-:Y:S01]  /*7870*/  FMUL.FTZ R14, R3.reuse, R122 ;  /* 0x0000007a030e7220 */ /* 0x040fe20000410000 */
[----:B------:R-:W-:Y:S02]  /*7880*/  LDSM.16.MT88.4 R116, [R133+0x900] ;  /* 0x000900008574783b */ /* 0x000fe40000004200 */
[----:B------:R-:W-:Y:S01]  /*7890*/  MUFU.EX2 R171, R171 ;  /* 0x000000ab00ab7308 */ /* 0x000fe20000000800 */
[C---:B------:R-:W-:Y:S02]  /*78a0*/  FMUL.FTZ R15, R3.reuse, R123 ;  /* 0x0000007b030f7220 */ /* 0x040fe40000410000 */
[C---:B------:R-:W-:Y:S02]  /*78b0*/  FMUL.FTZ R26, R3.reuse, R110 ;  /* 0x0000006e031a7220 */ /* 0x040fe40000410000 */
[C---:B------:R-:W-:Y:S01]  /*78c0*/  FMUL.FTZ R27, R3.reuse, R111 ;  /* 0x0000006f031b7220 */ /* 0x040fe20000410000 */
[----:B------:R-:W4:Y:S01]  /*78d0*/  LDSM.16.MT88.4 R120, [R156+0x100] ;  /* 0x000100009c78783b */ /* 0x000f220000004200 */
[C---:B------:R-:W-:Y:S01]  /*78e0*/  FMUL.FTZ R34, R3.reuse, R102 ;  /* 0x0000006603227220 */ /* 0x040fe20000410000 */
[C---:B---3--:R-:W-:Y:S02]  /*78f0*/  HMMA.16816.F32 R12, R136.reuse, R20, R12 ;  /* 0x00000014880c723c */ /* 0x048fe4000000180c */
[----:B------:R-:W-:Y:S01]  /*7900*/  MUFU.EX2 R173, R173 ;  /* 0x000000ad00ad7308 */ /* 0x000fe20000000800 */
[C---:B------:R-:W-:Y:S02]  /*7910*/  FMUL.FTZ R35, R3.reuse, R103 ;  /* 0x0000006703237220 */ /* 0x040fe40000410000 */
[C---:B------:R-:W-:Y:S01]  /*7920*/  FMUL.FTZ R38, R3.reuse, R38 ;  /* 0x0000002603267220 */ /* 0x040fe20000410000 */
[----:B------:R-:W-:Y:S01]  /*7930*/  LDSM.16.MT88.4 R100, [R134+UR4+0x2100] ;  /* 0x002100048664783b */ /* 0x000fe20008004200 */
[C---:B------:R-:W-:Y:S01]  /*7940*/  FMUL.FTZ R20, R132.reuse, R112 ;  /* 0x0000007084147220 */ /* 0x040fe20000410000 */
[C---:B------:R-:W-:Y:S04]  /*7950*/  HMMA.16816.F32 R16, R136.reuse, R22, R16 ;  /* 0x000000168810723c */ /* 0x040fe80000001810 */
[C---:B------:R-:W-:Y:S01]  /*7960*/  FMUL.FTZ R21, R132.reuse, R113 ;  /* 0x0000007184157220 */ /* 0x040fe20000410000 */
[----:B------:R-:W-:Y:S01]  /*7970*/  MUFU.EX2 R180, R180 ;  /* 0x000000b400b47308 */ /* 0x000fe20000000800 */
[C---:B------:R-:W-:Y:S01]  /*7980*/  FMUL.FTZ R39, R3.reuse, R39 ;  /* 0x0000002703277220 */ /* 0x040fe20000410000 */
[----:B------:R-:W-:Y:S01]  /*7990*/  LDSM.16.MT88.4 R108, [R156+0x2100] ;  /* 0x002100009c6c783b */ /* 0x000fe20000004200 */
[C---:B------:R-:W-:Y:S04]  /*79a0*/  FMUL.FTZ R22, R3.reuse, R114 ;  /* 0x0000007203167220 */ /* 0x040fe80000410000 */
[C---:B------:R-:W-:Y:S02]  /*79b0*/  FMUL.FTZ R23, R3.reuse, R115 ;  /* 0x0000007303177220 */ /* 0x040fe40000410000 */
[C---:B------:R-:W-:Y:S01]  /*79c0*/  FMUL.FTZ R42, R3.reuse, R42 ;  /* 0x0000002a032a7220 */ /* 0x040fe20000410000 */
[----:B------:R-:W3:Y:S01]  /*79d0*/  LDSM.16.MT88.4 R112, [R135+UR4+0x2100] ;  /* 0x002100048770783b */ /* 0x000ee20008004200 */
[C---:B------:R-:W-:Y:S01]  /*79e0*/  FMUL.FTZ R43, R3.reuse, R43 ;  /* 0x0000002b032b7220 */ /* 0x040fe20000410000 */
[----:B------:R-:W-:Y:S01]  /*79f0*/  MUFU.EX2 R175, R175 ;  /* 0x000000af00af7308 */ /* 0x000fe20000000800 */
[C---:B------:R-:W-:Y:S01]  /*7a00*/  FMUL.FTZ R46, R3.reuse, R46 ;  /* 0x0000002e032e7220 */ /* 0x040fe20000410000 */
        /* <DEDUP_REMOVED lines=11> */
[----:B------:R-:W5:Y:S01]  /*7ac0*/  LDSM.16.MT88.4 R104, [R133+0x2100] ;  /* 0x002100008568783b */ /* 0x000f620000004200 */
[C---:B------:R-:W-:Y:S02]  /*7ad0*/  FMUL.FTZ R54, R3.reuse, R54 ;  /* 0x0000003603367220 */ /* 0x040fe40000410000 */
[C---:B------:R-:W-:Y:S02]  /*7ae0*/  FMUL.FTZ R55, R3.reuse, R55 ;  /* 0x0000003703377220 */ /* 0x040fe40000410000 */
[C---:B----4-:R-:W-:Y:S02]  /*7af0*/  HMMA.16816.F32 R28, R136.reuse, R120, R28 ;  /* 0x00000078881c723c */ /* 0x050fe4000000181c */
[----:B------:R-:W-:Y:S01]  /*7b00*/  MUFU.EX2 R181, R181 ;  /* 0x000000b500b57308 */ /* 0x000fe20000000800 */
[C---:B------:R-:W-:Y:S02]  /*7b10*/  FMUL.FTZ R58, R3.reuse, R58 ;  /* 0x0000003a033a7220 */ /* 0x040fe40000410000 */
[C---:B------:R-:W-:Y:S02]  /*7b20*/  FMUL.FTZ R59, R3.reuse, R59 ;  /* 0x0000003b033b7220 */ /* 0x040fe40000410000 */
[C---:B------:R-:W-:Y:S01]  /*7b30*/  FMUL.FTZ R62, R3.reuse, R62 ;  /* 0x0000003e033e7220 */ /* 0x040fe20000410000 */
[C---:B------:R-:W-:Y:S01]  /*7b40*/  HMMA.16816.F32 R32, R136.reuse, R122, R32 ;  /* 0x0000007a8820723c */ /* 0x040fe20000001820 */
[----:B------:R-:W-:Y:S03]  /*7b50*/  LDSM.16.MT88.4 R120, [R134+UR4+0x900] ;  /* 0x000900048678783b */ /* 0x000fe60008004200 */
        /* <DEDUP_REMOVED lines=13> */
[C---:B-----5:R-:W-:Y:S03]  /*7c30*/  HMMA.16816.F32 R44, R136.reuse, R104, R44 ;  /* 0x00000068882c723c */ /* 0x060fe6000000182c */
[C---:B------:R-:W-:Y:S02]  /*7c40*/  FMUL.FTZ R71, R3.reuse, R71 ;  /* 0x0000004703477220 */ /* 0x040fe40000410000 */
[C---:B------:R-:W-:Y:S02]  /*7c50*/  FMUL.FTZ R72, R132.reuse, R72 ;  /* 0x0000004884487220 */ /* 0x040fe40000410000 */
[C---:B------:R-:W-:Y:S01]  /*7c60*/  FMUL.FTZ R73, R132.reuse, R73 ;  /* 0x0000004984497220 */ /* 0x040fe20000410000 */
[C---:B------:R-:W-:Y:S01]  /*7c70*/  HMMA.16816.F32 R48, R136.reuse, R106, R48 ;  /* 0x0000006a8830723c */ /* 0x040fe20000001830 */
[----:B------:R-:W3:Y:S01]  /*7c80*/  LDSM.16.MT88.4 R104, [R135+UR4+0x4100] ;  /* 0x004100048768783b */ /* 0x000ee20008004200 */
[----:B------:R-:W-:Y:S02]  /*7c90*/  MUFU.EX2 R233, R233 ;  /* 0x000000e900e97308 */ /* 0x000fe40000000800 */
[C---:B------:R-:W-:Y:S02]  /*7ca0*/  FMUL.FTZ R74, R3.reuse, R74 ;  /* 0x0000004a034a7220 */ /* 0x040fe40000410000 */
[C---:B------:R-:W-:Y:S02]  /*7cb0*/  FMUL.FTZ R75, R3.reuse, R75 ;  /* 0x0000004b034b7220 */ /* 0x040fe40000410000 */
[C---:B------:R-:W-:Y:S04]  /*7cc0*/  HMMA.16816.F32 R52, R136.reuse, R100, R52 ;  /* 0x000000648834723c */ /* 0x040fe80000001834 */
[C---:B------:R-:W-:Y:S02]  /*7cd0*/  FMUL.FTZ R76, R132.reuse, R76 ;  /* 0x0000004c844c7220 */ /* 0x040fe40000410000 */
[C---:B------:R-:W-:Y:S02]  /*7ce0*/  FMUL.FTZ R77, R132.reuse, R77 ;  /* 0x0000004d844d7220 */ /* 0x040fe40000410000 */
[C---:B------:R-:W-:Y:S01]  /*7cf0*/  HMMA.16816.F32 R56, R136.reuse, R102, R56 ;  /* 0x000000668838723c */ /* 0x040fe20000001838 */
[----:B------:R-:W4:Y:S03]  /*7d00*/  LDSM.16.MT88.4 R100, [R133+0x4100] ;  /* 0x004100008564783b */ /* 0x000f260000004200 */
[C---:B------:R-:W-:Y:S02]  /*7d10*/  FMUL.FTZ R78, R3.reuse, R78 ;  /* 0x0000004e034e7220 */ /* 0x040fe40000410000 */
[C---:B------:R-:W-:Y:S02]  /*7d20*/  FMUL.FTZ R79, R3.reuse, R79 ;  /* 0x0000004f034f7220 */ /* 0x040fe40000410000 */
[C---:B------:R-:W-:Y:S04]  /*7d30*/  HMMA.16816.F32 R60, R136.reuse, R108, R60 ;  /* 0x0000006c883c723c */ /* 0x040fe8000000183c */
[C---:B------:R-:W-:Y:S02]  /*7d40*/  FMUL.FTZ R80, R132.reuse, R80 ;  /* 0x0000005084507220 */ /* 0x040fe40000410000 */
[C---:B------:R-:W-:Y:S02]  /*7d50*/  FMUL.FTZ R81, R132.reuse, R81 ;  /* 0x0000005184517220 */ /* 0x040fe40000410000 */
[C---:B------:R-:W-:Y:S01]  /*7d60*/  HMMA.16816.F32 R64, R136.reuse, R110, R64 ;  /* 0x0000006e8840723c */ /* 0x040fe20000001840 */
[----:B------:R-:W5:Y:S03]  /*7d70*/  LDSM.16.MT88.4 R108, [R134+UR4+0x4100] ;  /* 0x00410004866c783b */ /* 0x000f660008004200 */
[C---:B------:R-:W-:Y:S02]  /*7d80*/  FMUL.FTZ R82, R3.reuse, R82 ;  /* 0x0000005203527220 */ /* 0x040fe40000410000 */
[C---:B------:R-:W-:Y:S02]  /*7d90*/  FMUL.FTZ R83, R3.reuse, R83 ;  /* 0x0000005303537220 */ /* 0x040fe40000410000 */
[C---:B------:R-:W-:Y:S01]  /*7da0*/  FMUL.FTZ R84, R132.reuse, R84 ;  /* 0x0000005484547220 */ /* 0x040fe20000410000 */
[C---:B---3--:R-:W-:Y:S03]  /*7db0*/  HMMA.16816.F32 R68, R136.reuse, R104, R68 ;  /* 0x000000688844723c */ /* 0x048fe60000001844 */
[----:B------:R-:W-:Y:S02]  /*7dc0*/  FMUL.FTZ R85, R132, R85 ;  /* 0x0000005584557220 */ /* 0x000fe40000410000 */
[C---:B------:R-:W-:Y:S02]  /*7dd0*/  FMUL.FTZ R86, R3.reuse, R86 ;  /* 0x0000005603567220 */ /* 0x040fe40000410000 */
[C---:B------:R-:W-:Y:S01]  /*7de0*/  FMUL.FTZ R87, R3.reuse, R87 ;  /* 0x0000005703577220 */ /* 0x040fe20000410000 */
[C---:B------:R-:W-:Y:S01]  /*7df0*/  HMMA.16816.F32 R72, R136.reuse, R106, R72 ;  /* 0x0000006a8848723c */ /* 0x040fe20000001848 */
[----:B------:R-:W3:Y:S03]  /*7e00*/  LDSM.16.MT88.4 R104, [R156+0x4100] ;  /* 0x004100009c68783b */ /* 0x000ee60000004200 */
[--C-:B------:R-:W-:Y:S02]  /*7e10*/  FFMA.FTZ R169, R172, c[0x0][0x2d0], -R145.reuse ;  /* 0x0000b400aca97a23 */ /* 0x100fe40000010891 */
[--C-:B------:R-:W-:Y:S02]  /*7e20*/  FFMA.FTZ R172, R140, c[0x0][0x2d0], -R145.reuse ;  /* 0x0000b4008cac7a23 */ /* 0x100fe40000010891 */
[C---:B----4-:R-:W-:Y:S01]  /*7e30*/  HMMA.16816.F32 R76, R136.reuse, R100, R76 ;  /* 0x00000064884c723c */ /* 0x050fe2000000184c */
[----:B------:R-:W-:Y:S01]  /*7e40*/  LDSM.16.MT88.4 R140, [R134+UR4+0x2900] ;  /* 0x00290004868c783b */ /* 0x000fe20008004200 */
[----:B------:R-:W-:Y:S02]  /*7e50*/  MUFU.EX2 R169, R169 ;  /* 0x000000a900a97308 */ /* 0x000fe40000000800 */
[--C-:B------:R-:W-:Y:S02]  /*7e60*/  FFMA.FTZ R170, R170, c[0x0][0x2d0], -R145.reuse ;  /* 0x0000b400aaaa7a23 */ /* 0x100fe40000010891 */
[----:B------:R-:W-:Y:S01]  /*7e70*/  FMUL.FTZ R88, R132, R88 ;  /* 0x0000005884587220 */ /* 0x000fe20000410000 */
[----:B--2---:R-:W-:Y:S01]  /*7e80*/  F2FP.PACK_AB R100, R166, R165 ;  /* 0x000000a5a664723e */ /* 0x004fe200000000ff */
[C---:B------:R-:W-:Y:S04]  /*7e90*/  HMMA.16816.F32 R80, R136.reuse, R102, R80 ;  /* 0x000000668850723c */ /* 0x040fe80000001850 */
[----:B------:R-:W-:Y:S01]  /*7ea0*/  FMUL.FTZ R89, R132, R89 ;  /* 0x0000005984597220 */ /* 0x000fe20000410000 */
[----:B------:R-:W2:Y:S01]  /*7eb0*/  MUFU.EX2 R170, R170 ;  /* 0x000000aa00aa7308 */ /* 0x000ea20000000800 */
[C---:B------:R-:W-:Y:S01]  /*7ec0*/  FMUL.FTZ R90, R3.reuse, R90 ;  /* 0x0000005a035a7220 */ /* 0x040fe20000410000 */
[----:B-1----:R-:W-:Y:S01]  /*7ed0*/  F2FP.PACK_AB R102, R168, R167 ;  /* 0x000000a7a866723e */ /* 0x002fe200000000ff */
[C---:B-----5:R-:W-:Y:S04]  /*7ee0*/  HMMA.16816.F32 R84, R136.reuse, R108, R84 ;  /* 0x0000006c8854723c */ /* 0x060fe80000001854 */
[C---:B------:R-:W-:Y:S02]  /*7ef0*/  FMUL.FTZ R91, R3.reuse, R91 ;  /* 0x0000005b035b7220 */ /* 0x040fe40000410000 */
[C---:B------:R-:W-:Y:S01]  /*7f00*/  FMUL.FTZ R92, R132.reuse, R92 ;  /* 0x0000005c845c7220 */ /* 0x040fe20000410000 */
[----:B------:R-:W1:Y:S01]  /*7f10*/  MUFU.EX2 R172, R172 ;  /* 0x000000ac00ac7308 */ /* 0x000e620000000800 */
[C---:B------:R-:W-:Y:S03]  /*7f20*/  FMUL.FTZ R93, R132.reuse, R93 ;  /* 0x0000005d845d7220 */ /* 0x040fe60000410000 */
[C---:B------:R-:W-:Y:S01]  /*7f30*/  HMMA.16816.F32 R88, R136.reuse, R110, R88 ;  /* 0x0000006e8858723c */ /* 0x040fe20000001858 */
[----:B------:R-:W4:Y:S02]  /*7f40*/  LDSM.16.MT88.4 R108, [R156+0x900] ;  /* 0x000900009c6c783b */ /* 0x000f240000004200 */
[C---:B------:R-:W-:Y:S02]  /*7f50*/  FMUL.FTZ R94, R3.reuse, R94 ;  /* 0x0000005e035e7220 */ /* 0x040fe40000410000 */
[C---:B------:R-:W-:Y:S02]  /*7f60*/  FMUL.FTZ R95, R3.reuse, R95 ;  /* 0x0000005f035f7220 */ /* 0x040fe40000410000 */
[C---:B------:R-:W-:Y:S02]  /*7f70*/  FMUL.FTZ R96, R132.reuse, R96 ;  /* 0x0000006084607220 */ /* 0x040fe40000410000 */
[----:B------:R-:W-:Y:S03]  /*7f80*/  FMUL.FTZ R97, R132, R97 ;  /* 0x0000006184617220 */ /* 0x000fe60000410000 */
[C---:B---3--:R-:W-:Y:S03]  /*7f90*/  HMMA.16816.F32 R92, R136.reuse, R104, R92 ;  /* 0x00000068885c723c */ /* 0x048fe6000000185c */
[C---:B------:R-:W-:Y:S01]  /*7fa0*/  FMUL.FTZ R98, R3.reuse, R98 ;  /* 0x0000006203627220 */ /* 0x040fe20000410000 */
[----:B--2---:R-:W-:Y:S01]  /*7fb0*/  F2FP.PACK_AB R101, R170, R169 ;  /* 0x000000a9aa65723e */ /* 0x004fe200000000ff */
[----:B------:R-:W-:Y:S02]  /*7fc0*/  FMUL.FTZ R99, R3, R99 ;  /* 0x0000006303637220 */ /* 0x000fe40000410000 */
[--C-:B------:R-:W-:Y:S01]  /*7fd0*/  FFMA.FTZ R177, R178, c[0x0][0x2d0], -R145.reuse ;  /* 0x0000b400b2b17a23 */ /* 0x100fe20000010891 */
[----:B-1----:R-:W-:Y:S01]  /*7fe0*/  F2FP.PACK_AB R103, R172, R171 ;  /* 0x000000abac67723e */ /* 0x002fe200000000ff */
[--C-:B------:R-:W-:Y:S03]  /*7ff0*/  FFMA.FTZ R178, R153, c[0x0][0x2d0], -R152.reuse ;  /* 0x0000b40099b27a23 */ /* 0x100fe60000010898 */
[----:B------:R-:W-:Y:S01]  /*8000*/  HMMA.16816.F32 R96, R136, R106, R96 ;  /* 0x0000006a8860723c */ /* 0x000fe20000001860 */
[----:B------:R-:W1:Y:S01]  /*8010*/  LDSM.16.MT88.4 R104, [R156+0x2900] ;  /* 0x002900009c68783b */ /* 0x000e620000004200 */
[----:B------:R-:W-:Y:S01]  /*8020*/  MUFU.EX2 R177, R177 ;  /* 0x000000b100b17308 */ /* 0x000fe20000000800 */
[----:B------:R-:W-:Y:S02]  /*8030*/  FFMA.FTZ R152, R147, c[0x0][0x2d0], -R152 ;  /* 0x0000b40093987a23 */ /* 0x000fe40000010898 */
[--C-:B------:R-:W-:Y:S02]  /*8040*/  FFMA.FTZ R176, R176, c[0x0][0x2d0], -R145.reuse ;  /* 0x0000b400b0b07a23 */ /* 0x100fe40000010891 */
[--C-:B------:R-:W-:Y:S01]  /*8050*/  FFMA.FTZ R174, R174, c[0x0][0x2d0], -R145.reuse ;  /* 0x0000b400aeae7a23 */ /* 0x100fe20000010891 */
[C---:B------:R-:W-:Y:S01]  /*8060*/  HMMA.16816.F32 R4, R100.reuse, R112, R4 ;  /* 0x000000706404723c */ /* 0x040fe20000001804 */
[----:B------:R-:W-:Y:S03]  /*8070*/  LDSM.16.MT88.4 R136, [R134+UR4+0x3100] ;  /* 0x003100048688783b */ /* 0x000fe60008004200 */
[----:B------:R2:W-:Y:S01]  /*8080*/  MUFU.EX2 R230, R152 ;  /* 0x0000009800e67308 */ /* 0x0005e20000000800 */
[----:B------:R-:W-:Y:S02]  /*8090*/  FFMA.FTZ R145, R144, c[0x0][0x2d0], -R145 ;  /* 0x0000b40090917a23 */ /* 0x000fe40000010891 */
[----:B------:R-:W-:Y:S01]  /*80a0*/  FFMA.FTZ R164, R3, R216, R164 ;  /* 0x000000d803a47223 */ /* 0x000fe200000100a4 */
[C---:B------:R-:W-:Y:S01]  /*80b0*/  HMMA.16816.F32 R8, R100.reuse, R114, R8 ;  /* 0x000000726408723c */ /* 0x040fe20000001808 */
[----:B------:R-:W-:Y:S03]  /*80c0*/  LDSM.16.MT88.4 R112, [R133+0x4900] ;  /* 0x004900008570783b */ /* 0x000fe60000004200 */
[----:B------:R-:W-:Y:S01]  /*80d0*/  FFMA.FTZ R162, R132, R217, R162 ;  /* 0x000000d984a27223 */ /* 0x000fe200000100a2 */
[----:B------:R-:W-:Y:S01]  /*80e0*/  MOV R132, R2 ;  /* 0x0000000200847202 */ /* 0x000fe20000000f00 */
[----:B------:R3:W-:Y:S01]  /*80f0*/  MUFU.EX2 R234, R145 ;  /* 0x0000009100ea7308 */ /* 0x0007e20000000800 */
[----:B------:R-:W-:Y:S01]  /*8100*/  FADD.FTZ R163, R163, R164 ;  /* 0x000000a4a3a37221 */ /* 0x000fe20000010000 */
[C---:B------:R-:W-:Y:S04]  /*8110*/  HMMA.16816.F32 R12, R100.reuse, R116, R12 ;  /* 0x00000074640c723c */ /* 0x040fe8000000180c */
[----:B------:R-:W-:Y:S02]  /*8120*/  FADD.FTZ R159, R159, R162 ;  /* 0x000000a29f9f7221 */ /* 0x000fe40000010000 */
[----:B------:R-:W-:Y:S02]  /*8130*/  FADD.FTZ R158, R158, R163 ;  /* 0x000000a39e9e7221 */ /* 0x000fe40000010000 */
[C---:B------:R-:W-:Y:S01]  /*8140*/  HMMA.16816.F32 R16, R100.reuse, R118, R16 ;  /* 0x000000766410723c */ /* 0x040fe20000001810 */
[----:B------:R-:W-:Y:S01]  /*8150*/  LDSM.16.MT88.4 R116, [R134+UR4+0x4900] ;  /* 0x004900048674783b */ /* 0x000fe20008004200 */
[----:B------:R-:W5:Y:S02]  /*8160*/  MUFU.EX2 R176, R176 ;  /* 0x000000b000b07308 */ /* 0x000f640000000800 */
[----:B------:R-:W-:Y:S02]  /*8170*/  FADD.FTZ R160, R160, R159 ;  /* 0x0000009fa0a07221 */ /* 0x000fe40000010000 */
[----:B------:R-:W-:Y:S02]  /*8180*/  FADD.FTZ R158, R161, R158 ;  /* 0x0000009ea19e7221 */ /* 0x000fe40000010000 */
[C---:B------:R-:W-:Y:S01]  /*8190*/  HMMA.16816.F32 R20, R100.reuse, R120, R20 ;  /* 0x000000786414723c */ /* 0x040fe20000001814 */
[----:B--2---:R-:W-:Y:S03]  /*81a0*/  LDSM.16.MT88.4 R152, [R133+0x3900] ;  /* 0x003900008598783b */ /* 0x004fe60000004200 */
[----:B------:R-:W2:Y:S01]  /*81b0*/  MUFU.EX2 R174, R174 ;  /* 0x000000ae00ae7308 */ /* 0x000ea20000000800 */
[----:B------:R-:W-:Y:S02]  /*81c0*/  FADD.FTZ R160, R157, R160 ;  /* 0x000000a09da07221 */ /* 0x000fe40000010000 */
[----:B------:R-:W-:Y:S01]  /*81d0*/  FADD.FTZ R169, R169, R158 ;  /* 0x0000009ea9a97221 */ /* 0x000fe20000010000 */
[C---:B------:R-:W-:Y:S01]  /*81e0*/  HMMA.16816.F32 R24, R100.reuse, R122, R24 ;  /* 0x0000007a6418723c */ /* 0x040fe20000001818 */
[----:B------:R-:W-:Y:S03]  /*81f0*/  LDSM.16.MT88.4 R120, [R134+UR4+0x1100] ;  /* 0x001100048678783b */ /* 0x000fe60008004200 */
[----:B------:R-:W-:Y:S02]  /*8200*/  FADD.FTZ R165, R165, R160 ;  /* 0x000000a0a5a57221 */ /* 0x000fe40000010000 */
[----:B------:R-:W1:Y:S01]  /*8210*/  MUFU.EX2 R178, R178 ;  /* 0x000000b200b27308 */ /* 0x000e620000000800 */
[----:B------:R-:W-:Y:S01]  /*8220*/  FADD.FTZ R170, R170, R169 ;  /* 0x000000a9aaaa7221 */ /* 0x000fe20000010000 */
[C---:B----4-:R-:W-:Y:S01]  /*8230*/  HMMA.16816.F32 R28, R100.reuse, R108, R28 ;  /* 0x0000006c641c723c */ /* 0x050fe2000000181c */
[----:B---3--:R-:W-:Y:S03]  /*8240*/  LDSM.16.MT88.4 R144, [R156+0x1900] ;  /* 0x001900009c90783b */ /* 0x008fe60000004200 */
[----:B------:R-:W-:Y:S02]  /*8250*/  FADD.FTZ R166, R166, R165 ;  /* 0x000000a5a6a67221 */ /* 0x000fe40000010000 */
[----:B------:R-:W-:Y:S02]  /*8260*/  FADD.FTZ R171, R171, R170 ;  /* 0x000000aaabab7221 */ /* 0x000fe40000010000 */
[C---:B------:R-:W-:Y:S01]  /*8270*/  HMMA.16816.F32 R32, R100.reuse, R110, R32 ;  /* 0x0000006e6420723c */ /* 0x040fe20000001820 */
[----:B------:R-:W3:Y:S03]  /*8280*/  LDSM.16.MT88.4 R108, [R135+UR4+0x4900] ;  /* 0x00490004876c783b */ /* 0x000ee60008004200 */
[----:B------:R-:W-:Y:S02]  /*8290*/  FADD.FTZ R167, R167, R166 ;  /* 0x000000a6a7a77221 */ /* 0x000fe40000010000 */
[----:B------:R-:W-:Y:S02]  /*82a0*/  FADD.FTZ R172, R172, R171 ;  /* 0x000000abacac7221 */ /* 0x000fe40000010000 */
[C---:B------:R-:W-:Y:S04]  /*82b0*/  HMMA.16816.F32 R36, R100.reuse, R124, R36 ;  /* 0x0000007c6424723c */ /* 0x040fe80000001824 */
[----:B------:R-:W-:Y:S04]  /*82c0*/  FADD.FTZ R168, R168, R167 ;  /* 0x000000a7a8a87221 */ /* 0x000fe80000010000 */
[C---:B------:R-:W-:Y:S01]  /*82d0*/  HMMA.16816.F32 R40, R100.reuse, R126, R40 ;  /* 0x0000007e6428723c */ /* 0x040fe20000001828 */
[----:B------:R-:W-:Y:S07]  /*82e0*/  LDSM.16.MT88.4 R124, [R135+UR4+0x3100] ;  /* 0x00310004877c783b */ /* 0x000fee0008004200 */
        /* <DEDUP_REMOVED lines=9> */
[C---:B---3--:R-:W-:Y:S08]  /*8380*/  HMMA.16816.F32 R68, R100.reuse, R108, R68 ;  /* 0x0000006c6444723c */ /* 0x048ff00000001844 */
[C---:B------:R-:W-:Y:S01]  /*8390*/  HMMA.16816.F32 R72, R100.reuse, R110, R72 ;  /* 0x0000006e6448723c */ /* 0x040fe20000001848 */
[----:B------:R-:W3:Y:S07]  /*83a0*/  LDSM.16.MT88.4 R108, [R135+UR4+0x1100] ;  /* 0x00110004876c783b */ /* 0x000eee0008004200 */
[C---:B------:R-:W-:Y:S08]  /*83b0*/  HMMA.16816.F32 R76, R100.reuse, R112, R76 ;  /* 0x00000070644c723c */ /* 0x040ff0000000184c */
[C---:B------:R-:W-:Y:S01]  /*83c0*/  HMMA.16816.F32 R80, R100.reuse, R114, R80 ;  /* 0x000000726450723c */ /* 0x040fe20000001850 */
[----:B------:R-:W4:Y:S07]  /*83d0*/  LDSM.16.MT88.4 R112, [R133+0x1100] ;  /* 0x001100008570783b */ /* 0x000f2e0000004200 */
[C---:B------:R-:W-:Y:S08]  /*83e0*/  HMMA.16816.F32 R84, R100.reuse, R116, R84 ;  /* 0x000000746454723c */ /* 0x040ff00000001854 */
[C---:B------:R-:W-:Y:S01]  /*83f0*/  HMMA.16816.F32 R88, R100.reuse, R118, R88 ;  /* 0x000000766458723c */ /* 0x040fe20000001858 */
[----:B------:R-:W4:Y:S07]  /*8400*/  LDSM.16.MT88.4 R116, [R156+0x1100] ;  /* 0x001100009c74783b */ /* 0x000f2e0000004200 */
[C---:B-1----:R-:W-:Y:S08]  /*8410*/  HMMA.16816.F32 R92, R100.reuse, R104, R92 ;  /* 0x00000068645c723c */ /* 0x042ff0000000185c */
[----:B------:R-:W-:Y:S01]  /*8420*/  HMMA.16816.F32 R96, R100, R106, R96 ;  /* 0x0000006a6460723c */ /* 0x000fe20000001860 */
[----:B------:R-:W1:Y:S06]  /*8430*/  LDSM.16.MT88.4 R104, [R156+0x3100] ;  /* 0x003100009c68783b */ /* 0x000e6c0000004200 */
[----:B------:R-:W-:Y:S01]  /*8440*/  F2FP.PACK_AB R100, R180, R173 ;  /* 0x000000adb464723e */ /* 0x000fe200000000ff */
[----:B------:R-:W-:Y:S01]  /*8450*/  FADD.FTZ R173, R173, R168 ;  /* 0x000000a8adad7221 */ /* 0x000fe20000010000 */
[----:B------:R-:W-:Y:S03]  /*8460*/  F2FP.PACK_AB R102, R182, R175 ;  /* 0x000000afb666723e */ /* 0x000fe600000000ff */
[----:B-----5:R-:W-:Y:S01]  /*8470*/  F2FP.PACK_AB R101, R176, R177 ;  /* 0x000000b1b065723e */ /* 0x020fe200000000ff */
[----:B------:R-:W-:Y:S01]  /*8480*/  FADD.FTZ R177, R177, R172 ;  /* 0x000000acb1b17221 */ /* 0x000fe20000010000 */
[----:B--2---:R-:W-:Y:S01]  /*8490*/  F2FP.PACK_AB R103, R179, R174 ;  /* 0x000000aeb367723e */ /* 0x004fe200000000ff */
[----:B------:R-:W-:Y:S02]  /*84a0*/  FADD.FTZ R180, R180, R173 ;  /* 0x000000adb4b47221 */ /* 0x000fe40000010000 */
[----:B------:R-:W-:Y:S02]  /*84b0*/  FADD.FTZ R177, R176, R177 ;  /* 0x000000b1b0b17221 */ /* 0x000fe40000010000 */
[----:B------:R-:W-:Y:S02]  /*84c0*/  FADD.FTZ R175, R175, R180 ;  /* 0x000000b4afaf7221 */ /* 0x000fe40000010000 */
[C---:B---3--:R-:W-:Y:S03]  /*84d0*/  HMMA.16816.F32 R4, R100.reuse, R108, R4 ;  /* 0x0000006c6404723c */ /* 0x048fe60000001804 */
[----:B------:R-:W-:Y:S02]  /*84e0*/  FADD.FTZ R174, R174, R177 ;  /* 0x000000b1aeae7221 */ /* 0x000fe40000010000 */
[----:B------:R-:W-:Y:S02]  /*84f0*/  FADD.FTZ R175, R182, R175 ;  /* 0x000000afb6af7221 */ /* 0x000fe40000010000 */
[----:B------:R-:W-:Y:S01]  /*8500*/  FADD.FTZ R174, R179, R174 ;  /* 0x000000aeb3ae7221 */ /* 0x000fe20000010000 */
[C---:B------:R-:W-:Y:S01]  /*8510*/  HMMA.16816.F32 R8, R100.reuse, R110, R8 ;  /* 0x0000006e6408723c */ /* 0x040fe20000001808 */
[----:B------:R-:W2:Y:S07]  /*8520*/  LDSM.16.MT88.4 R108, [R135+UR4+0x5100] ;  /* 0x00510004876c783b */ /* 0x000eae0008004200 */
[C---:B----4-:R-:W-:Y:S08]  /*8530*/  HMMA.16816.F32 R12, R100.reuse, R112, R12 ;  /* 0x00000070640c723c */ /* 0x050ff0000000180c */
[C---:B------:R-:W-:Y:S01]  /*8540*/  HMMA.16816.F32 R16, R100.reuse, R114, R16 ;  /* 0x000000726410723c */ /* 0x040fe20000001810 */
[----:B------:R-:W3:Y:S07]  /*8550*/  LDSM.16.MT88.4 R112, [R133+0x5100] ;  /* 0x005100008570783b */ /* 0x000eee0000004200 */
[C---:B------:R-:W-:Y:S08]  /*8560*/  HMMA.16816.F32 R20, R100.reuse, R120, R20 ;  /* 0x000000786414723c */ /* 0x040ff00000001814 */
[C---:B------:R-:W-:Y:S08]  /*8570*/  HMMA.16816.F32 R24, R100.reuse, R122, R24 ;  /* 0x0000007a6418723c */ /* 0x040ff00000001818 */
        /* <DEDUP_REMOVED lines=14> */
[C---:B-1----:R-:W-:Y:S04]  /*8660*/  HMMA.16816.F32 R60, R100.reuse, R104, R60 ;  /* 0x00000068643c723c */ /* 0x042fe8000000183c */
[----:B------:R-:W-:Y:S01]  /*8670*/  F2FP.PACK_AB R139, R234, R233 ;  /* 0x000000e9ea8b723e */ /* 0x000fe200000000ff */
[----:B------:R-:W-:Y:S02]  /*8680*/  FADD.FTZ R191, R191, R174 ;  /* 0x000000aebfbf7221 */ /* 0x000fe40000010000 */
[----:B------:R-:W-:Y:S01]  /*8690*/  FADD.FTZ R178, R181, R178 ;  /* 0x000000b2b5b27221 */ /* 0x000fe20000010000 */
[C---:B------:R-:W-:Y:S01]  /*86a0*/  HMMA.16816.F32 R64, R100.reuse, R106, R64 ;  /* 0x0000006a6440723c */ /* 0x040fe20000001840 */
[----:B------:R-:W1:Y:S03]  /*86b0*/  LDSM.16.MT88.4 R104, [R156+0x5100] ;  /* 0x005100009c68783b */ /* 0x000e660000004200 */
        /* <DEDUP_REMOVED lines=8> */
[C---:B---3--:R-:W-:Y:S08]  /*8740*/  HMMA.16816.F32 R76, R100.reuse, R112, R76 ;  /* 0x00000070644c723c */ /* 0x048ff0000000184c */
[C---:B------:R-:W-:Y:S08]  /*8750*/  HMMA.16816.F32 R80, R100.reuse, R114, R80 ;  /* 0x000000726450723c */ /* 0x040ff00000001850 */
[C---:B----4-:R-:W-:Y:S08]  /*8760*/  HMMA.16816.F32 R84, R100.reuse, R116, R84 ;  /* 0x000000746454723c */ /* 0x050ff00000001854 */
[C---:B------:R-:W-:Y:S08]  /*8770*/  HMMA.16816.F32 R88, R100.reuse, R118, R88 ;  /* 0x000000766458723c */ /* 0x040ff00000001858 */
[C---:B-1----:R-:W-:Y:S08]  /*8780*/  HMMA.16816.F32 R92, R100.reuse, R104, R92 ;  /* 0x00000068645c723c */ /* 0x042ff0000000185c */
[----:B------:R-:W-:Y:S08]  /*8790*/  HMMA.16816.F32 R96, R100, R106, R96 ;  /* 0x0000006a6460723c */ /* 0x000ff00000001860 */
[C---:B------:R-:W-:Y:S01]  /*87a0*/  HMMA.16816.F32 R128, R136.reuse, R124, R4 ;  /* 0x0000007c8880723c */ /* 0x040fe20000001804 */
[----:B------:R-:W1:Y:S07]  /*87b0*/  LDSM.16.MT88.4 R4, [R134+UR4+0x3900] ;  /* 0x003900048604783b */ /* 0x000e6e0008004200 */
[C---:B------:R-:W-:Y:S01]  /*87c0*/  HMMA.16816.F32 R124, R136.reuse, R126, R8 ;  /* 0x0000007e887c723c */ /* 0x040fe20000001808 */
[----:B------:R-:W3:Y:S07]  /*87d0*/  LDSM.16.MT88.4 R8, [R156+0x3900] ;  /* 0x003900009c08783b */ /* 0x000eee0000004200 */
[C---:B--2---:R-:W-:Y:S07]  /*87e0*/  HMMA.16816.F32 R120, R136.reuse, R108, R12 ;  /* 0x0000006c8878723c */ /* 0x044fee000000180c */
[----:B------:R-:W-:Y:S01]  /*87f0*/  IADD3 R12, R220, -0x2, RZ ;  /* 0xfffffffedc0c7810 */ /* 0x000fe20007ffe0ff */
[C---:B------:R-:W-:Y:S03]  /*8800*/  HMMA.16816.F32 R116, R136.reuse, R110, R16 ;  /* 0x0000006e8874723c */ /* 0x040fe60000001810 */
[C---:B------:R-:W-:Y:S05]  /*8810*/  ISETP.GE.AND P0, PT, R12.reuse, R193, PT ;  /* 0x000000c10c00720c */ /* 0x040fea0003f06270 */
[C---:B------:R-:W-:Y:S08]  /*8820*/  HMMA.16816.F32 R112, R136.reuse, R140, R20 ;  /* 0x0000008c8870723c */ /* 0x040ff00000001814 */
[C---:B------:R-:W-:Y:S04]  /*8830*/  HMMA.16816.F32 R108, R136.reuse, R142, R24 ;  /* 0x0000008e886c723c */ /* 0x040fe80000001818 */
[----:B------:R-:W-:Y:S01]  /*8840*/  @P0 SHF.R.S32.HI R16, RZ, 0x1f, R12 ;  /* 0x0000001fff100819 */ /* 0x000fe2000001140c */
[----:B------:R-:W-:Y:S03]  /*8850*/  @P0 IMAD.WIDE.U32 R18, R12, c[0x0][0x1e0], RZ ;  /* 0x000078000c120a25 */ /* 0x000fe600078e00ff */
[C---:B------:R-:W-:Y:S04]  /*8860*/  HMMA.16816.F32 R104, R136.reuse, R144, R28 ;  /* 0x000000908868723c */ /* 0x040fe8000000181c */
[----:B------:R-:W-:Y:S01]  /*8870*/  @P0 SHF.L.U32 R24, R18, 0x6, RZ ;  /* 0x0000000612180819 */ /* 0x000fe200000006ff */
[----:B------:R-:W-:Y:S03]  /*8880*/  @P0 IMAD R16, R16, c[0x0][0x1e0], RZ ;  /* 0x0000780010100a24 */ /* 0x000fe600078e02ff */
[C---:B------:R-:W-:Y:S04]  /*8890*/  HMMA.16816.F32 R100, R136.reuse, R146, R32 ;  /* 0x000000928864723c */ /* 0x040fe80000001820 */
[----:B------:R-:W-:Y:S02]  /*88a0*/  @P0 IMAD R16, R12, c[0x0][0x1e4], R16 ;  /* 0x000079000c100a24 */ /* 0x000fe400078e0210 */
[----:B------:R-:W2:Y:S02]  /*88b0*/  LDSM.16.MT88.4 R12, [R135+UR4+0x5900] ;  /* 0x00590004870c783b */ /* 0x000ea40008004200 */
[C---:B------:R-:W-:Y:S04]  /*88c0*/  HMMA.16816.F32 R36, R136.reuse, R148, R36 ;  /* 0x000000948824723c */ /* 0x040fe80000001824 */
[----:B------:R-:W-:Y:S02]  /*88d0*/  @P0 IADD3 R25, R19, R16, RZ ;  /* 0x0000001013190210 */ /* 0x000fe40007ffe0ff */
[----:B------:R-:W-:Y:S02]  /*88e0*/  @P0 IADD3 R16, P1, R24, R206, RZ ;  /* 0x000000ce18100210 */ /* 0x000fe40007f3e0ff */
[C---:B------:R-:W-:Y:S04]  /*88f0*/  HMMA.16816.F32 R40, R136.reuse, R150, R40 ;  /* 0x000000968828723c */ /* 0x040fe80000001828 */
[----:B------:R-:W-:Y:S04]  /*8900*/  @P0 SHF.L.U64.HI R25, R18, 0x6, R25 ;  /* 0x0000000612190819 */ /* 0x000fe80000010219 */
[C---:B------:R-:W-:Y:S08]  /*8910*/  HMMA.16816.F32 R44, R136.reuse, R152, R44 ;  /* 0x00000098882c723c */ /* 0x040ff0000000182c */
[C---:B------:R-:W-:Y:S08]  /*8920*/  HMMA.16816.F32 R48, R136.reuse, R154, R48 ;  /* 0x0000009a8830723c */ /* 0x040ff00000001830 */
[C---:B-1----:R-:W-:Y:S07]  /*8930*/  HMMA.16816.F32 R52, R136.reuse, R4, R52 ;  /* 0x000000048834723c */ /* 0x042fee0000001834 */
[C---:B------:R-:W-:Y:S01]  /*8940*/  @P0 IADD3.X R5, R25.reuse, R213, RZ, P1, !PT ;  /* 0x000000d519050210 */ /* 0x040fe20000ffe4ff */
[C---:B------:R-:W-:Y:S04]  /*8950*/  HMMA.16816.F32 R56, R136.reuse, R6, R56 ;  /* 0x000000068838723c */ /* 0x040fe80000001838 */
[C---:B------:R-:W-:Y:S04]  /*8960*/  @P0 LEA R20, P1, R16.reuse, c[0x0][0x1c8], 0x1 ;  /* 0x0000720010140a11 */ /* 0x040fe800078208ff */
[C---:B---3--:R-:W-:Y:S04]  /*8970*/  HMMA.16816.F32 R60, R136.reuse, R8, R60 ;  /* 0x00000008883c723c */ /* 0x048fe8000000183c */
[----:B------:R-:W-:Y:S02]  /*8980*/  @P0 LEA.HI.X R21, R16, c[0x0][0x1cc], R5, 0x1, P1 ;  /* 0x0000730010150a11 */ /* 0x000fe400008f0c05 */
[----:B------:R-:W1:Y:S01]  /*8990*/  LDSM.16.MT88.4 R16, [R133+0x5900] ;  /* 0x005900008510783b */ /* 0x000e620000004200 */
[----:B------:R-:W-:Y:S01]  /*89a0*/  @P0 IADD3 R4, P1, R24, R225, RZ ;  /* 0x000000e118040210 */ /* 0x000fe20007f3e0ff */
[C---:B------:R-:W-:Y:S04]  /*89b0*/  HMMA.16816.F32 R64, R136.reuse, R10, R64 ;  /* 0x0000000a8840723c */ /* 0x040fe80000001840 */
[C---:B------:R-:W-:Y:S02]  /*89c0*/  @P0 IADD3.X R5, R25.reuse, R224, RZ, P1, !PT ;  /* 0x000000e019050210 */ /* 0x040fe40000ffe4ff */
[C---:B------:R-:W-:Y:S02]  /*89d0*/  @P0 LEA R22, P1, R4.reuse, c[0x0][0x1c8], 0x1 ;  /* 0x0000720004160a11 */ /* 0x040fe400078208ff */
[C---:B--2---:R-:W-:Y:S04]  /*89e0*/  HMMA.16816.F32 R68, R136.reuse, R12, R68 ;  /* 0x0000000c8844723c */ /* 0x044fe80000001844 */
[----:B------:R-:W-:Y:S02]  /*89f0*/  @P0 LEA.HI.X R23, R4, c[0x0][0x1cc], R5, 0x1, P1 ;  /* 0x0000730004170a11 */ /* 0x000fe400008f0c05 */
[----:B------:R-:W-:Y:S02]  /*8a00*/  @P0 IADD3 R5, P1, R24, R223, RZ ;  /* 0x000000df18050210 */ /* 0x000fe40007f3e0ff */
[C---:B------:R-:W-:Y:S04]  /*8a10*/  HMMA.16816.F32 R72, R136.reuse, R14, R72 ;  /* 0x0000000e8848723c */ /* 0x040fe80000001848 */
[----:B------:R-:W-:Y:S02]  /*8a20*/  @P0 IADD3.X R4, R25, R222, RZ, P1, !PT ;  /* 0x000000de19040210 */ /* 0x000fe40000ffe4ff */
[C---:B------:R-:W-:Y:S06]  /*8a30*/  @P0 LEA R26, P1, R5.reuse, c[0x0][0x1c8], 0x1 ;  /* 0x00007200051a0a11 */ /* 0x040fec00078208ff */
[----:B------:R-:W-:Y:S02]  /*8a40*/  @P0 LEA.HI.X R27, R5, c[0x0][0x1cc], R4, 0x1, P1 ;  /* 0x00007300051b0a11 */ /* 0x000fe400008f0c04 */
[----:B------:R-:W2:Y:S01]  /*8a50*/  LDSM.16.MT88.4 R4, [R134+UR4+0x5900] ;  /* 0x005900048604783b */ /* 0x000ea20008004200 */
[----:B------:R-:W-:Y:S04]  /*8a60*/  @P0 IADD3 R24, P1, R200, R24, RZ ;  /* 0x00000018c8180210 */ /* 0x000fe80007f3e0ff */
[----:B------:R-:W-:Y:S02]  /*8a70*/  @P0 IADD3.X R25, R199, R25, RZ, P1, !PT ;  /* 0x00000019c7190210 */ /* 0x000fe40000ffe4ff */
[----:B------:R-:W-:Y:S01]  /*8a80*/  @P0 IADD3 R8, P1, R24, R206, RZ ;  /* 0x000000ce18080210 */ /* 0x000fe20007f3e0ff */
[C---:B-1----:R-:W-:Y:S03]  /*8a90*/  HMMA.16816.F32 R76, R136.reuse, R16, R76 ;  /* 0x00000010884c723c */ /* 0x042fe6000000184c */
[----:B------:R-:W-:Y:S02]  /*8aa0*/  @P0 IADD3.X R9, R25, R213, RZ, P1, !PT ;  /* 0x000000d519090210 */ /* 0x000fe40000ffe4ff */
[C---:B------:R-:W-:Y:S03]  /*8ab0*/  @P0 LEA R12, P1, R8.reuse, c[0x0][0x1c8], 0x1 ;  /* 0x00007200080c0a11 */ /* 0x040fe600078208ff */
[C---:B------:R-:W-:Y:S04]  /*8ac0*/  HMMA.16816.F32 R80, R136.reuse, R18, R80 ;  /* 0x000000128850723c */ /* 0x040fe80000001850 */
[----:B------:R-:W-:Y:S02]  /*8ad0*/  @P0 LEA.HI.X R13, R8, c[0x0][0x1cc], R9, 0x1, P1 ;  /* 0x00007300080d0a11 */ /* 0x000fe400008f0c09 */
[----:B------:R-:W1:Y:S01]  /*8ae0*/  LDSM.16.MT88.4 R8, [R156+0x5900] ;  /* 0x005900009c08783b */ /* 0x000e620000004200 */
[----:B------:R-:W-:Y:S01]  /*8af0*/  @P0 IADD3 R3, P1, R24, R225, RZ ;  /* 0x000000e118030210 */ /* 0x000fe20007f3e0ff */
[----:B------:R-:W-:Y:S04]  /*8b00*/  @P0 IMAD R18, R215, 0x3000, R201 ;  /* 0x00003000d7120824 */ /* 0x000fe800078e02c9 */
[----:B------:R-:W-:Y:S02]  /*8b10*/  @P0 IADD3.X R16, R25, R224, RZ, P1, !PT ;  /* 0x000000e019100210 */ /* 0x000fe40000ffe4ff */
[C---:B------:R-:W-:Y:S04]  /*8b20*/  @P0 LEA R14, P1, R3.reuse, c[0x0][0x1c8], 0x1 ;  /* 0x00007200030e0a11 */ /* 0x040fe800078208ff */
[----:B------:R-:W-:Y:S02]  /*8b30*/  @P0 LEA.HI.X R15, R3, c[0x0][0x1cc], R16, 0x1, P1 ;  /* 0x00007300030f0a11 */ /* 0x000fe400008f0c10 */
[----:B------:R-:W-:Y:S02]  /*8b40*/  @P0 SHF.L.U32 R3, R18, 0x1, RZ ;  /* 0x0000000112030819 */ /* 0x000fe400000006ff */
[----:B------:R-:W-:Y:S01]  /*8b50*/  @P0 IADD3 R24, P1, R24, R223, RZ ;  /* 0x000000df18180210 */ /* 0x000fe20007f3e0ff */
[C---:B--2---:R-:W-:Y:S02]  /*8b60*/  HMMA.16816.F32 R84, R136.reuse, R4, R84 ;  /* 0x000000048854723c */ /* 0x044fe40000001854 */
[----:B------:R-:W-:Y:S01]  /*8b70*/  @!PT LDS RZ, [RZ] ;  /* 0x00000000fffff984 */ /* 0x000fe20000000800 */
[----:B------:R-:W-:Y:S01]  /*8b80*/  @!PT LDS RZ, [RZ] ;  /* 0x00000000fffff984 */ /* 0x000fe20000000800 */
[----:B------:R-:W-:Y:S01]  /*8b90*/  @!PT LDS RZ, [RZ] ;  /* 0x00000000fffff984 */ /* 0x000fe20000000800 */
[----:B------:R2:W-:Y:S01]  /*8ba0*/  @P0 LDGSTS.E.BYPASS.LTC128B.128 [R3+0xc100], [R20.64], !P5 ;  /* 0x0c10000014030fae */ /* 0x0005e2000e901d48 */
[----:B------:R-:W-:Y:S02]  /*8bb0*/  @P0 IADD3.X R25, R25, R222, RZ, P1, !PT ;  /* 0x000000de19190210 */ /* 0x000fe40000ffe4ff */
[C---:B------:R-:W-:Y:S03]  /*8bc0*/  @P0 LEA R16, P1, R24.reuse, c[0x0][0x1c8], 0x1 ;  /* 0x0000720018100a11 */ /* 0x040fe600078208ff */
[C---:B------:R-:W-:Y:S02]  /*8bd0*/  HMMA.16816.F32 R88, R136.reuse, R6, R88 ;  /* 0x000000068858723c */ /* 0x040fe40000001858 */
[----:B------:R2:W-:Y:S02]  /*8be0*/  @P0 LDGSTS.E.BYPASS.LTC128B.128 [R3+0xe100], [R22.64], !P4 ;  /* 0x0e10000016030fae */ /* 0x0005e4000e101d48 */
[----:B------:R-:W-:Y:S06]  /*8bf0*/  @P0 LEA.HI.X R17, R24, c[0x0][0x1cc], R25, 0x1, P1 ;  /* 0x0000730018110a11 */ /* 0x000fec00008f0c19 */
[----:B------:R2:W-:Y:S01]  /*8c00*/  @P0 LDGSTS.E.BYPASS.LTC128B.128 [R3+0x10100], [R26.64], !P6 ;  /* 0x101000001a030fae */ /* 0x0005e2000f101d48 */
[C---:B-1----:R-:W-:Y:S07]  /*8c10*/  HMMA.16816.F32 R92, R136.reuse, R8, R92 ;  /* 0x00000008885c723c */ /* 0x042fee000000185c */
[----:B------:R2:W-:Y:S01]  /*8c20*/  @P0 LDGSTS.E.BYPASS.LTC128B.128 [R3+0xd100], [R12.64], !P5 ;  /* 0x0d1000000c030fae */ /* 0x0005e2000e901d48 */
[----:B------:R-:W-:Y:S07]  /*8c30*/  HMMA.16816.F32 R96, R136, R10, R96 ;  /* 0x0000000a8860723c */ /* 0x000fee0000001860 */
[----:B------:R2:W-:Y:S08]  /*8c40*/  @P0 LDGSTS.E.BYPASS.LTC128B.128 [R3+0xf100], [R14.64], !P4 ;  /* 0x0f1000000e030fae */ /* 0x0005f0000e101d48 */
[----:B------:R2:W-:Y:S01]  /*8c50*/  @P0 LDGSTS.E.BYPASS.LTC128B.128 [R3+0x11100], [R16.64], !P6 ;  /* 0x1110000010030fae */ /* 0x0005e2000f101d48 */
[C---:B------:R-:W-:Y:S02]  /*8c60*/  ISETP.GT.AND P0, PT, R220.reuse, R231, PT ;  /* 0x000000e7dc00720c */ /* 0x040fe40003f04270 */
[----:B------:R-:W-:Y:S05]  /*8c70*/  IADD3 R220, R220, -0x1, RZ ;  /* 0xffffffffdcdc7810 */ /* 0x000fea0007ffe0ff */
[----:B------:R-:W0:Y:S01]  /*8c80*/  LDGDEPBAR ;  /* 0x00000000000079af */ /* 0x000e220000000000 */
[----:B--2---:R-:W-:Y:S05]  /*8c90*/  MOV R3, R0 ;  /* 0x0000000000037202 */ /* 0x004fea0000000f00 */
[----:B------:R-:W-:-:S05]  /*8ca0*/  @P0 BRA `(.L_x_890) ;  /* 0xffffc76000000947 */ /* 0x000fca000383ffff */
.L_x_881:
[----:B------:R-:W-:Y:S02]  /*8cb0*/  ISETP.NE.AND P1, PT, R196, 0x1, PT ;  /* 0x00000001c400780c */ /* 0x000fe40003f25270 */
[----:B------:R-:W-:-:S02]  /*8cc0*/  LEA R6, R219, 0x7f, 0x7 ;  /* 0x0000007fdb067811 */ /* 0x000fc400078e38ff */
[----:B------:R-:W-:Y:S02]  /*8cd0*/  ISETP.GE.AND P0, PT, R195, 0x1, PT ;  /* 0x00000001c300780c */ /* 0x000fe40003f06270 */
[----:B------:R-:W-:-:S07]  /*8ce0*/  IADD3 R3, R194, 0x1, -R203 ;  /* 0x00000001c2037810 */ /* 0x000fce0007ffe8cb */
[----:B------:R-:W-:-:S05]  /*8cf0*/  @P1 IMAD.HI.U32 R4, R6, c[0x0][0x2c8], RZ ;  /* 0x0000b20006041a27 */ /* 0x000fca00078e00ff */
[----:B------:R-:W-:-:S05]  /*8d00*/  @P1 SHF.R.U32.HI R6, RZ, c[0x0][0x2cc], R4 ;  /* 0x0000b300ff061a19 */ /* 0x000fca0000011604 */
[----:B------:R-:W-:-:S05]  /*8d10*/  IMAD.IADD R5, R3, 0x1, R6 ;  /* 0x0000000103057824 */ /* 0x000fca00078e0206 */
[----:B------:R-:W-:Y:S01]  /*8d20*/  IADD3 R4, R5, -c[0x0][0x324], RZ ;  /* 0x8000c90005047a10 */ /* 0x000fe20007ffe0ff */
[----:B------:R-:W-:Y:S05]  /*8d30*/  @!P0 BRA `(.L_x_891) ;  /* 0x000000f000008947 */ /* 0x000fea0003800000 */
        /* <DEDUP_REMOVED lines=9> */
.L_x_892:
[----:B------:R-:W-:-:S04]  /*8dd0*/  MOV R3, c[0x0][0x32c] ;  /* 0x0000cb0000037a02 */ /* 0x000fc80000000f00 */
[----:B------:R-:W-:-:S13]  /*8de0*/  ISETP.NE.AND P0, PT, R3, 0x1, PT ;  /* 0x000000010300780c */ /* 0x000fda0003f05270 */
[----:B------:R-:W-:-:S05]  /*8df0*/  @P0 IMAD.HI.U32 R3, R5, c[0x0][0x330], RZ ;  /* 0x0000cc0005030a27 */ /* 0x000fca00078e00ff */
[----:B------:R-:W-:-:S05]  /*8e00*/  @P0 SHF.R.U32.HI R5, RZ, c[0x0][0x334], R3 ;  /* 0x0000cd00ff050a19 */ /* 0x000fca0000011603 */
.L_x_893:
[----:B------:R-:W-:-:S05]  /*8e10*/  IMAD R5, R5, c[0x0][0x32c], RZ ;  /* 0x0000cb0005057a24 */ /* 0x000fca00078e02ff */
[----:B------:R-:W-:-:S04]  /*8e20*/  IMNMX R4, R4, R5, !PT ;  /* 0x0000000504047217 */ /* 0x000fc80007800200 */
.L_x_891:
[----:B------:R-:W-:-:S04]  /*8e30*/  IADD3 R4, R4, 0x3f, RZ ;  /* 0x0000003f04047810 */ /* 0x000fc80007ffe0ff */
[----:B------:R-:W-:-:S04]  /*8e40*/  SHF.R.S32.HI R3, RZ, 0x1f, R4 ;  /* 0x0000001fff037819 */ /* 0x000fc80000011404 */
[----:B------:R-:W-:-:S04]  /*8e50*/  LEA.HI R4, R3, R4, RZ, 0x6 ;  /* 0x0000000403047211 */ /* 0x000fc800078f30ff */
[----:B------:R-:W-:-:S04]  /*8e60*/  SHF.R.S32.HI R4, RZ, 0x6, R4 ;  /* 0x00000006ff047819 */ /* 0x000fc80000011404 */
[----:B------:R-:W-:-:S04]  /*8e70*/  IMNMX R229, R193, R4, !PT ;  /* 0x00000004c1e57217 */ /* 0x000fc80007800200 */
[----:B------:R-:W-:-:S13]  /*8e80*/  ISETP.GE.AND P0, PT, R220, R229, PT ;  /* 0x000000e5dc00720c */ /* 0x000fda0003f06270 */
[----:B------:R-:W-:Y:S05]  /*8e90*/  @!P0 BRA `(.L_x_894) ;  /* 0x00002f1000008947 */ /* 0x000fea0003800000 */
[----:B------:R-:W-:Y:S01]  /*8ea0*/  IMAD.MOV.U32 R189, RZ, RZ, 0x20 ;  /* 0x00000020ffbd7424 */ /* 0x000fe200078e00ff */
[----:B------:R-:W-:Y:S01]  /*8eb0*/  LOP3.LUT P0, RZ, R218, 0x2, RZ, 0xc0, !PT ;  /* 0x00000002daff7812 */ /* 0x000fe2000780c0ff */
[----:B------:R-:W-:Y:S01]  /*8ec0*/  IMAD.MOV.U32 R3, RZ, RZ, R0 ;  /* 0x000000ffff037224 */ /* 0x000fe200078e0000 */
[C---:B------:R-:W-:Y:S01]  /*8ed0*/  IADD3 R227, P1, R204.reuse, 0x40, RZ ;  /* 0x00000040cce37810 */ /* 0x040fe20007f3e0ff */
[----:B------:R-:W-:Y:S01]  /*8ee0*/  IMAD.MOV.U32 R228, RZ, RZ, R220 ;  /* 0x000000ffffe47224 */ /* 0x000fe200078e00dc */
[----:B------:R-:W-:Y:S02]  /*8ef0*/  SEL R189, R189, 0xffffffe0, !P0 ;  /* 0xffffffe0bdbd7807 */ /* 0x000fe40004000000 */
[----:B------:R-:W-:Y:S01]  /*8f00*/  IADD3 R225, P0, R204, 0x80, RZ ;  /* 0x00000080cce17810 */ /* 0x000fe20007f1e0ff */
[--C-:B------:R-:W-:Y:S01]  /*8f10*/  IMAD.X R226, RZ, RZ, R209.reuse, P1 ;  /* 0x000000ffffe27224 */ /* 0x100fe200008e06d1 */
[C---:B------:R-:W-:Y:S02]  /*8f20*/  IADD3 R223, P1, R206.reuse, 0x40, RZ ;  /* 0x00000040cedf7810 */ /* 0x040fe40007f3e0ff */
[----:B------:R-:W-:Y:S01]  /*8f30*/  MOV R133, R2 ;  /* 0x0000000200857202 */ /* 0x000fe20000000f00 */
[----:B------:R-:W-:Y:S01]  /*8f40*/  IMAD.X R224, RZ, RZ, R209, P0 ;  /* 0x000000ffffe07224 */ /* 0x000fe200000e06d1 */
[----:B------:R-:W-:Y:S01]  /*8f50*/  IADD3 R221, P0, R206, 0x80, RZ ;  /* 0x00000080cedd7810 */ /* 0x000fe20007f1e0ff */
[----:B------:R-:W-:-:S03]  /*8f60*/  IMAD.X R222, RZ, RZ, R213, P1 ;  /* 0x000000ffffde7224 */ /* 0x000fc600008e06d5 */
[----:B------:R-:W-:Y:S02]  /*8f70*/  IADD3.X R219, RZ, R213, RZ, P0, !PT ;  /* 0x000000d5ffdb7210 */ /* 0x000fe400007fe4ff */
.L_x_895:
[----:B------:R-:W-:Y:S04]  /*8f80*/  DEPBAR.LE SB0, 0x2 ;  /* 0x000080800000791a */ /* 0x000fe80000000000 */
[----:B------:R-:W-:Y:S01]  /*8f90*/  BAR.SYNC.DEFER_BLOCKING 0x0 ;  /* 0x0000000000007b1d */ /* 0x000fe20000010000 */
[----:B------:R-:W-:Y:S01]  /*8fa0*/  ISETP.GE.AND P0, PT, R193, R228, PT ;  /* 0x000000e4c100720c */ /* 0x000fe20003f06270 */
[----:B------:R-:W-:Y:S01]  /*8fb0*/  UIMAD UR4, UR5, 0x6000, URZ ;  /* 0x00006000050478a4 */ /* 0x000fe2000f8e023f */
[----:B------:R-:W-:Y:S01]  /*8fc0*/  IADD3 R220, R228, -0x1, RZ ;  /* 0xffffffffe4dc7810 */ /* 0x000fe20007ffe0ff */
[----:B------:R-:W-:Y:S02]  /*8fd0*/  UIADD3 UR7, UR5, 0x1, URZ ;  /* 0x0000000105077890 */ /* 0x000fe4000fffe03f */
[----:B------:R-:W-:Y:S02]  /*8fe0*/  UISETP.GE.AND UP0, UPT, UR5, 0x1, UPT ;  /* 0x000000010500788c */ /* 0x000fe4000bf06270 */
[----:B------:R-:W-:Y:S02]  /*8ff0*/  IADD3 R132, R188, UR4, RZ ;  /* 0x00000004bc847c10 */ /* 0x000fe4000fffe0ff */
[----:B------:R-:W-:Y:S02]  /*9000*/  USEL UR5, UR7, URZ, !UP0 ;  /* 0x0000003f07057287 */ /* 0x000fe4000c000000 */
[----:B------:R-:W-:Y:S02]  /*9010*/  IADD3 R191, R189, R132, RZ ;  /* 0x00000084bdbf7210 */ /* 0x000fe40007ffe0ff */
[----:B------:R-:W-:Y:S01]  /*9020*/  @!P0 SHF.R.S32.HI R29, RZ, 0x1f, R220 ;  /* 0x0000001fff1d8819 */ /* 0x000fe200000114dc */
[----:B------:R-:W-:Y:S04]  /*9030*/  @!P0 IMAD.WIDE.U32 R4, R220, c[0x0][0x208], RZ ;  /* 0x00008200dc048a25 */ /* 0x000fe800078e00ff */
[----:B------:R-:W-:Y:S01]  /*9040*/  @!P0 IMAD R29, R29, c[0x0][0x208], RZ ;  /* 0x000082001d1d8a24 */ /* 0x000fe200078e02ff */
[----:B------:R-:W-:Y:S01]  /*9050*/  @!P0 SHF.L.U32 R0, R4, 0x6, RZ ;  /* 0x0000000604008819 */ /* 0x000fe200000006ff */
[----:B------:R-:W-:Y:S02]  /*9060*/  @!P0 IMAD R171, R215, 0x6000, R214 ;  /* 0x00006000d7ab8824 */ /* 0x000fe400078e02d6 */
[----:B------:R-:W-:Y:S01]  /*9070*/  @!P0 IMAD R29, R220, c[0x0][0x20c], R29 ;  /* 0x00008300dc1d8a24 */ /* 0x000fe200078e021d */
[----:B------:R-:W-:Y:S04]  /*9080*/  LDSM.16.M88.4 R32, [R190] ;  /* 0x00000000be20783b */ /* 0x000fe80000000200 */
[----:B------:R-:W-:Y:S02]  /*9090*/  @!P0 IADD3 R29, R5, R29, RZ ;  /* 0x0000001d051d8210 */ /* 0x000fe40007ffe0ff */
[----:B------:R-:W-:Y:S02]  /*90a0*/  @!P0 IADD3 R5, P1, R0, R204, RZ ;  /* 0x000000cc00058210 */ /* 0x000fe40007f3e0ff */
[----:B------:R-:W1:Y:S01]  /*90b0*/  LDSM.16.M88.4 R8, [R188+UR4+0xc100] ;  /* 0x00c10004bc08783b */ /* 0x000e620008000200 */
[----:B------:R-:W-:Y:S04]  /*90c0*/  @!P0 SHF.L.U64.HI R29, R4, 0x6, R29 ;  /* 0x00000006041d8819 */ /* 0x000fe8000001021d */
[----:B------:R-:W-:Y:S02]  /*90d0*/  @!P0 IADD3.X R2, R29, R209, RZ, P1, !PT ;  /* 0x000000d11d028210 */ /* 0x000fe40000ffe4ff */
[C---:B------:R-:W-:Y:S01]  /*90e0*/  @!P0 LEA R168, P1, R5.reuse, c[0x0][0x1f8], 0x1 ;  /* 0x00007e0005a88a11 */ /* 0x040fe200078208ff */
[----:B------:R-:W2:Y:S03]  /*90f0*/  LDSM.16.M88.4 R16, [R188+UR4+0xc900] ;  /* 0x00c90004bc10783b */ /* 0x000ea60008000200 */
[----:B------:R-:W-:Y:S02]  /*9100*/  @!P0 LEA.HI.X R169, R5, c[0x0][0x1fc], R2, 0x1, P1 ;  /* 0x00007f0005a98a11 */ /* 0x000fe400008f0c02 */
[C---:B------:R-:W-:Y:S03]  /*9110*/  @!P0 IADD3 R5, P1, R0.reuse, R227, RZ ;  /* 0x000000e300058210 */ /* 0x040fe60007f3e0ff */
[----:B------:R-:W3:Y:S01]  /*9120*/  LDSM.16.M88.4 R24, [R188+UR4+0xd100] ;  /* 0x00d10004bc18783b */ /* 0x000ee20008000200 */
[----:B------:R-:W-:Y:S02]  /*9130*/  @!P0 IADD3.X R2, R29, R226, RZ, P1, !PT ;  /* 0x000000e21d028210 */ /* 0x000fe40000ffe4ff */
[C---:B------:R-:W-:Y:S04]  /*9140*/  @!P0 LEA R164, P1, R5.reuse, c[0x0][0x1f8], 0x1 ;  /* 0x00007e0005a48a11 */ /* 0x040fe800078208ff */
[----:B------:R-:W-:Y:S01]  /*9150*/  @!P0 LEA.HI.X R165, R5, c[0x0][0x1fc], R2, 0x1, P1 ;  /* 0x00007f0005a58a11 */ /* 0x000fe200008f0c02 */
[----:B------:R-:W4:Y:S01]  /*9160*/  LDSM.16.M88.4 R136, [R188+UR4+0xd900] ;  /* 0x00d90004bc88783b */ /* 0x000f220008000200 */
[----:B------:R-:W-:Y:S04]  /*9170*/  @!P0 IADD3 R2, P1, R0, R225, RZ ;  /* 0x000000e100028210 */ /* 0x000fe80007f3e0ff */
[----:B------:R-:W-:Y:S02]  /*9180*/  @!P0 IADD3.X R13, R29, R224, RZ, P1, !PT ;  /* 0x000000e01d0d8210 */ /* 0x000fe40000ffe4ff */
[C---:B------:R-:W-:Y:S01]  /*9190*/  @!P0 LEA R166, P1, R2.reuse, c[0x0][0x1f8], 0x1 ;  /* 0x00007e0002a68a11 */ /* 0x040fe200078208ff */
[----:B------:R-:W-:Y:S03]  /*91a0*/  LDSM.16.M88.4 R140, [R186] ;  /* 0x00000000ba8c783b */ /* 0x000fe60000000200 */
[----:B------:R-:W-:Y:S02]  /*91b0*/  @!P0 LEA.HI.X R167, R2, c[0x0][0x1fc], R13, 0x1, P1 ;  /* 0x00007f0002a78a11 */ /* 0x000fe400008f0c0d */
[----:B------:R-:W-:Y:S01]  /*91c0*/  @!P0 IADD3 R0, P1, R198, R0, RZ ;  /* 0x00000000c6008210 */ /* 0x000fe20007f3e0ff */
[C---:B-1----:R-:W-:Y:S02]  /*91d0*/  HMMA.16816.F32 R4, R32.reuse, R8, RZ ;  /* 0x000000082004723c */ /* 0x042fe400000018ff */
[----:B------:R-:W1:Y:S01]  /*91e0*/  LDSM.16.M88.4 R144, [R191+0xc100] ;  /* 0x00c10000bf90783b */ /* 0x000e620000000200 */
[----:B------:R-:W-:Y:S02]  /*91f0*/  @!P0 IADD3.X R29, R197, R29, RZ, P1, !PT ;  /* 0x0000001dc51d8210 */ /* 0x000fe40000ffe4ff */
[----:B------:R-:W-:Y:S03]  /*9200*/  @!P0 IADD3 R2, P1, R0, R204, RZ ;  /* 0x000000cc00028210 */ /* 0x000fe60007f3e0ff */
[C---:B------:R-:W-:Y:S01]  /*9210*/  HMMA.16816.F32 R8, R32.reuse, R10, RZ ;  /* 0x0000000a2008723c */ /* 0x040fe200000018ff */
[C---:B------:R-:W-:Y:S01]  /*9220*/  @!P0 IADD3.X R21, R29.reuse, R209, RZ, P1, !PT ;  /* 0x000000d11d158210 */ /* 0x040fe20000ffe4ff */
[----:B------:R-:W5:Y:S02]  /*9230*/  LDSM.16.M88.4 R148, [R191+0xc900] ;  /* 0x00c90000bf94783b */ /* 0x000f640000000200 */
[C---:B------:R-:W-:Y:S04]  /*9240*/  @!P0 LEA R172, P1, R2.reuse, c[0x0][0x1f8], 0x1 ;  /* 0x00007e0002ac8a11 */ /* 0x040fe800078208ff */
[C---:B--2---:R-:W-:Y:S01]  /*9250*/  HMMA.16816.F32 R12, R32.reuse, R16, RZ ;  /* 0x00000010200c723c */ /* 0x044fe200000018ff */
[----:B------:R-:W-:Y:S01]  /*9260*/  @!P0 LEA.HI.X R173, R2, c[0x0][0x1fc], R21, 0x1, P1 ;  /* 0x00007f0002ad8a11 */ /* 0x000fe200008f0c15 */
[----:B------:R-:W2:Y:S02]  /*9270*/  LDSM.16.M88.4 R152, [R191+0xd100] ;  /* 0x00d10000bf98783b */ /* 0x000ea40000000200 */
[----:B------:R-:W-:Y:S04]  /*9280*/  @!P0 IADD3 R2, P1, R0, R227, RZ ;  /* 0x000000e300028210 */ /* 0x000fe80007f3e0ff */
[C---:B------:R-:W-:Y:S01]  /*9290*/  HMMA.16816.F32 R16, R32.reuse, R18, RZ ;  /* 0x000000122010723c */ /* 0x040fe200000018ff */
[C---:B------:R-:W-:Y:S03]  /*92a0*/  @!P0 IADD3.X R31, R29.reuse, R226, RZ, P1, !PT ;  /* 0x000000e21d1f8210 */ /* 0x040fe60000ffe4ff */
[C---:B------:R-:W-:Y:S04]  /*92b0*/  @!P0 LEA R174, P1, R2.reuse, c[0x0][0x1f8], 0x1 ;  /* 0x00007e0002ae8a11 */ /* 0x040fe800078208ff */
[C---:B---3--:R-:W-:Y:S01]  /*92c0*/  HMMA.16816.F32 R20, R32.reuse, R24, RZ ;  /* 0x000000182014723c */ /* 0x048fe200000018ff */
[----:B------:R-:W-:Y:S03]  /*92d0*/  @!P0 LEA.HI.X R175, R2, c[0x0][0x1fc], R31, 0x1, P1 ;  /* 0x00007f0002af8a11 */ /* 0x000fe600008f0c1f */
[----:B------:R-:W-:Y:S02]  /*92e0*/  @!P0 IADD3 R157, P1, R0, R225, RZ ;  /* 0x000000e1009d8210 */ /* 0x000fe40007f3e0ff */
[C---:B------:R-:W-:Y:S02]  /*92f0*/  IADD3 R2, R192.reuse, R191, RZ ;  /* 0x000000bfc0027210 */ /* 0x040fe40007ffe0ff */
[C---:B------:R-:W-:Y:S01]  /*9300*/  HMMA.16816.F32 R24, R32.reuse, R26, RZ ;  /* 0x0000001a2018723c */ /* 0x040fe200000018ff */
[----:B------:R-:W-:Y:S03]  /*9310*/  @!P0 IADD3.X R0, R29, R224, RZ, P1, !PT ;  /* 0x000000e01d008210 */ /* 0x000fe60000ffe4ff */
[C---:B------:R-:W-:Y:S04]  /*9320*/  @!P0 LEA R176, P1, R157.reuse, c[0x0][0x1f8], 0x1 ;  /* 0x00007e009db08a11 */ /* 0x040fe800078208ff */
[C---:B----4-:R-:W-:Y:S01]  /*9330*/  HMMA.16816.F32 R28, R32.reuse, R136, RZ ;  /* 0x00000088201c723c */ /* 0x050fe200000018ff */
[----:B------:R-:W-:Y:S02]  /*9340*/  @!P0 LEA.HI.X R177, R157, c[0x0][0x1fc], R0, 0x1, P1 ;  /* 0x00007f009db18a11 */ /* 0x000fe400008f0c00 */
[----:B------:R-:W3:Y:S01]  /*9350*/  LDSM.16.M88.4 R156, [R191+0xd900] ;  /* 0x00d90000bf9c783b */ /* 0x000ee20000000200 */
[-C--:B------:R-:W-:Y:S02]  /*9360*/  IADD3 R0, R192, R132.reuse, RZ ;  /* 0x00000084c0007210 */ /* 0x080fe40007ffe0ff */
[----:B------:R-:W-:Y:S02]  /*9370*/  IADD3 R132, R189, R132, R192 ;  /* 0x00000084bd847210 */ /* 0x000fe40007ffe0c0 */
[----:B------:R-:W-:Y:S03]  /*9380*/  HMMA.16816.F32 R32, R32, R138, RZ ;  /* 0x0000008a2020723c */ /* 0x000fe600000018ff */
[----:B------:R-:W-:Y:S01]  /*9390*/  @!PT LDS RZ, [RZ] ;  /* 0x00000000fffff984 */ /* 0x000fe20000000800 */
[----:B------:R-:W-:Y:S01]  /*93a0*/  @!PT LDS RZ, [RZ] ;  /* 0x00000000fffff984 */ /* 0x000fe20000000800 */
[----:B------:R-:W-:Y:S01]  /*93b0*/  @!PT LDS RZ, [RZ] ;  /* 0x00000000fffff984 */ /* 0x000fe20000000800 */
[----:B------:R4:W-:Y:S05]  /*93c0*/  @!P0 LDGSTS.E.BYPASS.LTC128B.128 [R171], [R168.64], !P5 ;  /* 0x00000000a8ab8fae */ /* 0x0009ea000e901d48 */
[C---:B-1----:R-:W-:Y:S03]  /*93d0*/  HMMA.16816.F32 R4, R140.reuse, R144, R4 ;  /* 0x000000908c04723c */ /* 0x042fe60000001804 */
[----:B------:R1:W-:Y:S05]  /*93e0*/  @!P0 LDGSTS.E.BYPASS.LTC128B.128 [R171+0x2000], [R164.64], !P4 ;  /* 0x02000000a4ab8fae */ /* 0x0003ea000e101d48 */
[C---:B------:R-:W-:Y:S03]  /*93f0*/  HMMA.16816.F32 R8, R140.reuse, R146, R8 ;  /* 0x000000928c08723c */ /* 0x040fe60000001808 */
[----:B------:R1:W-:Y:S05]  /*9400*/  @!P0 LDGSTS.E.BYPASS.LTC128B.128 [R171+0x4000], [R166.64], !P6 ;  /* 0x04000000a6ab8fae */ /* 0x0003ea000f101d48 */
[C---:B-----5:R-:W-:Y:S03]  /*9410*/  HMMA.16816.F32 R12, R140.reuse, R148, R12 ;  /* 0x000000948c0c723c */ /* 0x060fe6000000180c */
[----:B------:R4:W-:Y:S05]  /*9420*/  @!P0 LDGSTS.E.BYPASS.LTC128B.128 [R171+0x1000], [R172.64], !P5 ;  /* 0x01000000acab8fae */ /* 0x0009ea000e901d48 */
[C---:B------:R-:W-:Y:S03]  /*9430*/  HMMA.16816.F32 R16, R140.reuse, R150, R16 ;  /* 0x000000968c10723c */ /* 0x040fe60000001810 */
[----:B------:R4:W-:Y:S05]  /*9440*/  @!P0 LDGSTS.E.BYPASS.LTC128B.128 [R171+0x3000], [R174.64], !P4 ;  /* 0x03000000aeab8fae */ /* 0x0009ea000e101d48 */
[C---:B--2---:R-:W-:Y:S03]  /*9450*/  HMMA.16816.F32 R20, R140.reuse, R152, R20 ;  /* 0x000000988c14723c */ /* 0x044fe60000001814 */
[----:B------:R4:W-:Y:S05]  /*9460*/  @!P0 LDGSTS.E.BYPASS.LTC128B.128 [R171+0x5000], [R176.64], !P6 ;  /* 0x05000000b0ab8fae */ /* 0x0009ea000f101d48 */
[C---:B------:R-:W-:Y:S03]  /*9470*/  HMMA.16816.F32 R24, R140.reuse, R154, R24 ;  /* 0x0000009a8c18723c */ /* 0x040fe60000001818 */
[----:B------:R-:W-:Y:S05]  /*9480*/  LDSM.16.M88.4 R136, [R185] ;  /* 0x00000000b988783b */ /* 0x000fea0000000200 */
[C---:B---3--:R-:W-:Y:S03]  /*9490*/  HMMA.16816.F32 R28, R140.reuse, R156, R28 ;  /* 0x0000009c8c1c723c */ /* 0x048fe6000000181c */
[----:B------:R-:W2:Y:S05]  /*94a0*/  LDSM.16.M88.4 R160, [R0+0xc100] ;  /* 0x00c1000000a0783b */ /* 0x000eaa0000000200 */
[----:B------:R-:W-:Y:S03]  /*94b0*/  HMMA.16816.F32 R32, R140, R158, R32 ;  /* 0x0000009e8c20723c */ /* 0x000fe60000001820 */
[----:B------:R-:W3:Y:S08]  /*94c0*/  LDSM.16.M88.4 R144, [R0+0xc900] ;  /* 0x00c900000090783b */ /* 0x000ef00000000200 */
[----:B------:R-:W5:Y:S08]  /*94d0*/  LDSM.16.M88.4 R148, [R0+0xd100] ;  /* 0x00d100000094783b */ /* 0x000f700000000200 */
[----:B------:R-:W0:Y:S08]  /*94e0*/  LDGDEPBAR ;  /* 0x00000000000079af */ /* 0x000e300000000000 */
[----:B------:R-:W5:Y:S01]  /*94f0*/  LDSM.16.M88.4 R152, [R0+0xd900] ;  /* 0x00d900000098783b */ /* 0x000f620000000200 */
[C---:B--2---:R-:W-:Y:S07]  /*9500*/  HMMA.16816.F32 R4, R136.reuse, R160, R4 ;  /* 0x000000a08804723c */ /* 0x044fee0000001804 */
[----:B-1----:R-:W-:Y:S01]  /*9510*/  LDSM.16.M88.4 R164, [R184] ;  /* 0x00000000b8a4783b */ /* 0x002fe20000000200 */
[C---:B------:R-:W-:Y:S07]  /*9520*/  HMMA.16816.F32 R8, R136.reuse, R162, R8 ;  /* 0x000000a28808723c */ /* 0x040fee0000001808 */
[----:B----4-:R-:W1:Y:S01]  /*9530*/  LDSM.16.M88.4 R168, [R2+0xc100] ;  /* 0x00c1000002a8783b */ /* 0x010e620000000200 */
[C---:B---3--:R-:W-:Y:S07]  /*9540*/  HMMA.16816.F32 R12, R136.reuse, R144, R12 ;  /* 0x00000090880c723c */ /* 0x048fee000000180c */
[----:B------:R-:W2:Y:S01]  /*9550*/  LDSM.16.M88.4 R140, [R2+0xc900] ;  /* 0x00c90000028c783b */ /* 0x000ea20000000200 */
[C---:B------:R-:W-:Y:S07]  /*9560*/  HMMA.16816.F32 R16, R136.reuse, R146, R16 ;  /* 0x000000928810723c */ /* 0x040fee0000001810 */
[----:B------:R-:W3:Y:S01]  /*9570*/  LDSM.16.M88.4 R156, [R2+0xd100] ;  /* 0x00d10000029c783b */ /* 0x000ee20000000200 */
[C---:B-----5:R-:W-:Y:S07]  /*9580*/  HMMA.16816.F32 R20, R136.reuse, R148, R20 ;  /* 0x000000948814723c */ /* 0x060fee0000001814 */
[----:B------:R-:W4:Y:S01]  /*9590*/  LDSM.16.M88.4 R144, [R2+0xd900] ;  /* 0x00d900000290783b */ /* 0x000f220000000200 */
[C---:B------:R-:W-:Y:S07]  /*95a0*/  HMMA.16816.F32 R24, R136.reuse, R150, R24 ;  /* 0x000000968818723c */ /* 0x040fee0000001818 */
[----:B------:R-:W-:Y:S01]  /*95b0*/  LDSM.16.M88.4 R148, [R188+UR4+0xe100] ;  /* 0x00e10004bc94783b */ /* 0x000fe20008000200 */
[C---:B------:R-:W-:Y:S07]  /*95c0*/  HMMA.16816.F32 R28, R136.reuse, R152, R28 ;  /* 0x00000098881c723c */ /* 0x040fee000000181c */
[----:B------:R-:W-:Y:S01]  /*95d0*/  LDSM.16.M88.4 R160, [R188+UR4+0xf900] ;  /* 0x00f90004bca0783b */ /* 0x000fe20008000200 */
[----:B------:R-:W-:Y:S07]  /*95e0*/  HMMA.16816.F32 R32, R136, R154, R32 ;  /* 0x0000009a8820723c */ /* 0x000fee0000001820 */
[----:B------:R-:W5:Y:S01]  /*95f0*/  LDSM.16.M88.4 R136, [R190+0x4000] ;  /* 0x00400000be88783b */ /* 0x000f620000000200 */
        /* <DEDUP_REMOVED lines=8> */
[C---:B---3--:R-:W-:Y:S07]  /*9680*/  HMMA.16816.F32 R20, R164.reuse, R156, R20 ;  /* 0x0000009ca414723c */ /* 0x048fee0000001814 */
[----:B------:R-:W-:Y:S01]  /*9690*/  LDSM.16.M88.4 R176, [R0+0xe100] ;  /* 0x00e1000000b0783b */ /* 0x000fe20000000200 */
[C---:B------:R-:W-:Y:S07]  /*96a0*/  HMMA.16816.F32 R24, R164.reuse, R158, R24 ;  /* 0x0000009ea418723c */ /* 0x040fee0000001818 */
[----:B------:R-:W3:Y:S01]  /*96b0*/  LDSM.16.M88.4 R156, [R186+0x4000] ;  /* 0x00400000ba9c783b */ /* 0x000ee20000000200 */
[C---:B----4-:R-:W-:Y:S07]  /*96c0*/  HMMA.16816.F32 R28, R164.reuse, R144, R28 ;  /* 0x00000090a41c723c */ /* 0x050fee000000181c */
[----:B------:R-:W-:Y:S01]  /*96d0*/  LDSM.16.M88.4 R180, [R188+UR4+0x10100] ;  /* 0x01010004bcb4783b */ /* 0x000fe20008000200 */
[----:B------:R-:W-:Y:S07]  /*96e0*/  HMMA.16816.F32 R32, R164, R146, R32 ;  /* 0x00000092a420723c */ /* 0x000fee0000001820 */
[----:B------:R-:W4:Y:S01]  /*96f0*/  LDSM.16.M88.4 R144, [R191+0xf100] ;  /* 0x00f10000bf90783b */ /* 0x000f220000000200 */
[C---:B-----5:R-:W-:Y:S07]  /*9700*/  HMMA.16816.F32 R4, R136.reuse, R148, R4 ;  /* 0x000000948804723c */ /* 0x060fee0000001804 */
[----:B------:R-:W-:Y:S01]  /*9710*/  LDSM.16.M88.4 R164, [R185+0x4000] ;  /* 0x00400000b9a4783b */ /* 0x000fe20000000200 */
[C---:B------:R-:W-:Y:S07]  /*9720*/  HMMA.16816.F32 R8, R136.reuse, R150, R8 ;  /* 0x000000968808723c */ /* 0x040fee0000001808 */
[----:B------:R-:W5:Y:S01]  /*9730*/  LDSM.16.M88.4 R148, [R191+0xf900] ;  /* 0x00f90000bf94783b */ /* 0x000f620000000200 */
        /* <DEDUP_REMOVED lines=121> */
[----:B------:R-:W-:Y:S01]  /*9ed0*/  MUFU.TANH R163, R13 ;  /* 0x0000000d00a37308 */ /* 0x000fe20000002400 */
[----:B------:R-:W-:Y:S02]  /*9ee0*/  FMUL.FTZ R26, R26, c[0x0][0x320] ;  /* 0x0000c8001a1a7a20 */ /* 0x000fe40000410000 */
[----:B------:R-:W-:Y:S01]  /*9ef0*/  FMUL.FTZ R27, R27, c[0x0][0x320] ;  /* 0x0000c8001b1b7a20 */ /* 0x000fe20000410000 */
[C---:B-1----:R-:W-:Y:S06]  /*9f00*/  HMMA.16816.F32 R28, R172.reuse, R8, R28 ;  /* 0x00000008ac1c723c */ /* 0x042fec000000181c */
[----:B------:R-:W1:Y:S02]  /*9f10*/  MUFU.TANH R150, R150 ;  /* 0x0000009600967308 */ /* 0x000e640000002400 */
[----:B------:R-:W-:Y:S08]  /*9f20*/  HMMA.16816.F32 R32, R172, R10, R32 ;  /* 0x0000000aac20723c */ /* 0x000ff00000001820 */
[----:B------:R-:W2:Y:S10]  /*9f30*/  MUFU.TANH R148, R148 ;  /* 0x0000009400947308 */ /* 0x000eb40000002400 */
[----:B------:R-:W3:Y:S01]  /*9f40*/  MUFU.TANH R153, R153 ;  /* 0x0000009900997308 */ /* 0x000ee20000002400 */
        /* <DEDUP_REMOVED lines=8> */
[----:B--2---:R-:W-:Y:S01]  /*9fd0*/  FMNMX.FTZ R13, R148, R13, !PT ;  /* 0x0000000d940d7209 */ /* 0x004fe20007810000 */
[----:B------:R-:W-:Y:S02]  /*9fe0*/  FMUL.FTZ R34, R34, c[0x0][0x320] ;  /* 0x0000c80022227a20 */ /* 0x000fe40000410000 */
[----:B------:R-:W-:Y:S01]  /*9ff0*/  FMUL.FTZ R35, R35, c[0x0][0x320] ;  /* 0x0000c80023237a20 */ /* 0x000fe20000410000 */
[----:B------:R-:W-:Y:S02]  /*a000*/  FMNMX.FTZ R13, R160, R13, !PT ;  /* 0x0000000da00d7209 */ /* 0x000fe40007810000 */
[----:B------:R-:W2:Y:S02]  /*a010*/  MUFU.TANH R159, R16 ;  /* 0x00000010009f7308 */ /* 0x000ea40000002400 */
[----:B------:R-:W-:Y:S02]  /*a020*/  FMNMX.FTZ R13, R158, R13, !PT ;  /* 0x0000000d9e0d7209 */ /* 0x000fe40007810000 */
[----:B---3--:R-:W-:Y:S02]  /*a030*/  FMNMX.FTZ R0, R153, R0, !PT ;  /* 0x0000000099007209 */ /* 0x008fe40007810000 */
[----:B------:R-:W-:Y:S02]  /*a040*/  FMNMX.FTZ R13, R178, R13, !PT ;  /* 0x0000000db20d7209 */ /* 0x000fe40007810000 */
[----:B------:R-:W-:Y:S02]  /*a050*/  FMNMX.FTZ R0, R137, R0, !PT ;  /* 0x0000000089007209 */ /* 0x000fe40007810000 */
[----:B------:R-:W3:Y:S01]  /*a060*/  MUFU.TANH R161, R17 ;  /* 0x0000001100a17308 */ /* 0x000ee20000002400 */
[----:B------:R-:W-:Y:S02]  /*a070*/  FMNMX.FTZ R13, R162, R13, !PT ;  /* 0x0000000da20d7209 */ /* 0x000fe40007810000 */
[----:B-1----:R-:W-:Y:S04]  /*a080*/  FMNMX.FTZ R0, R157, R0, !PT ;  /* 0x000000009d007209 */ /* 0x002fe80007810000 */
[----:B------:R-:W-:Y:S03]  /*a090*/  FMNMX.FTZ R0, R163, R0, !PT ;  /* 0x00000000a3007209 */ /* 0x000fe60007810000 */
[----:B------:R-:W1:Y:S01]  /*a0a0*/  MUFU.TANH R176, R18 ;  /* 0x0000001200b07308 */ /* 0x000e620000002400 */
[----:B--2---:R-:W-:Y:S02]  /*a0b0*/  FMNMX.FTZ R0, R159, R0, !PT ;  /* 0x000000009f007209 */ /* 0x004fe40007810000 */
[----:B------:R-:W-:Y:S07]  /*a0c0*/  IADD3 R16, R134, UR4, RZ ;  /* 0x0000000486107c10 */ /* 0x000fee000fffe0ff */
        /* <DEDUP_REMOVED lines=29> */
[----:B--2---:R-:W-:Y:S01]  /*a2a0*/  FMNMX.FTZ R13, R140, R13, !PT ;  /* 0x0000000d8c0d7209 */ /* 0x004fe20007810000 */
[----:B------:R-:W-:Y:S08]  /*a2b0*/  LDSM.16.MT88.4 R28, [R134+UR4+0x100] ;  /* 0x00010004861c783b */ /* 0x000ff00008004200 */
[----:B------:R-:W2:Y:S01]  /*a2c0*/  MUFU.TANH R138, R34 ;  /* 0x00000022008a7308 */ /* 0x000ea20000002400 */
[----:B---3--:R-:W-:Y:S09]  /*a2d0*/  FMNMX.FTZ R0, R141, R0, !PT ;  /* 0x000000008d007209 */ /* 0x008ff20007810000 */
[----:B------:R-:W3:Y:S01]  /*a2e0*/  MUFU.TANH R136, R35 ;  /* 0x0000002300887308 */ /* 0x000ee20000002400 */
[----:B-1----:R-:W-:Y:S05]  /*a2f0*/  FMNMX.FTZ R11, R139, R0, !PT ;  /* 0x000000008b0b7209 */ /* 0x002fea0007810000 */
[----:B------:R-:W1:Y:S01]  /*a300*/  SHFL.BFLY PT, R2, R11, 0x2, 0x1f ;  /* 0x0c401f000b027f89 */ /* 0x000e6200000e0000 */
[----:B--2---:R-:W-:Y:S04]  /*a310*/  FMNMX.FTZ R13, R138, R13, !PT ;  /* 0x0000000d8a0d7209 */ /* 0x004fe80007810000 */
[----:B---3--:R-:W-:Y:S03]  /*a320*/  FMNMX.FTZ R9, R136, R13, !PT ;  /* 0x0000000d88097209 */ /* 0x008fe60007810000 */
        /* <DEDUP_REMOVED lines=22> */
[--C-:B------:R-:W-:Y:S01]  /*a490*/  FFMA.FTZ R152, R148, c[0x0][0x2d0], -R137.reuse ;  /* 0x0000b40094987a23 */ /* 0x100fe20000010889 */
[----:B------:R-:W-:Y:S01]  /*a4a0*/  IADD3 R148, R187, R16, RZ ;  /* 0x00000010bb947210 */ /* 0x000fe20007ffe0ff */
[----:B------:R-:W-:Y:S01]  /*a4b0*/  FMUL.FTZ R3, R4, c[0x0][0x2d0] ;  /* 0x0000b40004037a20 */ /* 0x000fe20000410000 */
[----:B------:R-:W-:Y:S01]  /*a4c0*/  IADD3 R4, R135, UR4, RZ ;  /* 0x0000000487047c10 */ /* 0x000fe2000fffe0ff */
[--C-:B------:R-:W-:Y:S02]  /*a4d0*/  FFMA.FTZ R153, R150, c[0x0][0x2d0], -R137.reuse ;  /* 0x0000b40096997a23 */ /* 0x100fe40000010889 */
[--C-:B------:R-:W-:Y:S01]  /*a4e0*/  FFMA.FTZ R150, R160, c[0x0][0x2d0], -R137.reuse ;  /* 0x0000b400a0967a23 */ /* 0x100fe20000010889 */
[----:B------:R-:W1:Y:S01]  /*a4f0*/  MUFU.EX2 R155, R155 ;  /* 0x0000009b009b7308 */ /* 0x000e620000000800 */
[--C-:B------:R-:W-:Y:S01]  /*a500*/  FFMA.FTZ R149, R158, c[0x0][0x2d0], -R137.reuse ;  /* 0x0000b4009e957a23 */ /* 0x100fe20000010889 */
[----:B------:R-:W-:Y:S01]  /*a510*/  IADD3 R133, R187, R4, RZ ;  /* 0x00000004bb857210 */ /* 0x000fe20007ffe0ff */
[C---:B--2---:R-:W-:Y:S02]  /*a520*/  FMUL.FTZ R4, R132.reuse, R128 ;  /* 0x0000008084047220 */ /* 0x044fe40000410000 */
[C---:B------:R-:W-:Y:S02]  /*a530*/  FMUL.FTZ R5, R132.reuse, R129 ;  /* 0x0000008184057220 */ /* 0x040fe40000410000 */
[----:B------:R-:W2:Y:S01]  /*a540*/  LDSM.16.MT88.4 R20, [R133+0x100] ;  /* 0x000100008514783b */ /* 0x000ea20000004200 */
[C---:B------:R-:W-:Y:S02]  /*a550*/  FMUL.FTZ R8, R132.reuse, R124 ;  /* 0x0000007c84087220 */ /* 0x040fe40000410000 */
[----:B------:R-:W3:Y:S01]  /*a560*/  MUFU.EX2 R3, R3 ;  /* 0x0000000300037308 */ /* 0x000ee20000000800 */
[C---:B------:R-:W-:Y:S02]  /*a570*/  FMUL.FTZ R9, R132.reuse, R125 ;  /* 0x0000007d84097220 */ /* 0x040fe40000410000 */
[C---:B------:R-:W-:Y:S02]  /*a580*/  FMUL.FTZ R16, R132.reuse, R116 ;  /* 0x0000007484107220 */ /* 0x040fe40000410000 */
[C---:B------:R-:W-:Y:S02]  /*a590*/  FMUL.FTZ R17, R132.reuse, R117 ;  /* 0x0000007584117220 */ /* 0x040fe40000410000 */
[C---:B------:R-:W-:Y:S02]  /*a5a0*/  FMUL.FTZ R24, R132.reuse, R108 ;  /* 0x0000006c84187220 */ /* 0x040fe40000410000 */
[C---:B------:R-:W-:Y:S01]  /*a5b0*/  FMUL.FTZ R25, R132.reuse, R109 ;  /* 0x0000006d84197220 */ /* 0x040fe20000410000 */
[----:B------:R-:W-:Y:S01]  /*a5c0*/  MUFU.EX2 R154, R154 ;  /* 0x0000009a009a7308 */ /* 0x000fe20000000800 */
[C---:B------:R-:W-:Y:S02]  /*a5d0*/  FMUL.FTZ R32, R132.reuse, R100 ;  /* 0x0000006484207220 */ /* 0x040fe40000410000 */
[----:B------:R-:W-:Y:S01]  /*a5e0*/  FMUL.FTZ R33, R132, R101 ;  /* 0x0000006584217220 */ /* 0x000fe20000410000 */
[----:B-1----:R-:W-:Y:S01]  /*a5f0*/  F2FP.PACK_AB R128, R155, R156 ;  /* 0x0000009c9b80723e */ /* 0x002fe200000000ff */
[--C-:B------:R-:W-:Y:S02]  /*a600*/  FFMA.FTZ R171, R146, c[0x0][0x2d0], -R137.reuse ;  /* 0x0000b40092ab7a23 */ /* 0x100fe40000010889 */
[--C-:B------:R-:W-:Y:S02]  /*a610*/  FFMA.FTZ R177, R142, c[0x0][0x2d0], -R137.reuse ;  /* 0x0000b4008eb17a23 */ /* 0x100fe40000010889 */
[C---:B------:R-:W-:Y:S01]  /*a620*/  FMUL.FTZ R36, R132.reuse, R36 ;  /* 0x0000002484247220 */ /* 0x040fe20000410000 */
[----:B------:R-:W1:Y:S01]  /*a630*/  MUFU.EX2 R151, R151 ;  /* 0x0000009700977308 */ /* 0x000e620000000800 */
[C---:B------:R-:W-:Y:S02]  /*a640*/  FMUL.FTZ R37, R132.reuse, R37 ;  /* 0x0000002584257220 */ /* 0x040fe40000410000 */
[C---:B------:R-:W-:Y:S02]  /*a650*/  FMUL.FTZ R40, R132.reuse, R40 ;  /* 0x0000002884287220 */ /* 0x040fe40000410000 */
[C---:B---3--:R-:W-:Y:S02]  /*a660*/  FMUL.FTZ R6, R3.reuse, R130 ;  /* 0x0000008203067220 */ /* 0x048fe40000410000 */
        /* <DEDUP_REMOVED lines=9> */
[----:B------:R-:W3:Y:S01]  /*a700*/  MUFU.EX2 R152, R152 ;  /* 0x0000009800987308 */ /* 0x000ee20000000800 */
[C---:B------:R-:W-:Y:S01]  /*a710*/  FMUL.FTZ R34, R3.reuse, R102 ;  /* 0x0000006603227220 */ /* 0x040fe20000410000 */
[----:B------:R-:W-:Y:S01]  /*a720*/  LDSM.16.MT88.4 R108, [R148+0x2100] ;  /* 0x00210000946c783b */ /* 0x000fe20000004200 */
[----:B------:R-:W-:Y:S01]  /*a730*/  FMUL.FTZ R35, R3, R103 ;  /* 0x0000006703237220 */ /* 0x000fe20000410000 */
[----:B-1----:R-:W-:Y:S01]  /*a740*/  F2FP.PACK_AB R130, R151, R154 ;  /* 0x0000009a9782723e */ /* 0x002fe200000000ff */
[C---:B------:R-:W-:Y:S02]  /*a750*/  FMUL.FTZ R38, R3.reuse, R38 ;  /* 0x0000002603267220 */ /* 0x040fe40000410000 */
[C---:B------:R-:W-:Y:S02]  /*a760*/  FMUL.FTZ R41, R132.reuse, R41 ;  /* 0x0000002984297220 */ /* 0x040fe40000410000 */
[C---:B------:R-:W-:Y:S01]  /*a770*/  FMUL.FTZ R39, R3.reuse, R39 ;  /* 0x0000002703277220 */ /* 0x040fe20000410000 */
[----:B------:R-:W-:Y:S01]  /*a780*/  MUFU.EX2 R150, R150 ;  /* 0x0000009600967308 */ /* 0x000fe20000000800 */
[----:B------:R-:W-:Y:S01]  /*a790*/  LDSM.16.MT88.4 R100, [R134+UR4+0x2100] ;  /* 0x002100048664783b */ /* 0x000fe20008004200 */
[C---:B------:R-:W-:Y:S02]  /*a7a0*/  FMUL.FTZ R44, R132.reuse, R44 ;  /* 0x0000002c842c7220 */ /* 0x040fe40000410000 */
[C---:B------:R-:W-:Y:S02]  /*a7b0*/  FMUL.FTZ R42, R3.reuse, R42 ;  /* 0x0000002a032a7220 */ /* 0x040fe40000410000 */
[C---:B------:R-:W-:Y:S02]  /*a7c0*/  FMUL.FTZ R45, R132.reuse, R45 ;  /* 0x0000002d842d7220 */ /* 0x040fe40000410000 */
[C---:B------:R-:W-:Y:S01]  /*a7d0*/  FMUL.FTZ R43, R3.reuse, R43 ;  /* 0x0000002b032b7220 */ /* 0x040fe20000410000 */
[----:B------:R-:W-:Y:S01]  /*a7e0*/  LDSM.16.MT88.4 R116, [R134+UR4+0x900] ;  /* 0x000900048674783b */ /* 0x000fe20008004200 */
[----:B------:R-:W1:Y:S01]  /*a7f0*/  MUFU.EX2 R149, R149 ;  /* 0x0000009500957308 */ /* 0x000e620000000800 */
[----:B------:R-:W-:Y:S02]  /*a800*/  FMUL.FTZ R48, R132, R48 ;  /* 0x0000003084307220 */ /* 0x000fe40000410000 */
[C---:B------:R-:W-:Y:S01]  /*a810*/  FMUL.FTZ R46, R3.reuse, R46 ;  /* 0x0000002e032e7220 */ /* 0x040fe20000410000 */
[----:B---3--:R-:W-:Y:S01]  /*a820*/  F2FP.PACK_AB R129, R152, R153 ;  /* 0x000000999881723e */ /* 0x008fe200000000ff */
[C---:B------:R-:W-:Y:S02]  /*a830*/  FMUL.FTZ R49, R132.reuse, R49 ;  /* 0x0000003184317220 */ /* 0x040fe40000410000 */
        /* <DEDUP_REMOVED lines=12> */
[C---:B------:R-:W-:Y:S02]  /*a900*/  FMUL.FTZ R60, R132.reuse, R60 ;  /* 0x0000003c843c7220 */ /* 0x040fe40000410000 */
[C---:B------:R-:W-:Y:S02]  /*a910*/  FMUL.FTZ R58, R3.reuse, R58 ;  /* 0x0000003a033a7220 */ /* 0x040fe40000410000 */
[C---:B------:R-:W-:Y:S01]  /*a920*/  FMUL.FTZ R61, R132.reuse, R61 ;  /* 0x0000003d843d7220 */ /* 0x040fe20000410000 */
[----:B------:R-:W-:Y:S01]  /*a930*/  MUFU.EX2 R173, R173 ;  /* 0x000000ad00ad7308 */ /* 0x000fe20000000800 */
[C---:B------:R-:W-:Y:S05]  /*a940*/  HMMA.16816.F32 R4, R128.reuse, R12, R4 ;  /* 0x0000000c8004723c */ /* 0x040fea0000001804 */
        /* <DEDUP_REMOVED lines=9> */
[----:B------:R-:W1:Y:S01]  /*a9e0*/  LDSM.16.MT88.4 R120, [R148+0x100] ;  /* 0x000100009478783b */ /* 0x000e620000004200 */
[C---:B------:R-:W-:Y:S02]  /*a9f0*/  FMUL.FTZ R63, R3.reuse, R63 ;  /* 0x0000003f033f7220 */ /* 0x040fe40000410000 */
[C---:B------:R-:W-:Y:S02]  /*aa00*/  FMUL.FTZ R64, R132.reuse, R64 ;  /* 0x0000004084407220 */ /* 0x040fe40000410000 */
[C---:B--2---:R-:W-:Y:S03]  /*aa10*/  HMMA.16816.F32 R12, R128.reuse, R20, R12 ;  /* 0x00000014800c723c */ /* 0x044fe6000000180c */
[C---:B------:R-:W-:Y:S02]  /*aa20*/  FMUL.FTZ R66, R3.reuse, R66 ;  /* 0x0000004203427220 */ /* 0x040fe40000410000 */
[C---:B------:R-:W-:Y:S02]  /*aa30*/  FMUL.FTZ R65, R132.reuse, R65 ;  /* 0x0000004184417220 */ /* 0x040fe40000410000 */
[C---:B------:R-:W-:Y:S01]  /*aa40*/  FMUL.FTZ R20, R132.reuse, R112 ;  /* 0x0000007084147220 */ /* 0x040fe20000410000 */
[C---:B------:R-:W-:Y:S04]  /*aa50*/  HMMA.16816.F32 R16, R128.reuse, R22, R16 ;  /* 0x000000168010723c */ /* 0x040fe80000001810 */
[C---:B------:R-:W-:Y:S02]  /*aa60*/  FMUL.FTZ R21, R132.reuse, R113 ;  /* 0x0000007184157220 */ /* 0x040fe40000410000 */
[C---:B------:R-:W-:Y:S02]  /*aa70*/  FMUL.FTZ R67, R3.reuse, R67 ;  /* 0x0000004303437220 */ /* 0x040fe40000410000 */
[C---:B------:R-:W-:Y:S04]  /*aa80*/  FMUL.FTZ R22, R3.reuse, R114 ;  /* 0x0000007203167220 */ /* 0x040fe80000410000 */
[C---:B------:R-:W-:Y:S02]  /*aa90*/  FMUL.FTZ R23, R3.reuse, R115 ;  /* 0x0000007303177220 */ /* 0x040fe40000410000 */
[----:B------:R-:W2:Y:S01]  /*aaa0*/  LDSM.16.MT88.4 R112, [R135+UR4+0x2100] ;  /* 0x002100048770783b */ /* 0x000ea20008004200 */
[C---:B------:R-:W-:Y:S02]  /*aab0*/  FMUL.FTZ R70, R3.reuse, R70 ;  /* 0x0000004603467220 */ /* 0x040fe40000410000 */
[C---:B------:R-:W-:Y:S02]  /*aac0*/  FMUL.FTZ R68, R132.reuse, R68 ;  /* 0x0000004484447220 */ /* 0x040fe40000410000 */
[C---:B------:R-:W-:Y:S03]  /*aad0*/  HMMA.16816.F32 R20, R128.reuse, R28, R20 ;  /* 0x0000001c8014723c */ /* 0x040fe60000001814 */
        /* <DEDUP_REMOVED lines=8> */
[----:B------:R-:W3:Y:S01]  /*ab60*/  LDSM.16.MT88.4 R104, [R133+0x2100] ;  /* 0x002100008568783b */ /* 0x000ee20000004200 */
[C---:B------:R-:W-:Y:S02]  /*ab70*/  FMUL.FTZ R75, R3.reuse, R75 ;  /* 0x0000004b034b7220 */ /* 0x040fe40000410000 */
[C---:B------:R-:W-:Y:S02]  /*ab80*/  FMUL.FTZ R72, R132.reuse, R72 ;  /* 0x0000004884487220 */ /* 0x040fe40000410000 */
[C---:B-1----:R-:W-:Y:S03]  /*ab90*/  HMMA.16816.F32 R28, R128.reuse, R120, R28 ;  /* 0x00000078801c723c */ /* 0x042fe6000000181c */
[C---:B------:R-:W-:Y:S02]  /*aba0*/  FMUL.FTZ R78, R3.reuse, R78 ;  /* 0x0000004e034e7220 */ /* 0x040fe40000410000 */
[C---:B------:R-:W-:Y:S02]  /*abb0*/  FMUL.FTZ R73, R132.reuse, R73 ;  /* 0x0000004984497220 */ /* 0x040fe40000410000 */
[C---:B------:R-:W-:Y:S01]  /*abc0*/  FMUL.FTZ R79, R3.reuse, R79 ;  /* 0x0000004f034f7220 */ /* 0x040fe20000410000 */
[C---:B------:R-:W-:Y:S01]  /*abd0*/  HMMA.16816.F32 R32, R128.reuse, R122, R32 ;  /* 0x0000007a8020723c */ /* 0x040fe20000001820 */
[----:B------:R-:W-:Y:S03]  /*abe0*/  LDSM.16.MT88.4 R120, [R148+0x900] ;  /* 0x000900009478783b */ /* 0x000fe60000004200 */
[C---:B------:R-:W-:Y:S02]  /*abf0*/  FMUL.FTZ R76, R132.reuse, R76 ;  /* 0x0000004c844c7220 */ /* 0x040fe40000410000 */
[C---:B------:R-:W-:Y:S02]  /*ac00*/  FMUL.FTZ R82, R3.reuse, R82 ;  /* 0x0000005203527220 */ /* 0x040fe40000410000 */
[C---:B--2---:R-:W-:Y:S04]  /*ac10*/  HMMA.16816.F32 R36, R128.reuse, R112, R36 ;  /* 0x000000708024723c */ /* 0x044fe80000001824 */
[C---:B------:R-:W-:Y:S02]  /*ac20*/  FMUL.FTZ R77, R132.reuse, R77 ;  /* 0x0000004d844d7220 */ /* 0x040fe40000410000 */
[C---:B------:R-:W-:Y:S02]  /*ac30*/  FMUL.FTZ R83, R3.reuse, R83 ;  /* 0x0000005303537220 */ /* 0x040fe40000410000 */
[C---:B------:R-:W-:Y:S01]  /*ac40*/  HMMA.16816.F32 R40, R128.reuse, R114, R40 ;  /* 0x000000728028723c */ /* 0x040fe20000001828 */
[----:B------:R-:W-:Y:S03]  /*ac50*/  LDSM.16.MT88.4 R112, [R135+UR4+0x900] ;  /* 0x000900048770783b */ /* 0x000fe60008004200 */
[C---:B------:R-:W-:Y:S02]  /*ac60*/  FMUL.FTZ R80, R132.reuse, R80 ;  /* 0x0000005084507220 */ /* 0x040fe40000410000 */
[C---:B------:R-:W-:Y:S02]  /*ac70*/  FMUL.FTZ R86, R3.reuse, R86 ;  /* 0x0000005603567220 */ /* 0x040fe40000410000 */
[C---:B------:R-:W-:Y:S01]  /*ac80*/  FMUL.FTZ R81, R132.reuse, R81 ;  /* 0x0000005184517220 */ /* 0x040fe20000410000 */
[C---:B---3--:R-:W-:Y:S03]  /*ac90*/  HMMA.16816.F32 R44, R128.reuse, R104, R44 ;  /* 0x00000068802c723c */ /* 0x048fe6000000182c */
[C---:B------:R-:W-:Y:S02]  /*aca0*/  FMUL.FTZ R87, R3.reuse, R87 ;  /* 0x0000005703577220 */ /* 0x040fe40000410000 */
[C---:B------:R-:W-:Y:S02]  /*acb0*/  FMUL.FTZ R84, R132.reuse, R84 ;  /* 0x0000005484547220 */ /* 0x040fe40000410000 */
[C---:B------:R-:W-:Y:S01]  /*acc0*/  FMUL.FTZ R90, R3.reuse, R90 ;  /* 0x0000005a035a7220 */ /* 0x040fe20000410000 */
[C---:B------:R-:W-:Y:S01]  /*acd0*/  HMMA.16816.F32 R48, R128.reuse, R106, R48 ;  /* 0x0000006a8030723c */ /* 0x040fe20000001830 */
[----:B------:R-:W1:Y:S03]  /*ace0*/  LDSM.16.MT88.4 R104, [R135+UR4+0x4100] ;  /* 0x004100048768783b */ /* 0x000e660008004200 */
[----:B------:R-:W-:Y:S02]  /*acf0*/  FMUL.FTZ R85, R132, R85 ;  /* 0x0000005584557220 */ /* 0x000fe40000410000 */
[----:B------:R-:W-:Y:S02]  /*ad00*/  FMUL.FTZ R91, R3, R91 ;  /* 0x0000005b035b7220 */ /* 0x000fe40000410000 */
[C---:B------:R-:W-:Y:S04]  /*ad10*/  HMMA.16816.F32 R52, R128.reuse, R100, R52 ;  /* 0x000000648034723c */ /* 0x040fe80000001834 */
[--C-:B------:R-:W-:Y:S02]  /*ad20*/  FFMA.FTZ R157, R157, c[0x0][0x2d0], -R144.reuse ;  /* 0x0000b4009d9d7a23 */ /* 0x100fe40000010890 */
[----:B------:R-:W-:Y:S02]  /*ad30*/  FMUL.FTZ R94, R3, R94 ;  /* 0x0000005e035e7220 */ /* 0x000fe40000410000 */
[C---:B------:R-:W-:Y:S01]  /*ad40*/  HMMA.16816.F32 R56, R128.reuse, R102, R56 ;  /* 0x000000668038723c */ /* 0x040fe20000001838 */
[----:B------:R-:W2:Y:S01]  /*ad50*/  LDSM.16.MT88.4 R100, [R133+0x4100] ;  /* 0x004100008564783b */ /* 0x000ea20000004200 */
[----:B------:R-:W-:Y:S02]  /*ad60*/  MUFU.EX2 R157, R157 ;  /* 0x0000009d009d7308 */ /* 0x000fe40000000800 */
[--C-:B------:R-:W-:Y:S02]  /*ad70*/  FFMA.FTZ R158, R163, c[0x0][0x2d0], -R144.reuse ;  /* 0x0000b400a39e7a23 */ /* 0x100fe40000010890 */
[----:B------:R-:W-:Y:S02]  /*ad80*/  FMUL.FTZ R95, R3, R95 ;  /* 0x0000005f035f7220 */ /* 0x000fe40000410000 */
[C---:B------:R-:W-:Y:S04]  /*ad90*/  HMMA.16816.F32 R60, R128.reuse, R108, R60 ;  /* 0x0000006c803c723c */ /* 0x040fe8000000183c */
[--C-:B------:R-:W-:Y:S01]  /*ada0*/  FFMA.FTZ R159, R159, c[0x0][0x2d0], -R144.reuse ;  /* 0x0000b4009f9f7a23 */ /* 0x100fe20000010890 */
[----:B------:R-:W3:Y:S01]  /*adb0*/  MUFU.EX2 R158, R158 ;  /* 0x0000009e009e7308 */ /* 0x000ee20000000800 */
[----:B------:R-:W-:Y:S02]  /*adc0*/  FMUL.FTZ R98, R3, R98 ;  /* 0x0000006203627220 */ /* 0x000fe40000410000 */
[C---:B------:R-:W-:Y:S01]  /*add0*/  HMMA.16816.F32 R64, R128.reuse, R110, R64 ;  /* 0x0000006e8040723c */ /* 0x040fe20000001840 */
[----:B------:R-:W4:Y:S03]  /*ade0*/  LDSM.16.MT88.4 R108, [R134+UR4+0x4100] ;  /* 0x00410004866c783b */ /* 0x000f260008004200 */
[--C-:B------:R-:W-:Y:S02]  /*adf0*/  FFMA.FTZ R160, R161, c[0x0][0x2d0], -R144.reuse ;  /* 0x0000b400a1a07a23 */ /* 0x100fe40000010890 */
[----:B------:R-:W-:Y:S01]  /*ae00*/  FMUL.FTZ R99, R3, R99 ;  /* 0x0000006303637220 */ /* 0x000fe20000410000 */
[----:B------:R-:W-:Y:S01]  /*ae10*/  MUFU.EX2 R159, R159 ;  /* 0x0000009f009f7308 */ /* 0x000fe20000000800 */
[--C-:B------:R-:W-:Y:S01]  /*ae20*/  FFMA.FTZ R161, R178, c[0x0][0x2d0], -R137.reuse ;  /* 0x0000b400b2a17a23 */ /* 0x100fe20000010889 */
[C---:B-1----:R-:W-:Y:S03]  /*ae30*/  HMMA.16816.F32 R68, R128.reuse, R104, R68 ;  /* 0x000000688044723c */ /* 0x042fe60000001844 */
[--C-:B------:R-:W-:Y:S02]  /*ae40*/  FFMA.FTZ R178, R140, c[0x0][0x2d0], -R137.reuse ;  /* 0x0000b4008cb27a23 */ /* 0x100fe40000010889 */
[----:B------:R-:W-:Y:S01]  /*ae50*/  LDSM.16.MT88.4 R140, [R134+UR4+0x1900] ;  /* 0x00190004868c783b */ /* 0x000fe20008004200 */
[--C-:B------:R-:W-:Y:S02]  /*ae60*/  FFMA.FTZ R163, R176, c[0x0][0x2d0], -R137.reuse ;  /* 0x0000b400b0a37a23 */ /* 0x100fe40000010889 */
[C---:B------:R-:W-:Y:S01]  /*ae70*/  HMMA.16816.F32 R72, R128.reuse, R106, R72 ;  /* 0x0000006a8048723c */ /* 0x040fe20000001848 */
[----:B------:R-:W1:Y:S03]  /*ae80*/  MUFU.EX2 R160, R160 ;  /* 0x000000a000a07308 */ /* 0x000e660000000800 */
[C---:B------:R-:W-:Y:S01]  /*ae90*/  FMUL.FTZ R88, R132.reuse, R88 ;  /* 0x0000005884587220 */ /* 0x040fe20000410000 */
[----:B------:R-:W5:Y:S01]  /*aea0*/  LDSM.16.MT88.4 R104, [R148+0x4100] ;  /* 0x004100009468783b */ /* 0x000f620000004200 */
[C---:B------:R-:W-:Y:S02]  /*aeb0*/  FMUL.FTZ R89, R132.reuse, R89 ;  /* 0x0000005984597220 */ /* 0x040fe40000410000 */
[C---:B--2---:R-:W-:Y:S03]  /*aec0*/  HMMA.16816.F32 R76, R128.reuse, R100, R76 ;  /* 0x00000064804c723c */ /* 0x044fe6000000184c */
[----:B------:R-:W-:Y:S01]  /*aed0*/  MUFU.EX2 R161, R161 ;  /* 0x000000a100a17308 */ /* 0x000fe20000000800 */
[C---:B------:R-:W-:Y:S02]  /*aee0*/  FMUL.FTZ R92, R132.reuse, R92 ;  /* 0x0000005c845c7220 */ /* 0x040fe40000410000 */
[----:B------:R-:W-:Y:S01]  /*aef0*/  FMUL.FTZ R93, R132, R93 ;  /* 0x0000005d845d7220 */ /* 0x000fe20000410000 */
[----:B---3--:R-:W-:Y:S01]  /*af00*/  F2FP.PACK_AB R100, R158, R157 ;  /* 0x0000009d9e64723e */ /* 0x008fe200000000ff */
[C---:B------:R-:W-:Y:S04]  /*af10*/  HMMA.16816.F32 R80, R128.reuse, R102, R80 ;  /* 0x000000668050723c */ /* 0x040fe80000001850 */
[--C-:B------:R-:W-:Y:S01]  /*af20*/  FFMA.FTZ R162, R162, c[0x0][0x2d0], -R137.reuse ;  /* 0x0000b400a2a27a23 */ /* 0x100fe20000010889 */
[----:B------:R-:W-:Y:S01]  /*af30*/  MUFU.EX2 R163, R163 ;  /* 0x000000a300a37308 */ /* 0x000fe20000000800 */
[--C-:B------:R-:W-:Y:S02]  /*af40*/  FFMA.FTZ R164, R164, c[0x0][0x2d0], -R137.reuse ;  /* 0x0000b400a4a47a23 */ /* 0x100fe40000010889 */
[C---:B----4-:R-:W-:Y:S04]  /*af50*/  HMMA.16816.F32 R84, R128.reuse, R108, R84 ;  /* 0x0000006c8054723c */ /* 0x050fe80000001854 */
[----:B------:R-:W-:Y:S01]  /*af60*/  FMUL.FTZ R96, R132, R96 ;  /* 0x0000006084607220 */ /* 0x000fe20000410000 */
[----:B-1----:R-:W-:Y:S01]  /*af70*/  F2FP.PACK_AB R102, R160, R159 ;  /* 0x0000009fa066723e */ /* 0x002fe200000000ff */
[----:B------:R-:W-:Y:S01]  /*af80*/  FMUL.FTZ R97, R132, R97 ;  /* 0x0000006184617220 */ /* 0x000fe20000410000 */
[----:B------:R-:W1:Y:S01]  /*af90*/  MUFU.EX2 R162, R162 ;  /* 0x000000a200a27308 */ /* 0x000e620000000800 */
[C---:B------:R-:W-:Y:S01]  /*afa0*/  HMMA.16816.F32 R88, R128.reuse, R110, R88 ;  /* 0x0000006e8058723c */ /* 0x040fe20000001858 */
[----:B------:R-:W2:Y:S03]  /*afb0*/  LDSM.16.MT88.4 R108, [R133+0x900] ;  /* 0x00090000856c783b */ /* 0x000ea60000004200 */
[--C-:B------:R-:W-:Y:S02]  /*afc0*/  FFMA.FTZ R165, R165, c[0x0][0x2d0], -R144.reuse ;  /* 0x0000b400a5a57a23 */ /* 0x100fe40000010890 */
[--C-:B------:R-:W-:Y:S02]  /*afd0*/  FFMA.FTZ R172, R167, c[0x0][0x2d0], -R144.reuse ;  /* 0x0000b400a7ac7a23 */ /* 0x100fe40000010890 */
[--C-:B------:R-:W-:Y:S01]  /*afe0*/  FFMA.FTZ R167, R169, c[0x0][0x2d0], -R144.reuse ;  /* 0x0000b400a9a77a23 */ /* 0x100fe20000010890 */
[----:B------:R-:W3:Y:S03]  /*aff0*/  MUFU.EX2 R164, R164 ;  /* 0x000000a400a47308 */ /* 0x000ee60000000800 */
[----:B------:R-:W-:Y:S01]  /*b000*/  FFMA.FTZ R169, R170, c[0x0][0x2d0], -R137 ;  /* 0x0000b400aaa97a23 */ /* 0x000fe20000010889 */
[C---:B-----5:R-:W-:Y:S03]  /*b010*/  HMMA.16816.F32 R92, R128.reuse, R104, R92 ;  /* 0x00000068805c723c */ /* 0x060fe6000000185c */
[--C-:B------:R-:W-:Y:S02]  /*b020*/  FFMA.FTZ R170, R145, c[0x0][0x2d0], -R144.reuse ;  /* 0x0000b40091aa7a23 */ /* 0x100fe40000010890 */
[----:B------:R-:W-:Y:S01]  /*b030*/  FFMA.FTZ R144, R139, c[0x0][0x2d0], -R144 ;  /* 0x0000b4008b907a23 */ /* 0x000fe20000010890 */
[----:B------:R-:W-:Y:S01]  /*b040*/  MUFU.EX2 R165, R165 ;  /* 0x000000a500a57308 */ /* 0x000fe20000000800 */
[----:B------:R-:W-:Y:S01]  /*b050*/  FFMA.FTZ R153, R3, R216, R153 ;  /* 0x000000d803997223 */ /* 0x000fe20000010099 */
[----:B------:R-:W-:Y:S01]  /*b060*/  HMMA.16816.F32 R96, R128, R106, R96 ;  /* 0x0000006a8060723c */ /* 0x000fe20000001860 */
[----:B------:R-:W4:Y:S03]  /*b070*/  LDSM.16.MT88.4 R104, [R133+0x2900] ;  /* 0x002900008568783b */ /* 0x000f260000004200 */
[----:B-1----:R-:W-:Y:S01]  /*b080*/  F2FP.PACK_AB R101, R162, R161 ;  /* 0x000000a1a265723e */ /* 0x002fe200000000ff */
[--C-:B------:R-:W-:Y:S02]  /*b090*/  FFMA.FTZ R179, R138, c[0x0][0x2d0], -R137.reuse ;  /* 0x0000b4008ab37a23 */ /* 0x100fe40000010889 */
[--C-:B------:R-:W-:Y:S01]  /*b0a0*/  FFMA.FTZ R166, R166, c[0x0][0x2d0], -R137.reuse ;  /* 0x0000b400a6a67a23 */ /* 0x100fe20000010889 */
[----:B------:R-:W1:Y:S01]  /*b0b0*/  MUFU.EX2 R176, R144 ;  /* 0x0000009000b07308 */ /* 0x000e620000000800 */
[----:B------:R-:W-:Y:S03]  /*b0c0*/  LDSM.16.MT88.4 R128, [R134+UR4+0x1100] ;  /* 0x001100048680783b */ /* 0x000fe60008004200 */
[----:B---3--:R-:W-:Y:S01]  /*b0d0*/  F2FP.PACK_AB R103, R164, R163 ;  /* 0x000000a3a467723e */ /* 0x008fe200000000ff */
[--C-:B------:R-:W-:Y:S02]  /*b0e0*/  FFMA.FTZ R168, R168, c[0x0][0x2d0], -R137.reuse ;  /* 0x0000b400a8a87a23 */ /* 0x100fe40000010889 */
[----:B------:R-:W-:Y:S02]  /*b0f0*/  FFMA.FTZ R137, R136, c[0x0][0x2d0], -R137 ;  /* 0x0000b40088897a23 */ /* 0x000fe40000010889 */
[----:B------:R-:W-:Y:S01]  /*b100*/  FFMA.FTZ R156, R132, R217, R156 ;  /* 0x000000d9849c7223 */ /* 0x000fe2000001009c */
[----:B------:R-:W-:Y:S01]  /*b110*/  MUFU.EX2 R172, R172 ;  /* 0x000000ac00ac7308 */ /* 0x000fe20000000800 */
[C---:B------:R-:W-:Y:S05]  /*b120*/  HMMA.16816.F32 R4, R100.reuse, R112, R4 ;  /* 0x000000706404723c */ /* 0x040fea0000001804 */
[----:B------:R-:W-:Y:S02]  /*b130*/  FADD.FTZ R155, R155, R156 ;  /* 0x0000009c9b9b7221 */ /* 0x000fe40000010000 */
[----:B------:R-:W-:Y:S01]  /*b140*/  FADD.FTZ R153, R152, R153 ;  /* 0x0000009998997221 */ /* 0x000fe20000010000 */
[C---:B------:R-:W-:Y:S01]  /*b150*/  HMMA.16816.F32 R8, R100.reuse, R114, R8 ;  /* 0x000000726408723c */ /* 0x040fe20000001808 */
[----:B------:R-:W3:Y:S01]  /*b160*/  LDSM.16.MT88.4 R112, [R134+UR4+0x2900] ;  /* 0x002900048670783b */ /* 0x000ee20008004200 */
[----:B------:R-:W-:Y:S02]  /*b170*/  MUFU.EX2 R167, R167 ;  /* 0x000000a700a77308 */ /* 0x000fe40000000800 */
[----:B------:R-:W-:Y:S01]  /*b180*/  FADD.FTZ R154, R154, R155 ;  /* 0x0000009b9a9a7221 */ /* 0x000fe20000010000 */
[----:B-1----:R-:W-:Y:S03]  /*b190*/  F2FP.PACK_AB R138, R176, R175 ;  /* 0x000000afb08a723e */ /* 0x002fe600000000ff */
[C---:B--2---:R-:W-:Y:S01]  /*b1a0*/  HMMA.16816.F32 R12, R100.reuse, R108, R12 ;  /* 0x0000006c640c723c */ /* 0x044fe2000000180c */
[----:B------:R-:W-:Y:S03]  /*b1b0*/  LDSM.16.MT88.4 R144, [R148+0x1900] ;  /* 0x001900009490783b */ /* 0x000fe60000004200 */
[----:B------:R-:W-:Y:S01]  /*b1c0*/  MUFU.EX2 R169, R169 ;  /* 0x000000a900a97308 */ /* 0x000fe20000000800 */
[----:B------:R-:W-:Y:S03]  /*b1d0*/  FADD.FTZ R154, R151, R154 ;  /* 0x0000009a979a7221 */ /* 0x000fe60000010000 */
[C---:B------:R-:W-:Y:S01]  /*b1e0*/  HMMA.16816.F32 R16, R100.reuse, R110, R16 ;  /* 0x0000006e6410723c */ /* 0x040fe20000001810 */
[----:B------:R-:W1:Y:S03]  /*b1f0*/  LDSM.16.MT88.4 R108, [R148+0x2900] ;  /* 0x00290000946c783b */ /* 0x000e660000004200 */
[----:B------:R-:W-:Y:S02]  /*b200*/  FADD.FTZ R157, R157, R154 ;  /* 0x0000009a9d9d7221 */ /* 0x000fe40000010000 */
[----:B------:R-:W-:Y:S02]  /*b210*/  MUFU.EX2 R166, R166 ;  /* 0x000000a600a67308 */ /* 0x000fe40000000800 */
[C---:B------:R-:W-:Y:S04]  /*b220*/  HMMA.16816.F32 R20, R100.reuse, R116, R20 ;  /* 0x000000746414723c */ /* 0x040fe80000001814 */
[----:B------:R-:W-:Y:S04]  /*b230*/  FADD.FTZ R158, R158, R157 ;  /* 0x0000009d9e9e7221 */ /* 0x000fe80000010000 */
[C---:B------:R-:W-:Y:S01]  /*b240*/  HMMA.16816.F32 R24, R100.reuse, R118, R24 ;  /* 0x000000766418723c */ /* 0x040fe20000001818 */
[----:B------:R-:W2:Y:S01]  /*b250*/  LDSM.16.MT88.4 R116, [R135+UR4+0x4900] ;  /* 0x004900048774783b */ /* 0x000ea20008004200 */
[----:B------:R-:W-:Y:S02]  /*b260*/  MUFU.EX2 R168, R168 ;  /* 0x000000a800a87308 */ /* 0x000fe40000000800 */
[----:B------:R-:W-:Y:S04]  /*b270*/  FADD.FTZ R159, R159, R158 ;  /* 0x0000009e9f9f7221 */ /* 0x000fe80000010000 */
[C---:B------:R-:W-:Y:S04]  /*b280*/  HMMA.16816.F32 R28, R100.reuse, R120, R28 ;  /* 0x00000078641c723c */ /* 0x040fe8000000181c */
[----:B------:R-:W5:Y:S01]  /*b290*/  MUFU.EX2 R170, R170 ;  /* 0x000000aa00aa7308 */ /* 0x000f620000000800 */
[----:B------:R-:W-:Y:S03]  /*b2a0*/  FADD.FTZ R160, R160, R159 ;  /* 0x0000009fa0a07221 */ /* 0x000fe60000010000 */
[C---:B------:R-:W-:Y:S01]  /*b2b0*/  HMMA.16816.F32 R32, R100.reuse, R122, R32 ;  /* 0x0000007a6420723c */ /* 0x040fe20000001820 */
[----:B------:R-:W-:Y:S05]  /*b2c0*/  LDSM.16.MT88.4 R120, [R148+0x4900] ;  /* 0x004900009478783b */ /* 0x000fea0000004200 */
[----:B------:R-:W1:Y:S02]  /*b2d0*/  MUFU.EX2 R178, R178 ;  /* 0x000000b200b27308 */ /* 0x000e640000000800 */
[C---:B------:R-:W-:Y:S08]  /*b2e0*/  HMMA.16816.F32 R36, R100.reuse, R124, R36 ;  /* 0x0000007c6424723c */ /* 0x040ff00000001824 */
[C---:B------:R-:W-:Y:S01]  /*b2f0*/  HMMA.16816.F32 R40, R100.reuse, R126, R40 ;  /* 0x0000007e6428723c */ /* 0x040fe20000001828 */
[----:B------:R-:W-:Y:S01]  /*b300*/  LDSM.16.MT88.4 R124, [R133+0x1100] ;  /* 0x00110000857c783b */ /* 0x000fe20000004200 */
[----:B------:R-:W-:Y:S02]  /*b310*/  MUFU.EX2 R179, R179 ;  /* 0x000000b300b37308 */ /* 0x000fe40000000800 */
[----:B-----5:R-:W-:Y:S04]  /*b320*/  F2FP.PACK_AB R136, R173, R170 ;  /* 0x000000aaad88723e */ /* 0x020fe800000000ff */
[C---:B----4-:R-:W-:Y:S04]  /*b330*/  HMMA.16816.F32 R44, R100.reuse, R104, R44 ;  /* 0x00000068642c723c */ /* 0x050fe8000000182c */
[----:B------:R1:W4:Y:S04]  /*b340*/  MUFU.EX2 R180, R137 ;  /* 0x0000008900b47308 */ /* 0x0003280000000800 */
[C---:B------:R-:W-:Y:S01]  /*b350*/  HMMA.16816.F32 R48, R100.reuse, R106, R48 ;  /* 0x0000006a6430723c */ /* 0x040fe20000001830 */
[----:B------:R-:W5:Y:S07]  /*b360*/  LDSM.16.MT88.4 R104, [R133+0x4900] ;  /* 0x004900008568783b */ /* 0x000f6e0000004200 */
[C---:B---3--:R-:W-:Y:S08]  /*b370*/  HMMA.16816.F32 R52, R100.reuse, R112, R52 ;  /* 0x000000706434723c */ /* 0x048ff00000001834 */
[C---:B------:R-:W-:Y:S01]  /*b380*/  HMMA.16816.F32 R56, R100.reuse, R114, R56 ;  /* 0x000000726438723c */ /* 0x040fe20000001838 */
[----:B------:R-:W3:Y:S03]  /*b390*/  LDSM.16.MT88.4 R112, [R134+UR4+0x4900] ;  /* 0x004900048670783b */ /* 0x000ee60008004200 */
[----:B-1----:R-:W-:Y:S02]  /*b3a0*/  F2FP.PACK_AB R137, R178, R177 ;  /* 0x000000b1b289723e */ /* 0x002fe400000000ff */
[----:B----4-:R-:W-:Y:S02]  /*b3b0*/  F2FP.PACK_AB R139, R180, R179 ;  /* 0x000000b3b48b723e */ /* 0x010fe400000000ff */
[C---:B------:R-:W-:Y:S08]  /*b3c0*/  HMMA.16816.F32 R60, R100.reuse, R108, R60 ;  /* 0x0000006c643c723c */ /* 0x040ff0000000183c */
[C---:B------:R-:W-:Y:S01]  /*b3d0*/  HMMA.16816.F32 R64, R100.reuse, R110, R64 ;  /* 0x0000006e6440723c */ /* 0x040fe20000001840 */
[----:B------:R-:W1:Y:S07]  /*b3e0*/  LDSM.16.MT88.4 R108, [R135+UR4+0x1100] ;  /* 0x00110004876c783b */ /* 0x000e6e0008004200 */
[C---:B--2---:R-:W-:Y:S08]  /*b3f0*/  HMMA.16816.F32 R68, R100.reuse, R116, R68 ;  /* 0x000000746444723c */ /* 0x044ff00000001844 */
[C---:B------:R-:W-:Y:S01]  /*b400*/  HMMA.16816.F32 R72, R100.reuse, R118, R72 ;  /* 0x000000766448723c */ /* 0x040fe20000001848 */
[----:B------:R-:W2:Y:S07]  /*b410*/  LDSM.16.MT88.4 R116, [R148+0x1100] ;  /* 0x001100009474783b */ /* 0x000eae0000004200 */
[C---:B-----5:R-:W-:Y:S08]  /*b420*/  HMMA.16816.F32 R76, R100.reuse, R104, R76 ;  /* 0x00000068644c723c */ /* 0x060ff0000000184c */
[C---:B------:R-:W-:Y:S01]  /*b430*/  HMMA.16816.F32 R80, R100.reuse, R106, R80 ;  /* 0x0000006a6450723c */ /* 0x040fe20000001850 */
[----:B------:R-:W4:Y:S07]  /*b440*/  LDSM.16.MT88.4 R104, [R135+UR4+0x3100] ;  /* 0x003100048768783b */ /* 0x000f2e0008004200 */
[C---:B---3--:R-:W-:Y:S08]  /*b450*/  HMMA.16816.F32 R84, R100.reuse, R112, R84 ;  /* 0x000000706454723c */ /* 0x048ff00000001854 */
[C---:B------:R-:W-:Y:S01]  /*b460*/  HMMA.16816.F32 R88, R100.reuse, R114, R88 ;  /* 0x000000726458723c */ /* 0x040fe20000001858 */
[----:B------:R-:W-:Y:S07]  /*b470*/  LDSM.16.MT88.4 R112, [R134+UR4+0x3100] ;  /* 0x003100048670783b */ /* 0x000fee0008004200 */
[C---:B------:R-:W-:Y:S08]  /*b480*/  HMMA.16816.F32 R92, R100.reuse, R120, R92 ;  /* 0x00000078645c723c */ /* 0x040ff0000000185c */
[----:B------:R-:W-:Y:S01]  /*b490*/  HMMA.16816.F32 R96, R100, R122, R96 ;  /* 0x0000007a6460723c */ /* 0x000fe20000001860 */
[----:B------:R-:W-:Y:S06]  /*b4a0*/  LDSM.16.MT88.4 R120, [R133+0x5100] ;  /* 0x005100008578783b */ /* 0x000fec0000004200 */
[----:B------:R-:W-:Y:S01]  /*b4b0*/  F2FP.PACK_AB R100, R172, R165 ;  /* 0x000000a5ac64723e */ /* 0x000fe200000000ff */
[----:B------:R-:W-:Y:S01]  /*b4c0*/  FADD.FTZ R165, R165, R160 ;  /* 0x000000a0a5a57221 */ /* 0x000fe20000010000 */
[----:B------:R-:W-:Y:S03]  /*b4d0*/  F2FP.PACK_AB R102, R174, R167 ;  /* 0x000000a7ae66723e */ /* 0x000fe600000000ff */
[----:B------:R-:W-:Y:S01]  /*b4e0*/  F2FP.PACK_AB R101, R166, R169 ;  /* 0x000000a9a665723e */ /* 0x000fe200000000ff */
[----:B------:R-:W-:Y:S01]  /*b4f0*/  FADD.FTZ R172, R172, R165 ;  /* 0x000000a5acac7221 */ /* 0x000fe20000010000 */
[----:B------:R-:W-:Y:S03]  /*b500*/  F2FP.PACK_AB R103, R171, R168 ;  /* 0x000000a8ab67723e */ /* 0x000fe600000000ff */
[----:B------:R-:W-:Y:S04]  /*b510*/  FADD.FTZ R167, R167, R172 ;  /* 0x000000aca7a77221 */ /* 0x000fe80000010000 */
[C---:B-1----:R-:W-:Y:S03]  /*b520*/  HMMA.16816.F32 R4, R100.reuse, R108, R4 ;  /* 0x0000006c6404723c */ /* 0x042fe60000001804 */
[----:B------:R-:W-:Y:S04]  /*b530*/  FADD.FTZ R167, R174, R167 ;  /* 0x000000a7aea77221 */ /* 0x000fe80000010000 */
[----:B------:R-:W-:Y:S01]  /*b540*/  FADD.FTZ R170, R170, R167 ;  /* 0x000000a7aaaa7221 */ /* 0x000fe20000010000 */
[C---:B------:R-:W-:Y:S01]  /*b550*/  HMMA.16816.F32 R8, R100.reuse, R110, R8 ;  /* 0x0000006e6408723c */ /* 0x040fe20000001808 */
[----:B------:R-:W1:Y:S03]  /*b560*/  LDSM.16.MT88.4 R108, [R133+0x3100] ;  /* 0x00310000856c783b */ /* 0x000e660000004200 */
[----:B------:R-:W-:Y:S04]  /*b570*/  FADD.FTZ R170, R173, R170 ;  /* 0x000000aaadaa7221 */ /* 0x000fe80000010000 */
[C---:B------:R-:W-:Y:S04]  /*b580*/  HMMA.16816.F32 R12, R100.reuse, R124, R12 ;  /* 0x0000007c640c723c */ /* 0x040fe8000000180c */
[----:B------:R-:W-:Y:S04]  /*b590*/  FADD.FTZ R175, R175, R170 ;  /* 0x000000aaafaf7221 */ /* 0x000fe80000010000 */
[C---:B------:R-:W-:Y:S01]  /*b5a0*/  HMMA.16816.F32 R16, R100.reuse, R126, R16 ;  /* 0x0000007e6410723c */ /* 0x040fe20000001810 */
[----:B------:R-:W-:Y:S03]  /*b5b0*/  LDSM.16.MT88.4 R124, [R134+UR4+0x5100] ;  /* 0x00510004867c783b */ /* 0x000fe60008004200 */
[----:B------:R-:W-:Y:S04]  /*b5c0*/  FADD.FTZ R217, R176, R175 ;  /* 0x000000afb0d97221 */ /* 0x000fe80000010000 */
[C---:B------:R-:W-:Y:S08]  /*b5d0*/  HMMA.16816.F32 R20, R100.reuse, R128, R20 ;  /* 0x000000806414723c */ /* 0x040ff00000001814 */
[C---:B------:R-:W-:Y:S01]  /*b5e0*/  HMMA.16816.F32 R24, R100.reuse, R130, R24 ;  /* 0x000000826418723c */ /* 0x040fe20000001818 */
[----:B------:R-:W-:Y:S07]  /*b5f0*/  LDSM.16.MT88.4 R128, [R148+0x5100] ;  /* 0x005100009480783b */ /* 0x000fee0000004200 */
[C---:B--2---:R-:W-:Y:S08]  /*b600*/  HMMA.16816.F32 R28, R100.reuse, R116, R28 ;  /* 0x00000074641c723c */ /* 0x044ff0000000181c */
[C---:B------:R-:W-:Y:S01]  /*b610*/  HMMA.16816.F32 R32, R100.reuse, R118, R32 ;  /* 0x000000766420723c */ /* 0x040fe20000001820 */
[----:B------:R-:W2:Y:S07]  /*b620*/  LDSM.16.MT88.4 R116, [R148+0x3100] ;  /* 0x003100009474783b */ /* 0x000eae0000004200 */
[C---:B----4-:R-:W-:Y:S08]  /*b630*/  HMMA.16816.F32 R36, R100.reuse, R104, R36 ;  /* 0x000000686424723c */ /* 0x050ff00000001824 */
[C---:B------:R-:W-:Y:S01]  /*b640*/  HMMA.16816.F32 R40, R100.reuse, R106, R40 ;  /* 0x0000006a6428723c */ /* 0x040fe20000001828 */
[----:B------:R-:W3:Y:S07]  /*b650*/  LDSM.16.MT88.4 R104, [R135+UR4+0x5100] ;  /* 0x005100048768783b */ /* 0x000eee0008004200 */
[C---:B-1----:R-:W-:Y:S08]  /*b660*/  HMMA.16816.F32 R44, R100.reuse, R108, R44 ;  /* 0x0000006c642c723c */ /* 0x042ff0000000182c */
[C---:B------:R-:W-:Y:S01]  /*b670*/  HMMA.16816.F32 R48, R100.reuse, R110, R48 ;  /* 0x0000006e6430723c */ /* 0x040fe20000001830 */
[----:B------:R-:W1:Y:S07]  /*b680*/  LDSM.16.MT88.4 R108, [R135+UR4+0x1900] ;  /* 0x00190004876c783b */ /* 0x000e6e0008004200 */
[C---:B------:R-:W-:Y:S08]  /*b690*/  HMMA.16816.F32 R52, R100.reuse, R112, R52 ;  /* 0x000000706434723c */ /* 0x040ff00000001834 */
[C---:B------:R-:W-:Y:S01]  /*b6a0*/  HMMA.16816.F32 R56, R100.reuse, R114, R56 ;  /* 0x000000726438723c */ /* 0x040fe20000001838 */
[----:B------:R-:W4:Y:S07]  /*b6b0*/  LDSM.16.MT88.4 R112, [R133+0x1900] ;  /* 0x001900008570783b */ /* 0x000f2e0000004200 */
        /* <DEDUP_REMOVED lines=10> */
[C---:B-1----:R-:W-:Y:S01]  /*b760*/  HMMA.16816.F32 R128, R136.reuse, R108, R4 ;  /* 0x0000006c8880723c */ /* 0x042fe20000001804 */
[----:B------:R-:W1:Y:S07]  /*b770*/  LDSM.16.MT88.4 R4, [R135+UR4+0x3900] ;  /* 0x003900048704783b */ /* 0x000e6e0008004200 */
[C---:B------:R-:W-:Y:S01]  /*b780*/  HMMA.16816.F32 R124, R136.reuse, R110, R8 ;  /* 0x0000006e887c723c */ /* 0x040fe20000001808 */
[----:B------:R-:W2:Y:S07]  /*b790*/  LDSM.16.MT88.4 R8, [R133+0x3900] ;  /* 0x003900008508783b */ /* 0x000eae0000004200 */
[C---:B----4-:R-:W-:Y:S01]  /*b7a0*/  HMMA.16816.F32 R120, R136.reuse, R112, R12 ;  /* 0x000000708878723c */ /* 0x050fe2000000180c */
[----:B------:R-:W3:Y:S07]  /*b7b0*/  LDSM.16.MT88.4 R12, [R134+UR4+0x3900] ;  /* 0x00390004860c783b */ /* 0x000eee0008004200 */
[C---:B------:R-:W-:Y:S08]  /*b7c0*/  HMMA.16816.F32 R116, R136.reuse, R114, R16 ;  /* 0x000000728874723c */ /* 0x040ff00000001810 */
[C---:B------:R-:W-:Y:S07]  /*b7d0*/  HMMA.16816.F32 R112, R136.reuse, R140, R20 ;  /* 0x0000008c8870723c */ /* 0x040fee0000001814 */
[----:B------:R-:W-:Y:S01]  /*b7e0*/  IADD3 R20, R228, -0x2, RZ ;  /* 0xfffffffee4147810 */ /* 0x000fe20007ffe0ff */
[C---:B------:R-:W-:Y:S03]  /*b7f0*/  HMMA.16816.F32 R108, R136.reuse, R142, R24 ;  /* 0x0000008e886c723c */ /* 0x040fe60000001818 */
[----:B------:R-:W-:Y:S05]  /*b800*/  ISETP.GE.AND P0, PT, R20, R193, PT ;  /* 0x000000c11400720c */ /* 0x000fea0003f06270 */
[C---:B------:R-:W-:Y:S08]  /*b810*/  HMMA.16816.F32 R104, R136.reuse, R144, R28 ;  /* 0x000000908868723c */ /* 0x040ff0000000181c */
[C---:B------:R-:W-:Y:S04]  /*b820*/  HMMA.16816.F32 R100, R136.reuse, R146, R32 ;  /* 0x000000928864723c */ /* 0x040fe80000001820 */
[----:B------:R-:W-:Y:S04]  /*b830*/  @P0 SHF.R.S32.HI R16, RZ, 0x1f, R20 ;  /* 0x0000001fff100819 */ /* 0x000fe80000011414 */
[C---:B-1----:R-:W-:Y:S07]  /*b840*/  HMMA.16816.F32 R36, R136.reuse, R4, R36 ;  /* 0x000000048824723c */ /* 0x042fee0000001824 */
[----:B------:R-:W-:Y:S01]  /*b850*/  @P0 IMAD R5, R16, c[0x0][0x1e0], RZ ;  /* 0x0000780010050a24 */ /* 0x000fe200078e02ff */
[C---:B------:R-:W-:Y:S01]  /*b860*/  HMMA.16816.F32 R40, R136.reuse, R6, R40 ;  /* 0x000000068828723c */ /* 0x040fe20000001828 */
[----:B------:R-:W1:Y:S03]  /*b870*/  LDSM.16.MT88.4 R16, [R148+0x3900] ;  /* 0x003900009410783b */ /* 0x000e660000004200 */
[C---:B------:R-:W-:Y:S02]  /*b880*/  @P0 IMAD R5, R20.reuse, c[0x0][0x1e4], R5 ;  /* 0x0000790014050a24 */ /* 0x040fe400078e0205 */
[----:B------:R-:W-:Y:S02]  /*b890*/  @P0 IMAD.WIDE.U32 R20, R20, c[0x0][0x1e0], RZ ;  /* 0x0000780014140a25 */ /* 0x000fe400078e00ff */
[C---:B--2---:R-:W-:Y:S04]  /*b8a0*/  HMMA.16816.F32 R44, R136.reuse, R8, R44 ;  /* 0x00000008882c723c */ /* 0x044fe8000000182c */
[----:B------:R-:W-:Y:S02]  /*b8b0*/  @P0 IADD3 R5, R21, R5, RZ ;  /* 0x0000000515050210 */ /* 0x000fe40007ffe0ff */
[C---:B------:R-:W-:Y:S02]  /*b8c0*/  @P0 SHF.L.U32 R25, R20.reuse, 0x6, RZ ;  /* 0x0000000614190819 */ /* 0x040fe400000006ff */
[C---:B------:R-:W-:Y:S04]  /*b8d0*/  HMMA.16816.F32 R48, R136.reuse, R10, R48 ;  /* 0x0000000a8830723c */ /* 0x040fe80000001830 */
[----:B------:R-:W-:Y:S02]  /*b8e0*/  @P0 SHF.L.U64.HI R24, R20, 0x6, R5 ;  /* 0x0000000614180819 */ /* 0x000fe40000010205 */
[----:B------:R-:W2:Y:S01]  /*b8f0*/  LDSM.16.MT88.4 R4, [R135+UR4+0x5900] ;  /* 0x005900048704783b */ /* 0x000ea20008004200 */
[C---:B------:R-:W-:Y:S01]  /*b900*/  @P0 IADD3 R8, P1, R25.reuse, R206, RZ ;  /* 0x000000ce19080210 */ /* 0x040fe20007f3e0ff */
[C---:B---3--:R-:W-:Y:S04]  /*b910*/  HMMA.16816.F32 R52, R136.reuse, R12, R52 ;  /* 0x0000000c8834723c */ /* 0x048fe80000001834 */
[----:B------:R-:W-:Y:S02]  /*b920*/  @P0 IADD3.X R9, R24, R213, RZ, P1, !PT ;  /* 0x000000d518090210 */ /* 0x000fe40000ffe4ff */
[C---:B------:R-:W-:Y:S02]  /*b930*/  @P0 LEA R20, P1, R8.reuse, c[0x0][0x1c8], 0x1 ;  /* 0x0000720008140a11 */ /* 0x040fe400078208ff */
[C---:B------:R-:W-:Y:S04]  /*b940*/  HMMA.16816.F32 R56, R136.reuse, R14, R56 ;  /* 0x0000000e8838723c */ /* 0x040fe80000001838 */
[----:B------:R-:W-:Y:S02]  /*b950*/  @P0 LEA.HI.X R21, R8, c[0x0][0x1cc], R9, 0x1, P1 ;  /* 0x0000730008150a11 */ /* 0x000fe400008f0c09 */
[----:B------:R-:W-:Y:S02]  /*b960*/  @P0 IADD3 R9, P1, R25, R223, RZ ;  /* 0x000000df19090210 */ /* 0x000fe40007f3e0ff */
[C---:B-1----:R-:W-:Y:S04]  /*b970*/  HMMA.16816.F32 R60, R136.reuse, R16, R60 ;  /* 0x00000010883c723c */ /* 0x042fe8000000183c */
[C---:B------:R-:W-:Y:S02]  /*b980*/  @P0 IADD3.X R8, R24.reuse, R222, RZ, P1, !PT ;  /* 0x000000de18080210 */ /* 0x040fe40000ffe4ff */
[C---:B------:R-:W-:Y:S02]  /*b990*/  @P0 LEA R22, P1, R9.reuse, c[0x0][0x1c8], 0x1 ;  /* 0x0000720009160a11 */ /* 0x040fe400078208ff */
[C---:B------:R-:W-:Y:S04]  /*b9a0*/  HMMA.16816.F32 R64, R136.reuse, R18, R64 ;  /* 0x000000128840723c */ /* 0x040fe80000001840 */
[----:B------:R-:W-:Y:S02]  /*b9b0*/  @P0 LEA.HI.X R23, R9, c[0x0][0x1cc], R8, 0x1, P1 ;  /* 0x0000730009170a11 */ /* 0x000fe400008f0c08 */
[----:B------:R1:W3:Y:S01]  /*b9c0*/  LDSM.16.MT88.4 R8, [R133+0x5900] ;  /* 0x005900008508783b */ /* 0x0002e20000004200 */
[----:B------:R-:W-:Y:S05]  /*b9d0*/  @P0 IADD3 R12, P1, R25, R221, RZ ;  /* 0x000000dd190c0210 */ /* 0x000fea0007f3e0ff */
[----:B------:R-:W-:Y:S01]  /*b9e0*/  @P0 IADD3.X R13, R24, R219, RZ, P1, !PT ;  /* 0x000000db180d0210 */ /* 0x000fe20000ffe4ff */
[C---:B--2---:R-:W-:Y:S03]  /*b9f0*/  HMMA.16816.F32 R68, R136.reuse, R4, R68 ;  /* 0x000000048844723c */ /* 0x044fe60000001844 */
[C---:B------:R-:W-:Y:S04]  /*ba00*/  @P0 LEA R16, P1, R12.reuse, c[0x0][0x1c8], 0x1 ;  /* 0x000072000c100a11 */ /* 0x040fe800078208ff */
[----:B------:R-:W-:Y:S01]  /*ba10*/  @P0 LEA.HI.X R17, R12, c[0x0][0x1cc], R13, 0x1, P1 ;  /* 0x000073000c110a11 */ /* 0x000fe200008f0c0d */
[C---:B------:R-:W-:Y:S01]  /*ba20*/  HMMA.16816.F32 R72, R136.reuse, R6, R72 ;  /* 0x000000068848723c */ /* 0x040fe20000001848 */
[----:B------:R-:W2:Y:S03]  /*ba30*/  LDSM.16.MT88.4 R12, [R134+UR4+0x5900] ;  /* 0x00590004860c783b */ /* 0x000ea60008004200 */
[----:B------:R-:W-:Y:S04]  /*ba40*/  @P0 IADD3 R18, P1, R200, R25, RZ ;  /* 0x00000019c8120210 */ /* 0x000fe80007f3e0ff */
[----:B------:R-:W-:Y:S04]  /*ba50*/  @P0 IADD3.X R19, R199, R24, RZ, P1, !PT ;  /* 0x00000018c7130210 */ /* 0x000fe80000ffe4ff */
[C---:B------:R-:W-:Y:S02]  /*ba60*/  @P0 IADD3 R25, P1, R18.reuse, R206, RZ ;  /* 0x000000ce12190210 */ /* 0x040fe40007f3e0ff */
[----:B-1----:R-:W-:Y:S02]  /*ba70*/  MOV R133, R2 ;  /* 0x0000000200857202 */ /* 0x002fe40000000f00 */
[----:B------:R-:W-:Y:S02]  /*ba80*/  @P0 IADD3.X R4, R19, R213, RZ, P1, !PT ;  /* 0x000000d513040210 */ /* 0x000fe40000ffe4ff */
[C---:B------:R-:W-:Y:S04]  /*ba90*/  @P0 LEA R24, P1, R25.reuse, c[0x0][0x1c8], 0x1 ;  /* 0x0000720019180a11 */ /* 0x040fe800078208ff */
[----:B------:R-:W-:Y:S02]  /*baa0*/  @P0 LEA.HI.X R25, R25, c[0x0][0x1cc], R4, 0x1, P1 ;  /* 0x0000730019190a11 */ /* 0x000fe400008f0c04 */
[----:B------:R-:W-:Y:S01]  /*bab0*/  @P0 IADD3 R4, P1, R18, R223, RZ ;  /* 0x000000df12040210 */ /* 0x000fe20007f3e0ff */
[C---:B---3--:R-:W-:Y:S03]  /*bac0*/  HMMA.16816.F32 R76, R136.reuse, R8, R76 ;  /* 0x00000008884c723c */ /* 0x048fe6000000184c */
[----:B------:R-:W-:Y:S02]  /*bad0*/  @P0 IADD3.X R5, R19, R222, RZ, P1, !PT ;  /* 0x000000de13050210 */ /* 0x000fe40000ffe4ff */
[----:B------:R-:W-:Y:S02]  /*bae0*/  @P0 LEA R26, P1, R4, c[0x0][0x1c8], 0x1 ;  /* 0x00007200041a0a11 */ /* 0x000fe400078208ff */
[----:B------:R-:W-:Y:S01]  /*baf0*/  FADD.FTZ R8, R150, R153 ;  /* 0x0000009996087221 */ /* 0x000fe20000010000 */
[C---:B------:R-:W-:Y:S04]  /*bb00*/  HMMA.16816.F32 R80, R136.reuse, R10, R80 ;  /* 0x0000000a8850723c */ /* 0x040fe80000001850 */
[----:B------:R-:W-:Y:S01]  /*bb10*/  @P0 LEA.HI.X R27, R4, c[0x0][0x1cc], R5, 0x1, P1 ;  /* 0x00007300041b0a11 */ /* 0x000fe200008f0c05 */
[----:B------:R-:W-:Y:S01]  /*bb20*/  FADD.FTZ R8, R149, R8 ;  /* 0x0000000895087221 */ /* 0x000fe20000010000 */
[----:B------:R-:W1:Y:S01]  /*bb30*/  LDSM.16.MT88.4 R4, [R148+0x5900] ;  /* 0x005900009404783b */ /* 0x000e620000004200 */
[C---:B------:R-:W-:Y:S01]  /*bb40*/  ISETP.GE.AND P1, PT, R215.reuse, 0x1, PT ;  /* 0x00000001d700780c */ /* 0x040fe20003f26270 */
[C---:B--2---:R-:W-:Y:S04]  /*bb50*/  HMMA.16816.F32 R84, R136.reuse, R12, R84 ;  /* 0x0000000c8854723c */ /* 0x044fe80000001854 */
[----:B------:R-:W-:Y:S01]  /*bb60*/  IADD3 R215, R215, 0x1, RZ ;  /* 0x00000001d7d77810 */ /* 0x000fe20007ffe0ff */
[----:B------:R-:W-:Y:S03]  /*bb70*/  FADD.FTZ R161, R161, R8 ;  /* 0x00000008a1a17221 */ /* 0x000fe60000010000 */
[----:B------:R-:W-:Y:S01]  /*bb80*/  SEL R215, R215, RZ, !P1 ;  /* 0x000000ffd7d77207 */ /* 0x000fe20004800000 */
[----:B------:R-:W-:Y:S01]  /*bb90*/  FADD.FTZ R162, R162, R161 ;  /* 0x000000a1a2a27221 */ /* 0x000fe20000010000 */
[C---:B------:R-:W-:Y:S03]  /*bba0*/  HMMA.16816.F32 R88, R136.reuse, R14, R88 ;  /* 0x0000000e8858723c */ /* 0x040fe60000001858 */
[----:B------:R-:W-:Y:S01]  /*bbb0*/  @P0 IMAD R9, R215, 0x3000, R201 ;  /* 0x00003000d7090824 */ /* 0x000fe200078e02c9 */
[----:B------:R-:W-:Y:S01]  /*bbc0*/  @P0 IADD3 R18, P1, R18, R221, RZ ;  /* 0x000000dd12120210 */ /* 0x000fe20007f3e0ff */
[----:B------:R-:W-:Y:S03]  /*bbd0*/  FADD.FTZ R163, R163, R162 ;  /* 0x000000a2a3a37221 */ /* 0x000fe60000010000 */
[----:B------:R-:W-:Y:S01]  /*bbe0*/  @P0 SHF.L.U32 R3, R9, 0x1, RZ ;  /* 0x0000000109030819 */ /* 0x000fe200000006ff */
[----:B------:R-:W-:Y:S03]  /*bbf0*/  FADD.FTZ R164, R164, R163 ;  /* 0x000000a3a4a47221 */ /* 0x000fe60000010000 */
[----:B------:R-:W-:Y:S01]  /*bc00*/  @P0 IADD3.X R19, R19, R219, RZ, P1, !PT ;  /* 0x000000db13130210 */ /* 0x000fe20000ffe4ff */
[----:B------:R-:W-:Y:S01]  /*bc10*/  @!PT LDS RZ, [RZ] ;  /* 0x00000000fffff984 */ /* 0x000fe20000000800 */
[----:B------:R-:W-:Y:S01]  /*bc20*/  @!PT LDS RZ, [RZ] ;  /* 0x00000000fffff984 */ /* 0x000fe20000000800 */
[----:B------:R-:W-:Y:S01]  /*bc30*/  @!PT LDS RZ, [RZ] ;  /* 0x00000000fffff984 */ /* 0x000fe20000000800 */
[----:B------:R2:W-:Y:S01]  /*bc40*/  @P0 LDGSTS.E.BYPASS.LTC128B.128 [R3+0xc100], [R20.64], !P5 ;  /* 0x0c10000014030fae */ /* 0x0005e2000e901d48 */
[C---:B------:R-:W-:Y:S01]  /*bc50*/  @P0 LEA R10, P1, R18.reuse, c[0x0][0x1c8], 0x1 ;  /* 0x00007200120a0a11 */ /* 0x040fe200078208ff */
[----:B------:R-:W-:Y:S03]  /*bc60*/  FADD.FTZ R169, R169, R164 ;  /* 0x000000a4a9a97221 */ /* 0x000fe60000010000 */
[----:B------:R-:W-:Y:S01]  /*bc70*/  @P0 LEA.HI.X R11, R18, c[0x0][0x1cc], R19, 0x1, P1 ;  /* 0x00007300120b0a11 */ /* 0x000fe200008f0c13 */
[----:B------:R-:W-:Y:S02]  /*bc80*/  FADD.FTZ R169, R166, R169 ;  /* 0x000000a9a6a97221 */ /* 0x000fe40000010000 */
[----:B------:R2:W-:Y:S02]  /*bc90*/  @P0 LDGSTS.E.BYPASS.LTC128B.128 [R3+0xe100], [R22.64], !P4 ;  /* 0x0e10000016030fae */ /* 0x0005e4000e101d48 */
[----:B------:R-:W-:Y:S04]  /*bca0*/  FADD.FTZ R168, R168, R169 ;  /* 0x000000a9a8a87221 */ /* 0x000fe80000010000 */
[----:B------:R-:W-:Y:S01]  /*bcb0*/  FADD.FTZ R168, R171, R168 ;  /* 0x000000a8aba87221 */ /* 0x000fe20000010000 */
[C---:B-1----:R-:W-:Y:S01]  /*bcc0*/  HMMA.16816.F32 R92, R136.reuse, R4, R92 ;  /* 0x00000004885c723c */ /* 0x042fe2000000185c */
[----:B------:R2:W-:Y:S02]  /*bcd0*/  @P0 LDGSTS.E.BYPASS.LTC128B.128 [R3+0x10100], [R16.64], !P6 ;  /* 0x1010000010030fae */ /* 0x0005e4000f101d48 */
[----:B------:R-:W-:Y:S04]  /*bce0*/  FADD.FTZ R177, R177, R168 ;  /* 0x000000a8b1b17221 */ /* 0x000fe80000010000 */
[----:B------:R-:W-:Y:S01]  /*bcf0*/  FADD.FTZ R178, R178, R177 ;  /* 0x000000b1b2b27221 */ /* 0x000fe20000010000 */
[----:B------:R-:W-:Y:S01]  /*bd00*/  HMMA.16816.F32 R96, R136, R6, R96 ;  /* 0x000000068860723c */ /* 0x000fe20000001860 */
[----:B------:R2:W-:Y:S03]  /*bd10*/  @P0 LDGSTS.E.BYPASS.LTC128B.128 [R3+0xd100], [R24.64], !P5 ;  /* 0x0d10000018030fae */ /* 0x0005e6000e901d48 */
[----:B------:R-:W-:Y:S04]  /*bd20*/  FADD.FTZ R179, R179, R178 ;  /* 0x000000b2b3b37221 */ /* 0x000fe80000010000 */
[----:B------:R-:W-:Y:S01]  /*bd30*/  FADD.FTZ R216, R180, R179 ;  /* 0x000000b3b4d87221 */ /* 0x000fe20000010000 */
[----:B------:R2:W-:Y:S08]  /*bd40*/  @P0 LDGSTS.E.BYPASS.LTC128B.128 [R3+0xf100], [R26.64], !P4 ;  /* 0x0f1000001a030fae */ /* 0x0005f0000e101d48 */
[----:B------:R2:W-:Y:S01]  /*bd50*/  @P0 LDGSTS.E.BYPASS.LTC128B.128 [R3+0x11100], [R10.64], !P6 ;  /* 0x111000000a030fae */ /* 0x0005e2000f101d48 */
[----:B------:R-:W-:Y:S02]  /*bd60*/  ISETP.GT.AND P0, PT, R228, R229, PT ;  /* 0x000000e5e400720c */ /* 0x000fe40003f04270 */
[----:B------:R-:W-:Y:S05]  /*bd70*/  MOV R228, R220 ;  /* 0x000000dc00e47202 */ /* 0x000fea0000000f00 */
[----:B------:R-:W0:Y:S01]  /*bd80*/  LDGDEPBAR ;  /* 0x00000000000079af */ /* 0x000e220000000000 */
[----:B--2---:R-:W-:Y:S05]  /*bd90*/  MOV R3, R0 ;  /* 0x0000000000037202 */ /* 0x004fea0000000f00 */
[----:B------:R-:W-:-:S05]  /*bda0*/  @P0 BRA `(.L_x_895) ;  /* 0xffffd1d000000947 */ /* 0x000fca000383ffff */
.L_x_894:
[----:B------:R-:W-:-:S13]  /*bdb0*/  ISETP.GE.AND P0, PT, R220, R193, PT ;  /* 0x000000c1dc00720c */ /* 0x000fda0003f06270 */
[----:B------:R-:W-:Y:S05]  /*bdc0*/  @!P0 BRA `(.L_x_896) ;  /* 0x000039b000008947 */ /* 0x000fea0003800000 */
[----:B------:R-:W-:Y:S01]  /*bdd0*/  ISETP.NE.AND P2, PT, R196, 0x1, PT ;  /* 0x00000001c400780c */ /* 0x000fe20003f45270 */
[----:B------:R-:W-:Y:S01]  /*bde0*/  IMAD.MOV.U32 R133, RZ, RZ, 0x40 ;  /* 0x00000040ff857424 */ /* 0x000fe200078e00ff */
[----:B------:R-:W-:Y:S01]  /*bdf0*/  LOP3.LUT P0, RZ, R218, 0x4, RZ, 0xc0, !PT ;  /* 0x00000004daff7812 */ /* 0x000fe2000780c0ff */
[----:B------:R-:W-:Y:S01]  /*be00*/  IMAD.MOV.U32 R3, RZ, RZ, R0 ;  /* 0x000000ffff037224 */ /* 0x000fe200078e0000 */
[C---:B------:R-:W-:Y:S01]  /*be10*/  IADD3 R218, P1, R204.reuse, 0x40, RZ ;  /* 0x00000040ccda7810 */ /* 0x040fe20007f3e0ff */
[----:B------:R-:W-:Y:S01]  /*be20*/  IMAD.MOV.U32 R132, RZ, RZ, R2 ;  /* 0x000000ffff847224 */ /* 0x000fe200078e0002 */
[----:B------:R-:W-:Y:S02]  /*be30*/  SEL R133, R133, 0xffffffc0, !P0 ;  /* 0xffffffc085857807 */ /* 0x000fe40004000000 */
[----:B------:R-:W-:Y:S01]  /*be40*/  IADD3 R226, P0, R204, 0x80, RZ ;  /* 0x00000080cce27810 */ /* 0x000fe20007f1e0ff */
[----:B------:R-:W-:Y:S01]  /*be50*/  IMAD.X R227, RZ, RZ, R209, P1 ;  /* 0x000000ffffe37224 */ /* 0x000fe200008e06d1 */
[----:B------:R-:W-:-:S03]  /*be60*/  IADD3 R224, P1, R206, 0x40, RZ ;  /* 0x00000040cee07810 */ /* 0x000fc60007f3e0ff */
[----:B------:R-:W-:Y:S01]  /*be70*/  IMAD.X R225, RZ, RZ, R209, P0 ;  /* 0x000000ffffe17224 */ /* 0x000fe200000e06d1 */
[----:B------:R-:W-:Y:S01]  /*be80*/  IADD3 R222, P0, R206, 0x80, RZ ;  /* 0x00000080cede7810 */ /* 0x000fe20007f1e0ff */
[----:B------:R-:W-:-:S04]  /*be90*/  @P2 IMAD.HI.U32 R219, R210, c[0x0][0x2c8], RZ ;  /* 0x0000b200d2db2a27 */ /* 0x000fc800078e00ff */
[----:B------:R-:W-:Y:S01]  /*bea0*/  IMAD.X R223, RZ, RZ, R213, P1 ;  /* 0x000000ffffdf7224 */ /* 0x000fe200008e06d5 */
[----:B------:R-:W-:Y:S01]  /*beb0*/  @P2 SHF.R.U32.HI R219, RZ, c[0x0][0x2cc], R219 ;  /* 0x0000b300ffdb2a19 */ /* 0x000fe200000116db */
[----:B------:R-:W-:Y:S02]  /*bec0*/  IMAD.X R221, RZ, RZ, R213, P0 ;  /* 0x000000ffffdd7224 */ /* 0x000fe400000e06d5 */
.L_x_905:
[----:B------:R-:W-:Y:S04]  /*bed0*/  DEPBAR.LE SB0, 0x2 ;  /* 0x000080800000791a */ /* 0x000fe80000000000 */
[----:B------:R-:W-:Y:S01]  /*bee0*/  BAR.SYNC.DEFER_BLOCKING 0x0 ;  /* 0x0000000000007b1d */ /* 0x000fe20000010000 */
[----:B------:R-:W-:Y:S01]  /*bef0*/  UIMAD UR4, UR5, 0x6000, URZ ;  /* 0x00006000050478a4 */ /* 0x000fe2000f8e023f */
[----:B------:R-:W-:Y:S02]  /*bf00*/  ISETP.GE.AND P0, PT, R193, R220, PT ;  /* 0x000000dcc100720c */ /* 0x000fe40003f06270 */
[----:B------:R-:W-:Y:S02]  /*bf10*/  ISETP.NE.AND P2, PT, R196, 0x1, PT ;  /* 0x00000001c400780c */ /* 0x000fe40003f45270 */
[----:B------:R-:W-:Y:S09]  /*bf20*/  ISETP.GE.AND P3, PT, R195, 0x1, PT ;  /* 0x00000001c300780c */ /* 0x000ff20003f66270 */
[----:B------:R-:W-:Y:S01]  /*bf30*/  @!P0 IADD3 R5, R220, -0x1, RZ ;  /* 0xffffffffdc058810 */ /* 0x000fe20007ffe0ff */
[----:B------:R-:W-:Y:S03]  /*bf40*/  @!P0 IMAD R179, R215, 0x6000, R214 ;  /* 0x00006000d7b38824 */ /* 0x000fe600078e02d6 */
[----:B------:R-:W-:Y:S01]  /*bf50*/  @!P0 SHF.R.S32.HI R2, RZ, 0x1f, R5 ;  /* 0x0000001fff028819 */ /* 0x000fe20000011405 */
[----:B------:R-:W-:Y:S04]  /*bf60*/  LDSM.16.M88.4 R32, [R190] ;  /* 0x00000000be20783b */ /* 0x000fe80000000200 */
[----:B------:R-:W-:Y:S04]  /*bf70*/  @!P0 IMAD R2, R2, c[0x0][0x208], RZ ;  /* 0x0000820002028a24 */ /* 0x000fe800078e02ff */
[C---:B------:R-:W-:Y:S01]  /*bf80*/  @!P0 IMAD R2, R5.reuse, c[0x0][0x20c], R2 ;  /* 0x0000830005028a24 */ /* 0x040fe200078e0202 */
[----:B------:R-:W1:Y:S01]  /*bf90*/  LDSM.16.M88.4 R8, [R188+UR4+0xc100] ;  /* 0x00c10004bc08783b */ /* 0x000e620008000200 */
[----:B------:R-:W-:Y:S04]  /*bfa0*/  @!P0 IMAD.WIDE.U32 R4, R5, c[0x0][0x208], RZ ;  /* 0x0000820005048a25 */ /* 0x000fe800078e00ff */
[C---:B------:R-:W-:Y:S01]  /*bfb0*/  @!P0 IMAD.SHL.U32 R149, R4.reuse, 0x40, RZ ;  /* 0x0000004004958824 */ /* 0x040fe200078e00ff */
[----:B------:R-:W-:Y:S01]  /*bfc0*/  @!P0 IADD3 R2, R5, R2, RZ ;  /* 0x0000000205028210 */ /* 0x000fe20007ffe0ff */
[----:B------:R-:W2:Y:S03]  /*bfd0*/  LDSM.16.M88.4 R16, [R188+UR4+0xc900] ;  /* 0x00c90004bc10783b */ /* 0x000ea60008000200 */
[----:B------:R-:W-:Y:S02]  /*bfe0*/  @!P0 IADD3 R5, P1, R149, R204, RZ ;  /* 0x000000cc95058210 */ /* 0x000fe40007f3e0ff */
[----:B------:R-:W-:Y:S02]  /*bff0*/  @!P0 SHF.L.U64.HI R2, R4, 0x6, R2 ;  /* 0x0000000604028819 */ /* 0x000fe40000010202 */
[----:B------:R-:W3:Y:S02]  /*c000*/  LDSM.16.M88.4 R24, [R188+UR4+0xd100] ;  /* 0x00d10004bc18783b */ /* 0x000ee40008000200 */
[----:B------:R-:W-:Y:S02]  /*c010*/  @!P0 IADD3.X R0, R2, R209, RZ, P1, !PT ;  /* 0x000000d102008210 */ /* 0x000fe40000ffe4ff */
[C---:B------:R-:W-:Y:S03]  /*c020*/  @!P0 LEA R172, P1, R5.reuse, c[0x0][0x1f8], 0x1 ;  /* 0x00007e0005ac8a11 */ /* 0x040fe600078208ff */
[----:B------:R-:W4:Y:S01]  /*c030*/  LDSM.16.M88.4 R136, [R188+UR4+0xd900] ;  /* 0x00d90004bc88783b */ /* 0x000f220008000200 */
[----:B------:R-:W-:Y:S02]  /*c040*/  @!P0 LEA.HI.X R173, R5, c[0x0][0x1fc], R0, 0x1, P1 ;  /* 0x00007f0005ad8a11 */ /* 0x000fe400008f0c00 */
[----:B------:R-:W-:Y:S02]  /*c050*/  IADD3 R0, R188, UR4, RZ ;  /* 0x00000004bc007c10 */ /* 0x000fe4000fffe0ff */
[----:B------:R-:W-:Y:S02]  /*c060*/  @!P0 IADD3 R12, P1, R149, R218, RZ ;  /* 0x000000da950c8210 */ /* 0x000fe40007f3e0ff */
[----:B------:R-:W-:Y:S01]  /*c070*/  LDSM.16.M88.4 R140, [R186] ;  /* 0x00000000ba8c783b */ /* 0x000fe20000000200 */
[-C--:B------:R-:W-:Y:S02]  /*c080*/  IADD3 R192, R189, R0.reuse, RZ ;  /* 0x00000000bdc07210 */ /* 0x080fe40007ffe0ff */
[----:B------:R-:W-:Y:S04]  /*c090*/  IADD3 R0, R133, R0, RZ ;  /* 0x0000000085007210 */ /* 0x000fe80007ffe0ff */
[----:B------:R-:W5:Y:S01]  /*c0a0*/  LDSM.16.M88.4 R144, [R192+0xc100] ;  /* 0x00c10000c090783b */ /* 0x000f620000000200 */
[C---:B-1----:R-:W-:Y:S07]  /*c0b0*/  HMMA.16816.F32 R4, R32.reuse, R8, RZ ;  /* 0x000000082004723c */ /* 0x042fee00000018ff */
[----:B------:R-:W-:Y:S01]  /*c0c0*/  @!P0 IMAD.X R9, R2, 0x1, R227, P1 ;  /* 0x0000000102098824 */ /* 0x000fe200008e06e3 */
[C---:B------:R-:W-:Y:S04]  /*c0d0*/  @!P0 LEA R168, P1, R12.reuse, c[0x0][0x1f8], 0x1 ;  /* 0x00007e000ca88a11 */ /* 0x040fe800078208ff */
[----:B------:R-:W-:Y:S02]  /*c0e0*/  @!P0 LEA.HI.X R169, R12, c[0x0][0x1fc], R9, 0x1, P1 ;  /* 0x00007f000ca98a11 */ /* 0x000fe400008f0c09 */
[C---:B------:R-:W-:Y:S01]  /*c0f0*/  HMMA.16816.F32 R8, R32.reuse, R10, RZ ;  /* 0x0000000a2008723c */ /* 0x040fe200000018ff */
[----:B------:R-:W-:Y:S05]  /*c100*/  @!P0 IADD3 R12, P1, R149, R226, RZ ;  /* 0x000000e2950c8210 */ /* 0x000fea0007f3e0ff */
[----:B------:R-:W-:Y:S01]  /*c110*/  @!P0 IMAD.X R13, R2, 0x1, R225, P1 ;  /* 0x00000001020d8824 */ /* 0x000fe200008e06e1 */
[C---:B------:R-:W-:Y:S05]  /*c120*/  @!P0 LEA R170, P1, R12.reuse, c[0x0][0x1f8], 0x1 ;  /* 0x00007e000caa8a11 */ /* 0x040fea00078208ff */
[----:B------:R-:W-:Y:S02]  /*c130*/  @!P0 LEA.HI.X R171, R12, c[0x0][0x1fc], R13, 0x1, P1 ;  /* 0x00007f000cab8a11 */ /* 0x000fe400008f0c0d */
[C---:B--2---:R-:W-:Y:S01]  /*c140*/  HMMA.16816.F32 R12, R32.reuse, R16, RZ ;  /* 0x00000010200c723c */ /* 0x044fe200000018ff */
[----:B------:R-:W-:Y:S04]  /*c150*/  @!P0 IADD3 R149, P1, R198, R149, RZ ;  /* 0x00000095c6958210 */ /* 0x000fe80007f3e0ff */
[----:B------:R-:W-:Y:S02]  /*c160*/  @!P0 IADD3.X R2, R197, R2, RZ, P1, !PT ;  /* 0x00000002c5028210 */ /* 0x000fe40000ffe4ff */
[C---:B------:R-:W-:Y:S01]  /*c170*/  @!P0 IADD3 R28, P1, R149.reuse, R204, RZ ;  /* 0x000000cc951c8210 */ /* 0x040fe20007f3e0ff */
[C---:B------:R-:W-:Y:S04]  /*c180*/  HMMA.16816.F32 R16, R32.reuse, R18, RZ ;  /* 0x000000122010723c */ /* 0x040fe800000018ff */
[----:B------:R-:W-:Y:S01]  /*c190*/  @!P0 IMAD.X R29, R2, 0x1, R209, P1 ;  /* 0x00000001021d8824 */ /* 0x000fe200008e06d1 */
[C---:B------:R-:W-:Y:S03]  /*c1a0*/  @!P0 LEA R174, P1, R28.reuse, c[0x0][0x1f8], 0x1 ;  /* 0x00007e001cae8a11 */ /* 0x040fe600078208ff */
[C---:B---3--:R-:W-:Y:S01]  /*c1b0*/  HMMA.16816.F32 R20, R32.reuse, R24, RZ ;  /* 0x000000182014723c */ /* 0x048fe200000018ff */
[----:B------:R-:W-:Y:S03]  /*c1c0*/  @!P0 LEA.HI.X R175, R28, c[0x0][0x1fc], R29, 0x1, P1 ;  /* 0x00007f001caf8a11 */ /* 0x000fe600008f0c1d */
[C---:B------:R-:W-:Y:S04]  /*c1d0*/  @!P0 IADD3 R148, P1, R149.reuse, R218, RZ ;  /* 0x000000da95948210 */ /* 0x040fe80007f3e0ff */
[C---:B------:R-:W-:Y:S01]  /*c1e0*/  HMMA.16816.F32 R24, R32.reuse, R26, RZ ;  /* 0x0000001a2018723c */ /* 0x040fe200000018ff */
[----:B------:R-:W-:Y:S03]  /*c1f0*/  @!P0 IADD3.X R151, R2, R227, RZ, P1, !PT ;  /* 0x000000e302978210 */ /* 0x000fe60000ffe4ff */
[C---:B------:R-:W-:Y:S04]  /*c200*/  @!P0 LEA R176, P1, R148.reuse, c[0x0][0x1f8], 0x1 ;  /* 0x00007e0094b08a11 */ /* 0x040fe800078208ff */
[C---:B----4-:R-:W-:Y:S01]  /*c210*/  HMMA.16816.F32 R28, R32.reuse, R136, RZ ;  /* 0x00000088201c723c */ /* 0x050fe200000018ff */
[----:B------:R-:W-:Y:S03]  /*c220*/  @!P0 LEA.HI.X R177, R148, c[0x0][0x1fc], R151, 0x1, P1 ;  /* 0x00007f0094b18a11 */ /* 0x000fe600008f0c97 */
[----:B------:R-:W-:Y:S02]  /*c230*/  @!P0 IADD3 R152, P1, R149, R226, RZ ;  /* 0x000000e295988210 */ /* 0x000fe40007f3e0ff */
[----:B------:R-:W1:Y:S02]  /*c240*/  LDSM.16.M88.4 R148, [R192+0xc900] ;  /* 0x00c90000c094783b */ /* 0x000e640000000200 */
[----:B------:R-:W-:Y:S01]  /*c250*/  HMMA.16816.F32 R32, R32, R138, RZ ;  /* 0x0000008a2020723c */ /* 0x000fe200000018ff */
[----:B------:R-:W-:Y:S03]  /*c260*/  @!P0 IMAD.X R153, R2, 0x1, R225, P1 ;  /* 0x0000000102998824 */ /* 0x000fe600008e06e1 */
[C---:B------:R-:W-:Y:S01]  /*c270*/  @!P0 LEA R180, P1, R152.reuse, c[0x0][0x1f8], 0x1 ;  /* 0x00007e0098b48a11 */ /* 0x040fe200078208ff */
[----:B------:R-:W2:Y:S01]  /*c280*/  LDSM.16.M88.4 R136, [R192+0xd100] ;  /* 0x00d10000c088783b */ /* 0x000ea20000000200 */
[----:B------:R-:W-:Y:S02]  /*c290*/  IMAD.IADD R2, R133, 0x1, R192 ;  /* 0x0000000185027824 */ /* 0x000fe400078e02c0 */
[C---:B-----5:R-:W-:Y:S05]  /*c2a0*/  HMMA.16816.F32 R4, R140.reuse, R144, R4 ;  /* 0x000000908c04723c */ /* 0x060fea0000001804 */
[----:B------:R-:W-:Y:S02]  /*c2b0*/  @!P0 LEA.HI.X R181, R152, c[0x0][0x1fc], R153, 0x1, P1 ;  /* 0x00007f0098b58a11 */ /* 0x000fe400008f0c99 */
[----:B------:R-:W3:Y:S01]  /*c2c0*/  LDSM.16.M88.4 R152, [R192+0xd900] ;  /* 0x00d90000c098783b */ /* 0x000ee20000000200 */
[C---:B------:R-:W-:Y:S06]  /*c2d0*/  HMMA.16816.F32 R8, R140.reuse, R146, R8 ;  /* 0x000000928c08723c */ /* 0x040fec0000001808 */
[----:B------:R-:W-:Y:S01]  /*c2e0*/  @!PT LDS RZ, [RZ] ;  /* 0x00000000fffff984 */ /* 0x000fe20000000800 */
[----:B------:R-:W-:Y:S01]  /*c2f0*/  @!PT LDS RZ, [RZ] ;  /* 0x00000000fffff984 */ /* 0x000fe20000000800 */
[----:B------:R-:W-:Y:S01]  /*c300*/  @!PT LDS RZ, [RZ] ;  /* 0x00000000fffff984 */ /* 0x000fe20000000800 */
[----:B------:R4:W-:Y:S07]  /*c310*/  @!P0 LDGSTS.E.BYPASS.LTC128B.128 [R179], [R172.64], !P5 ;  /* 0x00000000acb38fae */ /* 0x0009ee000e901d48 */
[----:B------:R5:W-:Y:S07]  /*c320*/  @!P0 LDGSTS.E.BYPASS.LTC128B.128 [R179+0x2000], [R168.64], !P4 ;  /* 0x02000000a8b38fae */ /* 0x000bee000e101d48 */
[----:B------:R5:W-:Y:S01]  /*c330*/  @!P0 LDGSTS.E.BYPASS.LTC128B.128 [R179+0x4000], [R170.64], !P6 ;  /* 0x04000000aab38fae */ /* 0x000be2000f101d48 */
[C---:B-1----:R-:W-:Y:S06]  /*c340*/  HMMA.16816.F32 R12, R140.reuse, R148, R12 ;  /* 0x000000948c0c723c */ /* 0x042fec000000180c */
[----:B------:R4:W-:Y:S02]  /*c350*/  @!P0 LDGSTS.E.BYPASS.LTC128B.128 [R179+0x1000], [R174.64], !P5 ;  /* 0x01000000aeb38fae */ /* 0x0009e4000e901d48 */
[C---:B------:R-:W-:Y:S05]  /*c360*/  HMMA.16816.F32 R16, R140.reuse, R150, R16 ;  /* 0x000000968c10723c */ /* 0x040fea0000001810 */
[----:B------:R1:W-:Y:S03]  /*c370*/  @!P0 LDGSTS.E.BYPASS.LTC128B.128 [R179+0x3000], [R176.64], !P4 ;  /* 0x03000000b0b38fae */ /* 0x0003e6000e101d48 */
[C---:B--2---:R-:W-:Y:S04]  /*c380*/  HMMA.16816.F32 R20, R140.reuse, R136, R20 ;  /* 0x000000888c14723c */ /* 0x044fe80000001814 */
[----:B------:R1:W-:Y:S01]  /*c390*/  @!P0 LDGSTS.E.BYPASS.LTC128B.128 [R179+0x5000], [R180.64], !P6 ;  /* 0x05000000b4b38fae */ /* 0x0003e2000f101d48 */
[C---:B------:R-:W-:Y:S02]  /*c3a0*/  ISETP.GE.AND P0, PT, R215.reuse, 0x1, PT ;  /* 0x00000001d700780c */ /* 0x040fe40003f06270 */
[----:B------:R-:W-:Y:S01]  /*c3b0*/  IADD3 R215, R215, 0x1, RZ ;  /* 0x00000001d7d77810 */ /* 0x000fe20007ffe0ff */
[C---:B------:R-:W-:Y:S03]  /*c3c0*/  HMMA.16816.F32 R24, R140.reuse, R138, R24 ;  /* 0x0000008a8c18723c */ /* 0x040fe60000001818 */
[----:B------:R-:W-:Y:S01]  /*c3d0*/  LDSM.16.M88.4 R156, [R185] ;  /* 0x00000000b99c783b */ /* 0x000fe20000000200 */
[----:B------:R-:W-:Y:S04]  /*c3e0*/  SEL R215, R215, RZ, !P0 ;  /* 0x000000ffd7d77207 */ /* 0x000fe80004000000 */
[C---:B---3--:R-:W-:Y:S02]  /*c3f0*/  HMMA.16816.F32 R28, R140.reuse, R152, R28 ;  /* 0x000000988c1c723c */ /* 0x048fe4000000181c */
[----:B------:R-:W2:Y:S06]  /*c400*/  LDSM.16.M88.4 R160, [R0+0xc100] ;  /* 0x00c1000000a0783b */ /* 0x000eac0000000200 */
[----:B------:R-:W-:Y:S01]  /*c410*/  HMMA.16816.F32 R32, R140, R154, R32 ;  /* 0x0000009a8c20723c */ /* 0x000fe20000001820 */
[----:B------:R-:W3:Y:S07]  /*c420*/  LDSM.16.M88.4 R164, [R0+0xc900] ;  /* 0x00c9000000a4783b */ /* 0x000eee0000000200 */
[----:B------:R-:W1:Y:S07]  /*c430*/  LDSM.16.M88.4 R144, [R0+0xd100] ;  /* 0x00d100000090783b */ /* 0x000e6e0000000200 */
[----:B------:R-:W1:Y:S07]  /*c440*/  LDSM.16.M88.4 R148, [R0+0xd900] ;  /* 0x00d900000094783b */ /* 0x000e6e0000000200 */
[----:B------:R-:W-:Y:S07]  /*c450*/  LDSM.16.M88.4 R136, [R184] ;  /* 0x00000000b888783b */ /* 0x000fee0000000200 */
[----:B-----5:R-:W5:Y:S01]  /*c460*/  LDSM.16.M88.4 R168, [R2+0xc100] ;  /* 0x00c1000002a8783b */ /* 0x020f620000000200 */
[C---:B--2---:R-:W-:Y:S06]  /*c470*/  HMMA.16816.F32 R4, R156.reuse, R160, R4 ;  /* 0x000000a09c04723c */ /* 0x044fec0000001804 */
[----:B------:R-:W2:Y:S02]  /*c480*/  LDSM.16.M88.4 R140, [R2+0xc900] ;  /* 0x00c90000028c783b */ /* 0x000ea40000000200 */
[C---:B------:R-:W-:Y:S05]  /*c490*/  HMMA.16816.F32 R8, R156.reuse, R162, R8 ;  /* 0x000000a29c08723c */ /* 0x040fea0000001808 */
[----:B------:R-:W2:Y:S03]  /*c4a0*/  LDSM.16.M88.4 R152, [R2+0xd100] ;  /* 0x00d100000298783b */ /* 0x000ea60000000200 */
[C---:B---3--:R-:W-:Y:S04]  /*c4b0*/  HMMA.16816.F32 R12, R156.reuse, R164, R12 ;  /* 0x000000a49c0c723c */ /* 0x048fe8000000180c */
[----:B------:R-:W3:Y:S04]  /*c4c0*/  LDSM.16.M88.4 R160, [R2+0xd900] ;  /* 0x00d9000002a0783b */ /* 0x000ee80000000200 */
[C---:B------:R-:W-:Y:S03]  /*c4d0*/  HMMA.16816.F32 R16, R156.reuse, R166, R16 ;  /* 0x000000a69c10723c */ /* 0x040fe60000001810 */
[----:B------:R-:W-:Y:S05]  /*c4e0*/  LDSM.16.M88.4 R164, [R188+UR4+0xe100] ;  /* 0x00e10004bca4783b */ /* 0x000fea0008000200 */
[C---:B-1----:R-:W-:Y:S02]  /*c4f0*/  HMMA.16816.F32 R20, R156.reuse, R144, R20 ;  /* 0x000000909c14723c */ /* 0x042fe40000001814 */
[----:B----4-:R-:W-:Y:S06]  /*c500*/  LDSM.16.M88.4 R172, [R192+0xf900] ;  /* 0x00f90000c0ac783b */ /* 0x010fec0000000200 */
[C---:B------:R-:W-:Y:S01]  /*c510*/  HMMA.16816.F32 R24, R156.reuse, R146, R24 ;  /* 0x000000929c18723c */ /* 0x040fe20000001818 */
[----:B------:R-:W1:Y:S07]  /*c520*/  LDSM.16.M88.4 R144, [R190+0x4000] ;  /* 0x00400000be90783b */ /* 0x000e6e0000000200 */
[C---:B------:R-:W-:Y:S01]  /*c530*/  HMMA.16816.F32 R28, R156.reuse, R148, R28 ;  /* 0x000000949c1c723c */ /* 0x040fe2000000181c */
[----:B------:R-:W-:Y:S07]  /*c540*/  LDSM.16.M88.4 R176, [R190+0x8000] ;  /* 0x00800000beb0783b */ /* 0x000fee0000000200 */
[----:B------:R-:W-:Y:S01]  /*c550*/  HMMA.16816.F32 R32, R156, R150, R32 ;  /* 0x000000969c20723c */ /* 0x000fe20000001820 */
[----:B------:R-:W4:Y:S07]  /*c560*/  LDSM.16.M88.4 R148, [R188+UR4+0xe900] ;  /* 0x00e90004bc94783b */ /* 0x000f2e0008000200 */
[C---:B-----5:R-:W-:Y:S01]  /*c570*/  HMMA.16816.F32 R4, R136.reuse, R168, R4 ;  /* 0x000000a88804723c */ /* 0x060fe20000001804 */
[----:B------:R-:W5:Y:S07]  /*c580*/  LDSM.16.M88.4 R156, [R188+UR4+0xf100] ;  /* 0x00f10004bc9c783b */ /* 0x000f6e0008000200 */
[C---:B------:R-:W-:Y:S01]  /*c590*/  HMMA.16816.F32 R8, R136.reuse, R170, R8 ;  /* 0x000000aa8808723c */ /* 0x040fe20000001808 */
[----:B------:R-:W1:Y:S07]  /*c5a0*/  LDSM.16.M88.4 R168, [R188+UR4+0xf900] ;  /* 0x00f90004bca8783b */ /* 0x000e6e0008000200 */
[C---:B--2---:R-:W-:Y:S01]  /*c5b0*/  HMMA.16816.F32 R12, R136.reuse, R140, R12 ;  /* 0x0000008c880c723c */ /* 0x044fe2000000180c */
[----:B------:R-:W-:Y:S07]  /*c5c0*/  LDSM.16.M88.4 R180, [R188+UR4+0x10100] ;  /* 0x01010004bcb4783b */ /* 0x000fee0008000200 */
[C---:B------:R-:W-:Y:S01]  /*c5d0*/  HMMA.16816.F32 R16, R136.reuse, R142, R16 ;  /* 0x0000008e8810723c */ /* 0x040fe20000001810 */
[----:B------:R-:W-:Y:S07]  /*c5e0*/  LDSM.16.M88.4 R140, [R192+0xe100] ;  /* 0x00e10000c08c783b */ /* 0x000fee0000000200 */
[C---:B------:R-:W-:Y:S01]  /*c5f0*/  HMMA.16816.F32 R20, R136.reuse, R152, R20 ;  /* 0x000000988814723c */ /* 0x040fe20000001814 */
[----:B------:R-:W0:Y:S07]  /*c600*/  LDGDEPBAR ;  /* 0x00000000000079af */ /* 0x000e2e0000000000 */
[C---:B------:R-:W-:Y:S01]  /*c610*/  HMMA.16816.F32 R24, R136.reuse, R154, R24 ;  /* 0x0000009a8818723c */ /* 0x040fe20000001818 */
[----:B------:R-:W-:Y:S07]  /*c620*/  LDSM.16.M88.4 R152, [R192+0xe900] ;  /* 0x00e90000c098783b */ /* 0x000fee0000000200 */
[C---:B---3--:R-:W-:Y:S08]  /*c630*/  HMMA.16816.F32 R28, R136.reuse, R160, R28 ;  /* 0x000000a0881c723c */ /* 0x048ff0000000181c */
[----:B------:R-:W-:Y:S01]  /*c640*/  HMMA.16816.F32 R32, R136, R162, R32 ;  /* 0x000000a28820723c */ /* 0x000fe20000001820 */
[----:B------:R-:W2:Y:S07]  /*c650*/  LDSM.16.M88.4 R136, [R186+0x4000] ;  /* 0x00400000ba88783b */ /* 0x000eae0000000200 */
[C---:B-1----:R-:W-:Y:S01]  /*c660*/  HMMA.16816.F32 R4, R144.reuse, R164, R4 ;  /* 0x000000a49004723c */ /* 0x042fe20000001804 */
[----:B------:R-:W1:Y:S07]  /*c670*/  LDSM.16.M88.4 R160, [R192+0xf100] ;  /* 0x00f10000c0a0783b */ /* 0x000e6e0000000200 */
[C---:B------:R-:W-:Y:S01]  /*c680*/  HMMA.16816.F32 R8, R144.reuse, R166, R8 ;  /* 0x000000a69008723c */ /* 0x040fe20000001808 */
[----:B------:R-:W-:Y:S07]  /*c690*/  LDSM.16.M88.4 R164, [R2+0xe100] ;  /* 0x00e1000002a4783b */ /* 0x000fee0000000200 */
[C---:B----4-:R-:W-:Y:S08]  /*c6a0*/  HMMA.16816.F32 R12, R144.reuse, R148, R12 ;  /* 0x00000094900c723c */ /* 0x050ff0000000180c */
[C---:B------:R-:W-:Y:S01]  /*c6b0*/  HMMA.16816.F32 R16, R144.reuse, R150, R16 ;  /* 0x000000969010723c */ /* 0x040fe20000001810 */
[----:B------:R-:W-:Y:S07]  /*c6c0*/  LDSM.16.M88.4 R148, [R185+0x4000] ;  /* 0x00400000b994783b */ /* 0x000fee0000000200 */
[C---:B-----5:R-:W-:Y:S08]  /*c6d0*/  HMMA.16816.F32 R20, R144.reuse, R156, R20 ;  /* 0x0000009c9014723c */ /* 0x060ff00000001814 */
[C---:B------:R-:W-:Y:S01]  /*c6e0*/  HMMA.16816.F32 R24, R144.reuse, R158, R24 ;  /* 0x0000009e9018723c */ /* 0x040fe20000001818 */
[----:B------:R-:W3:Y:S07]  /*c6f0*/  LDSM.16.M88.4 R156, [R0+0xe100] ;  /* 0x00e10000009c783b */ /* 0x000eee0000000200 */
[C---:B------:R-:W-:Y:S08]  /*c700*/  HMMA.16816.F32 R28, R144.reuse, R168, R28 ;  /* 0x000000a8901c723c */ /* 0x040ff0000000181c */
[----:B------:R-:W-:Y:S01]  /*c710*/  HMMA.16816.F32 R32, R144, R170, R32 ;  /* 0x000000aa9020723c */ /* 0x000fe20000001820 */
[----:B------:R-:W-:Y:S07]  /*c720*/  LDSM.16.M88.4 R144, [R0+0xf100] ;  /* 0x00f100000090783b */ /* 0x000fee0000000200 */
[C---:B--2---:R-:W-:Y:S08]  /*c730*/  HMMA.16816.F32 R4, R136.reuse, R140, R4 ;  /* 0x0000008c8804723c */ /* 0x044ff00000001804 */
[C---:B------:R-:W-:Y:S01]  /*c740*/  HMMA.16816.F32 R8, R136.reuse, R142, R8 ;  /* 0x0000008e8808723c */ /* 0x040fe20000001808 */
[----:B------:R-:W2:Y:S07]  /*c750*/  LDSM.16.M88.4 R140, [R0+0xe900] ;  /* 0x00e90000008c783b */ /* 0x000eae0000000200 */
[C---:B------:R-:W-:Y:S08]  /*c760*/  HMMA.16816.F32 R12, R136.reuse, R152, R12 ;  /* 0x00000098880c723c */ /* 0x040ff0000000180c */
[C---:B------:R-:W-:Y:S01]  /*c770*/  HMMA.16816.F32 R16, R136.reuse, R154, R16 ;  /* 0x0000009a8810723c */ /* 0x040fe20000001810 */
[----:B------:R-:W4:Y:S07]  /*c780*/  LDSM.16.M88.4 R152, [R0+0xf900] ;  /* 0x00f900000098783b */ /* 0x000f2e0000000200 */
[C---:B-1----:R-:W-:Y:S08]  /*c790*/  HMMA.16816.F32 R20, R136.reuse, R160, R20 ;  /* 0x000000a08814723c */ /* 0x042ff00000001814 */
[C---:B------:R-:W-:Y:S01]  /*c7a0*/  HMMA.16816.F32 R24, R136.reuse, R162, R24 ;  /* 0x000000a28818723c */ /* 0x040fe20000001818 */
[----:B------:R-:W1:Y:S07]  /*c7b0*/  LDSM.16.M88.4 R160, [R184+0x4000] ;  /* 0x00400000b8a0783b */ /* 0x000e6e0000000200 */
[C---:B------:R-:W-:Y:S08]  /*c7c0*/  HMMA.16816.F32 R28, R136.reuse, R172, R28 ;  /* 0x000000ac881c723c */ /* 0x040ff0000000181c */
[----:B------:R-:W-:Y:S07]  /*c7d0*/  HMMA.16816.F32 R32, R136, R174, R32 ;  /* 0x000000ae8820723c */ /* 0x000fee0000001820 */
[----:B------:R-:W-:Y:S01]  /*c7e0*/  IADD3 R136, R133, UR4, R188 ;  /* 0x0000000485887c10 */ /* 0x000fe2000fffe0bc */
[C---:B---3--:R-:W-:Y:S05]  /*c7f0*/  HMMA.16816.F32 R4, R148.reuse, R156, R4 ;  /* 0x0000009c9404723c */ /* 0x048fea0000001804 */
[----:B------:R-:W-:Y:S03]  /*c800*/  IADD3 R191, R189, R136, RZ ;  /* 0x00000088bdbf7210 */ /* 0x000fe60007ffe0ff */
[C---:B------:R-:W-:Y:S01]  /*c810*/  HMMA.16816.F32 R8, R148.reuse, R158, R8 ;  /* 0x0000009e9408723c */ /* 0x040fe20000001808 */
[----:B------:R-:W-:Y:S07]  /*c820*/  LDSM.16.M88.4 R156, [R192+0x10100] ;  /* 0x01010000c09c783b */ /* 0x000fee0000000200 */
[C---:B--2---:R-:W-:Y:S01]  /*c830*/  HMMA.16816.F32 R12, R148.reuse, R140, R12 ;  /* 0x0000008c940c723c */ /* 0x044fe2000000180c */
[----:B------:R-:W2:Y:S07]  /*c840*/  LDSM.16.M88.4 R136, [R191+0xe900] ;  /* 0x00e90000bf88783b */ /* 0x000eae0000000200 */
        /* <DEDUP_REMOVED lines=10> */
[C---:B-1----:R-:W-:Y:S01]  /*c8f0*/  HMMA.16816.F32 R4, R160.reuse, R164, R4 ;  /* 0x000000a4a004723c */ /* 0x042fe20000001804 */
[----:B------:R-:W1:Y:S07]  /*c900*/  LDSM.16.M88.4 R152, [R186+0x8000] ;  /* 0x00800000ba98783b */ /* 0x000e6e0000000200 */
[C---:B------:R-:W-:Y:S01]  /*c910*/  HMMA.16816.F32 R8, R160.reuse, R166, R8 ;  /* 0x000000a6a008723c */ /* 0x040fe20000001808 */
[----:B------:R-:W-:Y:S07]  /*c920*/  LDSM.16.M88.4 R164, [R192+0x11900] ;  /* 0x01190000c0a4783b */ /* 0x000fee0000000200 */
[C---:B--2---:R-:W-:Y:S08]  /*c930*/  HMMA.16816.F32 R12, R160.reuse, R136, R12 ;  /* 0x00000088a00c723c */ /* 0x044ff0000000180c */
[C---:B------:R-:W-:Y:S01]  /*c940*/  HMMA.16816.F32 R16, R160.reuse, R138, R16 ;  /* 0x0000008aa010723c */ /* 0x040fe20000001810 */
[----:B------:R-:W2:Y:S07]  /*c950*/  LDSM.16.M88.4 R136, [R192+0x10900] ;  /* 0x01090000c088783b */ /* 0x000eae0000000200 */
        /* <DEDUP_REMOVED lines=20> */
[C---:B-1----:R-:W-:Y:S08]  /*caa0*/  HMMA.16816.F32 R4, R152.reuse, R156, R4 ;  /* 0x0000009c9804723c */ /* 0x042ff00000001804 */
[C---:B------:R-:W-:Y:S08]  /*cab0*/  HMMA.16816.F32 R8, R152.reuse, R158, R8 ;  /* 0x0000009e9808723c */ /* 0x040ff00000001808 */
[C---:B--2---:R-:W-:Y:S08]  /*cac0*/  HMMA.16816.F32 R12, R152.reuse, R136, R12 ;  /* 0x00000088980c723c */ /* 0x044ff0000000180c */
        /* <DEDUP_REMOVED lines=37> */
[----:B------:R1:W1:Y:S10]  /*cd20*/  MUFU.TANH R170, R14 ;  /* 0x0000000e00aa7308 */ /* 0x0002740000002400 */
[----:B------:R1:W1:Y:S01]  /*cd30*/  MUFU.TANH R172, R15 ;  /* 0x0000000f00ac7308 */ /* 0x0002620000002400 */
[C---:B---3--:R-:W-:Y:S01]  /*cd40*/  HMMA.16816.F32 R20, R176.reuse, R4, R20 ;  /* 0x00000004b014723c */ /* 0x048fe20000001814 */
[----:B-----5:R-:W3:Y:S08]  /*cd50*/  LDSM.16.M88.4 R8, [R191+0x11900] ;  /* 0x01190000bf08783b */ /* 0x020ef00000000200 */
[----:B------:R-:W2:Y:S01]  /*cd60*/  MUFU.TANH R141, R141 ;  /* 0x0000008d008d7308 */ /* 0x000ea20000002400 */
[C---:B------:R-:W-:Y:S03]  /*cd70*/  HMMA.16816.F32 R24, R176.reuse, R6, R24 ;  /* 0x00000006b018723c */ /* 0x040fe60000001818 */
[----:B------:R-:W-:Y:S02]  /*cd80*/  FMUL.FTZ R5, R18, c[0x0][0x320] ;  /* 0x0000c80012057a20 */ /* 0x000fe40000410000 */
[----:B------:R-:W-:Y:S04]  /*cd90*/  FMUL.FTZ R4, R19, c[0x0][0x320] ;  /* 0x0000c80013047a20 */ /* 0x000fe80000410000 */
[----:B------:R-:W2:Y:S05]  /*cda0*/  MUFU.TANH R0, R0 ;  /* 0x0000000000007308 */ /* 0x000eaa0000002400 */
[----:B-1----:R-:W-:Y:S02]  /*cdb0*/  FMUL.FTZ R14, R21, c[0x0][0x320] ;  /* 0x0000c800150e7a20 */ /* 0x002fe40000410000 */
[----:B------:R-:W-:Y:S03]  /*cdc0*/  IMAD.MOV.U32 R21, RZ, RZ, R210 ;  /* 0x000000ffff157224 */ /* 0x000fe600078e00d2 */
[----:B------:R-:W1:Y:S01]  /*cdd0*/  MUFU.TANH R2, R2 ;  /* 0x0000000200027308 */ /* 0x000e620000002400 */
[----:B------:R-:W-:Y:S01]  /*cde0*/  @P2 MOV R21, R219 ;  /* 0x000000db00152202 */ /* 0x000fe20000000f00 */
[----:B------:R-:W-:Y:S02]  /*cdf0*/  FMUL.FTZ R175, R20, c[0x0][0x320] ;  /* 0x0000c80014af7a20 */ /* 0x000fe40000410000 */
[----:B------:R-:W-:Y:S02]  /*ce00*/  FMUL.FTZ R7, R22, c[0x0][0x320] ;  /* 0x0000c80016077a20 */ /* 0x000fe40000410000 */
[----:B------:R-:W-:Y:S02]  /*ce10*/  FMUL.FTZ R6, R23, c[0x0][0x320] ;  /* 0x0000c80017067a20 */ /* 0x000fe40000410000 */
[----:B------:R-:W-:Y:S02]  /*ce20*/  FMUL.FTZ R15, R24, c[0x0][0x320] ;  /* 0x0000c800180f7a20 */ /* 0x000fe40000410000 */
[----:B------:R-:W1:Y:S01]  /*ce30*/  MUFU.TANH R142, R142 ;  /* 0x0000008e008e7308 */ /* 0x000e620000002400 */
[----:B------:R-:W-:Y:S02]  /*ce40*/  FMUL.FTZ R25, R25, c[0x0][0x320] ;  /* 0x0000c80019197a20 */ /* 0x000fe40000410000 */
[----:B------:R-:W-:Y:S01]  /*ce50*/  FMUL.FTZ R26, R26, c[0x0][0x320] ;  /* 0x0000c8001a1a7a20 */ /* 0x000fe20000410000 */
[C---:B---3--:R-:W-:Y:S03]  /*ce60*/  HMMA.16816.F32 R28, R176.reuse, R8, R28 ;  /* 0x00000008b01c723c */ /* 0x048fe6000000181c */
[----:B------:R-:W-:Y:S03]  /*ce70*/  FMUL.FTZ R27, R27, c[0x0][0x320] ;  /* 0x0000c8001b1b7a20 */ /* 0x000fe60000410000 */
[----:B------:R-:W3:Y:S01]  /*ce80*/  MUFU.TANH R169, R169 ;  /* 0x000000a900a97308 */ /* 0x000ee20000002400 */
[----:B------:R-:W-:Y:S01]  /*ce90*/  IMAD.SHL.U32 R8, R220, 0x40, RZ ;  /* 0x00000040dc087824 */ /* 0x000fe200078e00ff */
[----:B------:R-:W-:Y:S01]  /*cea0*/  HMMA.16816.F32 R32, R176, R10, R32 ;  /* 0x0000000ab020723c */ /* 0x000fe20000001820 */
[----:B------:R-:W5:Y:S06]  /*ceb0*/  SHFL.IDX PT, R11, R21, RZ, 0x1c1f ;  /* 0x001c1fff150b7589 */ /* 0x000f6c00000e0000 */
[----:B------:R-:W-:Y:S01]  /*cec0*/  IADD3 R10, -R211, 0x1, -R8 ;  /* 0x00000001d30a7810 */ /* 0x000fe20007ffe908 */
[----:B------:R-:W1:Y:S04]  /*ced0*/  MUFU.TANH R167, R167 ;  /* 0x000000a700a77308 */ /* 0x000e680000002400 */
[----:B------:R-:W-:Y:S04]  /*cee0*/  IADD3 R10, -R203, R10, R194 ;  /* 0x0000000acb0a7210 */ /* 0x000fe80007ffe1c2 */
[----:B------:R-:W-:Y:S01]  /*cef0*/  FMUL.FTZ R153, R28, c[0x0][0x320] ;  /* 0x0000c8001c997a20 */ /* 0x000fe20000410000 */
[C---:B------:R-:W-:Y:S01]  /*cf00*/  IADD3 R16, R10.reuse, c[0x0][0x328], RZ ;  /* 0x0000ca000a107a10 */ /* 0x040fe20007ffe0ff */
[----:B------:R-:W1:Y:S01]  /*cf10*/  MUFU.TANH R12, R12 ;  /* 0x0000000c000c7308 */ /* 0x000e620000002400 */
[----:B------:R-:W-:Y:S01]  /*cf20*/  FMUL.FTZ R29, R29, c[0x0][0x320] ;  /* 0x0000c8001d1d7a20 */ /* 0x000fe20000410000 */
[----:B------:R-:W-:Y:S01]  /*cf30*/  IADD3 R10, R10, UR6, RZ ;  /* 0x000000060a0a7c10 */ /* 0x000fe2000fffe0ff */
[----:B------:R-:W-:Y:S02]  /*cf40*/  FMUL.FTZ R30, R30, c[0x0][0x320] ;  /* 0x0000c8001e1e7a20 */ /* 0x000fe40000410000 */
[----:B------:R-:W-:Y:S02]  /*cf50*/  FMUL.FTZ R31, R31, c[0x0][0x320] ;  /* 0x0000c8001f1f7a20 */ /* 0x000fe40000410000 */
[----:B------:R-:W-:Y:S01]  /*cf60*/  FMUL.FTZ R149, R32, c[0x0][0x320] ;  /* 0x0000c80020957a20 */ /* 0x000fe20000410000 */
[-C--:B-----5:R-:W-:Y:S01]  /*cf70*/  IADD3 R20, R16, R11.reuse, RZ ;  /* 0x0000000b10147210 */ /* 0x0a0fe20007ffe0ff */
[----:B------:R-:W-:Y:S01]  /*cf80*/  FMUL.FTZ R33, R33, c[0x0][0x320] ;  /* 0x0000c80021217a20 */ /* 0x000fe20000410000 */
[----:B------:R-:W1:Y:S01]  /*cf90*/  MUFU.TANH R13, R13 ;  /* 0x0000000d000d7308 */ /* 0x000e620000002400 */
[----:B------:R-:W-:Y:S01]  /*cfa0*/  FMUL.FTZ R34, R34, c[0x0][0x320] ;  /* 0x0000c80022227a20 */ /* 0x000fe20000410000 */
[----:B------:R-:W-:Y:S01]  /*cfb0*/  IADD3 R18, R10, R11, RZ ;  /* 0x0000000b0a127210 */ /* 0x000fe20007ffe0ff */
[----:B------:R-:W-:Y:S07]  /*cfc0*/  FMUL.FTZ R35, R35, c[0x0][0x320] ;  /* 0x0000c80023237a20 */ /* 0x000fee0000410000 */
        /* <DEDUP_REMOVED lines=32> */
.L_x_899:
[----:B------:R-:W-:Y:S04]  /*d1d0*/  MOV R9, c[0x0][0x32c] ;  /* 0x0000cb0000097a02 */ /* 0x000fe80000000f00 */
[----:B------:R-:W-:Y:S11]  /*d1e0*/  ISETP.NE.AND P0, PT, R9, 0x1, PT ;  /* 0x000000010900780c */ /* 0x000ff60003f05270 */
[----:B------:R-:W-:Y:S02]  /*d1f0*/  @!UPT UIADD3 URZ, URZ, URZ, URZ ;  /* 0x0000003f3f3ff290 */ /* 0x000fe4000fffe03f */
[----:B------:R-:W-:Y:S05]  /*d200*/  @P0 IMAD.HI.U32 R9, R11, c[0x0][0x330], RZ ;  /* 0x0000cc000b090a27 */ /* 0x000fea00078e00ff */
[----:B------:R-:W-:Y:S02]  /*d210*/  @P0 SHF.R.U32.HI R11, RZ, c[0x0][0x334], R9 ;  /* 0x0000cd00ff0b0a19 */ /* 0x000fe40000011609 */
.L_x_900:
[----:B------:R-:W-:Y:S05]  /*d220*/  BSYNC B0 ;  /* 0x0000000000007941 */ /* 0x000fea0003800000 */
.L_x_898:
[----:B------:R-:W-:Y:S04]  /*d230*/  IMAD R22, R11, c[0x0][0x32c], -R8 ;  /* 0x0000cb000b167a24 */ /* 0x000fe800078e0a08 */
[----:B------:R-:W-:Y:S05]  /*d240*/  IMAD.IADD R11, R22, 0x1, -R211 ;  /* 0x00000001160b7824 */ /* 0x000fea00078e0ad3 */
[----:B------:R-:W-:Y:S02]  /*d250*/  IADD3 R9, R11, c[0x0][0x32c], RZ ;  /* 0x0000cb000b097a10 */ /* 0x000fe40007ffe0ff */
[----:B------:R-:W-:Y:S02]  /*d260*/  IMNMX R18, R18, R11, !PT ;  /* 0x0000000b12127217 */ /* 0x000fe40007800200 */
[----:B------:R-:W-:Y:S02]  /*d270*/  IMNMX R20, R20, R9, PT ;  /* 0x0000000914147217 */ /* 0x000fe40003800200 */
.L_x_897:
[----:B--234-:R-:W-:Y:S04]  /*d280*/  ISETP.GT.AND P2, PT, R220, -0x1, PT ;  /* 0xffffffffdc00780c */ /* 0x01cfe80003f44270 */
[----:B------:R-:W-:Y:S04]  /*d290*/  ISETP.GT.AND P0, PT, R18, RZ, P2 ;  /* 0x000000ff1200720c */ /* 0x000fe80001704270 */
[----:B------:R-:W-:Y:S04]  /*d2a0*/  ISETP.LT.OR P0, PT, R20, 0x1, P0 ;  /* 0x000000011400780c */ /* 0x000fe80000701670 */
[----:B------:R-:W-:Y:S02]  /*d2b0*/  FSEL R19, R140, -INF , !P0 ;  /* 0xff8000008c137808 */ /* 0x000fe40004000000 */
[----:B------:R-:W-:Y:S04]  /*d2c0*/  ISETP.GT.AND P0, PT, R18, 0x1, P2 ;  /* 0x000000011200780c */ /* 0x000fe80001704270 */
[----:B------:R-:W-:Y:S04]  /*d2d0*/  ISETP.LT.OR P0, PT, R20, 0x2, P0 ;  /* 0x000000021400780c */ /* 0x000fe80000701670 */
[----:B------:R-:W-:Y:S02]  /*d2e0*/  FSEL R17, R141, -INF , !P0 ;  /* 0xff8000008d117808 */ /* 0x000fe40004000000 */
[----:B------:R-:W-:Y:S04]  /*d2f0*/  ISETP.GT.AND P0, PT, R18, 0x8, P2 ;  /* 0x000000081200780c */ /* 0x000fe80001704270 */
[----:B------:R-:W-:Y:S04]  /*d300*/  ISETP.LT.OR P0, PT, R20, 0x9, P0 ;  /* 0x000000091400780c */ /* 0x000fe80000701670 */
[----:B-1----:R-:W-:Y:S02]  /*d310*/  FSEL R11, R142, -INF , !P0 ;  /* 0xff8000008e0b7808 */ /* 0x002fe40004000000 */
[----:B------:R-:W-:Y:S04]  /*d320*/  ISETP.GT.AND P0, PT, R18, 0x9, P2 ;  /* 0x000000091200780c */ /* 0x000fe80001704270 */
[----:B------:R-:W-:Y:S04]  /*d330*/  ISETP.LT.OR P0, PT, R20, 0xa, P0 ;  /* 0x0000000a1400780c */ /* 0x000fe80000701670 */
[----:B------:R-:W-:Y:S02]  /*d340*/  FSEL R9, R143, -INF , !P0 ;  /* 0xff8000008f097808 */ /* 0x000fe40004000000 */
        /* <DEDUP_REMOVED lines=21> */
[----:B------:R-:W-:Y:S01]  /*d4a0*/  ISETP.GT.AND P0, PT, R18, 0x29, P2 ;  /* 0x000000291200780c */ /* 0x000fe20001704270 */
[----:B------:R-:W1:Y:S03]  /*d4b0*/  SHFL.IDX PT, R15, R21, 0x1, 0x1c1f ;  /* 0x003c1f00150f7f89 */ /* 0x000e6600000e0000 */
[----:B------:R-:W-:Y:S04]  /*d4c0*/  ISETP.LT.OR P0, PT, R20, 0x2a, P0 ;  /* 0x0000002a1400780c */ /* 0x000fe80000701670 */
[----:B------:R-:W-:Y:S02]  /*d4d0*/  FSEL R155, R155, -INF , !P0 ;  /* 0xff8000009b9b7808 */ /* 0x000fe40004000000 */
[----:B------:R-:W-:Y:S04]  /*d4e0*/  ISETP.GT.AND P0, PT, R18, 0x30, P2 ;  /* 0x000000301200780c */ /* 0x000fe80001704270 */
[----:B------:R-:W-:Y:S04]  /*d4f0*/  ISETP.LT.OR P0, PT, R20, 0x31, P0 ;  /* 0x000000311400780c */ /* 0x000fe80000701670 */
[----:B------:R-:W-:Y:S02]  /*d500*/  FSEL R153, R153, -INF , !P0 ;  /* 0xff80000099997808 */ /* 0x000fe40004000000 */
[----:B------:R-:W-:Y:S04]  /*d510*/  ISETP.GT.AND P0, PT, R18, 0x31, P2 ;  /* 0x000000311200780c */ /* 0x000fe80001704270 */
[----:B------:R-:W-:Y:S01]  /*d520*/  ISETP.LT.OR P0, PT, R20, 0x32, P0 ;  /* 0x000000321400780c */ /* 0x000fe20000701670 */
[--C-:B-1----:R-:W-:Y:S02]  /*d530*/  IMAD.IADD R16, R16, 0x1, R15.reuse ;  /* 0x0000000110107824 */ /* 0x102fe400078e020f */
[----:B------:R-:W-:Y:S01]  /*d540*/  IMAD.IADD R13, R10, 0x1, R15 ;  /* 0x000000010a0d7824 */ /* 0x000fe200078e020f */
[----:B------:R-:W-:Y:S02]  /*d550*/  FSEL R151, R151, -INF , !P0 ;  /* 0xff80000097977808 */ /* 0x000fe40004000000 */
[----:B------:R-:W-:Y:S04]  /*d560*/  ISETP.GT.AND P0, PT, R18, 0x38, P2 ;  /* 0x000000381200780c */ /* 0x000fe80001704270 */
[----:B------:R-:W-:Y:S04]  /*d570*/  ISETP.LT.OR P0, PT, R20, 0x39, P0 ;  /* 0x000000391400780c */ /* 0x000fe80000701670 */
        /* <DEDUP_REMOVED lines=18> */
.L_x_903:
[----:B------:R-:W-:Y:S04]  /*d6a0*/  MOV R10, c[0x0][0x32c] ;  /* 0x0000cb00000a7a02 */ /* 0x000fe80000000f00 */
[----:B------:R-:W-:Y:S11]  /*d6b0*/  ISETP.NE.AND P0, PT, R10, 0x1, PT ;  /* 0x000000010a00780c */ /* 0x000ff60003f05270 */
[----:B------:R-:W-:Y:S02]  /*d6c0*/  @!UPT UIADD3 URZ, URZ, URZ, URZ ;  /* 0x0000003f3f3ff290 */ /* 0x000fe4000fffe03f */
[----:B------:R-:W-:Y:S05]  /*d6d0*/  @P0 IMAD.HI.U32 R10, R15, c[0x0][0x330], RZ ;  /* 0x0000cc000f0a0a27 */ /* 0x000fea00078e00ff */
[----:B------:R-:W-:Y:S02]  /*d6e0*/  @P0 SHF.R.U32.HI R15, RZ, c[0x0][0x334], R10 ;  /* 0x0000cd00ff0f0a19 */ /* 0x000fe4000001160a */
.L_x_904:
[----:B------:R-:W-:Y:S05]  /*d6f0*/  BSYNC B0 ;  /* 0x0000000000007941 */ /* 0x000fea0003800000 */
.L_x_902:
[----:B------:R-:W-:Y:S04]  /*d700*/  IMAD R8, R15, c[0x0][0x32c], -R8 ;  /* 0x0000cb000f087a24 */ /* 0x000fe800078e0a08 */
[----:B------:R-:W-:Y:S05]  /*d710*/  IMAD.IADD R8, R8, 0x1, -R211 ;  /* 0x0000000108087824 */ /* 0x000fea00078e0ad3 */
[----:B------:R-:W-:Y:S02]  /*d720*/  IADD3 R15, R8, c[0x0][0x32c], RZ ;  /* 0x0000cb00080f7a10 */ /* 0x000fe40007ffe0ff */
[----:B------:R-:W-:Y:S02]  /*d730*/  IMNMX R13, R13, R8, !PT ;  /* 0x000000080d0d7217 */ /* 0x000fe40007800200 */
[----:B------:R-:W-:Y:S02]  /*d740*/  IMNMX R16, R16, R15, PT ;  /* 0x0000000f10107217 */ /* 0x000fe40003800200 */
.L_x_901:
[C---:B------:R-:W-:Y:S01]  /*d750*/  ISETP.GT.AND P0, PT, R13.reuse, RZ, P2 ;  /* 0x000000ff0d00720c */ /* 0x040fe20001704270 */
[----:B------:R-:W-:Y:S04]  /*d760*/  DEPBAR.LE SB0, 0x2 ;  /* 0x000080800000791a */ /* 0x000fe80000000000 */
[----:B------:R-:W-:Y:S01]  /*d770*/  BAR.SYNC.DEFER_BLOCKING 0x0 ;  /* 0x0000000000007b1d */ /* 0x000fe20000010000 */
[----:B------:R-:W-:Y:S01]  /*d780*/  ISETP.LT.OR P0, PT, R16, 0x1, P0 ;  /* 0x000000011000780c */ /* 0x000fe20000701670 */
[----:B------:R-:W-:Y:S01]  /*d790*/  UIADD3 UR7, UR5, 0x1, URZ ;  /* 0x0000000105077890 */ /* 0x000fe2000fffe03f */
[C---:B------:R-:W-:Y:S01]  /*d7a0*/  ISETP.GT.AND P1, PT, R13.reuse, 0x38, P2 ;  /* 0x000000380d00780c */ /* 0x040fe20001724270 */
        /* <DEDUP_REMOVED lines=16> */
[C---:B------:R-:W-:Y:S02]  /*d8b0*/  ISETP.LT.OR P0, PT, R16.reuse, 0xa, P0 ;  /* 0x0000000a1000780c */ /* 0x040fe40000701670 */
        /* <DEDUP_REMOVED lines=27> */
[----:B------:R-:W-:Y:S01]  /*da70*/  FMNMX.FTZ R7, R12, R3, !PT ;  /* 0x000000030c077209 */ /* 0x000fe20007810000 */
[----:B------:R-:W1:Y:S01]  /*da80*/  SHFL.BFLY PT, R5, R0, 0x2, 0x1f ;  /* 0x0c401f0000057f89 */ /* 0x000e6200000e0000 */
[C---:B------:R-:W-:Y:S02]  /*da90*/  ISETP.GT.AND P0, PT, R13.reuse, 0x21, P2 ;  /* 0x000000210d00780c */ /* 0x040fe40001704270 */
[----:B------:R-:W-:Y:S02]  /*daa0*/  FMNMX.FTZ R7, R10, R7, !PT ;  /* 0x000000070a077209 */ /* 0x000fe40007810000 */
[----:B------:R-:W-:Y:S02]  /*dab0*/  ISETP.LT.OR P0, PT, R16, 0x22, P0 ;  /* 0x000000221000780c */ /* 0x000fe40000701670 */
[----:B------:R-:W-:Y:S02]  /*dac0*/  FMNMX.FTZ R7, R136, R7, !PT ;  /* 0x0000000788077209 */ /* 0x000fe40007810000 */
[----:B------:R-:W-:Y:S02]  /*dad0*/  FSEL R176, R6, -INF , !P0 ;  /* 0xff80000006b07808 */ /* 0x000fe40004000000 */
[----:B------:R-:W-:Y:S02]  /*dae0*/  FMNMX.FTZ R7, R8, R7, !PT ;  /* 0x0000000708077209 */ /* 0x000fe40007810000 */
        /* <DEDUP_REMOVED lines=59> */
[----:B------:R-:W-:Y:S01]  /*dea0*/  MUFU.EX2 R158, R158 ;  /* 0x0000009e009e7308 */ /* 0x000fe20000000800 */
[----:B------:R-:W-:Y:S01]  /*deb0*/  FSEL R4, R0, RZ, P0 ;  /* 0x000000ff00047208 */ /* 0x000fe20000000000 */
[--C-:B------:R-:W-:Y:S01]  /*dec0*/  FFMA.FTZ R175, R175, c[0x0][0x2d0], -R152.reuse ;  /* 0x0000b400afaf7a23 */ /* 0x100fe20000010898 */
[----:B------:R-:W-:Y:S01]  /*ded0*/  FSEL R145, R145, RZ, P0 ;  /* 0x000000ff91917208 */ /* 0x000fe20000000000 */
[--C-:B------:R-:W-:Y:S02]  /*dee0*/  FFMA.FTZ R180, R179, c[0x0][0x2d0], -R152.reuse ;  /* 0x0000b400b3b47a23 */ /* 0x100fe40000010898 */
[----:B------:R-:W-:Y:S02]  /*def0*/  FADD.FTZ R4, -R4, R3 ;  /* 0x0000000304047221 */ /* 0x000fe40000010100 */
[--C-:B------:R-:W-:Y:S02]  /*df00*/  FFMA.FTZ R165, R12, c[0x0][0x2d0], -R145.reuse ;  /* 0x0000b4000ca57a23 */ /* 0x100fe40000010891 */
[----:B------:R-:W1:Y:S01]  /*df10*/  LDSM.16.MT88.4 R12, [R135+UR4+0x100] ;  /* 0x00010004870c783b */ /* 0x000e620008004200 */
[--C-:B------:R-:W-:Y:S01]  /*df20*/  FFMA.FTZ R164, R10, c[0x0][0x2d0], -R145.reuse ;  /* 0x0000b4000aa47a23 */ /* 0x100fe20000010891 */
[----:B------:R-:W3:Y:S01]  /*df30*/  MUFU.EX2 R159, R159 ;  /* 0x0000009f009f7308 */ /* 0x000ee20000000800 */
[--C-:B------:R-:W-:Y:S01]  /*df40*/  FFMA.FTZ R160, R136, c[0x0][0x2d0], -R145.reuse ;  /* 0x0000b40088a07a23 */ /* 0x100fe20000010891 */
[----:B--2---:R-:W-:Y:S01]  /*df50*/  F2FP.PACK_AB R136, R161, R162 ;  /* 0x000000a2a188723e */ /* 0x004fe200000000ff */
[--C-:B------:R-:W-:Y:S02]  /*df60*/  FFMA.FTZ R163, R8, c[0x0][0x2d0], -R145.reuse ;  /* 0x0000b40008a37a23 */ /* 0x100fe40000010891 */
[----:B------:R-:W-:Y:S01]  /*df70*/  FMUL.FTZ R3, R4, c[0x0][0x2d0] ;  /* 0x0000b40004037a20 */ /* 0x000fe20000410000 */
[----:B------:R-:W-:Y:S01]  /*df80*/  IADD3 R4, R135, UR4, RZ ;  /* 0x0000000487047c10 */ /* 0x000fe2000fffe0ff */
[--C-:B------:R-:W-:Y:S02]  /*df90*/  FFMA.FTZ R173, R140, c[0x0][0x2d0], -R145.reuse ;  /* 0x0000b4008cad7a23 */ /* 0x100fe40000010891 */
[--C-:B------:R-:W-:Y:S01]  /*dfa0*/  FFMA.FTZ R181, R154, c[0x0][0x2d0], -R145.reuse ;  /* 0x0000b4009ab57a23 */ /* 0x100fe20000010891 */
[----:B------:R-:W2:Y:S01]  /*dfb0*/  MUFU.EX2 R132, R132 ;  /* 0x0000008400847308 */ /* 0x000ea20000000800 */
[----:B------:R-:W-:Y:S01]  /*dfc0*/  IADD3 R156, R187, R4, RZ ;  /* 0x00000004bb9c7210 */ /* 0x000fe20007ffe0ff */
[--C-:B------:R-:W-:Y:S02]  /*dfd0*/  FFMA.FTZ R228, R150, c[0x0][0x2d0], -R145.reuse ;  /* 0x0000b40096e47a23 */ /* 0x100fe40000010891 */
[--C-:B------:R-:W-:Y:S02]  /*dfe0*/  FFMA.FTZ R229, R148, c[0x0][0x2d0], -R145.reuse ;  /* 0x0000b40094e57a23 */ /* 0x100fe40000010891 */
[----:B------:R-:W4:Y:S01]  /*dff0*/  LDSM.16.MT88.4 R20, [R156+0x100] ;  /* 0x000100009c14783b */ /* 0x000f220000004200 */
[--C-:B------:R-:W-:Y:S02]  /*e000*/  FFMA.FTZ R230, R146, c[0x0][0x2d0], -R145.reuse ;  /* 0x0000b40092e67a23 */ /* 0x100fe40000010891 */
[--C-:B------:R-:W-:Y:S01]  /*e010*/  FFMA.FTZ R170, R170, c[0x0][0x2d0], -R145.reuse ;  /* 0x0000b400aaaa7a23 */ /* 0x100fe20000010891 */
[----:B------:R-:W-:Y:S01]  /*e020*/  MUFU.EX2 R165, R165 ;  /* 0x000000a500a57308 */ /* 0x000fe20000000800 */
[--C-:B------:R-:W-:Y:S02]  /*e030*/  FFMA.FTZ R171, R172, c[0x0][0x2d0], -R145.reuse ;  /* 0x0000b400acab7a23 */ /* 0x100fe40000010891 */
[--C-:B------:R-:W-:Y:S01]  /*e040*/  FFMA.FTZ R172, R142, c[0x0][0x2d0], -R145.reuse ;  /* 0x0000b4008eac7a23 */ /* 0x100fe20000010891 */
[----:B---3--:R-:W-:Y:S01]  /*e050*/  F2FP.PACK_AB R138, R159, R158 ;  /* 0x0000009e9f8a723e */ /* 0x008fe200000000ff */
[----:B------:R-:W-:Y:S01]  /*e060*/  LDSM.16.MT88.4 R140, [R134+UR4+0x2900] ;  /* 0x00290004868c783b */ /* 0x000fe20008004200 */
[--C-:B------:R-:W-:Y:S02]  /*e070*/  FFMA.FTZ R177, R177, c[0x0][0x2d0], -R152.reuse ;  /* 0x0000b400b1b17a23 */ /* 0x100fe40000010898 */
[--C-:B------:R-:W-:Y:S02]  /*e080*/  FFMA.FTZ R178, R178, c[0x0][0x2d0], -R145.reuse ;  /* 0x0000b400b2b27a23 */ /* 0x100fe40000010891 */
[----:B------:R-:W3:Y:S01]  /*e090*/  MUFU.EX2 R164, R164 ;  /* 0x000000a400a47308 */ /* 0x000ee20000000800 */
[--C-:B------:R-:W-:Y:S02]  /*e0a0*/  FFMA.FTZ R179, R176, c[0x0][0x2d0], -R145.reuse ;  /* 0x0000b400b0b37a23 */ /* 0x100fe40000010891 */
[----:B------:R-:W-:Y:S01]  /*e0b0*/  LDSM.16.MT88.4 R148, [R135+UR4+0x3900] ;  /* 0x003900048794783b */ /* 0x000fe20008004200 */
        /* <DEDUP_REMOVED lines=12> */
[----:B---3--:R-:W-:Y:S01]  /*e180*/  F2FP.PACK_AB R137, R164, R165 ;  /* 0x000000a5a489723e */ /* 0x008fe200000000ff */
[C---:B------:R-:W-:Y:S02]  /*e190*/  FMUL.FTZ R36, R132.reuse, R36 ;  /* 0x0000002484247220 */ /* 0x040fe40000410000 */
[C---:B------:R-:W-:Y:S02]  /*e1a0*/  FMUL.FTZ R37, R132.reuse, R37 ;  /* 0x0000002584257220 */ /* 0x040fe40000410000 */
[--C-:B------:R-:W-:Y:S01]  /*e1b0*/  FFMA.FTZ R176, R153, c[0x0][0x2d0], -R152.reuse ;  /* 0x0000b40099b07a23 */ /* 0x100fe20000010898 */
[----:B------:R-:W3:Y:S01]  /*e1c0*/  MUFU.EX2 R3, R3 ;  /* 0x0000000300037308 */ /* 0x000ee20000000800 */
[----:B------:R-:W-:Y:S02]  /*e1d0*/  FFMA.FTZ R152, R147, c[0x0][0x2d0], -R152 ;  /* 0x0000b40093987a23 */ /* 0x000fe40000010898 */
[C---:B------:R-:W-:Y:S02]  /*e1e0*/  FMUL.FTZ R40, R132.reuse, R40 ;  /* 0x0000002884287220 */ /* 0x040fe40000410000 */
[C---:B------:R-:W-:Y:S02]  /*e1f0*/  FMUL.FTZ R41, R132.reuse, R41 ;  /* 0x0000002984297220 */ /* 0x040fe40000410000 */
[C---:B------:R-:W-:Y:S02]  /*e200*/  FMUL.FTZ R44, R132.reuse, R44 ;  /* 0x0000002c842c7220 */ /* 0x040fe40000410000 */
[C---:B------:R-:W-:Y:S01]  /*e210*/  FMUL.FTZ R45, R132.reuse, R45 ;  /* 0x0000002d842d7220 */ /* 0x040fe20000410000 */
[----:B------:R5:W-:Y:S01]  /*e220*/  MUFU.EX2 R192, R152 ;  /* 0x0000009800c07308 */ /* 0x000be20000000800 */
[C---:B------:R-:W-:Y:S02]  /*e230*/  FMUL.FTZ R48, R132.reuse, R48 ;  /* 0x0000003084307220 */ /* 0x040fe40000410000 */
[C---:B------:R-:W-:Y:S01]  /*e240*/  FMUL.FTZ R49, R132.reuse, R49 ;  /* 0x0000003184317220 */ /* 0x040fe20000410000 */
[----:B--2---:R-:W-:Y:S01]  /*e250*/  F2FP.PACK_AB R139, R163, R160 ;  /* 0x000000a0a38b723e */ /* 0x004fe200000000ff */
[C---:B------:R-:W-:Y:S02]  /*e260*/  FMUL.FTZ R52, R132.reuse, R52 ;  /* 0x0000003484347220 */ /* 0x040fe40000410000 */
[C---:B------:R-:W-:Y:S02]  /*e270*/  FMUL.FTZ R53, R132.reuse, R53 ;  /* 0x0000003584357220 */ /* 0x040fe40000410000 */
[C---:B------:R-:W-:Y:S01]  /*e280*/  FMUL.FTZ R56, R132.reuse, R56 ;  /* 0x0000003884387220 */ /* 0x040fe20000410000 */
[----:B------:R-:W-:Y:S01]  /*e290*/  MUFU.EX2 R166, R166 ;  /* 0x000000a600a67308 */ /* 0x000fe20000000800 */
[C---:B------:R-:W-:Y:S02]  /*e2a0*/  FMUL.FTZ R57, R132.reuse, R57 ;  /* 0x0000003984397220 */ /* 0x040fe40000410000 */
[C---:B------:R-:W-:Y:S02]  /*e2b0*/  FMUL.FTZ R60, R132.reuse, R60 ;  /* 0x0000003c843c7220 */ /* 0x040fe40000410000 */
[C---:B---3--:R-:W-:Y:S02]  /*e2c0*/  FMUL.FTZ R6, R3.reuse, R130 ;  /* 0x0000008203067220 */ /* 0x048fe40000410000 */
[C---:B------:R-:W-:Y:S02]  /*e2d0*/  FMUL.FTZ R7, R3.reuse, R131 ;  /* 0x0000008303077220 */ /* 0x040fe40000410000 */
[----:B------:R-:W-:Y:S01]  /*e2e0*/  LDSM.16.MT88.4 R128, [R156+0x2900] ;  /* 0x002900009c80783b */ /* 0x000fe20000004200 */
[C---:B------:R-:W-:Y:S01]  /*e2f0*/  FMUL.FTZ R10, R3.reuse, R126 ;  /* 0x0000007e030a7220 */ /* 0x040fe20000410000 */
[----:B------:R-:W2:Y:S01]  /*e300*/  MUFU.EX2 R167, R167 ;  /* 0x000000a700a77308 */ /* 0x000ea20000000800 */
[C---:B------:R-:W-:Y:S02]  /*e310*/  FMUL.FTZ R11, R3.reuse, R127 ;  /* 0x0000007f030b7220 */ /* 0x040fe40000410000 */
[C---:B-1----:R-:W-:Y:S03]  /*e320*/  HMMA.16816.F32 R4, R136.reuse, R12, R4 ;  /* 0x0000000c8804723c */ /* 0x042fe60000001804 */
[----:B------:R-:W-:Y:S02]  /*e330*/  LDSM.16.MT88.4 R124, [R135+UR4+0x2900] ;  /* 0x00290004877c783b */ /* 0x000fe40008004200 */
[C---:B------:R-:W-:Y:S02]  /*e340*/  FMUL.FTZ R18, R3.reuse, R118 ;  /* 0x0000007603127220 */ /* 0x040fe40000410000 */
[C---:B------:R-:W-:Y:S01]  /*e350*/  FMUL.FTZ R12, R132.reuse, R120 ;  /* 0x00000078840c7220 */ /* 0x040fe20000410000 */
[C---:B------:R-:W-:Y:S01]  /*e360*/  HMMA.16816.F32 R8, R136.reuse, R14, R8 ;  /* 0x0000000e8808723c */ /* 0x040fe20000001808 */
[----:B------:R-:W-:Y:S02]  /*e370*/  MUFU.EX2 R168, R168 ;  /* 0x000000a800a87308 */ /* 0x000fe40000000800 */
[----:B-----5:R-:W-:Y:S01]  /*e380*/  LDSM.16.MT88.4 R152, [R156+0x3900] ;  /* 0x003900009c98783b */ /* 0x020fe20000004200 */
        /* <DEDUP_REMOVED lines=9> */
[C---:B----4-:R-:W-:Y:S01]  /*e420*/  HMMA.16816.F32 R12, R136.reuse, R20, R12 ;  /* 0x00000014880c723c */ /* 0x050fe2000000180c */
[----:B------:R-:W1:Y:S02]  /*e430*/  LDSM.16.MT88.4 R120, [R157+0x100] ;  /* 0x000100009d78783b */ /* 0x000e640000004200 */
[C---:B------:R-:W-:Y:S01]  /*e440*/  FMUL.FTZ R35, R3.reuse, R103 ;  /* 0x0000006703237220 */ /* 0x040fe20000410000 */
[----:B------:R-:W-:Y:S01]  /*e450*/  MUFU.EX2 R170, R170 ;  /* 0x000000aa00aa7308 */ /* 0x000fe20000000800 */
[C---:B------:R-:W-:Y:S02]  /*e460*/  FMUL.FTZ R38, R3.reuse, R38 ;  /* 0x0000002603267220 */ /* 0x040fe40000410000 */
[C---:B------:R-:W-:Y:S01]  /*e470*/  FMUL.FTZ R20, R132.reuse, R112 ;  /* 0x0000007084147220 */ /* 0x040fe20000410000 */
[C---:B------:R-:W-:Y:S01]  /*e480*/  HMMA.16816.F32 R16, R136.reuse, R22, R16 ;  /* 0x000000168810723c */ /* 0x040fe20000001810 */
[----:B------:R-:W-:Y:S03]  /*e490*/  LDSM.16.MT88.4 R100, [R134+UR4+0x2100] ;  /* 0x002100048664783b */ /* 0x000fe60008004200 */
[C---:B------:R-:W-:Y:S02]  /*e4a0*/  FMUL.FTZ R21, R132.reuse, R113 ;  /* 0x0000007184157220 */ /* 0x040fe40000410000 */
[C---:B------:R-:W-:Y:S01]  /*e4b0*/  FMUL.FTZ R39, R3.reuse, R39 ;  /* 0x0000002703277220 */ /* 0x040fe20000410000 */
[----:B------:R-:W3:Y:S01]  /*e4c0*/  MUFU.EX2 R171, R171 ;  /* 0x000000ab00ab7308 */ /* 0x000ee20000000800 */
[C---:B------:R-:W-:Y:S01]  /*e4d0*/  FMUL.FTZ R22, R3.reuse, R114 ;  /* 0x0000007203167220 */ /* 0x040fe20000410000 */
[----:B------:R-:W-:Y:S03]  /*e4e0*/  LDSM.16.MT88.4 R108, [R157+0x2100] ;  /* 0x002100009d6c783b */ /* 0x000fe60000004200 */
[C---:B------:R-:W-:Y:S02]  /*e4f0*/  FMUL.FTZ R23, R3.reuse, R115 ;  /* 0x0000007303177220 */ /* 0x040fe40000410000 */
[C---:B------:R-:W-:Y:S02]  /*e500*/  FMUL.FTZ R42, R3.reuse, R42 ;  /* 0x0000002a032a7220 */ /* 0x040fe40000410000 */
[C---:B------:R-:W-:Y:S01]  /*e510*/  FMUL.FTZ R43, R3.reuse, R43 ;  /* 0x0000002b032b7220 */ /* 0x040fe20000410000 */
[----:B------:R-:W4:Y:S01]  /*e520*/  LDSM.16.MT88.4 R112, [R135+UR4+0x2100] ;  /* 0x002100048770783b */ /* 0x000f220008004200 */
[C---:B------:R-:W-:Y:S01]  /*e530*/  FMUL.FTZ R46, R3.reuse, R46 ;  /* 0x0000002e032e7220 */ /* 0x040fe20000410000 */
[C---:B------:R-:W-:Y:S01]  /*e540*/  HMMA.16816.F32 R20, R136.reuse, R28, R20 ;  /* 0x0000001c8814723c */ /* 0x040fe20000001814 */
[----:B------:R-:W-:Y:S02]  /*e550*/  MUFU.EX2 R172, R172 ;  /* 0x000000ac00ac7308 */ /* 0x000fe40000000800 */
[C---:B------:R-:W-:Y:S02]  /*e560*/  FMUL.FTZ R47, R3.reuse, R47 ;  /* 0x0000002f032f7220 */ /* 0x040fe40000410000 */
[C---:B------:R-:W-:Y:S02]  /*e570*/  FMUL.FTZ R50, R3.reuse, R50 ;  /* 0x0000003203327220 */ /* 0x040fe40000410000 */
[C---:B------:R-:W-:Y:S01]  /*e580*/  FMUL.FTZ R28, R132.reuse, R104 ;  /* 0x00000068841c7220 */ /* 0x040fe20000410000 */
[C---:B------:R-:W-:Y:S03]  /*e590*/  HMMA.16816.F32 R24, R136.reuse, R30, R24 ;  /* 0x0000001e8818723c */ /* 0x040fe60000001818 */
[----:B------:R-:W5:Y:S01]  /*e5a0*/  MUFU.EX2 R173, R173 ;  /* 0x000000ad00ad7308 */ /* 0x000f620000000800 */
        /* <DEDUP_REMOVED lines=10> */
[----:B------:R-:W1:Y:S01]  /*e650*/  MUFU.EX2 R180, R180 ;  /* 0x000000b400b47308 */ /* 0x000e620000000800 */
[C---:B------:R-:W-:Y:S02]  /*e660*/  FMUL.FTZ R59, R3.reuse, R59 ;  /* 0x0000003b033b7220 */ /* 0x040fe40000410000 */
[C---:B------:R-:W-:Y:S01]  /*e670*/  FMUL.FTZ R61, R132.reuse, R61 ;  /* 0x0000003d843d7220 */ /* 0x040fe20000410000 */
[C---:B------:R-:W-:Y:S01]  /*e680*/  HMMA.16816.F32 R32, R136.reuse, R122, R32 ;  /* 0x0000007a8820723c */ /* 0x040fe20000001820 */
[----:B------:R-:W-:Y:S03]  /*e690*/  LDSM.16.MT88.4 R120, [R134+UR4+0x900] ;  /* 0x000900048678783b */ /* 0x000fe60008004200 */
[C---:B------:R-:W-:Y:S02]  /*e6a0*/  FMUL.FTZ R62, R3.reuse, R62 ;  /* 0x0000003e033e7220 */ /* 0x040fe40000410000 */
[C---:B------:R-:W-:Y:S01]  /*e6b0*/  FMUL.FTZ R63, R3.reuse, R63 ;  /* 0x0000003f033f7220 */ /* 0x040fe20000410000 */
[----:B------:R-:W-:Y:S01]  /*e6c0*/  MUFU.EX2 R177, R177 ;  /* 0x000000b100b17308 */ /* 0x000fe20000000800 */
[C---:B----4-:R-:W-:Y:S04]  /*e6d0*/  HMMA.16816.F32 R36, R136.reuse, R112, R36 ;  /* 0x000000708824723c */ /* 0x050fe80000001824 */
[C---:B------:R-:W-:Y:S02]  /*e6e0*/  FMUL.FTZ R64, R132.reuse, R64 ;  /* 0x0000004084407220 */ /* 0x040fe40000410000 */
[C---:B------:R-:W-:Y:S02]  /*e6f0*/  FMUL.FTZ R65, R132.reuse, R65 ;  /* 0x0000004184417220 */ /* 0x040fe40000410000 */
[C---:B------:R-:W-:Y:S01]  /*e700*/  HMMA.16816.F32 R40, R136.reuse, R114, R40 ;  /* 0x000000728828723c */ /* 0x040fe20000001828 */
[----:B------:R-:W-:Y:S01]  /*e710*/  LDSM.16.MT88.4 R112, [R135+UR4+0x900] ;  /* 0x000900048770783b */ /* 0x000fe20008004200 */
[----:B------:R-:W4:Y:S02]  /*e720*/  MUFU.EX2 R182, R182 ;  /* 0x000000b600b67308 */ /* 0x000f240000000800 */
[C---:B------:R-:W-:Y:S02]  /*e730*/  FMUL.FTZ R66, R3.reuse, R66 ;  /* 0x0000004203427220 */ /* 0x040fe40000410000 */
[C---:B------:R-:W-:Y:S02]  /*e740*/  FMUL.FTZ R67, R3.reuse, R67 ;  /* 0x0000004303437220 */ /* 0x040fe40000410000 */
[C---:B------:R-:W-:Y:S01]  /*e750*/  FMUL.FTZ R68, R132.reuse, R68 ;  /* 0x0000004484447220 */ /* 0x040fe20000410000 */
[C---:B--2---:R-:W-:Y:S03]  /*e760*/  HMMA.16816.F32 R44, R136.reuse, R104, R44 ;  /* 0x00000068882c723c */ /* 0x044fe6000000182c */
[----:B------:R-:W-:Y:S01]  /*e770*/  MUFU.EX2 R178, R178 ;  /* 0x000000b200b27308 */ /* 0x000fe20000000800 */
[C---:B------:R-:W-:Y:S02]  /*e780*/  FMUL.FTZ R69, R132.reuse, R69 ;  /* 0x0000004584457220 */ /* 0x040fe40000410000 */
[C---:B------:R-:W-:Y:S02]  /*e790*/  FMUL.FTZ R70, R3.reuse, R70 ;  /* 0x0000004603467220 */ /* 0x040fe40000410000 */
[C---:B------:R-:W-:Y:S01]  /*e7a0*/  FMUL.FTZ R71, R3.reuse, R71 ;  /* 0x0000004703477220 */ /* 0x040fe20000410000 */
[C---:B------:R-:W-:Y:S01]  /*e7b0*/  HMMA.16816.F32 R48, R136.reuse, R106, R48 ;  /* 0x0000006a8830723c */ /* 0x040fe20000001830 */
[----:B------:R-:W2:Y:S03]  /*e7c0*/  LDSM.16.MT88.4 R104, [R135+UR4+0x4100] ;  /* 0x004100048768783b */ /* 0x000ea60008004200 */
[----:B------:R-:W1:Y:S01]  /*e7d0*/  MUFU.EX2 R179, R179 ;  /* 0x000000b300b37308 */ /* 0x000e620000000800 */
[C---:B------:R-:W-:Y:S02]  /*e7e0*/  FMUL.FTZ R72, R132.reuse, R72 ;  /* 0x0000004884487220 */ /* 0x040fe40000410000 */
[C---:B------:R-:W-:Y:S01]  /*e7f0*/  FMUL.FTZ R73, R132.reuse, R73 ;  /* 0x0000004984497220 */ /* 0x040fe20000410000 */
[C---:B------:R-:W-:Y:S04]  /*e800*/  HMMA.16816.F32 R52, R136.reuse, R100, R52 ;  /* 0x000000648834723c */ /* 0x040fe80000001834 */
[C---:B------:R-:W-:Y:S02]  /*e810*/  FMUL.FTZ R74, R3.reuse, R74 ;  /* 0x0000004a034a7220 */ /* 0x040fe40000410000 */
[----:B------:R-:W-:Y:S01]  /*e820*/  MUFU.EX2 R181, R181 ;  /* 0x000000b500b57308 */ /* 0x000fe20000000800 */
        /* <DEDUP_REMOVED lines=18> */
[C---:B------:R-:W-:Y:S02]  /*e950*/  FMUL.FTZ R84, R132.reuse, R84 ;  /* 0x0000005484547220 */ /* 0x040fe40000410000 */
[C---:B------:R-:W-:Y:S01]  /*e960*/  FMUL.FTZ R85, R132.reuse, R85 ;  /* 0x0000005584557220 */ /* 0x040fe20000410000 */
[C---:B------:R-:W-:Y:S01]  /*e970*/  HMMA.16816.F32 R72, R136.reuse, R106, R72 ;  /* 0x0000006a8848723c */ /* 0x040fe20000001848 */
[----:B------:R-:W2:Y:S03]  /*e980*/  LDSM.16.MT88.4 R104, [R157+0x4100] ;  /* 0x004100009d68783b */ /* 0x000ea60000004200 */
[C---:B------:R-:W-:Y:S02]  /*e990*/  FMUL.FTZ R86, R3.reuse, R86 ;  /* 0x0000005603567220 */ /* 0x040fe40000410000 */
[----:B------:R-:W-:Y:S01]  /*e9a0*/  FMUL.FTZ R87, R3, R87 ;  /* 0x0000005703577220 */ /* 0x000fe20000410000 */
[----:B------:R-:W-:Y:S01]  /*e9b0*/  MUFU.EX2 R228, R228 ;  /* 0x000000e400e47308 */ /* 0x000fe20000000800 */
[C---:B-1----:R-:W-:Y:S04]  /*e9c0*/  HMMA.16816.F32 R76, R136.reuse, R100, R76 ;  /* 0x00000064884c723c */ /* 0x042fe8000000184c */
[C---:B------:R-:W-:Y:S02]  /*e9d0*/  FMUL.FTZ R88, R132.reuse, R88 ;  /* 0x0000005884587220 */ /* 0x040fe40000410000 */
[C---:B------:R-:W-:Y:S01]  /*e9e0*/  FMUL.FTZ R89, R132.reuse, R89 ;  /* 0x0000005984597220 */ /* 0x040fe20000410000 */
[----:B------:R-:W-:Y:S01]  /*e9f0*/  F2FP.PACK_AB R100, R167, R166 ;  /* 0x000000a6a764723e */ /* 0x000fe200000000ff */
[C---:B------:R-:W-:Y:S01]  /*ea00*/  HMMA.16816.F32 R80, R136.reuse, R102, R80 ;  /* 0x000000668850723c */ /* 0x040fe20000001850 */
[----:B------:R-:W-:Y:S03]  /*ea10*/  MUFU.EX2 R229, R229 ;  /* 0x000000e500e57308 */ /* 0x000fe60000000800 */
[----:B------:R-:W-:Y:S01]  /*ea20*/  FMUL.FTZ R90, R3, R90 ;  /* 0x0000005a035a7220 */ /* 0x000fe20000410000 */
[----:B---3--:R-:W-:Y:S01]  /*ea30*/  F2FP.PACK_AB R101, R171, R170 ;  /* 0x000000aaab65723e */ /* 0x008fe200000000ff */
[----:B------:R-:W-:Y:S01]  /*ea40*/  FMUL.FTZ R91, R3, R91 ;  /* 0x0000005b035b7220 */ /* 0x000fe20000410000 */
[----:B------:R-:W-:Y:S01]  /*ea50*/  F2FP.PACK_AB R102, R169, R168 ;  /* 0x000000a8a966723e */ /* 0x000fe200000000ff */
[C---:B----4-:R-:W-:Y:S03]  /*ea60*/  HMMA.16816.F32 R84, R136.reuse, R108, R84 ;  /* 0x0000006c8854723c */ /* 0x050fe60000001854 */
[----:B------:R-:W-:Y:S01]  /*ea70*/  MUFU.EX2 R230, R230 ;  /* 0x000000e600e67308 */ /* 0x000fe20000000800 */
[C---:B------:R-:W-:Y:S01]  /*ea80*/  FMUL.FTZ R92, R132.reuse, R92 ;  /* 0x0000005c845c7220 */ /* 0x040fe20000410000 */
[----:B-----5:R-:W-:Y:S01]  /*ea90*/  F2FP.PACK_AB R103, R173, R172 ;  /* 0x000000acad67723e */ /* 0x020fe200000000ff */
[C---:B------:R-:W-:Y:S02]  /*eaa0*/  FMUL.FTZ R93, R132.reuse, R93 ;  /* 0x0000005d845d7220 */ /* 0x040fe40000410000 */
[C---:B------:R-:W-:Y:S01]  /*eab0*/  HMMA.16816.F32 R88, R136.reuse, R110, R88 ;  /* 0x0000006e8858723c */ /* 0x040fe20000001858 */
[----:B------:R-:W1:Y:S03]  /*eac0*/  LDSM.16.MT88.4 R108, [R157+0x900] ;  /* 0x000900009d6c783b */ /* 0x000e660000004200 */
[C---:B------:R-:W-:Y:S02]  /*ead0*/  FMUL.FTZ R94, R3.reuse, R94 ;  /* 0x0000005e035e7220 */ /* 0x040fe40000410000 */
[C---:B------:R-:W-:Y:S02]  /*eae0*/  FMUL.FTZ R95, R3.reuse, R95 ;  /* 0x0000005f035f7220 */ /* 0x040fe40000410000 */
[C---:B------:R-:W-:Y:S04]  /*eaf0*/  FMUL.FTZ R96, R132.reuse, R96 ;  /* 0x0000006084607220 */ /* 0x040fe80000410000 */
[----:B------:R-:W-:Y:S01]  /*eb00*/  FMUL.FTZ R97, R132, R97 ;  /* 0x0000006184617220 */ /* 0x000fe20000410000 */
[C---:B--2---:R-:W-:Y:S03]  /*eb10*/  HMMA.16816.F32 R92, R136.reuse, R104, R92 ;  /* 0x00000068885c723c */ /* 0x044fe6000000185c */
[C---:B------:R-:W-:Y:S02]  /*eb20*/  FMUL.FTZ R98, R3.reuse, R98 ;  /* 0x0000006203627220 */ /* 0x040fe40000410000 */
[C---:B------:R-:W-:Y:S02]  /*eb30*/  FMUL.FTZ R99, R3.reuse, R99 ;  /* 0x0000006303637220 */ /* 0x040fe40000410000 */
[--C-:B------:R-:W-:Y:S02]  /*eb40*/  FFMA.FTZ R174, R174, c[0x0][0x2d0], -R145.reuse ;  /* 0x0000b400aeae7a23 */ /* 0x100fe40000010891 */
[----:B------:R-:W-:Y:S03]  /*eb50*/  FFMA.FTZ R145, R144, c[0x0][0x2d0], -R145 ;  /* 0x0000b40090917a23 */ /* 0x000fe60000010891 */
[----:B------:R-:W-:Y:S01]  /*eb60*/  HMMA.16816.F32 R96, R136, R106, R96 ;  /* 0x0000006a8860723c */ /* 0x000fe20000001860 */
[----:B------:R-:W2:Y:S01]  /*eb70*/  LDSM.16.MT88.4 R104, [R157+0x2900] ;  /* 0x002900009d68783b */ /* 0x000ea20000004200 */
[----:B------:R3:W-:Y:S01]  /*eb80*/  MUFU.EX2 R231, R145 ;  /* 0x0000009100e77308 */ /* 0x0007e20000000800 */
[----:B------:R-:W-:Y:S02]  /*eb90*/  FFMA.FTZ R165, R3, R216, R165 ;  /* 0x000000d803a57223 */ /* 0x000fe400000100a5 */
[----:B------:R-:W-:Y:S01]  /*eba0*/  FFMA.FTZ R162, R132, R217, R162 ;  /* 0x000000d984a27223 */ /* 0x000fe200000100a2 */
[----:B------:R-:W-:Y:S01]  /*ebb0*/  MOV R132, R2 ;  /* 0x0000000200847202 */ /* 0x000fe20000000f00 */
[----:B------:R-:W-:Y:S01]  /*ebc0*/  FADD.FTZ R165, R164, R165 ;  /* 0x000000a5a4a57221 */ /* 0x000fe20000010000 */
[C---:B------:R-:W-:Y:S01]  /*ebd0*/  HMMA.16816.F32 R4, R100.reuse, R112, R4 ;  /* 0x000000706404723c */ /* 0x040fe20000001804 */
[----:B------:R-:W-:Y:S03]  /*ebe0*/  LDSM.16.MT88.4 R136, [R134+UR4+0x3100] ;  /* 0x003100048688783b */ /* 0x000fe60008004200 */
[----:B------:R-:W4:Y:S01]  /*ebf0*/  MUFU.EX2 R174, R174 ;  /* 0x000000ae00ae7308 */ /* 0x000f220000000800 */
[----:B------:R-:W-:Y:S02]  /*ec00*/  FADD.FTZ R161, R161, R162 ;  /* 0x000000a2a1a17221 */ /* 0x000fe40000010000 */
[----:B------:R-:W-:Y:S01]  /*ec10*/  FADD.FTZ R160, R160, R165 ;  /* 0x000000a5a0a07221 */ /* 0x000fe20000010000 */
[C---:B------:R-:W-:Y:S01]  /*ec20*/  HMMA.16816.F32 R8, R100.reuse, R114, R8 ;  /* 0x000000726408723c */ /* 0x040fe20000001808 */
[----:B------:R-:W-:Y:S03]  /*ec30*/  LDSM.16.MT88.4 R112, [R156+0x4900] ;  /* 0x004900009c70783b */ /* 0x000fe60000004200 */
[----:B------:R-:W-:Y:S02]  /*ec40*/  FADD.FTZ R158, R158, R161 ;  /* 0x000000a19e9e7221 */ /* 0x000fe40000010000 */
[----:B------:R-:W-:Y:S02]  /*ec50*/  FADD.FTZ R163, R163, R160 ;  /* 0x000000a0a3a37221 */ /* 0x000fe40000010000 */
[C---:B------:R-:W-:Y:S01]  /*ec60*/  HMMA.16816.F32 R12, R100.reuse, R116, R12 ;  /* 0x00000074640c723c */ /* 0x040fe2000000180c */
[----:B---3--:R-:W-:Y:S03]  /*ec70*/  LDSM.16.MT88.4 R144, [R157+0x1900] ;  /* 0x001900009d90783b */ /* 0x008fe60000004200 */
[----:B------:R-:W-:Y:S02]  /*ec80*/  FADD.FTZ R159, R159, R158 ;  /* 0x0000009e9f9f7221 */ /* 0x000fe40000010000 */
[----:B------:R-:W-:Y:S02]  /*ec90*/  FADD.FTZ R170, R170, R163 ;  /* 0x000000a3aaaa7221 */ /* 0x000fe40000010000 */
[C---:B------:R-:W-:Y:S01]  /*eca0*/  HMMA.16816.F32 R16, R100.reuse, R118, R16 ;  /* 0x000000766410723c */ /* 0x040fe20000001810 */
[----:B------:R-:W-:Y:S03]  /*ecb0*/  LDSM.16.MT88.4 R116, [R134+UR4+0x4900] ;  /* 0x004900048674783b */ /* 0x000fe60008004200 */
[----:B------:R-:W-:Y:S02]  /*ecc0*/  FADD.FTZ R166, R166, R159 ;  /* 0x0000009fa6a67221 */ /* 0x000fe40000010000 */
[----:B------:R-:W-:Y:S02]  /*ecd0*/  FADD.FTZ R171, R171, R170 ;  /* 0x000000aaabab7221 */ /* 0x000fe40000010000 */
[C---:B------:R-:W-:Y:S04]  /*ece0*/  HMMA.16816.F32 R20, R100.reuse, R120, R20 ;  /* 0x000000786414723c */ /* 0x040fe80000001814 */
[----:B------:R-:W-:Y:S02]  /*ecf0*/  FADD.FTZ R167, R167, R166 ;  /* 0x000000a6a7a77221 */ /* 0x000fe40000010000 */
[----:B------:R-:W-:Y:S02]  /*ed00*/  FADD.FTZ R172, R172, R171 ;  /* 0x000000abacac7221 */ /* 0x000fe40000010000 */
[C---:B------:R-:W-:Y:S01]  /*ed10*/  HMMA.16816.F32 R24, R100.reuse, R122, R24 ;  /* 0x0000007a6418723c */ /* 0x040fe20000001818 */
[----:B------:R-:W-:Y:S03]  /*ed20*/  LDSM.16.MT88.4 R120, [R134+UR4+0x1100] ;  /* 0x001100048678783b */ /* 0x000fe60008004200 */
[----:B------:R-:W-:Y:S02]  /*ed30*/  FADD.FTZ R168, R168, R167 ;  /* 0x000000a7a8a87221 */ /* 0x000fe40000010000 */
[----:B------:R-:W-:Y:S02]  /*ed40*/  FADD.FTZ R173, R173, R172 ;  /* 0x000000acadad7221 */ /* 0x000fe40000010000 */
[C---:B-1----:R-:W-:Y:S04]  /*ed50*/  HMMA.16816.F32 R28, R100.reuse, R108, R28 ;  /* 0x0000006c641c723c */ /* 0x042fe8000000181c */
[----:B------:R-:W-:Y:S04]  /*ed60*/  FADD.FTZ R168, R169, R168 ;  /* 0x000000a8a9a87221 */ /* 0x000fe80000010000 */
[C---:B------:R-:W-:Y:S01]  /*ed70*/  HMMA.16816.F32 R32, R100.reuse, R110, R32 ;  /* 0x0000006e6420723c */ /* 0x040fe20000001820 */
[----:B------:R-:W1:Y:S07]  /*ed80*/  LDSM.16.MT88.4 R108, [R135+UR4+0x4900] ;  /* 0x00490004876c783b */ /* 0x000e6e0008004200 */
[C---:B------:R-:W-:Y:S08]  /*ed90*/  HMMA.16816.F32 R36, R100.reuse, R124, R36 ;  /* 0x0000007c6424723c */ /* 0x040ff00000001824 */
        /* <DEDUP_REMOVED lines=8> */
[C---:B--2---:R-:W-:Y:S08]  /*ee20*/  HMMA.16816.F32 R60, R100.reuse, R104, R60 ;  /* 0x00000068643c723c */ /* 0x044ff0000000183c */
[C---:B------:R-:W-:Y:S01]  /*ee30*/  HMMA.16816.F32 R64, R100.reuse, R106, R64 ;  /* 0x0000006a6440723c */ /* 0x040fe20000001840 */
[----:B------:R-:W2:Y:S07]  /*ee40*/  LDSM.16.MT88.4 R104, [R157+0x4900] ;  /* 0x004900009d68783b */ /* 0x000eae0000004200 */
        /* <DEDUP_REMOVED lines=8> */
[----:B------:R-:W5:Y:S07]  /*eed0*/  LDSM.16.MT88.4 R116, [R157+0x1100] ;  /* 0x001100009d74783b */ /* 0x000f6e0000004200 */
        /* <DEDUP_REMOVED lines=8> */
[----:B----4-:R-:W-:Y:S01]  /*ef60*/  F2FP.PACK_AB R103, R181, R174 ;  /* 0x000000aeb567723e */ /* 0x010fe200000000ff */
        /* <DEDUP_REMOVED lines=8> */
[----:B------:R-:W1:Y:S07]  /*eff0*/  LDSM.16.MT88.4 R108, [R135+UR4+0x5100] ;  /* 0x00510004876c783b */ /* 0x000e6e0008004200 */
[C---:B---3--:R-:W-:Y:S08]  /*f000*/  HMMA.16816.F32 R12, R100.reuse, R112, R12 ;  /* 0x00000070640c723c */ /* 0x048ff0000000180c */
[C---:B------:R-:W-:Y:S01]  /*f010*/  HMMA.16816.F32 R16, R100.reuse, R114, R16 ;  /* 0x000000726410723c */ /* 0x040fe20000001810 */
[----:B------:R-:W3:Y:S07]  /*f020*/  LDSM.16.MT88.4 R112, [R156+0x5100] ;  /* 0x005100009c70783b */ /* 0x000eee0000004200 */
[C---:B------:R-:W-:Y:S08]  /*f030*/  HMMA.16816.F32 R20, R100.reuse, R120, R20 ;  /* 0x000000786414723c */ /* 0x040ff00000001814 */
[C---:B------:R-:W-:Y:S08]  /*f040*/  HMMA.16816.F32 R24, R100.reuse, R122, R24 ;  /* 0x0000007a6418723c */ /* 0x040ff00000001818 */
[C---:B-----5:R-:W-:Y:S08]  /*f050*/  HMMA.16816.F32 R28, R100.reuse, R116, R28 ;  /* 0x00000074641c723c */ /* 0x060ff0000000181c */
        /* <DEDUP_REMOVED lines=14> */
[----:B------:R-:W-:Y:S01]  /*f140*/  F2FP.PACK_AB R139, R231, R230 ;  /* 0x000000e6e78b723e */ /* 0x000fe200000000ff */
        /* <DEDUP_REMOVED lines=19> */
[----:B------:R-:W2:Y:S07]  /*f280*/  LDSM.16.MT88.4 R4, [R134+UR4+0x3900] ;  /* 0x003900048604783b */ /* 0x000eae0008004200 */
[C---:B------:R-:W-:Y:S01]  /*f290*/  HMMA.16816.F32 R124, R136.reuse, R126, R8 ;  /* 0x0000007e887c723c */ /* 0x040fe20000001808 */
[----:B------:R-:W3:Y:S07]  /*f2a0*/  LDSM.16.MT88.4 R8, [R157+0x3900] ;  /* 0x003900009d08783b */ /* 0x000eee0000004200 */
[C---:B-1----:R-:W-:Y:S07]  /*f2b0*/  HMMA.16816.F32 R120, R136.reuse, R108, R12 ;  /* 0x0000006c8878723c */ /* 0x042fee000000180c */
[----:B------:R-:W-:Y:S01]  /*f2c0*/  IADD3 R12, R220, -0x2, RZ ;  /* 0xfffffffedc0c7810 */ /* 0x000fe20007ffe0ff */
[C---:B------:R-:W-:Y:S03]  /*f2d0*/  HMMA.16816.F32 R116, R136.reuse, R110, R16 ;  /* 0x0000006e8874723c */ /* 0x040fe60000001810 */
[C---:B------:R-:W-:Y:S05]  /*f2e0*/  ISETP.GE.AND P0, PT, R12.reuse, R193, PT ;  /* 0x000000c10c00720c */ /* 0x040fea0003f06270 */
[C---:B------:R-:W-:Y:S08]  /*f2f0*/  HMMA.16816.F32 R112, R136.reuse, R140, R20 ;  /* 0x0000008c8870723c */ /* 0x040ff00000001814 */
[C---:B------:R-:W-:Y:S04]  /*f300*/  HMMA.16816.F32 R108, R136.reuse, R142, R24 ;  /* 0x0000008e886c723c */ /* 0x040fe80000001818 */
[----:B------:R-:W-:Y:S03]  /*f310*/  @P0 SHF.R.S32.HI R16, RZ, 0x1f, R12 ;  /* 0x0000001fff100819 */ /* 0x000fe6000001140c */
[----:B------:R-:W-:Y:S01]  /*f320*/  @P0 IMAD.WIDE.U32 R24, R12, c[0x0][0x1e0], RZ ;  /* 0x000078000c180a25 */ /* 0x000fe200078e00ff */
[C---:B------:R-:W-:Y:S04]  /*f330*/  HMMA.16816.F32 R104, R136.reuse, R144, R28 ;  /* 0x000000908868723c */ /* 0x040fe8000000181c */
[----:B------:R-:W-:Y:S04]  /*f340*/  @P0 IMAD R16, R16, c[0x0][0x1e0], RZ ;  /* 0x0000780010100a24 */ /* 0x000fe800078e02ff */
[C---:B------:R-:W-:Y:S04]  /*f350*/  HMMA.16816.F32 R100, R136.reuse, R146, R32 ;  /* 0x000000928864723c */ /* 0x040fe80000001820 */
[----:B------:R-:W-:Y:S02]  /*f360*/  @P0 IMAD R16, R12, c[0x0][0x1e4], R16 ;  /* 0x000079000c100a24 */ /* 0x000fe400078e0210 */
[----:B------:R-:W1:Y:S02]  /*f370*/  LDSM.16.MT88.4 R12, [R135+UR4+0x5900] ;  /* 0x00590004870c783b */ /* 0x000e640008004200 */
[C---:B------:R-:W-:Y:S04]  /*f380*/  HMMA.16816.F32 R36, R136.reuse, R148, R36 ;  /* 0x000000948824723c */ /* 0x040fe80000001824 */
[----:B------:R-:W-:Y:S02]  /*f390*/  @P0 IADD3 R17, R25, R16, RZ ;  /* 0x0000001019110210 */ /* 0x000fe40007ffe0ff */
[C---:B------:R-:W-:Y:S02]  /*f3a0*/  @P0 SHF.L.U32 R25, R24.reuse, 0x6, RZ ;  /* 0x0000000618190819 */ /* 0x040fe400000006ff */
[C---:B------:R-:W-:Y:S04]  /*f3b0*/  HMMA.16816.F32 R40, R136.reuse, R150, R40 ;  /* 0x000000968828723c */ /* 0x040fe80000001828 */
[----:B------:R-:W-:Y:S02]  /*f3c0*/  @P0 SHF.L.U64.HI R24, R24, 0x6, R17 ;  /* 0x0000000618180819 */ /* 0x000fe40000010211 */
[C---:B------:R-:W-:Y:S02]  /*f3d0*/  @P0 IADD3 R16, P1, R25.reuse, R206, RZ ;  /* 0x000000ce19100210 */ /* 0x040fe40007f3e0ff */
[C---:B------:R-:W-:Y:S08]  /*f3e0*/  HMMA.16816.F32 R44, R136.reuse, R152, R44 ;  /* 0x00000098882c723c */ /* 0x040ff0000000182c */
[C---:B------:R-:W-:Y:S08]  /*f3f0*/  HMMA.16816.F32 R48, R136.reuse, R154, R48 ;  /* 0x0000009a8830723c */ /* 0x040ff00000001830 */
[C---:B--2---:R-:W-:Y:S07]  /*f400*/  HMMA.16816.F32 R52, R136.reuse, R4, R52 ;  /* 0x000000048834723c */ /* 0x044fee0000001834 */
[----:B------:R-:W-:Y:S01]  /*f410*/  @P0 IADD3.X R5, R24, R213, RZ, P1, !PT ;  /* 0x000000d518050210 */ /* 0x000fe20000ffe4ff */
[C---:B------:R-:W-:Y:S04]  /*f420*/  HMMA.16816.F32 R56, R136.reuse, R6, R56 ;  /* 0x000000068838723c */ /* 0x040fe80000001838 */
[C---:B------:R-:W-:Y:S04]  /*f430*/  @P0 LEA R20, P1, R16.reuse, c[0x0][0x1c8], 0x1 ;  /* 0x0000720010140a11 */ /* 0x040fe800078208ff */
[C---:B---3--:R-:W-:Y:S04]  /*f440*/  HMMA.16816.F32 R60, R136.reuse, R8, R60 ;  /* 0x00000008883c723c */ /* 0x048fe8000000183c */
[----:B------:R-:W-:Y:S02]  /*f450*/  @P0 LEA.HI.X R21, R16, c[0x0][0x1cc], R5, 0x1, P1 ;  /* 0x0000730010150a11 */ /* 0x000fe400008f0c05 */
[----:B------:R-:W2:Y:S01]  /*f460*/  LDSM.16.MT88.4 R16, [R156+0x5900] ;  /* 0x005900009c10783b */ /* 0x000ea20000004200 */
[C---:B------:R-:W-:Y:S01]  /*f470*/  @P0 IADD3 R4, P1, R25.reuse, R224, RZ ;  /* 0x000000e019040210 */ /* 0x040fe20007f3e0ff */
[C---:B------:R-:W-:Y:S04]  /*f480*/  HMMA.16816.F32 R64, R136.reuse, R10, R64 ;  /* 0x0000000a8840723c */ /* 0x040fe80000001840 */
[----:B------:R-:W-:Y:S02]  /*f490*/  @P0 IADD3.X R5, R24, R223, RZ, P1, !PT ;  /* 0x000000df18050210 */ /* 0x000fe40000ffe4ff */
[C---:B------:R-:W-:Y:S02]  /*f4a0*/  @P0 LEA R22, P1, R4.reuse, c[0x0][0x1c8], 0x1 ;  /* 0x0000720004160a11 */ /* 0x040fe400078208ff */
[C---:B-1----:R-:W-:Y:S04]  /*f4b0*/  HMMA.16816.F32 R68, R136.reuse, R12, R68 ;  /* 0x0000000c8844723c */ /* 0x042fe80000001844 */
[----:B------:R-:W-:Y:S02]  /*f4c0*/  @P0 LEA.HI.X R23, R4, c[0x0][0x1cc], R5, 0x1, P1 ;  /* 0x0000730004170a11 */ /* 0x000fe400008f0c05 */
[----:B------:R-:W-:Y:S02]  /*f4d0*/  @P0 IADD3 R5, P1, R25, R222, RZ ;  /* 0x000000de19050210 */ /* 0x000fe40007f3e0ff */
[C---:B------:R-:W-:Y:S04]  /*f4e0*/  HMMA.16816.F32 R72, R136.reuse, R14, R72 ;  /* 0x0000000e8848723c */ /* 0x040fe80000001848 */
[----:B------:R-:W-:Y:S02]  /*f4f0*/  @P0 IADD3.X R4, R24, R221, RZ, P1, !PT ;  /* 0x000000dd18040210 */ /* 0x000fe40000ffe4ff */
[C---:B------:R-:W-:Y:S06]  /*f500*/  @P0 LEA R26, P1, R5.reuse, c[0x0][0x1c8], 0x1 ;  /* 0x00007200051a0a11 */ /* 0x040fec00078208ff */
[----:B------:R-:W-:Y:S02]  /*f510*/  @P0 LEA.HI.X R27, R5, c[0x0][0x1cc], R4, 0x1, P1 ;  /* 0x00007300051b0a11 */ /* 0x000fe400008f0c04 */
[----:B------:R-:W1:Y:S01]  /*f520*/  LDSM.16.MT88.4 R4, [R134+UR4+0x5900] ;  /* 0x005900048604783b */ /* 0x000e620008004200 */
[----:B------:R-:W-:Y:S04]  /*f530*/  @P0 IADD3 R25, P1, R200, R25, RZ ;  /* 0x00000019c8190210 */ /* 0x000fe80007f3e0ff */
[----:B------:R-:W-:Y:S02]  /*f540*/  @P0 IADD3.X R24, R199, R24, RZ, P1, !PT ;  /* 0x00000018c7180210 */ /* 0x000fe40000ffe4ff */
[----:B------:R-:W-:Y:S01]  /*f550*/  @P0 IADD3 R9, P1, R25, R206, RZ ;  /* 0x000000ce19090210 */ /* 0x000fe20007f3e0ff */
[C---:B--2---:R-:W-:Y:S03]  /*f560*/  HMMA.16816.F32 R76, R136.reuse, R16, R76 ;  /* 0x00000010884c723c */ /* 0x044fe6000000184c */
[C---:B------:R-:W-:Y:S02]  /*f570*/  @P0 IADD3.X R8, R24.reuse, R213, RZ, P1, !PT ;  /* 0x000000d518080210 */ /* 0x040fe40000ffe4ff */
[C---:B------:R-:W-:Y:S03]  /*f580*/  @P0 LEA R12, P1, R9.reuse, c[0x0][0x1c8], 0x1 ;  /* 0x00007200090c0a11 */ /* 0x040fe600078208ff */
[C---:B------:R-:W-:Y:S04]  /*f590*/  HMMA.16816.F32 R80, R136.reuse, R18, R80 ;  /* 0x000000128850723c */ /* 0x040fe80000001850 */
[----:B------:R-:W-:Y:S02]  /*f5a0*/  @P0 LEA.HI.X R13, R9, c[0x0][0x1cc], R8, 0x1, P1 ;  /* 0x00007300090d0a11 */ /* 0x000fe400008f0c08 */
[----:B------:R-:W2:Y:S01]  /*f5b0*/  LDSM.16.MT88.4 R8, [R157+0x5900] ;  /* 0x005900009d08783b */ /* 0x000ea20000004200 */
[----:B------:R-:W-:Y:S01]  /*f5c0*/  @P0 IADD3 R3, P1, R25, R224, RZ ;  /* 0x000000e019030210 */ /* 0x000fe20007f3e0ff */
[----:B------:R-:W-:Y:S04]  /*f5d0*/  @P0 IMAD R18, R215, 0x3000, R201 ;  /* 0x00003000d7120824 */ /* 0x000fe800078e02c9 */
[----:B------:R-:W-:Y:S02]  /*f5e0*/  @P0 IADD3.X R16, R24, R223, RZ, P1, !PT ;  /* 0x000000df18100210 */ /* 0x000fe40000ffe4ff */
[C---:B------:R-:W-:Y:S04]  /*f5f0*/  @P0 LEA R14, P1, R3.reuse, c[0x0][0x1c8], 0x1 ;  /* 0x00007200030e0a11 */ /* 0x040fe800078208ff */
[----:B------:R-:W-:Y:S02]  /*f600*/  @P0 LEA.HI.X R15, R3, c[0x0][0x1cc], R16, 0x1, P1 ;  /* 0x00007300030f0a11 */ /* 0x000fe400008f0c10 */
[----:B------:R-:W-:Y:S02]  /*f610*/  @P0 SHF.L.U32 R3, R18, 0x1, RZ ;  /* 0x0000000112030819 */ /* 0x000fe400000006ff */
[----:B------:R-:W-:Y:S01]  /*f620*/  @P0 IADD3 R25, P1, R25, R222, RZ ;  /* 0x000000de19190210 */ /* 0x000fe20007f3e0ff */
[C---:B-1----:R-:W-:Y:S02]  /*f630*/  HMMA.16816.F32 R84, R136.reuse, R4, R84 ;  /* 0x000000048854723c */ /* 0x042fe40000001854 */
        /* <DEDUP_REMOVED lines=10> */
[C---:B--2---:R-:W-:Y:S07]  /*f6e0*/  HMMA.16816.F32 R92, R136.reuse, R8, R92 ;  /* 0x00000008885c723c */ /* 0x044fee000000185c */
[----:B------:R1:W-:Y:S01]  /*f6f0*/  @P0 LDGSTS.E.BYPASS.LTC128B.128 [R3+0xd100], [R12.64], !P5 ;  /* 0x0d1000000c030fae */ /* 0x0003e2000e901d48 */
[----:B------:R-:W-:Y:S07]  /*f700*/  HMMA.16816.F32 R96, R136, R10, R96 ;  /* 0x0000000a8860723c */ /* 0x000fee0000001860 */
[----:B------:R1:W-:Y:S08]  /*f710*/  @P0 LDGSTS.E.BYPASS.LTC128B.128 [R3+0xf100], [R14.64], !P4 ;  /* 0x0f1000000e030fae */ /* 0x0003f0000e101d48 */
[----:B------:R1:W-:Y:S01]  /*f720*/  @P0 LDGSTS.E.BYPASS.LTC128B.128 [R3+0x11100], [R16.64], !P6 ;  /* 0x1110000010030fae */ /* 0x0003e2000f101d48 */
[----:B------:R-:W-:Y:S02]  /*f730*/  ISETP.GE.AND P0, PT, R193, R220, PT ;  /* 0x000000dcc100720c */ /* 0x000fe40003f06270 */
[----:B------:R-:W-:Y:S05]  /*f740*/  IADD3 R220, R220, -0x1, RZ ;  /* 0xffffffffdcdc7810 */ /* 0x000fea0007ffe0ff */
[----:B------:R-:W0:Y:S01]  /*f750*/  LDGDEPBAR ;  /* 0x00000000000079af */ /* 0x000e220000000000 */
[----:B-1----:R-:W-:Y:S05]  /*f760*/  MOV R3, R0 ;  /* 0x0000000000037202 */ /* 0x002fea0000000f00 */
[----:B------:R-:W-:-:S05]  /*f770*/  @!P0 BRA `(.L_x_905) ;  /* 0xffffc75000008947 */ /* 0x000fca000383ffff */
.L_x_896:
[----:B------:R-:W1:Y:S01]  /*f780*/  SHFL.BFLY PT, R4, R217, 0x2, 0x1f ;  /* 0x0c401f00d9047f89 */ /* 0x000e6200000e0000 */
[----:B------:R-:W-:-:S02]  /*f790*/  MOV R9, 0xff800000 ;  /* 0xff80000000097802 */ /* 0x000fc40000000f00 */
[----:B------:R-:W-:Y:S01]  /*f7a0*/  PLOP3.LUT P2, PT, PT, PT, PT, 0x8, 0x0 ;  /* 0x000000000000781c */ /* 0x000fe20003f4e170 */
[----:B------:R-:W2:Y:S01]  /*f7b0*/  SHFL.BFLY PT, R3, R216, 0x2, 0x1f ;  /* 0x0c401f00d8037f89 */ /* 0x000ea200000e0000 */
[----:B-1----:R-:W-:Y:S02]  /*f7c0*/  FADD.FTZ R7, R4, R217 ;  /* 0x000000d904077221 */ /* 0x002fe40000010000 */
[----:B------:R-:W-:Y:S01]  /*f7d0*/  CS2R R4, SRZ ;  /* 0x0000000000047805 */ /* 0x000fe2000001ff00 */
[----:B--2---:R-:W-:Y:S02]  /*f7e0*/  FADD.FTZ R8, R3, R216 ;  /* 0x000000d803087221 */ /* 0x004fe40000010000 */
[----:B------:R-:W1:Y:S04]  /*f7f0*/  SHFL.BFLY PT, R6, R7, 0x1, 0x1f ;  /* 0x0c201f0007067f89 */ /* 0x000e6800000e0000 */
[----:B------:R-:W2:Y:S01]  /*f800*/  SHFL.BFLY PT, R3, R8, 0x1, 0x1f ;  /* 0x0c201f0008037f89 */ /* 0x000ea200000e0000 */
[----:B-1----:R-:W-:-:S02]  /*f810*/  FADD.FTZ R6, R7, R6 ;  /* 0x0000000607067221 */ /* 0x002fc40000010000 */
[----:B--2---:R-:W-:-:S03]  /*f820*/  FADD.FTZ R3, R3, R8 ;  /* 0x0000000803037221 */ /* 0x004fc60000010000 */
[----:B------:R-:W-:Y:S02]  /*f830*/  FSETP.NE.FTZ.AND P1, PT, R6, RZ, PT ;  /* 0x000000ff0600720b */ /* 0x000fe40003f35000 */
[----:B------:R-:W-:-:S11]  /*f840*/  FSETP.NE.FTZ.AND P0, PT, R3, RZ, PT ;  /* 0x000000ff0300720b */ /* 0x000fd60003f15000 */
[----:B------:R-:W1:Y:S01]  /*f850*/  @P1 MUFU.RCP R5, R6 ;  /* 0x0000000600051308 */ /* 0x000e620000001000 */
[----:B------:R-:W-:Y:S02]  /*f860*/  @P1 MOV R12, 0x3f317218 ;  /* 0x3f317218000c1802 */ /* 0x000fe40000000f00 */
[----:B------:R-:W-:-:S05]  /*f870*/  @P0 MOV R13, 0x3f317218 ;  /* 0x3f317218000d0802 */ /* 0x000fca0000000f00 */
[----:B------:R-:W2:Y:S01]  /*f880*/  @P1 MUFU.LG2 R6, R6 ;  /* 0x0000000600061308 */ /* 0x000ea20000000c00 */
[----:B------:R-:W-:-:S07]  /*f890*/  @P0 FMUL.FTZ R13, R13, c[0x0][0x2d0] ;  /* 0x0000b4000d0d0a20 */ /* 0x000fce0000410000 */
[----:B------:R-:W3:Y:S01]  /*f8a0*/  @P0 MUFU.LG2 R10, R3 ;  /* 0x00000003000a0308 */ /* 0x000ee20000000c00 */
[C---:B-1----:R-:W-:Y:S02]  /*f8b0*/  FMUL.FTZ R128, R5.reuse, R128 ;  /* 0x0000008005807220 */ /* 0x042fe40000410000 */
[C---:B------:R-:W-:Y:S02]  /*f8c0*/  FMUL.FTZ R129, R5.reuse, R129 ;  /* 0x0000008105817220 */ /* 0x040fe40000410000 */
[C---:B------:R-:W-:Y:S02]  /*f8d0*/  FMUL.FTZ R124, R5.reuse, R124 ;  /* 0x0000007c057c7220 */ /* 0x040fe40000410000 */
[----:B------:R-:W-:Y:S01]  /*f8e0*/  FMUL.FTZ R125, R5, R125 ;  /* 0x0000007d057d7220 */ /* 0x000fe20000410000 */
[----:B------:R1:W4:Y:S01]  /*f8f0*/  @P0 MUFU.RCP R4, R3 ;  /* 0x0000000300040308 */ /* 0x0003220000001000 */
[----:B--2---:R-:W-:Y:S02]  /*f900*/  @P1 FMUL.FTZ R11, R6, 0.69314718246459960938 ;  /* 0x3f317218060b1820 */ /* 0x004fe40000410000 */
[----:B------:R-:W-:-:S02]  /*f910*/  @P1 FMUL.FTZ R6, R12, c[0x0][0x2d0] ;  /* 0x0000b4000c061a20 */ /* 0x000fc40000410000 */
        /* <DEDUP_REMOVED lines=46> */
[C---:B----4-:R-:W-:Y:S02]  /*fc00*/  FMUL.FTZ R130, R4.reuse, R130 ;  /* 0x0000008204827220 */ /* 0x050fe40000410000 */
        /* <DEDUP_REMOVED lines=49> */
.L_x_863:
[----:B------:R-:W-:Y:S05]  /*ff20*/  @P2 BRA `(.L_x_906) ;  /* 0x000016a000002947 */ /* 0x000fea0003800000 */
[----:B------:R-:W1:Y:S01]  /*ff30*/  S2R R0, SR_TID.X ;  /* 0x0000000000007919 */ /* 0x000e620000002100 */
[----:B------:R-:W-:Y:S01]  /*ff40*/  F2FP.PACK_AB R7, R8, R7 ;  /* 0x000000070807723e */ /* 0x000fe200000000ff */
[----:B------:R-:W-:Y:S01]  /*ff50*/  IMAD.MOV.U32 R8, RZ, RZ, 0x20 ;  /* 0x00000020ff087424 */ /* 0x000fe200078e00ff */
        /* <DEDUP_REMOVED lines=51> */
[--C-:B------:R-:W-:Y:S01]  /*10290*/  IMAD.IADD R19, R8, 0x1, R5.reuse ;  /* 0x0000000108137824 */ /* 0x100fe200078e0205 */
[----:B------:R-:W-:Y:S01]  /*102a0*/  SEL R6, R6, 0xffffffc0, !P2 ;  /* 0xffffffc006067807 */ /* 0x000fe20005000000 */
[----:B------:R-:W-:Y:S01]  /*102b0*/  STS [R5], R124 ;  /* 0x0000007c05007388 */ /* 0x000fe20000000800 */
[----:B------:R-:W-:Y:S02]  /*102c0*/  F2FP.PACK_AB R46, R47, R46 ;  /* 0x0000002e2f2e723e */ /* 0x000fe400000000ff */
[----:B------:R-:W-:Y:S01]  /*102d0*/  F2FP.PACK_AB R48, R49, R48 ;  /* 0x000000303130723e */ /* 0x000fe200000000ff */
[--C-:B------:R-:W-:Y:S01]  /*102e0*/  IMAD.IADD R21, R17, 0x1, R6.reuse ;  /* 0x0000000111157824 */ /* 0x100fe200078e0206 */
[----:B------:R-:W-:Y:S01]  /*102f0*/  STS [R5+0x400], R126 ;  /* 0x0004007e05007388 */ /* 0x000fe20000000800 */
[C---:B------:R-:W-:Y:S01]  /*10300*/  IMAD.IADD R23, R6.reuse, 0x1, R5 ;  /* 0x0000000106177824 */ /* 0x040fe200078e0205 */
[----:B------:R-:W-:Y:S01]  /*10310*/  F2FP.PACK_AB R50, R51, R50 ;  /* 0x000000323332723e */ /* 0x000fe200000000ff */
[----:B------:R-:W-:Y:S01]  /*10320*/  IMAD.IADD R25, R6, 0x1, R13 ;  /* 0x0000000106197824 */ /* 0x000fe200078e020d */
[----:B------:R-:W-:Y:S01]  /*10330*/  STS [R13+0x80], R120 ;  /* 0x000080780d007388 */ /* 0x000fe20000000800 */
[----:B------:R-:W-:Y:S01]  /*10340*/  IMAD.IADD R27, R19, 0x1, R6 ;  /* 0x00000001131b7824 */ /* 0x000fe200078e0206 */
[----:B------:R-:W-:-:S02]  /*10350*/  F2FP.PACK_AB R52, R53, R52 ;  /* 0x000000343534723e */ /* 0x000fc400000000ff */
[----:B------:R-:W-:Y:S01]  /*10360*/  STS [R13+0x480], R122 ;  /* 0x0004807a0d007388 */ /* 0x000fe20000000800 */
[----:B------:R-:W-:Y:S02]  /*10370*/  F2FP.PACK_AB R54, R55, R54 ;  /* 0x000000363736723e */ /* 0x000fe400000000ff */
        /* <DEDUP_REMOVED lines=55> */
[----:B------:R2:W-:Y:S04]  /*106f0*/  STS [R13+0x8480], R78 ;  /* 0x0084804e0d007388 */ /* 0x0005e80000000800 */
[----:B------:R-:W-:Y:S04]  /*10700*/  STS [R19+0x8000], R80 ;  /* 0x0080005013007388 */ /* 0x000fe80000000800 */
[----:B------:R-:W-:Y:S01]  /*10710*/  STS [R19+0x8400], R82 ;  /* 0x0084005213007388 */ /* 0x000fe20000000800 */
[----:B-1----:R-:W-:-:S03]  /*10720*/  IMAD.MOV.U32 R17, RZ, RZ, 0x4 ;  /* 0x00000004ff117424 */ /* 0x002fc600078e00ff */
[----:B------:R1:W-:Y:S04]  /*10730*/  STS [R21+0x8080], R7 ;  /* 0x0080800715007388 */ /* 0x0003e80000000800 */
[----:B------:R3:W-:Y:S04]  /*10740*/  STS [R21+0x8480], R86 ;  /* 0x0084805615007388 */ /* 0x0007e80000000800 */
[----:B------:R4:W-:Y:S04]  /*10750*/  STS [R23+0x8000], R88 ;  /* 0x0080005817007388 */ /* 0x0009e80000000800 */
[----:B------:R4:W-:Y:S01]  /*10760*/  STS [R23+0x8400], R90 ;  /* 0x0084005a17007388 */ /* 0x0009e20000000800 */
[----:B--2---:R-:W-:-:S03]  /*10770*/  IMAD.WIDE R12, R202, R17, c[0x0][0x500] ;  /* 0x00014000ca0c7625 */ /* 0x004fc600078e0211 */
[----:B------:R4:W-:Y:S04]  /*10780*/  STS [R25+0x8080], R92 ;  /* 0x0080805c19007388 */ /* 0x0009e80000000800 */
[----:B------:R4:W-:Y:S04]  /*10790*/  STS [R25+0x8480], R94 ;  /* 0x0084805e19007388 */ /* 0x0009e80000000800 */
[----:B------:R4:W-:Y:S04]  /*107a0*/  STS [R27+0x8000], R96 ;  /* 0x008000601b007388 */ /* 0x0009e80000000800 */
[----:B------:R4:W-:Y:S04]  /*107b0*/  STS [R27+0x8400], R98 ;  /* 0x008400621b007388 */ /* 0x0009e80000000800 */
[----:B------:R-:W-:Y:S01]  /*107c0*/  BAR.SYNC.DEFER_BLOCKING 0x1, 0x100 ;  /* 0x0044000000007b1d */ /* 0x000fe20000010000 */
[----:B------:R-:W-:-:S02]  /*107d0*/  IMAD.MOV.U32 R5, RZ, RZ, c[0x0][0x388] ;  /* 0x0000e200ff057624 */ /* 0x000fc400078e00ff */
[----:B------:R-:W-:-:S03]  /*107e0*/  @P1 IMAD.WIDE R16, R202, R17, c[0x0][0x508] ;  /* 0x00014200ca101625 */ /* 0x000fc600078e0211 */
[----:B-1----:R-:W2:Y:S04]  /*107f0*/  @P0 LDG.E R7, [R12.64] ;  /* 0x000000080c070981 */ /* 0x002ea8000c1e1900 */
[----:B------:R4:W5:Y:S01]  /*10800*/  @P1 LDG.E R5, [R16.64] ;  /* 0x0000000810051981 */ /* 0x000962000c1e1900 */
[----:B---3--:R-:W-:Y:S02]  /*10810*/  CS2R R20, SRZ ;  /* 0x0000000000147805 */ /* 0x008fe4000001ff00 */
[--C-:B--2---:R-:W-:Y:S01]  /*10820*/  @P0 SHF.R.S32.HI R21, RZ, 0x1f, R7.reuse ;  /* 0x0000001fff150819 */ /* 0x104fe20000011407 */
[----:B------:R-:W-:Y:S01]  /*10830*/  @P0 IMAD.MOV.U32 R20, RZ, RZ, R7 ;  /* 0x000000ffff140224 */ /* 0x000fe200078e0007 */
[----:B------:R-:W-:Y:S05]  /*10840*/  @P1 BRA `(.L_x_907) ;  /* 0x0000004000001947 */ /* 0x000fea0003800000 */
[----:B----4-:R-:W-:Y:S05]  /*10850*/  @!P0 BRA `(.L_x_907) ;  /* 0x0000003000008947 */ /* 0x010fea0003800000 */
[----:B-----5:R-:W2:Y:S04]  /*10860*/  LDG.E R5, [R12.64] ;  /* 0x000000080c057981 */ /* 0x020ea8000c1e1900 */
[----:B------:R-:W2:Y:S02]  /*10870*/  LDG.E R6, [R12.64+0x4] ;  /* 0x000004080c067981 */ /* 0x000ea4000c1e1900 */
[----:B--2---:R-:W-:-:S02]  /*10880*/  IADD3 R5, -R5, R6, RZ ;  /* 0x0000000605057210 */ /* 0x004fc40007ffe1ff */
.L_x_907:
[----:B----4-:R-:W-:Y:S01]  /*10890*/  LOP3.LUT R13, R4, 0xffffffe0, RZ, 0xc0, !PT ;  /* 0xffffffe0040d7812 */ /* 0x010fe200078ec0ff */
        /* <DEDUP_REMOVED lines=14> */
[----:B------:R-:W-:Y:S02]  /*10980*/  IADD3 R2, R2, -R7, RZ ;  /* 0x8000000702027210 */ /* 0x000fe40007ffe0ff */
[----:B------:R-:W-:Y:S02]  /*10990*/  LOP3.LUT R6, R6, 0x1ffffffe, RZ, 0xc0, !PT ;  /* 0x1ffffffe06067812 */ /* 0x000fe400078ec0ff */
[-C--:B------:R-:W-:Y:S02]  /*109a0*/  LEA.HI R8, R11, R0.reuse, RZ, 0x3 ;  /* 0x000000000b087211 */ /* 0x080fe400078f18ff */
[----:B------:R-:W-:Y:S01]  /*109b0*/  SHF.R.S32.HI R17, RZ, 0x2, R17 ;  /* 0x00000002ff117819 */ /* 0x000fe20000011411 */
[----:B------:R-:W-:Y:S01]  /*109c0*/  IMAD.IADD R13, R15, 0x1, -R6 ;  /* 0x000000010f0d7824 */ /* 0x000fe200078e0a06 */
[----:B------:R-:W-:Y:S01]  /*109d0*/  LOP3.LUT R7, R8, 0xfffffff8, RZ, 0xc0, !PT ;  /* 0xfffffff808077812 */ /* 0x000fe200078ec0ff */
[----:B------:R-:W-:Y:S01]  /*109e0*/  IMAD R15, R21, c[0x0][0x3a0], RZ ;  /* 0x0000e800150f7a24 */ /* 0x000fe200078e02ff */
[-C--:B------:R-:W-:Y:S01]  /*109f0*/  LEA.HI R11, R11, R0.reuse, RZ, 0x6 ;  /* 0x000000000b0b7211 */ /* 0x080fe200078f30ff */
[----:B------:R-:W-:Y:S01]  /*10a00*/  IMAD R2, R2, 0x10, R17 ;  /* 0x0000001002027824 */ /* 0x000fe200078e0211 */
[----:B------:R-:W-:Y:S01]  /*10a10*/  IADD3 R7, -R7, R0, RZ ;  /* 0x0000000007077210 */ /* 0x000fe20007ffe1ff */
[----:B------:R-:W-:Y:S01]  /*10a20*/  IMAD R15, R20, c[0x0][0x3a4], R15 ;  /* 0x0000e900140f7a24 */ /* 0x000fe200078e020f */
[----:B--2---:R-:W-:Y:S01]  /*10a30*/  SHF.R.S32.HI R17, RZ, 0x1f, R14 ;  /* 0x0000001fff117819 */ /* 0x004fe2000001140e */
[----:B------:R-:W-:Y:S01]  /*10a40*/  IMAD R0, R13, 0x8, R2 ;  /* 0x000000080d007824 */ /* 0x000fe200078e0202 */
[----:B------:R-:W-:Y:S01]  /*10a50*/  MOV R22, R20 ;  /* 0x0000001400167202 */ /* 0x000fe20000000f00 */
[----:B------:R-:W-:Y:S01]  /*10a60*/  IMAD.IADD R19, R19, 0x1, R15 ;  /* 0x0000000113137824 */ /* 0x000fe200078e020f */
[----:B------:R-:W-:Y:S01]  /*10a70*/  LOP3.LUT P2, RZ, R4, 0x3, RZ, 0xc0, !PT ;  /* 0x0000000304ff7812 */ /* 0x000fe2000784c0ff */
[----:B-1----:R-:W-:Y:S01]  /*10a80*/  IMAD R13, R57, 0x80, R0 ;  /* 0x00000080390d7824 */ /* 0x002fe200078e0200 */
[----:B------:R-:W-:Y:S01]  /*10a90*/  SHF.R.S32.HI R4, RZ, 0x1f, R202 ;  /* 0x0000001fff047819 */ /* 0x000fe200000114ca */
[----:B------:R-:W-:Y:S01]  /*10aa0*/  IMAD R15, R17, c[0x0][0x490], RZ ;  /* 0x00012400110f7a24 */ /* 0x000fe200078e02ff */
[----:B------:R-:W-:Y:S01]  /*10ab0*/  SEL R202, R202, RZ, !P0 ;  /* 0x000000ffcaca7207 */ /* 0x000fe20004000000 */
[----:B------:R-:W-:Y:S01]  /*10ac0*/  @P1 IMAD.HI.U32 R0, R13, c[0x0][0x4ec], RZ ;  /* 0x00013b000d001a27 */ /* 0x000fe200078e00ff */
[----:B------:R-:W-:-:S02]  /*10ad0*/  MOV R20, R13 ;  /* 0x0000000d00147202 */ /* 0x000fc40000000f00 */
[----:B------:R-:W-:Y:S01]  /*10ae0*/  SEL R4, R4, RZ, !P0 ;  /* 0x000000ff04047207 */ /* 0x000fe20004000000 */
[C---:B------:R-:W-:Y:S01]  /*10af0*/  IMAD.WIDE.U32 R22, R14.reuse, c[0x0][0x490], R22 ;  /* 0x000124000e167a25 */ /* 0x040fe200078e0016 */
[----:B------:R-:W-:Y:S02]  /*10b00*/  @P1 SHF.R.U32.HI R20, RZ, c[0x0][0x4f0], R0 ;  /* 0x00013c00ff141a19 */ /* 0x000fe40000011600 */
[----:B------:R-:W-:Y:S01]  /*10b10*/  SHF.R.S32.HI R8, RZ, 0x3, R8 ;  /* 0x00000003ff087819 */ /* 0x000fe20000011408 */
[----:B------:R-:W-:Y:S01]  /*10b20*/  IMAD R15, R14, c[0x0][0x494], R15 ;  /* 0x000125000e0f7a24 */ /* 0x000fe200078e020f */
[--C-:B------:R-:W-:Y:S01]  /*10b30*/  SHF.R.S32.HI R16, RZ, 0x1f, R20.reuse ;  /* 0x0000001fff107819 */ /* 0x100fe20000011414 */
[----:B------:R-:W-:Y:S01]  /*10b40*/  IMAD R17, R17, c[0x0][0x3e8], RZ ;  /* 0x0000fa0011117a24 */ /* 0x000fe200078e02ff */
[----:B------:R-:W-:Y:S01]  /*10b50*/  LEA R10, R7, R8, 0x5 ;  /* 0x00000008070a7211 */ /* 0x000fe200078e28ff */
[----:B------:R-:W-:Y:S02]  /*10b60*/  IMAD.MOV R12, RZ, RZ, -R20 ;  /* 0x000000ffff0c7224 */ /* 0x000fe400078e0a14 */
[----:B------:R-:W-:-:S02]  /*10b70*/  IMAD.IADD R23, R23, 0x1, R15 ;  /* 0x0000000117177824 */ /* 0x000fc400078e020f */
[C---:B------:R-:W-:Y:S02]  /*10b80*/  IMAD R17, R14.reuse, c[0x0][0x3ec], R17 ;  /* 0x0000fb000e117a24 */ /* 0x040fe400078e0211 */
        /* <DEDUP_REMOVED lines=9> */
[----:B------:R-:W-:Y:S01]  /*10c20*/  IMAD.SHL.U32 R0, R8, 0x40, RZ ;  /* 0x0000004008007824 */ /* 0x000fe200078e00ff */
[----:B------:R-:W-:Y:S01]  /*10c30*/  IADD3.X R21, R16, R23, R13, P0, !PT ;  /* 0x0000001710157210 */ /* 0x000fe200007fe40d */
[----:B------:R-:W-:Y:S02]  /*10c40*/  IMAD R17, R12, c[0x0][0x48c], R17 ;  /* 0x000123000c117a24 */ /* 0x000fe400078e0211 */
[----:B------:R-:W-:Y:S01]  /*10c50*/  IMAD R10, R57, 0x80, R10 ;  /* 0x00000080390a7824 */ /* 0x000fe200078e020a */
[----:B------:R-:W-:Y:S01]  /*10c60*/  LOP3.LUT R13, R0, 0x1c0, RZ, 0xc0, !PT ;  /* 0x000001c0000d7812 */ /* 0x000fe200078ec0ff */
[----:B------:R-:W-:-:S04]  /*10c70*/  IMAD.WIDE.U32 R20, R12, c[0x0][0x488], R20 ;  /* 0x000122000c147a25 */ /* 0x000fc800078e0014 */
[----:B------:R-:W-:Y:S01]  /*10c80*/  IMAD.SHL.U32 R0, R7, 0x8, RZ ;  /* 0x0000000807007824 */ /* 0x000fe200078e00ff */
[----:B------:R-:W-:Y:S01]  /*10c90*/  LEA R12, P0, R20, c[0x0][0x450], 0x2 ;  /* 0x00011400140c7a11 */ /* 0x000fe200078010ff */
[----:B------:R-:W-:Y:S01]  /*10ca0*/  IMAD R7, R4, c[0x0][0x3f0], RZ ;  /* 0x0000fc0004077a24 */ /* 0x000fe200078e02ff */
[----:B------:R-:W-:Y:S01]  /*10cb0*/  IADD3 R17, R21, R17, RZ ;  /* 0x0000001115117210 */ /* 0x000fe20007ffe0ff */
[----:B------:R-:W-:Y:S01]  /*10cc0*/  @P1 IMAD.HI.U32 R18, R10, c[0x0][0x4ec], RZ ;  /* 0x00013b000a121a27 */ /* 0x000fe200078e00ff */
[----:B------:R-:W-:Y:S01]  /*10cd0*/  SHF.R.U32.HI R4, RZ, 0x3, R13 ;  /* 0x00000003ff047819 */ /* 0x000fe2000001160d */
[----:B------:R-:W-:Y:S01]  /*10ce0*/  SHFL.IDX PT, R34, R12, RZ, 0x1c1f ;  /* 0x001c1fff0c227589 */ /* 0x000fe200000e0000 */
[----:B------:R-:W-:Y:S01]  /*10cf0*/  LEA.HI.X R17, R20, c[0x0][0x454], R17, 0x2, P0 ;  /* 0x0001150014117a11 */ /* 0x000fe200000f1411 */
[C---:B------:R-:W-:Y:S01]  /*10d00*/  IMAD R7, R202.reuse, c[0x0][0x3f4], R7 ;  /* 0x0000fd00ca077a24 */ /* 0x040fe200078e0207 */
[----:B------:R-:W-:Y:S01]  /*10d10*/  LOP3.LUT R13, R13, 0x38, R0, 0xf8, !PT ;  /* 0x000000380d0d7812 */ /* 0x000fe200078ef800 */
[----:B------:R-:W-:Y:S01]  /*10d20*/  IMAD.WIDE.U32 R14, R202, c[0x0][0x3f0], R14 ;  /* 0x0000fc00ca0e7a25 */ /* 0x000fe200078e000e */
[----:B------:R-:W-:Y:S02]  /*10d30*/  SHFL.IDX PT, R48, R12, 0x1, 0x1c1f ;  /* 0x003c1f000c307f89 */ /* 0x000fe400000e0000 */
[----:B------:R-:W-:Y:S01]  /*10d40*/  LOP3.LUT R4, R13, R4, RZ, 0x3c, !PT ;  /* 0x000000040d047212 */ /* 0x000fe200078e3cff */
[----:B------:R-:W-:Y:S01]  /*10d50*/  IMAD.MOV.U32 R6, RZ, RZ, R10 ;  /* 0x000000ffff067224 */ /* 0x000fe200078e000a */
[----:B------:R-:W1:Y:S01]  /*10d60*/  SHFL.IDX PT, R35, R17, RZ, 0x1c1f ;  /* 0x001c1fff11237589 */ /* 0x000e6200000e0000 */
[----:B------:R-:W-:Y:S01]  /*10d70*/  @P1 SHF.R.U32.HI R6, RZ, c[0x0][0x4f0], R18 ;  /* 0x00013c00ff061a19 */ /* 0x000fe20000011612 */
[----:B------:R-:W-:Y:S01]  /*10d80*/  IMAD.IADD R15, R15, 0x1, R7 ;  /* 0x000000010f0f7824 */ /* 0x000fe200078e0207 */
[C---:B------:R-:W-:Y:S01]  /*10d90*/  LEA R7, R57.reuse, R2, 0x7 ;  /* 0x0000000239077211 */ /* 0x040fe200078e38ff */
[----:B------:R-:W2:Y:S01]  /*10da0*/  SHFL.IDX PT, R49, R17, 0x1, 0x1c1f ;  /* 0x003c1f0011317f89 */ /* 0x000ea200000e0000 */
[--C-:B------:R-:W-:Y:S01]  /*10db0*/  SHF.R.S32.HI R16, RZ, 0x1f, R6.reuse ;  /* 0x0000001fff107819 */ /* 0x100fe20000011406 */
[----:B------:R-:W-:Y:S01]  /*10dc0*/  IMAD.MOV R13, RZ, RZ, -R6 ;  /* 0x000000ffff0d7224 */ /* 0x000fe200078e0a06 */
[----:B------:R-:W-:Y:S01]  /*10dd0*/  LEA R57, R57, R8, 0x7 ;  /* 0x0000000839397211 */ /* 0x000fe200078e38ff */
[----:B-----5:R-:W-:Y:S01]  /*10de0*/  IMAD R2, R5, c[0x0][0x4e8], RZ ;  /* 0x00013a0005027a24 */ /* 0x020fe200078e02ff */
[----:B------:R-:W-:Y:S01]  /*10df0*/  IADD3 R5, R7, 0x8, RZ ;  /* 0x0000000807057810 */ /* 0x000fe20007ffe0ff */
[----:B------:R-:W-:-:S02]  /*10e00*/  IMAD R13, R13, c[0x0][0x4e8], R10 ;  /* 0x00013a000d0d7a24 */ /* 0x000fc400078e020a */
[----:B------:R-:W-:Y:S01]  /*10e10*/  IMAD R19, R16, c[0x0][0x3e0], RZ ;  /* 0x0000f80010137a24 */ /* 0x000fe200078e02ff */
[-C--:B------:R-:W-:Y:S01]  /*10e20*/  ISETP.GE.OR P1, PT, R7, R2.reuse, P2 ;  /* 0x000000020700720c */ /* 0x080fe20001726670 */
[----:B------:R-:W-:Y:S01]  /*10e30*/  IMAD.SHL.U32 R11, R11, 0x8, RZ ;  /* 0x000000080b0b7824 */ /* 0x000fe200078e00ff */
[----:B------:R-:W-:Y:S01]  /*10e40*/  ISETP.GE.OR P0, PT, R5, R2, P2 ;  /* 0x000000020500720c */ /* 0x000fe20001706670 */
[C---:B------:R-:W-:Y:S02]  /*10e50*/  IMAD R19, R6.reuse, c[0x0][0x3e4], R19 ;  /* 0x0000f90006137a24 */ /* 0x040fe400078e0213 */
[----:B------:R-:W-:Y:S01]  /*10e60*/  IMAD.WIDE.U32 R14, R6, c[0x0][0x3e0], R14 ;  /* 0x0000f800060e7a25 */ /* 0x000fe200078e000e */
[----:B------:R-:W-:Y:S02]  /*10e70*/  SHF.R.S32.HI R6, RZ, 0x1f, R13 ;  /* 0x0000001fff067819 */ /* 0x000fe4000001140d */
[----:B------:R-:W-:Y:S01]  /*10e80*/  LOP3.LUT R4, R4, 0x7ffffe00, R11, 0xf8, !PT ;  /* 0x7ffffe0004047812 */ /* 0x000fe200078ef80b */
[----:B------:R-:W-:-:S02]  /*10e90*/  IMAD.IADD R15, R15, 0x1, R19 ;  /* 0x000000010f0f7824 */ /* 0x000fc400078e0213 */
[----:B------:R-:W-:Y:S01]  /*10ea0*/  IMAD R6, R6, c[0x0][0x3d8], RZ ;  /* 0x0000f60006067a24 */ /* 0x000fe200078e02ff */
[----:B------:R-:W-:Y:S01]  /*10eb0*/  SHF.L.U32 R58, R4, 0x1, RZ ;  /* 0x00000001043a7819 */ /* 0x000fe200000006ff */
[----:B-1----:R1:W-:Y:S01]  /*10ec0*/  @!P1 ST.E [R34.64], R3 ;  /* 0x0000000322009985 */ /* 0x0023e2000c101908 */
[----:B------:R-:W-:-:S03]  /*10ed0*/  IMAD.WIDE.U32 R32, R13, c[0x0][0x3d8], R14 ;  /* 0x0000f6000d207a25 */ /* 0x000fc600078e000e */
[----:B--2---:R1:W-:Y:S01]  /*10ee0*/  @!P0 ST.E [R48.64], R9 ;  /* 0x0000000930008985 */ /* 0x0043e2000c101908 */
[----:B------:R-:W-:Y:S01]  /*10ef0*/  IMAD R10, R13, c[0x0][0x3dc], R6 ;  /* 0x0000f7000d0a7a24 */ /* 0x000fe200078e0206 */
[----:B------:R-:W-:Y:S02]  /*10f00*/  LEA R56, P0, R32, c[0x0][0x380], 0x1 ;  /* 0x0000e00020387a11 */ /* 0x000fe400078008ff */
[----:B------:R1:W2:Y:S01]  /*10f10*/  LDS.128 R44, [R58+0x1080] ;  /* 0x001080003a2c7984 */ /* 0x0002a20000000c00 */
[----:B------:R-:W-:-:S03]  /*10f20*/  IMAD.IADD R10, R33, 0x1, R10 ;  /* 0x00000001210a7824 */ /* 0x000fc600078e020a */
[----:B------:R1:W3:Y:S02]  /*10f30*/  LDS.128 R40, [R58+0x2080] ;  /* 0x002080003a287984 */ /* 0x0002e40000000c00 */
[----:B------:R-:W-:Y:S02]  /*10f40*/  LEA.HI.X R55, R32, c[0x0][0x384], R10, 0x1, P0 ;  /* 0x0000e10020377a11 */ /* 0x000fe400000f0c0a */
[----:B------:R1:W4:Y:S01]  /*10f50*/  LDS.128 R36, [R58+0x3080] ;  /* 0x003080003a247984 */ /* 0x0003220000000c00 */
[----:B------:R-:W-:-:S03]  /*10f60*/  ISETP.GE.AND P0, PT, R57, R2, PT ;  /* 0x000000023900720c */ /* 0x000fc60003f06270 */
        /* <DEDUP_REMOVED lines=29> */
.L_x_909:
[----:B--2---:R-:W-:Y:S05]  /*11140*/  BSYNC B0 ;  /* 0x0000000000007941 */ /* 0x004fea0003800000 */
.L_x_908:
[----:B-1----:R-:W-:Y:S01]  /*11150*/  IADD3 R3, R57, 0x20, RZ ;  /* 0x0000002039037810 */ /* 0x002fe20007ffe0ff */
[----:B------:R1:W2:Y:S01]  /*11160*/  SHFL.IDX PT, R33, R55, 0x1, 0x181f ;  /* 0x00381f0037217f89 */ /* 0x0002a200000e0000 */
        /* <DEDUP_REMOVED lines=21> */
.L_x_911:
[----:B------:R-:W-:Y:S05]  /*112c0*/  BSYNC B0 ;  /* 0x0000000000007941 */ /* 0x000fea0003800000 */
.L_x_910:
        /* <DEDUP_REMOVED lines=23> */
.L_x_913:
[----:B------:R-:W-:Y:S05]  /*11440*/  BSYNC B0 ;  /* 0x0000000000007941 */ /* 0x000fea0003800000 */
.L_x_912:
        /* <DEDUP_REMOVED lines=24> */
.L_x_906:
        /* <DEDUP_REMOVED lines=18> */
.L_x_914:
        /* <DEDUP_REMOVED lines=42> */
.L_x_916:
[----:B------:R-:W-:Y:S05]  /*11990*/  BSYNC B0 ;  /* 0x0000000000007941 */ /* 0x000fea0003800000 */
.L_x_915:
        /* <DEDUP_REMOVED lines=66> */
.L_x_918:
[----:B------:R-:W-:Y:S05]  /*11dc0*/  BSYNC B0 ;  /* 0x0000000000007941 */ /* 0x000fea0003800000 */
.L_x_917:
        /* <DEDUP_REMOVED lines=21> */
.L_x_920:
[----:B------:R-:W-:Y:S05]  /*11f20*/  BSYNC B0 ;  /* 0x0000000000007941 */ /* 0x000fea0003800000 */
.L_x_919:
        /* <DEDUP_REMOVED lines=21> */
.L_x_922:
[----:B------:R-:W-:Y:S05]  /*12080*/  BSYNC B0 ;  /* 0x0000000000007941 */ /* 0x000fea0003800000 */
.L_x_921:
        /* <DEDUP_REMOVED lines=22> */
.L_x_923:
        /* <DEDUP_REMOVED lines=9> */
.L_x_1298:


//--------------------- .text._ZN7cutlass13device_kernelIN5flash19enable_sm80_to_sm89INS1_16FlashAttnFwdSm80INS1_25CollectiveMainloopFwdSm80ILi8ELi2ELb0EN4cute5tupleIJNS5_1CILi128EEENS7_ILi64EEENS7_ILi192EEEEEELi192ENS_6half_tEfNS_4arch4Sm80ELb0ELb1ELb1ELb1ELb0ELb1ELb1ELb0EEENS1_21CollectiveEpilogueFwdINS6_IJS8_SA_S9_EEENS6_IJNS7_ILi1EEESI_SI_EEESC_SE_Li256ELb1ELb1ELb0ELb0EEENS1_19SingleTileSchedulerILb1ELb0ELb1ELi128EEEEEEEEEvNT_6ParamsE --------------------------
	.section	.text._ZN7cutlass13device_kernelIN5flash19enable_sm80_to_sm89INS1_16FlashAttnFwdSm80INS1_25CollectiveMainloopFwdSm80ILi8ELi2ELb0EN4cute5tupleIJNS5_1CILi128EEENS7_ILi64EEENS7_ILi192EEEEEELi192ENS_6half_tEfNS_4arch4Sm80ELb0ELb1ELb1ELb1ELb0ELb1ELb1ELb0EEENS1_21CollectiveEpilogueFwdINS6_IJS8_SA_S9_EEENS6_IJNS7_ILi1EEESI_SI_EEESC_SE_Li256ELb1ELb1ELb0ELb0EEENS1_19SingleTileSchedulerILb1ELb0ELb1ELi128EEEEEEEEEvNT_6ParamsE,"ax",@progbits
	.sectioninfo	@"SHI_REGISTERS=239"
	.align	128
.text._ZN7cutlass13device_kernelIN5flash19enable_sm80_to_sm89INS1_16FlashAttnFwdSm80INS1_25CollectiveMainloopFwdSm80ILi8ELi2ELb0EN4cute5tupleIJNS5_1CILi128EEENS7_ILi64EEENS7_ILi192EEEEEELi192ENS_6half_tEfNS_4arch4Sm80ELb0ELb1ELb1ELb1ELb0ELb1ELb1ELb0EEENS1_21CollectiveEpilogueFwdINS6_IJS8_SA_S9_EEENS6_IJNS7_ILi1EEESI_SI_EEESC_SE_Li256ELb1ELb1ELb0ELb0EEENS1_19SingleTileSchedulerILb1ELb0ELb1ELi128EEEEEEEEEvNT_6ParamsE:
        .type           _ZN7cutlass13device_kernelIN5flash19enable_sm80_to_sm89INS1_16FlashAttnFwdSm80INS1_25CollectiveMainloopFwdSm80ILi8ELi2ELb0EN4cute5tupleIJNS5_1CILi128EEENS7_ILi64EEENS7_ILi192EEEEEELi192ENS_6half_tEfNS_4arch4Sm80ELb0ELb1ELb1ELb1ELb0ELb1ELb1ELb0EEENS1_21CollectiveEpilogueFwdINS6_IJS8_SA_S9_EEENS6_IJNS7_ILi1EEESI_SI_EEESC_SE_Li256ELb1ELb1ELb0ELb0EEENS1_19SingleTileSchedulerILb1ELb0ELb1ELi128EEEEEEEEEvNT_6ParamsE,@function
        .size           _ZN7cutlass13device_kernelIN5flash19enable_sm80_to_sm89INS1_16FlashAttnFwdSm80INS1_25CollectiveMainloopFwdSm80ILi8ELi2ELb0EN4cute5tupleIJNS5_1CILi128EEENS7_ILi64EEENS7_ILi192EEEEEELi192ENS_6half_tEfNS_4arch4Sm80ELb0ELb1ELb1ELb1ELb0ELb1ELb1ELb0EEENS1_21CollectiveEpilogueFwdINS6_IJS8_SA_S9_EEENS6_IJNS7_ILi1EEESI_SI_EEESC_SE_Li256ELb1ELb1ELb0ELb0EEENS1_19SingleTileSchedulerILb1ELb0ELb1ELi128EEEEEEEEEvNT_6ParamsE,(.L_x_1299 - _ZN7cutlass13device_kernelIN5flash19enable_sm80_to_sm89INS1_16FlashAttnFwdSm80INS1_25CollectiveMainloopFwdSm80ILi8ELi2ELb0EN4cute5tupleIJNS5_1CILi128EEENS7_ILi64EEENS7_ILi192EEEEEELi192ENS_6half_tEfNS_4arch4Sm80ELb0ELb1ELb1ELb1ELb0ELb1ELb1ELb0EEENS1_21CollectiveEpilogueFwdINS6_IJS8_SA_S9_EEENS6_IJNS7_ILi1EEESI_SI_EEESC_SE_Li256ELb1ELb1ELb0ELb0EEENS1_19SingleTileSchedulerILb1ELb0ELb1ELi128EEEEEEEEEvNT_6ParamsE)
        .other          _ZN7cutlass13device_kernelIN5flash19enable_sm80_to_sm89INS1_16FlashAttnFwdSm80INS1_25CollectiveMainloopFwdSm80ILi8ELi2ELb0EN4cute5tupleIJNS5_1CILi128EEENS7_ILi64EEENS7_ILi192EEEEEELi192ENS_6half_tEfNS_4arch4Sm80ELb0ELb1ELb1ELb1ELb0ELb1ELb1ELb0EEENS1_21CollectiveEpilogueFwdINS6_IJS8_SA_S9_EEENS6_IJNS7_ILi1EEESI_SI_EEESC_SE_Li256ELb1ELb1ELb0ELb0EEENS1_19SingleTileSchedulerILb1ELb0ELb1ELi128EEEEEEEEEvNT_6ParamsE,@"STO_CUDA_ENTRY STV_DEFAULT"
_ZN7cutlass13device_kernelIN5flash19enable_sm80_to_sm89INS1_16FlashAttnFwdSm80INS1_25CollectiveMainloopFwdSm80ILi8ELi2ELb0EN4cute5tupleIJNS5_1CILi128EEENS7_ILi64EEENS7_ILi192EEEEEELi192ENS_6half_tEfNS_4arch4Sm80ELb0ELb1ELb1ELb1ELb0ELb1ELb1ELb0EEENS1_21CollectiveEpilogueFwdINS6_IJS8_SA_S9_EEENS6_IJNS7_ILi1EEESI_SI_EEESC_SE_Li256ELb1ELb1ELb0ELb0EEENS1_19SingleTileSchedulerILb1ELb0ELb1ELi128EEEEEEEEEvNT_6ParamsE:
[----:B------:R-:W-:Y:S02]  /*0000*/  MOV R1, c[0x0][0x28] ;  /* 0x00000a0000017a02 */ /* 0x000fe40000000f00 */
[----:B------:R-:W1:Y:S01]  /*0010*/  S2R R84, SR_TID.X ;  /* 0x0000000000547919 */ /* 0x000e620000002100 */
[----:B------:R-:W-:-:S03]  /*0020*/  ULDC.64 UR6, c[0x0][0x118] ;  /* 0x0000460000067ab9 */ /* 0x000fc60000000a00 */
[----:B------:R-:W2:Y:S04]  /*0030*/  S2R R197, SR_CTAID.Z ;  /* 0x0000000000c57919 */ /* 0x000ea80000002700 */
[----:B------:R-:W3:Y:S01]  /*0040*/  S2R R219, SR_CTAID.X ;  /* 0x0000000000db7919 */ /* 0x000ee20000002500 */
[----:B-1----:R-:W-:-:S05]  /*0050*/  SHF.R.U32.HI R4, RZ, 0x5, R84 ;  /* 0x00000005ff047819 */ /* 0x002fca0000011654 */
[----:B------:R-:W1:Y:S02]  /*0060*/  SHFL.IDX PT, R0, R4, RZ, 0x1f ;  /* 0x00001fff04007589 */ /* 0x000e6400000e0000 */
[----:B-1----:R-:W-:Y:S02]  /*0070*/  ISETP.NE.AND P0, PT, R0, RZ, PT ;  /* 0x000000ff0000720c */ /* 0x002fe40003f05270 */
[----:B------:R-:W-:-:S05]  /*0080*/  MOV R0, 0x4 ;  /* 0x0000000400007802 */ /* 0x000fca0000000f00 */
[----:B--2---:R-:W-:-:S06]  /*0090*/  IMAD.WIDE R2, R197, R0, c[0x0][0x568] ;  /* 0x00015a00c5027625 */ /* 0x004fcc00078e0200 */
[----:B------:R-:W-:Y:S05]  /*00a0*/  @!P0 BRA `(.L_x_924) ;  /* 0x0000013000008947 */ /* 0x000fea0003800000 */
[----:B---3--:R-:W-:-:S04]  /*00b0*/  ISETP.NE.U32.AND P0, PT, RZ, c[0x0][0x568], PT ;  /* 0x00015a00ff007a0c */ /* 0x008fc80003f05070 */
[----:B------:R-:W-:-:S13]  /*00c0*/  ISETP.NE.AND.EX P0, PT, RZ, c[0x0][0x56c], PT, P0 ;  /* 0x00015b00ff007a0c */ /* 0x000fda0003f05300 */
[----:B------:R-:W-:Y:S05]  /*00d0*/  @!P0 BRA `(.L_x_925) ;  /* 0x0000002000008947 */ /* 0x000fea0003800000 */
[----:B------:R1:W5:Y:S01]  /*00e0*/  LDG.E R2, [R2.64] ;  /* 0x0000000602027981 */ /* 0x000362000c1e1900 */
[----:B------:R-:W-:Y:S05]  /*00f0*/  BRA `(.L_x_926) ;  /* 0x0000009000007947 */ /* 0x000fea0003800000 */
.L_x_925:
        /* <DEDUP_REMOVED lines=8> */
.L_x_927:
[----:B------:R-:W-:-:S05]  /*0180*/  MOV R2, c[0x0][0x54c] ;  /* 0x0001530000027a02 */ /* 0x000fca0000000f00 */
.L_x_926:
[----:B-----5:R-:W-:Y:S01]  /*0190*/  IMAD R2, R2, c[0x0][0x548], RZ ;  /* 0x0001520002027a24 */ /* 0x020fe200078e02ff */
[----:B------:R-:W-:-:S04]  /*01a0*/  SHF.L.U32 R133, R219, 0x7, RZ ;  /* 0x00000007db857819 */ /* 0x000fc800000006ff */
[----:B------:R-:W-:-:S04]  /*01b0*/  ISETP.GE.AND P0, PT, R133, R2, PT ;  /* 0x000000028500720c */ /* 0x000fc80003f06270 */
[----:B------:R-:W-:Y:S01]  /*01c0*/  SEL R197, R197, 0xffffffff, !P0 ;  /* 0xffffffffc5c57807 */ /* 0x000fe20004000000 */
[----:B------:R-:W-:Y:S05]  /*01d0*/  BRA `(.L_x_928) ;  /* 0x0000012000007947 */ /* 0x000fea0003800000 */
.L_x_924:
[----:B---3--:R-:W-:-:S04]  /*01e0*/  ISETP.NE.U32.AND P0, PT, RZ, c[0x0][0x568], PT ;  /* 0x00015a00ff007a0c */ /* 0x008fc80003f05070 */
[----:B------:R-:W-:-:S13]  /*01f0*/  ISETP.NE.AND.EX P0, PT, RZ, c[0x0][0x56c], PT, P0 ;  /* 0x00015b00ff007a0c */ /* 0x000fda0003f05300 */
[----:B------:R-:W-:Y:S05]  /*0200*/  @!P0 BRA `(.L_x_929) ;  /* 0x0000002000008947 */ /* 0x000fea0003800000 */
[----:B------:R1:W5:Y:S01]  /*0210*/  LDG.E R2, [R2.64] ;  /* 0x0000000602027981 */ /* 0x000362000c1e1900 */
[----:B------:R-:W-:Y:S05]  /*0220*/  BRA `(.L_x_930) ;  /* 0x0000009000007947 */ /* 0x000fea0003800000 */
.L_x_929:
        /* <DEDUP_REMOVED lines=8> */
.L_x_931:
[----:B------:R-:W-:-:S05]  /*02b0*/  MOV R2, c[0x0][0x54c] ;  /* 0x0001530000027a02 */ /* 0x000fca0000000f00 */
.L_x_930:
[----:B-----5:R-:W-:Y:S01]  /*02c0*/  IMAD R2, R2, c[0x0][0x548], RZ ;  /* 0x0001520002027a24 */ /* 0x020fe200078e02ff */
[----:B------:R-:W-:-:S04]  /*02d0*/  SHF.L.U32 R133, R219, 0x7, RZ ;  /* 0x00000007db857819 */ /* 0x000fc800000006ff */
[----:B------:R-:W-:-:S04]  /*02e0*/  ISETP.GE.AND P0, PT, R133, R2, PT ;  /* 0x000000028500720c */ /* 0x000fc80003f06270 */
[----:B------:R-:W-:-:S04]  /*02f0*/  SEL R197, R197, 0xffffffff, !P0 ;  /* 0xffffffffc5c57807 */ /* 0x000fc80004000000 */
.L_x_928:
[----:B------:R-:W-:-:S13]  /*0300*/  ISETP.GE.AND P0, PT, R197, RZ, PT ;  /* 0x000000ffc500720c */ /* 0x000fda0003f06270 */
[----:B------:R-:W-:Y:S05]  /*0310*/  @!P0 EXIT ;  /* 0x000000000000894d */ /* 0x000fea0003800000 */
[----:B------:R-:W-:Y:S01]  /*0320*/  ISETP.NE.U32.AND P0, PT, RZ, c[0x0][0x370], PT ;  /* 0x0000dc00ff007a0c */ /* 0x000fe20003f05070 */
[----:B------:R-:W-:Y:S01]  /*0330*/  IMAD.MOV.U32 R92, RZ, RZ, RZ ;  /* 0x000000ffff5c7224 */ /* 0x000fe200078e00ff */
        /* <DEDUP_REMOVED lines=13> */
[CC--:B------:R-:W-:Y:S01]  /*0410*/  @P2 IMAD.WIDE R12, R197.reuse, R0.reuse, c[0x0][0x370] ;  /* 0x0000dc00c50c2625 */ /* 0x0c0fe200078e0200 */
[----:B------:R-:W-:Y:S02]  /*0420*/  ISETP.NE.AND.EX P4, PT, RZ, c[0x0][0x35c], PT, P4 ;  /* 0x0000d700ff007a0c */ /* 0x000fe40003f85340 */
[----:B------:R-:W-:Y:S01]  /*0430*/  MOV R91, RZ ;  /* 0x000000ff005b7202 */ /* 0x000fe20000000f00 */
        /* <DEDUP_REMOVED lines=8> */
[----:B------:R-:W-:Y:S01]  /*04c0*/  IMAD.MOV.U32 R6, RZ, RZ, c[0x0][0x1d0] ;  /* 0x00007400ff067624 */ /* 0x000fe200078e00ff */
[----:B------:R-:W-:-:S02]  /*04d0*/  MOV R93, c[0x0][0x228] ;  /* 0x00008a00005d7a02 */ /* 0x000fc40000000f00 */
[----:B--2---:R-:W-:Y:S01]  /*04e0*/  SHF.R.S32.HI R86, RZ, 0x1f, R195 ;  /* 0x0000001fff567819 */ /* 0x004fe200000114c3 */
[----:B------:R-:W-:Y:S05]  /*04f0*/  @P0 BRA `(.L_x_932) ;  /* 0x0000004000000947 */ /* 0x000fea0003800000 */
[----:B-1----:R-:W-:Y:S05]  /*0500*/  @!P1 BRA `(.L_x_932) ;  /* 0x0000003000009947 */ /* 0x002fea0003800000 */
[----:B-----5:R-:W2:Y:S04]  /*0510*/  LDG.E R196, [R8.64] ;  /* 0x0000000608c47981 */ /* 0x020ea8000c1e1900 */
[----:B------:R-:W2:Y:S02]  /*0520*/  LDG.E R3, [R8.64+0x4] ;  /* 0x0000040608037981 */ /* 0x000ea4000c1e1900 */
[----:B--2---:R-:W-:Y:S02]  /*0530*/  IADD3 R196, -R196, R3, RZ ;  /* 0x00000003c4c47210 */ /* 0x004fe40007ffe1ff */
.L_x_932:
[----:B-1----:R-:W-:-:S04]  /*0540*/  ISETP.NE.U32.AND P0, PT, RZ, c[0x0][0x368], PT ;  /* 0x0000da00ff007a0c */ /* 0x002fc80003f05070 */
[----:B------:R-:W-:-:S13]  /*0550*/  ISETP.NE.AND.EX P0, PT, RZ, c[0x0][0x36c], PT, P0 ;  /* 0x0000db00ff007a0c */ /* 0x000fda0003f05300 */
[----:B------:R-:W-:Y:S05]  /*0560*/  @!P0 BRA `(.L_x_933) ;  /* 0x0000003000008947 */ /* 0x000fea0003800000 */
[----:B------:R-:W-:-:S06]  /*0570*/  IMAD.WIDE R6, R197, R0, c[0x0][0x368] ;  /* 0x0000da00c5067625 */ /* 0x000fcc00078e0200 */
[----:B------:R1:W5:Y:S01]  /*0580*/  LDG.E R6, [R6.64] ;  /* 0x0000000606067981 */ /* 0x000362000c1e1900 */
[----:B------:R-:W-:Y:S05]  /*0590*/  BRA `(.L_x_934) ;  /* 0x0000004000007947 */ /* 0x000fea0003800000 */
.L_x_933:
[----:B------:R-:W-:Y:S05]  /*05a0*/  @!P5 BRA `(.L_x_934) ;  /* 0x000000300000d947 */ /* 0x000fea0003800000 */
[----:B------:R-:W2:Y:S04]  /*05b0*/  LDG.E R6, [R4.64] ;  /* 0x0000000604067981 */ /* 0x000ea8000c1e1900 */
[----:B------:R-:W2:Y:S02]  /*05c0*/  LDG.E R3, [R4.64+0x4] ;  /* 0x0000040604037981 */ /* 0x000ea4000c1e1900 */
[----:B--2---:R-:W-:Y:S02]  /*05d0*/  IADD3 R6, -R6, R3, RZ ;  /* 0x0000000306067210 */ /* 0x004fe40007ffe1ff */
.L_x_934:
[----:B------:R-:W2:Y:S01]  /*05e0*/  @P4 LDG.E R2, [R10.64] ;  /* 0x000000060a024981 */ /* 0x000ea2000c1e1900 */
[----:B------:R-:W-:-:S03]  /*05f0*/  ISETP.NE.U32.AND P0, PT, RZ, c[0x0][0x378], PT ;  /* 0x0000de00ff007a0c */ /* 0x000fc60003f05070 */
[----:B------:R-:W2:Y:S01]  /*0600*/  @P4 LDG.E R3, [R10.64+0x4] ;  /* 0x000004060a034981 */ /* 0x000ea2000c1e1900 */
[----:B------:R-:W-:Y:S01]  /*0610*/  ISETP.NE.AND.EX P0, PT, RZ, c[0x0][0x37c], PT, P0 ;  /* 0x0000df00ff007a0c */ /* 0x000fe20003f05300 */
[----:B-----5:R-:W-:-:S12]  /*0620*/  IMAD.MOV.U32 R85, RZ, RZ, R6 ;  /* 0x000000ffff557224 */ /* 0x020fd800078e0006 */
[----:B------:R-:W-:-:S05]  /*0630*/  @P0 IMAD.WIDE R8, R197, R0, c[0x0][0x378] ;  /* 0x0000de00c5080625 */ /* 0x000fca00078e0200 */
[----:B------:R3:W5:Y:S01]  /*0640*/  @P0 LDG.E R85, [R8.64] ;  /* 0x0000000608550981 */ /* 0x000762000c1e1900 */
[----:B------:R-:W-:Y:S01]  /*0650*/  IMAD.MOV.U32 R218, RZ, RZ, c[0x0][0x2c4] ;  /* 0x0000b100ffda7624 */ /* 0x000fe200078e00ff */
[----:B------:R-:W-:Y:S01]  /*0660*/  LOP3.LUT R88, R88, 0xfffffffb, RZ, 0xc0, !PT ;  /* 0xfffffffb58587812 */ /* 0x000fe200078ec0ff */
[----:B------:R-:W-:-:S03]  /*0670*/  IMAD.MOV.U32 R194, RZ, RZ, c[0x0][0x32c] ;  /* 0x0000cb00ffc27624 */ /* 0x000fc600078e00ff */
[----:B------:R-:W-:Y:S02]  /*0680*/  ISETP.NE.AND P1, PT, R218, 0x1, PT ;  /* 0x00000001da00780c */ /* 0x000fe40003f25270 */
[----:B------:R-:W-:-:S11]  /*0690*/  ISETP.GE.AND P2, PT, R194, 0x1, PT ;  /* 0x00000001c200780c */ /* 0x000fd60003f46270 */
[----:B------:R-:W-:Y:S02]  /*06a0*/  @P1 IADD3 R4, R133, 0x7f, RZ ;  /* 0x0000007f85041810 */ /* 0x000fe40007ffe0ff */
[----:B------:R-:W-:-:S03]  /*06b0*/  @P2 LOP3.LUT R88, R88, 0x4, RZ, 0xfc, !PT ;  /* 0x0000000458582812 */ /* 0x000fc600078efcff */
[----:B------:R-:W-:-:S04]  /*06c0*/  @P1 IMAD.HI.U32 R4, R4, c[0x0][0x2c8], RZ ;  /* 0x0000b20004041a27 */ /* 0x000fc800078e00ff */
[----:B--2---:R-:W-:Y:S01]  /*06d0*/  @P4 IMAD.IADD R93, R3, 0x1, -R2 ;  /* 0x00000001035d4824 */ /* 0x004fe200078e0a02 */
[----:B------:R-:W-:Y:S01]  /*06e0*/  IADD3 R3, R133, 0x7f, RZ ;  /* 0x0000007f85037810 */ /* 0x000fe20007ffe0ff */
[----:B------:R-:W-:Y:S01]  /*06f0*/  IMAD.IADD R2, R6, 0x1, -R92 ;  /* 0x0000000106027824 */ /* 0x000fe200078e0a5c */
[----:B------:R-:W-:-:S03]  /*0700*/  @P1 SHF.R.U32.HI R3, RZ, c[0x0][0x2cc], R4 ;  /* 0x0000b300ff031a19 */ /* 0x000fc60000011604 */
[----:B------:R-:W-:-:S05]  /*0710*/  IMAD.IADD R193, R2, 0x1, R93 ;  /* 0x0000000102c17824 */ /* 0x000fca00078e025d */
[----:B------:R-:W-:-:S05]  /*0720*/  IADD3 R90, R193, 0x1, -R196 ;  /* 0x00000001c15a7810 */ /* 0x000fca0007ffe8c4 */
[----:B------:R-:W-:-:S05]  /*0730*/  IMAD.IADD R4, R90, 0x1, R3 ;  /* 0x000000015a047824 */ /* 0x000fca00078e0203 */
[----:B------:R-:W-:Y:S01]  /*0740*/  IADD3 R5, R4, c[0x0][0x328], RZ ;  /* 0x0000ca0004057a10 */ /* 0x000fe20007ffe0ff */
[----:B------:R-:W-:Y:S05]  /*0750*/  @!P2 BRA `(.L_x_935) ;  /* 0x000000e00000a947 */ /* 0x000fea0003800000 */
[C---:B---3--:R-:W-:Y:S02]  /*0760*/  ISETP.GT.AND P0, PT, R4.reuse, RZ, PT ;  /* 0x000000ff0400720c */ /* 0x048fe40003f04270 */
        /* <DEDUP_REMOVED lines=8> */
.L_x_936:
[----:B------:R-:W-:-:S13]  /*07f0*/  ISETP.NE.AND P0, PT, R194, 0x1, PT ;  /* 0x00000001c200780c */ /* 0x000fda0003f05270 */
[----:B------:R-:W-:-:S05]  /*0800*/  @P0 IMAD.HI.U32 R4, R3, c[0x0][0x330], RZ ;  /* 0x0000cc0003040a27 */ /* 0x000fca00078e00ff */
[----:B------:R-:W-:-:S05]  /*0810*/  @P0 SHF.R.U32.HI R3, RZ, c[0x0][0x334], R4 ;  /* 0x0000cd00ff030a19 */ /* 0x000fca0000011604 */
.L_x_937:
[----:B------:R-:W-:-:S05]  /*0820*/  IMAD R4, R3, R194, c[0x0][0x32c] ;  /* 0x0000cb0003047624 */ /* 0x000fca00078e02c2 */
[----:B------:R-:W-:Y:S02]  /*0830*/  IMNMX R5, R5, R4, PT ;  /* 0x0000000405057217 */ /* 0x000fe40003800200 */
.L_x_935:
[----:B-1-3--:R-:W-:Y:S01]  /*0840*/  @P1 IMAD.HI.U32 R7, R133, c[0x0][0x2c8], RZ ;  /* 0x0000b20085071a27 */ /* 0x00afe200078e00ff */
[----:B------:R-:W-:-:S03]  /*0850*/  IADD3 R4, R193, 0x3f, RZ ;  /* 0x0000003fc1047810 */ /* 0x000fc60007ffe0ff */
[----:B------:R-:W-:Y:S01]  /*0860*/  IMAD.MOV.U32 R9, RZ, RZ, R133 ;  /* 0x000000ffff097224 */ /* 0x000fe200078e0085 */
[----:B------:R-:W-:Y:S01]  /*0870*/  SHF.R.S32.HI R3, RZ, 0x1f, R4 ;  /* 0x0000001fff037819 */ /* 0x000fe20000011404 */
[----:B------:R-:W-:Y:S01]  /*0880*/  IMAD.IADD R132, R193, 0x1, -R196 ;  /* 0x00000001c1847824 */ /* 0x000fe200078e0ac4 */
[----:B------:R-:W-:Y:S02]  /*0890*/  @P1 SHF.R.U32.HI R9, RZ, c[0x0][0x2cc], R7 ;  /* 0x0000b300ff091a19 */ /* 0x000fe40000011607 */
[----:B------:R-:W-:-:S03]  /*08a0*/  LEA.HI R3, R3, R4, RZ, 0x6 ;  /* 0x0000000403037211 */ /* 0x000fc600078f30ff */
[----:B------:R-:W-:Y:S01]  /*08b0*/  IMAD.IADD R4, R132, 0x1, R9 ;  /* 0x0000000184047824 */ /* 0x000fe200078e0209 */
[----:B------:R-:W-:-:S04]  /*08c0*/  SHF.R.S32.HI R89, RZ, 0x6, R3 ;  /* 0x00000006ff597819 */ /* 0x000fc80000011403 */
[----:B------:R-:W-:Y:S01]  /*08d0*/  IADD3 R8, R4, -c[0x0][0x324], RZ ;  /* 0x8000c90004087a10 */ /* 0x000fe20007ffe0ff */
        /* <DEDUP_REMOVED lines=9> */
.L_x_939:
[----:B------:R-:W-:-:S13]  /*0970*/  ISETP.NE.AND P0, PT, R194, 0x1, PT ;  /* 0x00000001c200780c */ /* 0x000fda0003f05270 */
[----:B------:R-:W-:-:S05]  /*0980*/  @P0 IMAD.HI.U32 R3, R4, c[0x0][0x330], RZ ;  /* 0x0000cc0004030a27 */ /* 0x000fca00078e00ff */
[----:B------:R-:W-:-:S05]  /*0990*/  @P0 SHF.R.U32.HI R4, RZ, c[0x0][0x334], R3 ;  /* 0x0000cd00ff040a19 */ /* 0x000fca0000011603 */
.L_x_940:
[----:B------:R-:W-:-:S05]  /*09a0*/  IMAD R3, R4, c[0x0][0x32c], RZ ;  /* 0x0000cb0004037a24 */ /* 0x000fca00078e02ff */
[----:B------:R-:W-:Y:S02]  /*09b0*/  IMNMX R8, R8, R3, !PT ;  /* 0x0000000308087217 */ /* 0x000fe40007800200 */
.L_x_938:
[----:B------:R-:W-:Y:S02]  /*09c0*/  IADD3 R5, R5, 0x3f, RZ ;  /* 0x0000003f05057810 */ /* 0x000fe40007ffe0ff */
[----:B------:R-:W-:Y:S02]  /*09d0*/  SHF.R.S32.HI R3, RZ, 0x1f, R8 ;  /* 0x0000001fff037819 */ /* 0x000fe40000011408 */
[----:B------:R-:W-:Y:S02]  /*09e0*/  SHF.R.S32.HI R4, RZ, 0x1f, R5 ;  /* 0x0000001fff047819 */ /* 0x000fe40000011405 */
[----:B------:R-:W-:Y:S02]  /*09f0*/  LEA.HI R3, R3, R8, RZ, 0x6 ;  /* 0x0000000803037211 */ /* 0x000fe400078f30ff */
[----:B------:R-:W-:Y:S02]  /*0a00*/  LEA.HI R4, R4, R5, RZ, 0x6 ;  /* 0x0000000504047211 */ /* 0x000fe400078f30ff */
[----:B------:R-:W-:-:S02]  /*0a10*/  SHF.R.S32.HI R3, RZ, 0x6, R3 ;  /* 0x00000006ff037819 */ /* 0x000fc40000011403 */
[----:B------:R-:W-:Y:S02]  /*0a20*/  SHF.R.S32.HI R4, RZ, 0x6, R4 ;  /* 0x00000006ff047819 */ /* 0x000fe40000011404 */
[----:B------:R-:W-:Y:S02]  /*0a30*/  IMNMX R3, RZ, R3, !PT ;  /* 0x00000003ff037217 */ /* 0x000fe40007800200 */
[----:B------:R-:W-:-:S03]  /*0a40*/  IMNMX R5, R4, R89, PT ;  /* 0x0000005904057217 */ /* 0x000fc60003800200 */
[--C-:B------:R-:W-:Y:S02]  /*0a50*/  IMAD R3, R3, 0x40, -R2.reuse ;  /* 0x0000004003037824 */ /* 0x100fe400078e0a02 */
[----:B------:R-:W-:-:S03]  /*0a60*/  IMAD R2, R5, 0x40, -R2 ;  /* 0x0000004005027824 */ /* 0x000fc600078e0a02 */
[----:B------:R-:W-:Y:S02]  /*0a70*/  IMNMX R11, RZ, R3, !PT ;  /* 0x00000003ff0b7217 */ /* 0x000fe40007800200 */
[----:B------:R-:W-:-:S04]  /*0a80*/  IMNMX R2, R2, R93, PT ;  /* 0x0000005d02027217 */ /* 0x000fc80003800200 */
[----:B------:R-:W-:Y:S02]  /*0a90*/  ISETP.GT.AND P0, PT, R2, R11, PT ;  /* 0x0000000b0200720c */ /* 0x000fe40003f04270 */
[----:B------:R-:W-:-:S11]  /*0aa0*/  SHF.R.U32.HI R11, RZ, 0x6, R11 ;  /* 0x00000006ff0b7819 */ /* 0x000fd6000001160b */
[----:B------:R-:W-:Y:S01]  /*0ab0*/  @P0 IADD3 R3, R2, 0x3f, RZ ;  /* 0x0000003f02030810 */ /* 0x000fe20007ffe0ff */
[----:B------:R-:W-:-:S03]  /*0ac0*/  IMAD.MOV.U32 R2, RZ, RZ, R11 ;  /* 0x000000ffff027224 */ /* 0x000fc600078e000b */
[----:B------:R-:W-:-:S04]  /*0ad0*/  @P0 SHF.R.S32.HI R4, RZ, 0x1f, R3 ;  /* 0x0000001fff040819 */ /* 0x000fc80000011403 */
[----:B------:R-:W-:-:S04]  /*0ae0*/  @P0 LEA.HI R4, R4, R3, RZ, 0x6 ;  /* 0x0000000304040211 */ /* 0x000fc800078f30ff */
[----:B------:R-:W-:-:S04]  /*0af0*/  @P0 SHF.R.S32.HI R2, RZ, 0x6, R4 ;  /* 0x00000006ff020819 */ /* 0x000fc80000011404 */
[----:B------:R-:W-:-:S13]  /*0b00*/  ISETP.GT.AND P0, PT, R2, R11, PT ;  /* 0x0000000b0200720c */ /* 0x000fda0003f04270 */
[----:B------:R-:W-:Y:S05]  /*0b10*/  @!P0 BRA `(.L_x_941) ;  /* 0x0000561000008947 */ /* 0x000fea0003800000 */
[----:B------:R-:W-:-:S04]  /*0b20*/  ISETP.NE.U32.AND P3, PT, RZ, c[0x0][0x340], PT ;  /* 0x0000d000ff007a0c */ /* 0x000fc80003f65070 */
[----:B------:R-:W-:-:S13]  /*0b30*/  ISETP.NE.AND.EX P3, PT, RZ, c[0x0][0x344], PT, P3 ;  /* 0x0000d100ff007a0c */ /* 0x000fda0003f65330 */
[----:B------:R-:W-:-:S05]  /*0b40*/  @P3 IMAD.WIDE R14, R197, R0, c[0x0][0x340] ;  /* 0x0000d000c50e3625 */ /* 0x000fca00078e0200 */
[----:B------:R1:W2:Y:S01]  /*0b50*/  @P3 LDG.E R10, [R14.64] ;  /* 0x000000060e0a3981 */ /* 0x0002a2000c1e1900 */
[----:B------:R-:W-:Y:S01]  /*0b60*/  SHF.R.S32.HI R5, RZ, 0x1f, R84 ;  /* 0x0000001fff057819 */ /* 0x000fe20000011454 */
[----:B------:R-:W-:Y:S01]  /*0b70*/  IMAD.MOV.U32 R94, RZ, RZ, c[0x0][0x238] ;  /* 0x00008e00ff5e7624 */ /* 0x000fe200078e00ff */
[----:B------:R-:W-:Y:S01]  /*0b80*/  SHF.R.S32.HI R3, RZ, 0x1f, R23 ;  /* 0x0000001fff037819 */ /* 0x000fe20000011417 */
[----:B------:R-:W-:Y:S01]  /*0b90*/  IMAD.MOV.U32 R131, RZ, RZ, 0x6 ;  /* 0x00000006ff837424 */ /* 0x000fe200078e00ff */
[----:B------:R-:W-:Y:S01]  /*0ba0*/  LEA.HI R7, R5, R84, RZ, 0x3 ;  /* 0x0000005405077211 */ /* 0x000fe200078f18ff */
[----:B------:R-:W-:Y:S01]  /*0bb0*/  IMAD.MOV.U32 R0, RZ, RZ, c[0x0][0x258] ;  /* 0x00009600ff007624 */ /* 0x000fe200078e00ff */
[----:B------:R-:W-:Y:S01]  /*0bc0*/  IADD3 R18, R2, -0x1, RZ ;  /* 0xffffffff02127810 */ /* 0x000fe20007ffe0ff */
[----:B------:R-:W-:Y:S01]  /*0bd0*/  IMAD R148, R86, c[0x0][0x240], RZ ;  /* 0x0000900056947a24 */ /* 0x000fe200078e02ff */
[----:B------:R-:W-:Y:S01]  /*0be0*/  SHF.R.S32.HI R12, RZ, 0x3, R7 ;  /* 0x00000003ff0c7819 */ /* 0x000fe20000011407 */
[----:B------:R-:W-:Y:S01]  /*0bf0*/  IMAD.SHL.U32 R97, R94, 0x40, RZ ;  /* 0x000000405e617824 */ /* 0x000fe200078e00ff */
[----:B------:R-:W-:Y:S01]  /*0c00*/  LOP3.LUT R7, R7, 0x1ffffff8, RZ, 0xc0, !PT ;  /* 0x1ffffff807077812 */ /* 0x000fe200078ec0ff */
[----:B------:R-:W-:Y:S01]  /*0c10*/  IMAD.SHL.U32 R98, R0, 0x40, RZ ;  /* 0x0000004000627824 */ /* 0x000fe200078e00ff */
[----:B------:R-:W-:Y:S01]  /*0c20*/  IADD3 R23, P0, R12, R23, RZ ;  /* 0x000000170c177210 */ /* 0x000fe20007f1e0ff */
[----:B------:R-:W-:Y:S01]  /*0c30*/  IMAD R148, R195, c[0x0][0x244], R148 ;  /* 0x00009100c3947a24 */ /* 0x000fe200078e0294 */
[----:B------:R-:W-:Y:S01]  /*0c40*/  SHF.L.U64.HI R95, R94, R131, c[0x0][0x23c] ;  /* 0x00008f005e5f7619 */ /* 0x000fe20000010283 */
[----:B------:R-:W-:Y:S01]  /*0c50*/  IMAD.IADD R8, R84, 0x1, -R7 ;  /* 0x0000000154087824 */ /* 0x000fe200078e0a07 */
[----:B------:R-:W-:Y:S01]  /*0c60*/  LEA.HI.X.SX32 R16, R12, R3, 0x1, P0 ;  /* 0x000000030c107211 */ /* 0x000fe200000f0eff */
[----:B------:R-:W-:Y:S01]  /*0c70*/  IMAD.IADD R13, R93, 0x1, -R12 ;  /* 0x000000015d0d7824 */ /* 0x000fe200078e0a0c */
[----:B------:R-:W-:Y:S01]  /*0c80*/  SHF.L.U64.HI R96, R0, R131, c[0x0][0x25c] ;  /* 0x0000970000607619 */ /* 0x000fe20000010283 */
[----:B------:R-:W-:Y:S01]  /*0c90*/  IMAD.SHL.U32 R8, R8, 0x8, RZ ;  /* 0x0000000808087824 */ /* 0x000fe200078e00ff */
[----:B------:R-:W-:Y:S01]  /*0ca0*/  SHF.R.S32.HI R7, RZ, 0x1f, R18 ;  /* 0x0000001fff077819 */ /* 0x000fe20000011412 */
[C---:B------:R-:W-:Y:S01]  /*0cb0*/  IMAD R20, R16.reuse, c[0x0][0x238], RZ ;  /* 0x00008e0010147a24 */ /* 0x040fe200078e02ff */
[----:B------:R-:W-:Y:S01]  /*0cc0*/  SHF.R.S32.HI R4, RZ, 0x1f, R197 ;  /* 0x0000001fff047819 */ /* 0x000fe200000114c5 */
[----:B------:R-:W-:Y:S01]  /*0cd0*/  IMAD R16, R16, c[0x0][0x258], RZ ;  /* 0x0000960010107a24 */ /* 0x000fe200078e02ff */
[----:B------:R-:W-:Y:S01]  /*0ce0*/  SHF.R.S32.HI R9, RZ, 0x1f, R8 ;  /* 0x0000001fff097819 */ /* 0x000fe20000011408 */
[----:B------:R-:W-:Y:S01]  /*0cf0*/  IMAD R20, R23, c[0x0][0x23c], R20 ;  /* 0x00008f0017147a24 */ /* 0x000fe200078e0214 */
[----:B------:R-:W-:Y:S01]  /*0d00*/  SEL R151, R4, RZ, !P4 ;  /* 0x000000ff04977207 */ /* 0x000fe20006000000 */
[----:B------:R-:W-:Y:S01]  /*0d10*/  IMAD R3, R96, R18, RZ ;  /* 0x0000001260037224 */ /* 0x000fe200078e02ff */
[----:B------:R-:W-:Y:S01]  /*0d20*/  SEL R146, R197, RZ, !P4 ;  /* 0x000000ffc5927207 */ /* 0x000fe20006000000 */
[----:B-1----:R-:W-:Y:S01]  /*0d30*/  IMAD.WIDE.U32 R14, R23, c[0x0][0x238], R8 ;  /* 0x00008e00170e7a25 */ /* 0x002fe200078e0008 */
[----:B------:R-:W-:-:S03]  /*0d40*/  ULDC.U8 UR4, c[0x0][0x298] ;  /* 0x0000a60000047ab9 */ /* 0x000fc60000000000 */
[----:B------:R-:W-:Y:S02]  /*0d50*/  IMAD.IADD R21, R15, 0x1, R20 ;  /* 0x000000010f157824 */ /* 0x000fe400078e0214 */
[----:B------:R-:W-:Y:S02]  /*0d60*/  IMAD.MOV.U32 R20, RZ, RZ, R14 ;  /* 0x000000ffff147224 */ /* 0x000fe400078e000e */
[----:B------:R-:W-:Y:S02]  /*0d70*/  IMAD R14, R95, R18, RZ ;  /* 0x000000125f0e7224 */ /* 0x000fe400078e02ff */
[C---:B------:R-:W-:Y:S02]  /*0d80*/  IMAD R16, R23.reuse, c[0x0][0x25c], R16 ;  /* 0x0000970017107a24 */ /* 0x040fe400078e0210 */
[----:B------:R-:W-:-:S04]  /*0d90*/  IMAD.WIDE.U32 R22, R23, c[0x0][0x258], R8 ;  /* 0x0000960017167a25 */ /* 0x000fc800078e0008 */
[----:B------:R-:W-:-:S04]  /*0da0*/  IMAD.WIDE.U32 R20, R195, c[0x0][0x240], R20 ;  /* 0x00009000c3147a25 */ /* 0x000fc800078e0014 */
[C---:B------:R-:W-:Y:S02]  /*0db0*/  IMAD R9, R7.reuse, R97, R14 ;  /* 0x0000006107097224 */ /* 0x040fe400078e020e */
[----:B------:R-:W-:Y:S02]  /*0dc0*/  IMAD R7, R7, R98, R3 ;  /* 0x0000006207077224 */ /* 0x000fe400078e0203 */
[----:B------:R-:W-:Y:S02]  /*0dd0*/  IMAD.SHL.U32 R3, R12, 0x40, RZ ;  /* 0x000000400c037824 */ /* 0x000fe400078e00ff */
[----:B------:R-:W-:Y:S02]  /*0de0*/  IMAD.IADD R149, R21, 0x1, R148 ;  /* 0x0000000115957824 */ /* 0x000fe400078e0294 */
[----:B------:R-:W-:Y:S01]  /*0df0*/  IMAD.MOV.U32 R148, RZ, RZ, R20 ;  /* 0x000000ffff947224 */ /* 0x000fe200078e0014 */
[----:B------:R-:W-:Y:S01]  /*0e00*/  LOP3.LUT R3, R3, 0x1c0, RZ, 0xc0, !PT ;  /* 0x000001c003037812 */ /* 0x000fe200078ec0ff */
[----:B------:R-:W-:-:S02]  /*0e10*/  IMAD R153, R151, c[0x0][0x248], RZ ;  /* 0x0000920097997a24 */ /* 0x000fc400078e02ff */
[----:B------:R-:W-:Y:S02]  /*0e20*/  IMAD R14, R86, c[0x0][0x260], RZ ;  /* 0x00009800560e7a24 */ /* 0x000fe400078e02ff */
[----:B------:R-:W-:Y:S02]  /*0e30*/  IMAD.IADD R17, R23, 0x1, R16 ;  /* 0x0000000117117824 */ /* 0x000fe400078e0210 */
[----:B------:R-:W-:Y:S02]  /*0e40*/  IMAD.MOV.U32 R16, RZ, RZ, R22 ;  /* 0x000000ffff107224 */ /* 0x000fe400078e0016 */
[----:B------:R-:W-:Y:S02]  /*0e50*/  IMAD R12, R18, -0x40, R13 ;  /* 0xffffffc0120c7824 */ /* 0x000fe400078e020d */
[C---:B------:R-:W-:Y:S02]  /*0e60*/  IMAD R153, R146.reuse, c[0x0][0x24c], R153 ;  /* 0x0000930092997a24 */ /* 0x040fe400078e0299 */
[----:B------:R-:W-:Y:S01]  /*0e70*/  IMAD.WIDE.U32 R148, R146, c[0x0][0x248], R148 ;  /* 0x0000920092947a25 */ /* 0x000fe200078e0094 */
[----:B------:R-:W-:-:S02]  /*0e80*/  ISETP.GE.AND P1, PT, R12, 0x21, PT ;  /* 0x000000210c00780c */ /* 0x000fc40003f26270 */
[----:B------:R-:W-:Y:S01]  /*0e90*/  ISETP.GE.AND P2, PT, R12, 0x1, PT ;  /* 0x000000010c00780c */ /* 0x000fe20003f46270 */
[----:B------:R-:W-:Y:S01]  /*0ea0*/  IMAD R15, R195, c[0x0][0x264], R14 ;  /* 0x00009900c30f7a24 */ /* 0x000fe200078e020e */
[----:B------:R-:W-:Y:S01]  /*0eb0*/  LOP3.LUT R14, R3, 0x38, R8, 0xf8, !PT ;  /* 0x00000038030e7812 */ /* 0x000fe200078ef808 */
[----:B------:R-:W-:Y:S01]  /*0ec0*/  IMAD.WIDE.U32 R16, R195, c[0x0][0x260], R16 ;  /* 0x00009800c3107a25 */ /* 0x000fe200078e0010 */
[----:B------:R-:W-:-:S03]  /*0ed0*/  SHF.R.U32.HI R3, RZ, 0x3, R3 ;  /* 0x00000003ff037819 */ /* 0x000fc60000011603 */
[----:B------:R-:W-:Y:S01]  /*0ee0*/  IMAD.IADD R153, R149, 0x1, R153 ;  /* 0x0000000195997824 */ /* 0x000fe200078e0299 */
[----:B------:R-:W-:Y:S01]  /*0ef0*/  LOP3.LUT R3, R14, R3, RZ, 0x3c, !PT ;  /* 0x000000030e037212 */ /* 0x000fe200078e3cff */
[----:B------:R-:W-:Y:S02]  /*0f00*/  IMAD.MOV.U32 R152, RZ, RZ, R148 ;  /* 0x000000ffff987224 */ /* 0x000fe400078e0094 */
[----:B------:R-:W-:Y:S02]  /*0f10*/  IMAD.MOV.U32 R14, RZ, RZ, R16 ;  /* 0x000000ffff0e7224 */ /* 0x000fe400078e0010 */
[----:B------:R-:W-:-:S04]  /*0f20*/  IMAD.WIDE.U32 R12, R18, R97, R152 ;  /* 0x00000061120c7225 */ /* 0x000fc800078e0098 */
[----:B------:R-:W-:Y:S01]  /*0f30*/  IMAD R151, R151, c[0x0][0x268], RZ ;  /* 0x00009a0097977a24 */ /* 0x000fe200078e02ff */
[----:B------:R-:W-:Y:S01]  /*0f40*/  @P2 LEA R22, P0, R12, c[0x0][0x220], 0x1 ;  /* 0x000088000c162a11 */ /* 0x000fe200078008ff */
[----:B------:R-:W-:Y:S02]  /*0f50*/  IMAD.IADD R13, R13, 0x1, R9 ;  /* 0x000000010d0d7824 */ /* 0x000fe400078e0209 */
[----:B------:R-:W-:Y:S02]  /*0f60*/  IMAD.IADD R15, R17, 0x1, R15 ;  /* 0x00000001110f7824 */ /* 0x000fe400078e020f */
[----:B------:R-:W-:Y:S01]  /*0f70*/  IMAD.SHL.U32 R99, R94, 0x20, RZ ;  /* 0x000000205e637824 */ /* 0x000fe200078e00ff */
[----:B------:R-:W-:Y:S01]  /*0f80*/  @P2 LEA.HI.X R23, R12, c[0x0][0x224], R13, 0x1, P0 ;  /* 0x000089000c172a11 */ /* 0x000fe200000f0c0d */
[----:B------:R-:W-:Y:S02]  /*0f90*/  IMAD.MOV.U32 R9, RZ, RZ, 0x5 ;  /* 0x00000005ff097424 */ /* 0x000fe400078e00ff */
[----:B------:R-:W-:-:S02]  /*0fa0*/  IMAD R151, R146, c[0x0][0x26c], R151 ;  /* 0x00009b0092977a24 */ /* 0x000fc400078e0297 */
[----:B------:R-:W-:Y:S01]  /*0fb0*/  IMAD.WIDE.U32 R146, R146, c[0x0][0x268], R14 ;  /* 0x00009a0092927a25 */ /* 0x000fe200078e000e */
[----:B------:R-:W-:Y:S02]  /*0fc0*/  @P1 IADD3 R15, P4, R99, R12, RZ ;  /* 0x0000000c630f1210 */ /* 0x000fe40007f9e0ff */
[-C--:B------:R-:W-:Y:S01]  /*0fd0*/  SHF.L.U64.HI R94, R94, R9.reuse, c[0x0][0x23c] ;  /* 0x00008f005e5e7619 */ /* 0x080fe20000010209 */
[----:B------:R-:W-:Y:S01]  /*0fe0*/  IMAD.IADD R151, R147, 0x1, R151 ;  /* 0x0000000193977824 */ /* 0x000fe200078e0297 */
[----:B------:R-:W-:Y:S01]  /*0ff0*/  IADD3 R14, R8, 0x40, RZ ;  /* 0x00000040080e7810 */ /* 0x000fe20007ffe0ff */
[----:B------:R-:W-:Y:S01]  /*1000*/  IMAD.MOV.U32 R150, RZ, RZ, R146 ;  /* 0x000000ffff967224 */ /* 0x000fe200078e0092 */
[----:B------:R-:W-:Y:S01]  /*1010*/  @P1 LEA R20, P0, R15, c[0x0][0x220], 0x1 ;  /* 0x000088000f141a11 */ /* 0x000fe200078008ff */
[C---:B------:R-:W-:Y:S01]  /*1020*/  IMAD.SHL.U32 R105, R0.reuse, 0x20, RZ ;  /* 0x0000002000697824 */ /* 0x040fe200078e00ff */
[----:B------:R-:W-:Y:S01]  /*1030*/  SHF.L.U64.HI R104, R0, R9, c[0x0][0x25c] ;  /* 0x0000970000687619 */ /* 0x000fe20000010209 */
[----:B------:R-:W-:-:S02]  /*1040*/  IMAD.IADD R156, R91, 0x1, R6 ;  /* 0x000000015b9c7824 */ /* 0x000fc400078e0206 */
[----:B------:R-:W-:Y:S02]  /*1050*/  IMAD.MOV.U32 R102, RZ, RZ, 0x1 ;  /* 0x00000001ff667424 */ /* 0x000fe400078e00ff */
[----:B------:R-:W-:Y:S02]  /*1060*/  IMAD R154, R86, c[0x0][0x1e8], RZ ;  /* 0x00007a00569a7a24 */ /* 0x000fe400078e02ff */
[----:B------:R-:W-:Y:S02]  /*1070*/  IMAD.MOV.U32 R69, RZ, RZ, 0x1 ;  /* 0x00000001ff457424 */ /* 0x000fe400078e00ff */
[----:B------:R-:W-:Y:S02]  /*1080*/  IMAD R154, R195, c[0x0][0x1ec], R154 ;  /* 0x00007b00c39a7a24 */ /* 0x000fe400078e029a */
[----:B------:R-:W-:Y:S02]  /*1090*/  IMAD.MOV.U32 R51, RZ, RZ, RZ ;  /* 0x000000ffff337224 */ /* 0x000fe400078e00ff */
[--C-:B--2---:R-:W-:Y:S01]  /*10a0*/  @P3 IMAD.MOV.U32 R16, RZ, RZ, R10.reuse ;  /* 0x000000ffff103224 */ /* 0x104fe200078e000a */
[----:B------:R-:W-:Y:S01]  /*10b0*/  @P3 SHF.R.S32.HI R17, RZ, 0x1f, R10 ;  /* 0x0000001fff113819 */ /* 0x000fe2000001140a */
[----:B------:R-:W-:Y:S01]  /*10c0*/  @!P3 IMAD.MOV.U32 R16, RZ, RZ, R197 ;  /* 0x000000ffff10b224 */ /* 0x000fe200078e00c5 */
[----:B------:R-:W-:Y:S01]  /*10d0*/  IADD3 R10, R8, 0x80, RZ ;  /* 0x00000080080a7810 */ /* 0x000fe20007ffe0ff */
[----:B------:R-:W-:-:S03]  /*10e0*/  @!P3 IMAD.MOV.U32 R17, RZ, RZ, R4 ;  /* 0x000000ffff11b224 */ /* 0x000fc600078e0004 */
[----:B------:R-:W-:Y:S02]  /*10f0*/  SEL R168, R16, RZ, !P5 ;  /* 0x000000ff10a87207 */ /* 0x000fe40006800000 */
[----:B------:R-:W-:Y:S02]  /*1100*/  LEA.HI R16, R5, R84, RZ, 0x6 ;  /* 0x0000005405107211 */ /* 0x000fe400078f30ff */
[----:B------:R-:W-:Y:S02]  /*1110*/  ISETP.GE.AND P3, PT, R10, c[0x0][0x1d4], PT ;  /* 0x000075000a007a0c */ /* 0x000fe40003f66270 */
[----:B------:R-:W-:Y:S01]  /*1120*/  SEL R4, R17, RZ, !P5 ;  /* 0x000000ff11047207 */ /* 0x000fe20006800000 */
[----:B------:R-:W-:Y:S01]  /*1130*/  IMAD.SHL.U32 R10, R16, 0x8, RZ ;  /* 0x00000008100a7824 */ /* 0x000fe200078e00ff */
[----:B------:R-:W-:Y:S01]  /*1140*/  ISETP.GE.AND P5, PT, R8, c[0x0][0x1d4], PT ;  /* 0x0000750008007a0c */ /* 0x000fe20003fa6270 */
[----:B------:R-:W-:Y:S01]  /*1150*/  @P1 IMAD.X R8, R94, 0x1, R13, P4 ;  /* 0x000000015e081824 */ /* 0x000fe200020e060d */
[----:B------:R-:W-:Y:S01]  /*1160*/  ISETP.GE.AND P4, PT, R14, c[0x0][0x1d4], PT ;  /* 0x000075000e007a0c */ /* 0x000fe20003f86270 */
[----:B------:R-:W-:Y:S01]  /*1170*/  IMAD.WIDE.U32 R12, R18, R98, R150 ;  /* 0x00000062120c7225 */ /* 0x000fe200078e0096 */
[----:B------:R-:W-:-:S02]  /*1180*/  LOP3.LUT R10, R3, 0xfffffe00, R10, 0xf8, !PT ;  /* 0xfffffe00030a7812 */ /* 0x000fc400078ef80a */
[----:B------:R-:W-:Y:S01]  /*1190*/  @P1 LEA.HI.X R21, R15, c[0x0][0x224], R8, 0x1, P0 ;  /* 0x000089000f151a11 */ /* 0x000fe200000f0c08 */
[----:B------:R-:W-:Y:S01]  /*11a0*/  IMAD.IADD R7, R13, 0x1, R7 ;  /* 0x000000010d077824 */ /* 0x000fe200078e0207 */
[----:B------:R-:W-:Y:S01]  /*11b0*/  @P2 LEA R16, P0, R12, c[0x0][0x250], 0x1 ;  /* 0x000094000c102a11 */ /* 0x000fe200078008ff */
[C---:B------:R-:W-:Y:S01]  /*11c0*/  @P2 IMAD.SHL.U32 R15, R10.reuse, 0x2, RZ ;  /* 0x000000020a0f2824 */ /* 0x040fe200078e00ff */
[----:B------:R-:W-:Y:S01]  /*11d0*/  SHF.R.S32.HI R3, RZ, 0x1f, R156 ;  /* 0x0000001fff037819 */ /* 0x000fe2000001149c */
[----:B------:R-:W-:Y:S01]  /*11e0*/  @P1 IMAD.SHL.U32 R13, R10, 0x2, RZ ;  /* 0x000000020a0d1824 */ /* 0x000fe200078e00ff */
[----:B------:R-:W-:Y:S01]  /*11f0*/  @P2 LEA.HI.X R17, R12, c[0x0][0x254], R7, 0x1, P0 ;  /* 0x000095000c112a11 */ /* 0x000fe200000f0c07 */
[----:B------:R-:W-:Y:S01]  /*1200*/  @P2 IMAD.SHL.U32 R9, R10, 0x2, RZ ;  /* 0x000000020a092824 */ /* 0x000fe200078e00ff */
[----:B------:R-:W-:Y:S01]  /*1210*/  @!PT LDS RZ, [RZ] ;  /* 0x00000000fffff984 */ /* 0x000fe20000000800 */
[----:B------:R-:W-:Y:S01]  /*1220*/  @!PT LDS RZ, [RZ] ;  /* 0x00000000fffff984 */ /* 0x000fe20000000800 */
[----:B------:R-:W-:Y:S01]  /*1230*/  @!PT LDS RZ, [RZ] ;  /* 0x00000000fffff984 */ /* 0x000fe20000000800 */
[----:B------:R1:W-:Y:S01]  /*1240*/  @P2 LDGSTS.E.BYPASS.LTC128B.128 [R15+0xc100], [R22.64], !P5 ;  /* 0x0c100000160f2fae */ /* 0x0003e2000e901d46 */
[----:B------:R-:W-:Y:S01]  /*1250*/  ISETP.GT.AND P0, PT, R18, R11, PT ;  /* 0x0000000b1200720c */ /* 0x000fe20003f04270 */
[C---:B------:R-:W-:Y:S01]  /*1260*/  IMAD R103, R4.reuse, c[0x0][0x1f0], RZ ;  /* 0x00007c0004677a24 */ /* 0x040fe200078e02ff */
[----:B------:R-:W-:Y:S01]  /*1270*/  LEA.HI R8, R5, R84, RZ, 0x2 ;  /* 0x0000005405087211 */ /* 0x000fe200078f10ff */
[----:B------:R1:W-:Y:S01]  /*1280*/  @P2 LDGSTS.E.BYPASS.LTC128B.128 [R15+0xe100], [R22.64+0x80], !P4 ;  /* 0x0e100080160f2fae */ /* 0x0003e2000e101d46 */
[----:B------:R-:W-:-:S02]  /*1290*/  IMAD R121, R4, c[0x0][0x218], RZ ;  /* 0x0000860004797a24 */ /* 0x000fc400078e02ff */
[----:B------:R-:W-:Y:S01]  /*12a0*/  SHF.R.S32.HI R111, RZ, 0x2, R8 ;  /* 0x00000002ff6f7819 */ /* 0x000fe20000011408 */
[----:B------:R1:W-:Y:S01]  /*12b0*/  @P2 LDGSTS.E.BYPASS.LTC128B.128 [R15+0x10100], [R22.64+0x100], !P3 ;  /* 0x10100100160f2fae */ /* 0x0003e2000d901d46 */
[C---:B------:R-:W-:Y:S02]  /*12c0*/  IMAD R103, R168.reuse, c[0x0][0x1f4], R103 ;  /* 0x00007d00a8677a24 */ /* 0x040fe400078e0267 */
[----:B------:R-:W-:Y:S01]  /*12d0*/  IMAD R121, R168, c[0x0][0x21c], R121 ;  /* 0x00008700a8797a24 */ /* 0x000fe200078e0279 */
[----:B------:R2:W-:Y:S01]  /*12e0*/  @P1 LDGSTS.E.BYPASS.LTC128B.128 [R13+0xd100], [R20.64], !P5 ;  /* 0x0d100000140d1fae */ /* 0x0005e2000e901d46 */
[----:B------:R-:W-:Y:S01]  /*12f0*/  IMAD.WIDE.U32 R158, R111, c[0x0][0x1e0], RZ ;  /* 0x000078006f9e7a25 */ /* 0x000fe200078e00ff */
[----:B------:R-:W-:Y:S02]  /*1300*/  @P0 IADD3 R2, R2, -0x2, RZ ;  /* 0xfffffffe02020810 */ /* 0x000fe40007ffe0ff */
[----:B------:R2:W-:Y:S02]  /*1310*/  @P1 LDGSTS.E.BYPASS.LTC128B.128 [R13+0xf100], [R20.64+0x80], !P4 ;  /* 0x0f100080140d1fae */ /* 0x0005e4000e101d46 */
[----:B------:R-:W-:Y:S01]  /*1320*/  @P0 SHF.R.S32.HI R6, RZ, 0x1f, R2 ;  /* 0x0000001fff060819 */ /* 0x000fe20000011402 */
[----:B------:R-:W-:Y:S01]  /*1330*/  @P0 IMAD R0, R95, R2, RZ ;  /* 0x000000025f000224 */ /* 0x000fe200078e02ff */
[----:B------:R2:W-:Y:S03]  /*1340*/  @P1 LDGSTS.E.BYPASS.LTC128B.128 [R13+0x11100], [R20.64+0x100], !P3 ;  /* 0x11100100140d1fae */ /* 0x0005e6000d901d46 */
[----:B------:R-:W-:Y:S01]  /*1350*/  @P0 IMAD R0, R6, R97, R0 ;  /* 0x0000006106000224 */ /* 0x000fe200078e0200 */
[----:B------:R-:W0:Y:S04]  /*1360*/  LDGDEPBAR ;  /* 0x00000000000079af */ /* 0x000e280000000000 */
[----:B------:R-:W-:Y:S01]  /*1370*/  BAR.SYNC.DEFER_BLOCKING 0x0 ;  /* 0x0000000000007b1d */ /* 0x000fe20000010000 */
[----:B-1----:R-:W-:-:S04]  /*1380*/  IMAD.WIDE.U32 R14, R156, c[0x0][0x1e0], RZ ;  /* 0x000078009c0e7a25 */ /* 0x002fc800078e00ff */
[----:B--2---:R-:W-:-:S04]  /*1390*/  @P0 IMAD.WIDE.U32 R20, R2, R97, R152 ;  /* 0x0000006102140225 */ /* 0x004fc800078e0098 */
[----:B------:R-:W-:Y:S01]  /*13a0*/  @P1 IMAD.SHL.U32 R2, R10, 0x2, RZ ;  /* 0x000000020a021824 */ /* 0x000fe200078e00ff */
[----:B------:R-:W-:Y:S01]  /*13b0*/  @!PT LDS RZ, [RZ] ;  /* 0x00000000fffff984 */ /* 0x000fe20000000800 */
[----:B------:R-:W-:Y:S01]  /*13c0*/  @!PT LDS RZ, [RZ] ;  /* 0x00000000fffff984 */ /* 0x000fe20000000800 */
[----:B------:R-:W-:Y:S01]  /*13d0*/  @!PT LDS RZ, [RZ] ;  /* 0x00000000fffff984 */ /* 0x000fe20000000800 */
[----:B------:R1:W-:Y:S01]  /*13e0*/  @P2 LDGSTS.E.BYPASS.LTC128B.128 [R9+0x100], [R16.64], !P5 ;  /* 0x0010000010092fae */ /* 0x0003e2000e901d46 */
[----:B------:R-:W-:Y:S02]  /*13f0*/  IMAD R13, R3, c[0x0][0x1e0], RZ ;  /* 0x00007800030d7a24 */ /* 0x000fe400078e02ff */
[----:B------:R-:W-:Y:S01]  /*1400*/  @P0 IMAD.IADD R0, R21, 0x1, R0 ;  /* 0x0000000115000824 */ /* 0x000fe200078e0200 */
[----:B------:R1:W-:Y:S01]  /*1410*/  @P2 LDGSTS.E.BYPASS.LTC128B.128 [R9+0x2100], [R16.64+0x80], !P4 ;  /* 0x0210008010092fae */ /* 0x0003e2000e101d46 */
[----:B------:R-:W-:-:S03]  /*1420*/  IMAD R24, R156, c[0x0][0x1e4], R13 ;  /* 0x000079009c187a24 */ /* 0x000fc600078e020d */
[----:B------:R1:W-:Y:S01]  /*1430*/  @P2 LDGSTS.E.BYPASS.LTC128B.128 [R9+0x4100], [R16.64+0x100], !P3 ;  /* 0x0410010010092fae */ /* 0x0003e2000d901d46 */
[----:B------:R-:W-:Y:S01]  /*1440*/  @P1 IADD3 R12, P2, R105, R12, RZ ;  /* 0x0000000c690c1210 */ /* 0x000fe20007f5e0ff */
[----:B------:R-:W-:Y:S02]  /*1450*/  IMAD.IADD R25, R15, 0x1, R24 ;  /* 0x000000010f197824 */ /* 0x000fe400078e0218 */
[----:B------:R-:W-:Y:S02]  /*1460*/  IMAD.MOV.U32 R24, RZ, RZ, R14 ;  /* 0x000000ffff187224 */ /* 0x000fe400078e000e */
[----:B------:R-:W-:Y:S01]  /*1470*/  @P1 IMAD.X R7, R104, 0x1, R7, P2 ;  /* 0x0000000168071824 */ /* 0x000fe200010e0607 */
[----:B------:R-:W-:Y:S01]  /*1480*/  @P1 LEA R6, P2, R12, c[0x0][0x250], 0x1 ;  /* 0x000094000c061a11 */ /* 0x000fe200078408ff */
[----:B------:R-:W-:-:S03]  /*1490*/  IMAD.WIDE.U32 R24, R195, c[0x0][0x1e8], R24 ;  /* 0x00007a00c3187a25 */ /* 0x000fc600078e0018 */
[----:B------:R-:W-:Y:S01]  /*14a0*/  @P1 LEA.HI.X R7, R12, c[0x0][0x254], R7, 0x1, P2 ;  /* 0x000095000c071a11 */ /* 0x000fe200010f0c07 */
[----:B------:R-:W-:Y:S01]  /*14b0*/  IMAD.IADD R155, R25, 0x1, R154 ;  /* 0x00000001199b7824 */ /* 0x000fe200078e029a */
[C---:B------:R-:W-:Y:S01]  /*14c0*/  @P0 LEA R12, P2, R20.reuse, c[0x0][0x220], 0x1 ;  /* 0x00008800140c0a11 */ /* 0x040fe200078408ff */
[----:B------:R-:W-:Y:S02]  /*14d0*/  IMAD.MOV.U32 R154, RZ, RZ, R24 ;  /* 0x000000ffff9a7224 */ /* 0x000fe400078e0018 */
[----:B------:R2:W-:Y:S01]  /*14e0*/  @P1 LDGSTS.E.BYPASS.LTC128B.128 [R2+0x1100], [R6.64], !P5 ;  /* 0x0110000006021fae */ /* 0x0005e2000e901d46 */
[----:B------:R-:W-:Y:S01]  /*14f0*/  @P0 LEA.HI.X R13, R20, c[0x0][0x224], R0, 0x1, P2 ;  /* 0x00008900140d0a11 */ /* 0x000fe200010f0c00 */
[----:B------:R-:W-:Y:S02]  /*1500*/  IMAD R24, R86, c[0x0][0x210], RZ ;  /* 0x0000840056187a24 */ /* 0x000fe400078e02ff */
[----:B------:R2:W-:Y:S01]  /*1510*/  @P1 LDGSTS.E.BYPASS.LTC128B.128 [R2+0x3100], [R6.64+0x80], !P4 ;  /* 0x0310008006021fae */ /* 0x0005e2000e101d46 */
[----:B------:R-:W-:-:S03]  /*1520*/  IMAD.WIDE.U32 R154, R168, c[0x0][0x1f0], R154 ;  /* 0x00007c00a89a7a25 */ /* 0x000fc600078e009a */
[----:B------:R2:W-:Y:S01]  /*1530*/  @P1 LDGSTS.E.BYPASS.LTC128B.128 [R2+0x5100], [R6.64+0x100], !P3 ;  /* 0x0510010006021fae */ /* 0x0005e2000d901d46 */
[----:B------:R-:W-:Y:S01]  /*1540*/  ISETP.LE.AND P1, PT, R102, c[0x0][0x27c], PT ;  /* 0x00009f0066007a0c */ /* 0x000fe20003f23270 */
[----:B------:R-:W-:Y:S01]  /*1550*/  IMAD R24, R195, c[0x0][0x214], R24 ;  /* 0x00008500c3187a24 */ /* 0x000fe200078e0218 */
[----:B-1----:R-:W-:Y:S01]  /*1560*/  LOP3.LUT R9, R8, 0xfffffffc, RZ, 0xc0, !PT ;  /* 0xfffffffc08097812 */ /* 0x002fe200078ec0ff */
[----:B------:R-:W0:Y:S01]  /*1570*/  LDGDEPBAR ;  /* 0x00000000000079af */ /* 0x000e220000000000 */
[----:B------:R-:W-:Y:S01]  /*1580*/  P2R R0, PR, RZ, 0x2 ;  /* 0x00000002ff007803 */ /* 0x000fe20000000000 */
[----:B------:R-:W-:Y:S01]  /*1590*/  @P0 IMAD.SHL.U32 R0, R10, 0x2, RZ ;  /* 0x000000020a000824 */ /* 0x000fe200078e00ff */
[----:B------:R-:W-:Y:S01]  /*15a0*/  @P0 LEA R14, P1, R99, R12, 0x1 ;  /* 0x0000000c630e0211 */ /* 0x000fe200078208ff */
[----:B------:R-:W-:Y:S01]  /*15b0*/  IMAD.IADD R20, R84, 0x1, -R9 ;  /* 0x0000000154147824 */ /* 0x000fe200078e0a09 */
[----:B------:R-:W-:Y:S01]  /*15c0*/  SHF.R.S32.HI R8, RZ, 0x1f, R8 ;  /* 0x0000001fff087819 */ /* 0x000fe20000011408 */
[----:B------:R-:W-:Y:S01]  /*15d0*/  IMAD.IADD R103, R155, 0x1, R103 ;  /* 0x000000019b677824 */ /* 0x000fe200078e0267 */
[----:B------:R-:W-:Y:S01]  /*15e0*/  @P0 LEA.HI.X R15, R99, R13, R94, 0x1, P1 ;  /* 0x0000000d630f0211 */ /* 0x000fe200008f0c5e */
[C---:B------:R-:W-:Y:S01]  /*15f0*/  IMAD.SHL.U32 R22, R20.reuse, 0x8, RZ ;  /* 0x0000000814167824 */ /* 0x040fe200078e00ff */
[----:B------:R1:W-:Y:S01]  /*1600*/  @P0 LDGSTS.E.BYPASS.LTC128B.128 [R0+0x12100], [R12.64], !P5 ;  /* 0x121000000c000fae */ /* 0x0003e2000e901d46 */
[----:B------:R-:W-:Y:S01]  /*1610*/  IMAD.SHL.U32 R20, R20, 0x4, RZ ;  /* 0x0000000414147824 */ /* 0x000fe200078e00ff */
[----:B------:R-:W-:-:S02]  /*1620*/  LEA.HI R8, R8, R111, RZ, 0x3 ;  /* 0x0000006f08087211 */ /* 0x000fc400078f18ff */
[----:B------:R1:W-:Y:S01]  /*1630*/  @P0 LDGSTS.E.BYPASS.LTC128B.128 [R0+0x14100], [R12.64+0x80], !P4 ;  /* 0x141000800c000fae */ /* 0x0003e2000e101d46 */
[--C-:B------:R-:W-:Y:S02]  /*1640*/  SHF.R.S32.HI R23, RZ, 0x1f, R22.reuse ;  /* 0x0000001fff177819 */ /* 0x100fe40000011416 */
[C---:B------:R-:W-:Y:S01]  /*1650*/  IADD3 R19, R20.reuse, 0x20, RZ ;  /* 0x0000002014137810 */ /* 0x040fe20007ffe0ff */
[----:B------:R1:W-:Y:S01]  /*1660*/  @P0 LDGSTS.E.BYPASS.LTC128B.128 [R0+0x16100], [R12.64+0x100], !P3 ;  /* 0x161001000c000fae */ /* 0x0003e2000d901d46 */
[----:B------:R-:W-:Y:S01]  /*1670*/  IADD3 R17, R20, 0x40, RZ ;  /* 0x0000004014117810 */ /* 0x000fe20007ffe0ff */
[C---:B------:R-:W-:Y:S01]  /*1680*/  IMAD.WIDE.U32 R166, R111.reuse, c[0x0][0x290], R22 ;  /* 0x0000a4006fa67a25 */ /* 0x040fe200078e0016 */
[----:B------:R-:W-:Y:S01]  /*1690*/  LOP3.LUT R8, R8, 0xfffffff8, RZ, 0xc0, !PT ;  /* 0xfffffff808087812 */ /* 0x000fe200078ec0ff */
[----:B------:R3:W-:Y:S01]  /*16a0*/  @P0 LDGSTS.E.BYPASS.LTC128B.128 [R0+0x13100], [R14.64], !P5 ;  /* 0x131000000e000fae */ /* 0x0007e2000e901d46 */
[----:B------:R-:W-:Y:S01]  /*16b0*/  SHF.R.S32.HI R21, RZ, 0x1f, R20 ;  /* 0x0000001fff157819 */ /* 0x000fe20000011414 */
[----:B--2---:R-:W-:Y:S01]  /*16c0*/  IMAD.MOV.U32 R2, RZ, RZ, c[0x0][0x27c] ;  /* 0x00009f00ff027624 */ /* 0x004fe200078e00ff */
[----:B------:R-:W-:Y:S01]  /*16d0*/  SHF.R.S32.HI R6, RZ, 0x1f, R111 ;  /* 0x0000001fff067819 */ /* 0x000fe2000001146f */
[----:B------:R3:W-:Y:S01]  /*16e0*/  @P0 LDGSTS.E.BYPASS.LTC128B.128 [R0+0x15100], [R14.64+0x80], !P4 ;  /* 0x151000800e000fae */ /* 0x0007e2000e101d46 */
[----:B------:R-:W-:Y:S01]  /*16f0*/  IMAD.IADD R16, R20, 0x1, R17 ;  /* 0x0000000114107824 */ /* 0x000fe200078e0211 */
[----:B------:R-:W-:Y:S01]  /*1700*/  IADD3 R142, R22, 0x60, RZ ;  /* 0x00000060168e7810 */ /* 0x000fe20007ffe0ff */
[----:B------:R-:W-:Y:S01]  /*1710*/  IMAD.SHL.U32 R2, R2, 0x2, RZ ;  /* 0x0000000202027824 */ /* 0x000fe200078e00ff */
[----:B------:R3:W-:Y:S01]  /*1720*/  @P0 LDGSTS.E.BYPASS.LTC128B.128 [R0+0x17100], [R14.64+0x100], !P3 ;  /* 0x171001000e000fae */ /* 0x0007e2000d901d46 */
[----:B------:R-:W-:Y:S01]  /*1730*/  ISETP.GE.AND P0, PT, R22, c[0x0][0x27c], PT ;  /* 0x00009f0016007a0c */ /* 0x000fe20003f06270 */
[----:B------:R-:W-:Y:S01]  /*1740*/  IMAD R162, R6, c[0x0][0x290], RZ ;  /* 0x0000a40006a27a24 */ /* 0x000fe200078e02ff */
[----:B------:R-:W-:Y:S01]  /*1750*/  IADD3 R141, R22, 0x80, RZ ;  /* 0x00000080168d7810 */ /* 0x000fe20007ffe0ff */
[----:B------:R-:W-:Y:S01]  /*1760*/  IMAD R160, R6, c[0x0][0x280], RZ ;  /* 0x0000a00006a07a24 */ /* 0x000fe200078e02ff */
[----:B------:R-:W-:Y:S01]  /*1770*/  IADD3 R7, -R2, c[0x0][0x1d4], RZ ;  /* 0x0000750002077a10 */ /* 0x000fe20007ffe1ff */
[C---:B------:R-:W-:Y:S01]  /*1780*/  IMAD.IADD R8, R111.reuse, 0x1, -R8 ;  /* 0x000000016f087824 */ /* 0x040fe200078e0a08 */
[----:B------:R-:W-:Y:S01]  /*1790*/  SEL R9, RZ, c[0x0][0x27c], !P0 ;  /* 0x00009f00ff097a07 */ /* 0x000fe20004000000 */
[----:B------:R-:W0:Y:S01]  /*17a0*/  LDGDEPBAR ;  /* 0x00000000000079af */ /* 0x000e220000000000 */
[C---:B------:R-:W-:Y:S01]  /*17b0*/  IMAD R162, R111.reuse, c[0x0][0x294], R162 ;  /* 0x0000a5006fa27a24 */ /* 0x040fe200078e02a2 */
[----:B------:R-:W-:Y:S01]  /*17c0*/  IADD3 R140, R22, 0xa0, RZ ;  /* 0x000000a0168c7810 */ /* 0x000fe20007ffe0ff */
[C---:B------:R-:W-:Y:S01]  /*17d0*/  IMAD R160, R111.reuse, c[0x0][0x284], R160 ;  /* 0x0000a1006fa07a24 */ /* 0x040fe200078e02a0 */
[----:B------:R-:W-:Y:S01]  /*17e0*/  LOP3.LUT P6, RZ, R8, 0x4, RZ, 0xc0, !PT ;  /* 0x0000000408ff7812 */ /* 0x000fe200078cc0ff */
[----:B------:R-:W-:Y:S01]  /*17f0*/  IMAD.IADD R9, R22, 0x1, R9 ;  /* 0x0000000116097824 */ /* 0x000fe200078e0209 */
[----:B-1----:R-:W-:Y:S01]  /*1800*/  SEL R13, R2, R7, !P0 ;  /* 0x00000007020d7207 */ /* 0x002fe20004000000 */
[----:B------:R-:W-:Y:S01]  /*1810*/  IMAD.SHL.U32 R8, R8, 0x40, RZ ;  /* 0x0000004008087824 */ /* 0x000fe200078e00ff */
[----:B------:R-:W-:Y:S01]  /*1820*/  ISETP.GE.AND P0, PT, R16, c[0x0][0x27c], PT ;  /* 0x00009f0010007a0c */ /* 0x000fe20003f06270 */
[----:B------:R-:W-:Y:S01]  /*1830*/  IMAD.WIDE.U32 R164, R111, c[0x0][0x280], R22 ;  /* 0x0000a0006fa47a25 */ /* 0x000fe200078e0016 */
[----:B------:R-:W-:-:S02]  /*1840*/  SHF.R.S32.HI R110, RZ, 0x1f, R9 ;  /* 0x0000001fff6e7819 */ /* 0x000fc40000011409 */
[----:B------:R-:W-:Y:S01]  /*1850*/  LOP3.LUT R8, R8, 0x1c0, RZ, 0xc0, !PT ;  /* 0x000001c008087812 */ /* 0x000fe200078ec0ff */
[C-C-:B------:R-:W-:Y:S01]  /*1860*/  IMAD.WIDE.U32 R30, R111.reuse, c[0x0][0x290], R20.reuse ;  /* 0x0000a4006f1e7a25 */ /* 0x140fe200078e0014 */
[CC--:B------:R-:W-:Y:S02]  /*1870*/  LEA.HI R139, R110.reuse, R9.reuse, RZ, 0x3 ;  /* 0x000000096e8b7211 */ /* 0x0c0fe400078f18ff */
[----:B------:R-:W-:Y:S01]  /*1880*/  LEA.HI R110, R110, R9, RZ, 0x6 ;  /* 0x000000096e6e7211 */ /* 0x000fe200078f30ff */
[----:B------:R-:W-:Y:S01]  /*1890*/  IMAD.WIDE.U32 R28, R111, c[0x0][0x280], R20 ;  /* 0x0000a0006f1c7a25 */ /* 0x000fe200078e0014 */
[----:B---3--:R-:W-:-:S03]  /*18a0*/  SHF.R.S32.HI R0, RZ, 0x1f, R13 ;  /* 0x0000001fff007819 */ /* 0x008fc6000001140d */
[----:B------:R-:W-:Y:S01]  /*18b0*/  IMAD.IADD R15, R20, 0x1, R19 ;  /* 0x00000001140f7824 */ /* 0x000fe200078e0213 */
[----:B------:R-:W-:Y:S01]  /*18c0*/  LEA.HI R0, R0, R13, RZ, 0x4 ;  /* 0x0000000d00007211 */ /* 0x000fe200078f20ff */
[----:B------:R-:W-:Y:S01]  /*18d0*/  IMAD.SHL.U32 R110, R110, 0x40, RZ ;  /* 0x000000406e6e7824 */ /* 0x000fe200078e00ff */
[----:B------:R-:W-:Y:S01]  /*18e0*/  IADD3 R13, R20, 0x50, RZ ;  /* 0x00000050140d7810 */ /* 0x000fe20007ffe0ff */
[----:B------:R-:W-:Y:S01]  /*18f0*/  IMAD.WIDE.U32 R26, R195, c[0x0][0x210], R22 ;  /* 0x00008400c31a7a25 */ /* 0x000fe200078e0016 */
[----:B------:R-:W-:Y:S02]  /*1900*/  ISETP.GE.AND P1, PT, R15, c[0x0][0x27c], PT ;  /* 0x00009f000f007a0c */ /* 0x000fe40003f26270 */
[----:B------:R-:W-:Y:S01]  /*1910*/  SHF.R.S32.HI R0, RZ, 0x4, R0 ;  /* 0x00000004ff007819 */ /* 0x000fe20000011400 */
[----:B------:R-:W-:Y:S01]  /*1920*/  IMAD.IADD R167, R167, 0x1, R162 ;  /* 0x00000001a7a77824 */ /* 0x000fe200078e02a2 */
[CC--:B------:R-:W-:Y:S01]  /*1930*/  SEL R12, R2.reuse, R7.reuse, !P1 ;  /* 0x00000007020c7207 */ /* 0x0c0fe20004800000 */
[----:B------:R-:W-:Y:S01]  /*1940*/  IMAD.IADD R165, R165, 0x1, R160 ;  /* 0x00000001a5a57824 */ /* 0x000fe200078e02a0 */
[----:B------:R-:W-:Y:S01]  /*1950*/  SEL R7, R2, R7, !P0 ;  /* 0x0000000702077207 */ /* 0x000fe20004000000 */
[----:B------:R-:W-:Y:S01]  /*1960*/  IMAD.IADD R163, R162, 0x1, R31 ;  /* 0x00000001a2a37824 */ /* 0x000fe200078e021f */
[----:B------:R-:W-:Y:S01]  /*1970*/  SEL R2, RZ, c[0x0][0x27c], !P1 ;  /* 0x00009f00ff027a07 */ /* 0x000fe20004800000 */
[----:B------:R-:W-:Y:S01]  /*1980*/  IMAD.IADD R161, R160, 0x1, R29 ;  /* 0x00000001a0a17824 */ /* 0x000fe200078e021d */
[----:B------:R-:W-:Y:S01]  /*1990*/  IADD3 R156, P1, R156, R111, RZ ;  /* 0x0000006f9c9c7210 */ /* 0x000fe20007f3e0ff */
[----:B------:R-:W-:Y:S01]  /*19a0*/  IMAD.IADD R25, R27, 0x1, R24 ;  /* 0x000000011b197824 */ /* 0x000fe200078e0218 */
[----:B------:R-:W-:Y:S01]  /*19b0*/  SHF.R.S32.HI R112, RZ, 0x1f, R7 ;  /* 0x0000001fff707819 */ /* 0x000fe20000011407 */
[----:B------:R-:W-:Y:S01]  /*19c0*/  IMAD.MOV.U32 R162, RZ, RZ, R30 ;  /* 0x000000ffffa27224 */ /* 0x000fe200078e001e */
[----:B------:R-:W-:Y:S01]  /*19d0*/  SHF.R.S32.HI R113, RZ, 0x1f, R12 ;  /* 0x0000001fff717819 */ /* 0x000fe2000001140c */
[----:B------:R-:W-:Y:S01]  /*19e0*/  IMAD.X R157, R3, 0x1, R6, P1 ;  /* 0x00000001039d7824 */ /* 0x000fe200008e0606 */
[----:B------:R-:W-:Y:S01]  /*19f0*/  LEA.HI R112, R112, R7, RZ, 0x4 ;  /* 0x0000000770707211 */ /* 0x000fe200078f20ff */
[----:B------:R-:W-:Y:S01]  /*1a00*/  IMAD R6, R6, c[0x0][0x1e0], RZ ;  /* 0x0000780006067a24 */ /* 0x000fe200078e02ff */
[----:B------:R-:W-:Y:S01]  /*1a10*/  LEA.HI R113, R113, R12, RZ, 0x4 ;  /* 0x0000000c71717211 */ /* 0x000fe200078f20ff */
[----:B------:R-:W-:Y:S01]  /*1a20*/  IMAD.IADD R7, R2, 0x1, R15 ;  /* 0x0000000102077824 */ /* 0x000fe200078e020f */
[----:B------:R-:W-:Y:S01]  /*1a30*/  LEA.HI R2, R5, R84, RZ, 0x5 ;  /* 0x0000005405027211 */ /* 0x000fe200078f28ff */
[----:B------:R-:W-:Y:S01]  /*1a40*/  IMAD R3, R111, c[0x0][0x1e4], R6 ;  /* 0x000079006f037a24 */ /* 0x000fe200078e0206 */
[----:B------:R-:W-:Y:S01]  /*1a50*/  LOP3.LUT R12, R8, 0x38, R139, 0xf8, !PT ;  /* 0x00000038080c7812 */ /* 0x000fe200078ef88b */
[----:B------:R-:W-:Y:S01]  /*1a60*/  IMAD.MOV.U32 R160, RZ, RZ, R28 ;  /* 0x000000ffffa07224 */ /* 0x000fe200078e001c */
[----:B------:R-:W-:Y:S01]  /*1a70*/  SHF.R.S32.HI R6, RZ, 0x1f, R7 ;  /* 0x0000001fff067819 */ /* 0x000fe20000011407 */
[----:B------:R-:W-:Y:S01]  /*1a80*/  IMAD.IADD R106, R159, 0x1, R3 ;  /* 0x000000019f6a7824 */ /* 0x000fe200078e0203 */
[----:B------:R-:W-:Y:S01]  /*1a90*/  SEL R3, RZ, c[0x0][0x27c], !P0 ;  /* 0x00009f00ff037a07 */ /* 0x000fe20004000000 */
[----:B------:R-:W-:Y:S01]  /*1aa0*/  IMAD.SHL.U32 R2, R2, 0x10, RZ ;  /* 0x0000001002027824 */ /* 0x000fe200078e00ff */
[CC--:B------:R-:W-:Y:S01]  /*1ab0*/  LEA.HI R138, R6.reuse, R7.reuse, RZ, 0x3 ;  /* 0x00000007068a7211 */ /* 0x0c0fe200078f18ff */
[----:B------:R-:W-:Y:S01]  /*1ac0*/  IMAD.MOV.U32 R24, RZ, RZ, R26 ;  /* 0x000000ffff187224 */ /* 0x000fe200078e001a */
[----:B------:R-:W-:Y:S01]  /*1ad0*/  LEA.HI R6, R6, R7, RZ, 0x6 ;  /* 0x0000000706067211 */ /* 0x000fe200078f30ff */
[----:B------:R-:W-:Y:S01]  /*1ae0*/  IMAD.IADD R3, R3, 0x1, R16 ;  /* 0x0000000103037824 */ /* 0x000fe200078e0210 */
[----:B------:R-:W-:Y:S01]  /*1af0*/  LOP3.LUT R14, R8, 0x38, R138, 0xf8, !PT ;  /* 0x00000038080e7812 */ /* 0x000fe200078ef88a */
[----:B-----5:R-:W-:Y:S01]  /*1b00*/  IMAD.WIDE.U32 R166, R85, c[0x0][0x290], R166 ;  /* 0x0000a40055a67a25 */ /* 0x020fe200078e00a6 */
[----:B------:R-:W-:-:S02]  /*1b10*/  SHF.R.S32.HI R113, RZ, 0x4, R113 ;  /* 0x00000004ff717819 */ /* 0x000fc40000011471 */
[----:B------:R-:W-:Y:S01]  /*1b20*/  SHF.R.S32.HI R108, RZ, 0x1f, R3 ;  /* 0x0000001fff6c7819 */ /* 0x000fe20000011403 */
[----:B------:R-:W-:Y:S01]  /*1b30*/  IMAD.SHL.U32 R6, R6, 0x40, RZ ;  /* 0x0000004006067824 */ /* 0x000fe200078e00ff */
[----:B------:R-:W-:Y:S01]  /*1b40*/  SHF.R.S32.HI R112, RZ, 0x4, R112 ;  /* 0x00000004ff707819 */ /* 0x000fe20000011470 */
[----:B------:R-:W-:Y:S01]  /*1b50*/  IMAD.WIDE.U32 R168, R168, c[0x0][0x218], R24 ;  /* 0x00008600a8a87a25 */ /* 0x000fe200078e0018 */
[CC--:B------:R-:W-:Y:S02]  /*1b60*/  LEA.HI R137, R108.reuse, R3.reuse, RZ, 0x3 ;  /* 0x000000036c897211 */ /* 0x0c0fe400078f18ff */
[----:B------:R-:W-:Y:S01]  /*1b70*/  LEA.HI R108, R108, R3, RZ, 0x6 ;  /* 0x000000036c6c7211 */ /* 0x000fe200078f30ff */
[C---:B------:R-:W-:Y:S01]  /*1b80*/  IMAD.WIDE.U32 R162, R85.reuse, c[0x0][0x290], R162 ;  /* 0x0000a40055a27a25 */ /* 0x040fe200078e00a2 */
[----:B------:R-:W-:Y:S02]  /*1b90*/  SHF.R.U32.HI R3, RZ, 0x3, R8 ;  /* 0x00000003ff037819 */ /* 0x000fe40000011608 */
[----:B------:R-:W-:Y:S01]  /*1ba0*/  LOP3.LUT R2, R2, 0xfffffe00, RZ, 0xc0, !PT ;  /* 0xfffffe0002027812 */ /* 0x000fe200078ec0ff */
[----:B------:R-:W-:Y:S01]  /*1bb0*/  IMAD.SHL.U32 R108, R108, 0x40, RZ ;  /* 0x000000406c6c7824 */ /* 0x000fe200078e00ff */
[----:B------:R-:W-:Y:S01]  /*1bc0*/  LOP3.LUT R7, R12, R3, RZ, 0x3c, !PT ;  /* 0x000000030c077212 */ /* 0x000fe200078e3cff */
[----:B------:R-:W-:Y:S01]  /*1bd0*/  IMAD.WIDE.U32 R164, R85, c[0x0][0x280], R164 ;  /* 0x0000a00055a47a25 */ /* 0x000fe200078e00a4 */
[----:B------:R-:W-:-:S02]  /*1be0*/  LOP3.LUT R12, R8, 0x38, R137, 0xf8, !PT ;  /* 0x00000038080c7812 */ /* 0x000fc400078ef889 */
[----:B------:R-:W-:Y:S01]  /*1bf0*/  LOP3.LUT R6, R6, 0xfffff000, RZ, 0xc0, !PT ;  /* 0xfffff00006067812 */ /* 0x000fe200078ec0ff */
[----:B------:R-:W-:Y:S01]  /*1c00*/  IMAD.WIDE.U32 R160, R85, c[0x0][0x280], R160 ;  /* 0x0000a00055a07a25 */ /* 0x000fe200078e00a0 */
[-C--:B------:R-:W-:Y:S02]  /*1c10*/  LOP3.LUT R109, R14, R3.reuse, RZ, 0x3c, !PT ;  /* 0x000000030e6d7212 */ /* 0x080fe400078e3cff */
[----:B------:R-:W-:Y:S01]  /*1c20*/  LOP3.LUT R108, R108, 0xfffff000, RZ, 0xc0, !PT ;  /* 0xfffff0006c6c7812 */ /* 0x000fe200078ec0ff */
[----:B------:R-:W-:Y:S01]  /*1c30*/  IMAD.IADD R121, R169, 0x1, R121 ;  /* 0x00000001a9797824 */ /* 0x000fe200078e0279 */
[----:B------:R-:W-:Y:S02]  /*1c40*/  LOP3.LUT R5, R12, R3, RZ, 0x3c, !PT ;  /* 0x000000030c057212 */ /* 0x000fe400078e3cff */
[----:B------:R-:W-:Y:S02]  /*1c50*/  LEA.HI.SX32 R107, R139, R0, 0x1d ;  /* 0x000000008b6b7211 */ /* 0x000fe400078feaff */
[----:B------:R-:W-:-:S02]  /*1c60*/  LEA.HI.SX32 R113, R138, R113, 0x1d ;  /* 0x000000718a717211 */ /* 0x000fc400078feaff */
[----:B------:R-:W-:Y:S02]  /*1c70*/  LEA.HI.SX32 R112, R137, R112, 0x1d ;  /* 0x0000007089707211 */ /* 0x000fe400078feaff */
[--C-:B------:R-:W-:Y:S02]  /*1c80*/  IADD3 R109, R109, R6, R2.reuse ;  /* 0x000000066d6d7210 */ /* 0x100fe40007ffe002 */
[----:B------:R-:W-:Y:S02]  /*1c90*/  IADD3 R108, R5, R108, R2 ;  /* 0x0000006c056c7210 */ /* 0x000fe40007ffe002 */
[----:B------:R-:W-:Y:S02]  /*1ca0*/  SHF.R.S32.HI R6, RZ, 0x1f, R107 ;  /* 0x0000001fff067819 */ /* 0x000fe4000001146b */
[----:B------:R-:W-:Y:S02]  /*1cb0*/  SHF.R.S32.HI R114, RZ, 0x1f, R113 ;  /* 0x0000001fff727819 */ /* 0x000fe40000011471 */
[----:B------:R-:W-:-:S02]  /*1cc0*/  SHF.R.S32.HI R5, RZ, 0x1f, R112 ;  /* 0x0000001fff057819 */ /* 0x000fc40000011470 */
        /* <DEDUP_REMOVED lines=8> */
[----:B------:R-:W-:Y:S01]  /*1d50*/  LOP3.LUT R14, R8, 0x38, R107, 0xf8, !PT ;  /* 0x00000038080e7812 */ /* 0x000fe200078ef86b */
[----:B------:R-:W-:Y:S01]  /*1d60*/  IMAD.SHL.U32 R114, R114, 0x200, RZ ;  /* 0x0000020072727824 */ /* 0x000fe200078e00ff */
[----:B------:R-:W-:Y:S01]  /*1d70*/  LOP3.LUT R12, R8, 0x38, R113, 0xf8, !PT ;  /* 0x00000038080c7812 */ /* 0x000fe200078ef871 */
[----:B------:R-:W-:Y:S01]  /*1d80*/  IMAD.SHL.U32 R136, R136, 0x200, RZ ;  /* 0x0000020088887824 */ /* 0x000fe200078e00ff */
[----:B------:R-:W-:-:S02]  /*1d90*/  LOP3.LUT R8, R8, 0x38, R112, 0xf8, !PT ;  /* 0x0000003808087812 */ /* 0x000fc400078ef870 */
[----:B------:R-:W-:Y:S02]  /*1da0*/  LOP3.LUT R0, R2, R0, R3, 0xf6, !PT ;  /* 0x0000000002007212 */ /* 0x000fe400078ef603 */
[-C--:B------:R-:W-:Y:S02]  /*1db0*/  LOP3.LUT R115, R14, R3.reuse, RZ, 0x3c, !PT ;  /* 0x000000030e737212 */ /* 0x080fe400078e3cff */
[-C--:B------:R-:W-:Y:S01]  /*1dc0*/  LOP3.LUT R5, R12, R3.reuse, RZ, 0x3c, !PT ;  /* 0x000000030c057212 */ /* 0x080fe200078e3cff */
[----:B------:R-:W-:Y:S01]  /*1dd0*/  IMAD.MOV.U32 R12, RZ, RZ, c[0x0][0x290] ;  /* 0x0000a400ff0c7624 */ /* 0x000fe200078e00ff */
[----:B------:R-:W-:Y:S02]  /*1de0*/  LOP3.LUT R110, R110, 0xfffff000, RZ, 0xc0, !PT ;  /* 0xfffff0006e6e7812 */ /* 0x000fe400078ec0ff */
[----:B------:R-:W-:Y:S01]  /*1df0*/  LOP3.LUT R3, R8, R3, RZ, 0x3c, !PT ;  /* 0x0000000308037212 */ /* 0x000fe200078e3cff */
[----:B------:R-:W-:Y:S01]  /*1e00*/  IMAD.MOV.U32 R8, RZ, RZ, c[0x0][0x280] ;  /* 0x0000a000ff087624 */ /* 0x000fe200078e00ff */
[----:B------:R-:W-:Y:S01]  /*1e10*/  LOP3.LUT R6, R6, 0xfffff000, RZ, 0xc0, !PT ;  /* 0xfffff00006067812 */ /* 0x000fe200078ec0ff */
[----:B------:R-:W-:Y:S01]  /*1e20*/  IMAD.SHL.U32 R125, R12, 0x40, RZ ;  /* 0x000000400c7d7824 */ /* 0x000fe200078e00ff */
[----:B------:R-:W-:Y:S01]  /*1e30*/  LOP3.LUT R114, R114, 0xfffff000, RZ, 0xc0, !PT ;  /* 0xfffff00072727812 */ /* 0x000fe200078ec0ff */
[----:B------:R-:W-:Y:S01]  /*1e40*/  IMAD.SHL.U32 R129, R8, 0x40, RZ ;  /* 0x0000004008817824 */ /* 0x000fe200078e00ff */
[----:B------:R-:W-:-:S02]  /*1e50*/  LOP3.LUT R136, R136, 0xfffff000, RZ, 0xc0, !PT ;  /* 0xfffff00088887812 */ /* 0x000fc400078ec0ff */
[--C-:B------:R-:W-:Y:S02]  /*1e60*/  IADD3 R110, R7, R110, R2.reuse ;  /* 0x0000006e076e7210 */ /* 0x100fe40007ffe002 */
[--C-:B------:R-:W-:Y:S01]  /*1e70*/  IADD3 R115, R115, R6, R2.reuse ;  /* 0x0000000673737210 */ /* 0x100fe20007ffe002 */
[----:B------:R-:W-:Y:S01]  /*1e80*/  IMAD.MOV.U32 R6, RZ, RZ, c[0x0][0x1e0] ;  /* 0x00007800ff067624 */ /* 0x000fe200078e00ff */
[--C-:B------:R-:W-:Y:S02]  /*1e90*/  IADD3 R114, R5, R114, R2.reuse ;  /* 0x0000007205727210 */ /* 0x100fe40007ffe002 */
[----:B------:R-:W-:Y:S01]  /*1ea0*/  IADD3 R136, R3, R136, R2 ;  /* 0x0000008803887210 */ /* 0x000fe20007ffe002 */
[----:B------:R-:W-:Y:S01]  /*1eb0*/  IMAD.SHL.U32 R135, R6, 0x40, RZ ;  /* 0x0000004006877824 */ /* 0x000fe200078e00ff */
[----:B------:R-:W-:Y:S02]  /*1ec0*/  SHF.R.S32.HI R2, RZ, 0x1f, R85 ;  /* 0x0000001fff027819 */ /* 0x000fe40000011455 */
[----:B------:R-:W-:-:S02]  /*1ed0*/  IADD3 R101, P1, P0, R154, R158, R22 ;  /* 0x0000009e9a657210 */ /* 0x000fc4000783e016 */
[----:B------:R-:W-:Y:S01]  /*1ee0*/  LOP3.LUT R139, R139, 0xfffffff8, RZ, 0xc0, !PT ;  /* 0xfffffff88b8b7812 */ /* 0x000fe200078ec0ff */
[C---:B------:R-:W-:Y:S01]  /*1ef0*/  IMAD R4, R2.reuse, c[0x0][0x290], RZ ;  /* 0x0000a40002047a24 */ /* 0x040fe200078e02ff */
[----:B------:R-:W-:Y:S01]  /*1f00*/  IADD3.X R100, R103, R106, R23, P1, P0 ;  /* 0x0000006a67647210 */ /* 0x000fe20000fe0417 */
[----:B------:R-:W-:Y:S01]  /*1f10*/  IMAD R2, R2, c[0x0][0x280], RZ ;  /* 0x0000a00002027a24 */ /* 0x000fe200078e02ff */
[----:B------:R-:W-:Y:S01]  /*1f20*/  ISETP.NE.AND P0, PT, RZ, UR4, PT ;  /* 0x00000004ff007c0c */ /* 0x000fe2000bf05270 */
[C---:B------:R-:W-:Y:S01]  /*1f30*/  IMAD R117, R85.reuse, c[0x0][0x294], R4 ;  /* 0x0000a50055757a24 */ /* 0x040fe200078e0204 */
[----:B------:R-:W-:Y:S01]  /*1f40*/  LOP3.LUT R138, R138, 0xfffffff8, RZ, 0xc0, !PT ;  /* 0xfffffff88a8a7812 */ /* 0x000fe200078ec0ff */
[----:B------:R-:W-:Y:S01]  /*1f50*/  IMAD R3, R85, c[0x0][0x284], R2 ;  /* 0x0000a10055037a24 */ /* 0x000fe200078e0202 */
[----:B------:R-:W-:Y:S01]  /*1f60*/  LOP3.LUT R137, R137, 0xfffffff8, RZ, 0xc0, !PT ;  /* 0xfffffff889897812 */ /* 0x000fe200078ec0ff */
[----:B------:R-:W-:Y:S01]  /*1f70*/  IMAD.IADD R119, R167, 0x1, R117 ;  /* 0x00000001a7777824 */ /* 0x000fe200078e0275 */
[-C--:B------:R-:W-:Y:S01]  /*1f80*/  SHF.L.U64.HI R123, R12, R131.reuse, c[0x0][0x294] ;  /* 0x0000a5000c7b7619 */ /* 0x080fe20000010283 */
[----:B------:R-:W-:Y:S01]  /*1f90*/  IMAD.IADD R117, R117, 0x1, R163 ;  /* 0x0000000175757824 */ /* 0x000fe200078e02a3 */
[-C--:B------:R-:W-:Y:S01]  /*1fa0*/  SHF.L.U64.HI R127, R8, R131.reuse, c[0x0][0x284] ;  /* 0x0000a100087f7619 */ /* 0x080fe20000010283 */
[----:B------:R-:W-:Y:S01]  /*1fb0*/  IMAD.IADD R118, R165, 0x1, R3 ;  /* 0x00000001a5767824 */ /* 0x000fe200078e0203 */
[----:B------:R-:W-:Y:S01]  /*1fc0*/  SHF.L.U64.HI R131, R6, R131, c[0x0][0x1e4] ;  /* 0x0000790006837619 */ /* 0x000fe20000010283 */
[----:B------:R-:W-:Y:S01]  /*1fd0*/  IMAD.IADD R116, R3, 0x1, R161 ;  /* 0x0000000103747824 */ /* 0x000fe200078e02a1 */
[----:B------:R-:W-:-:S02]  /*1fe0*/  P2R R143, PR, RZ, 0x1 ;  /* 0x00000001ff8f7803 */ /* 0x000fc40000000000 */
[C---:B------:R-:W-:Y:S02]  /*1ff0*/  IADD3 R14, R20.reuse, 0x10, RZ ;  /* 0x00000010140e7810 */ /* 0x040fe40007ffe0ff */
[----:B------:R-:W-:Y:S02]  /*2000*/  IADD3 R12, R20, 0x30, RZ ;  /* 0x00000030140c7810 */ /* 0x000fe40007ffe0ff */
[----:B------:R-:W-:Y:S02]  /*2010*/  SHF.R.S32.HI R134, RZ, 0x1f, R139 ;  /* 0x0000001fff867819 */ /* 0x000fe4000001148b */
[----:B------:R-:W-:Y:S02]  /*2020*/  SHF.R.S32.HI R126, RZ, 0x1f, R107 ;  /* 0x0000001fff7e7819 */ /* 0x000fe4000001146b */
[----:B------:R-:W-:Y:S02]  /*2030*/  SHF.R.S32.HI R130, RZ, 0x1f, R138 ;  /* 0x0000001fff827819 */ /* 0x000fe4000001148a */
[----:B------:R-:W-:-:S02]  /*2040*/  SHF.R.S32.HI R128, RZ, 0x1f, R137 ;  /* 0x0000001fff807819 */ /* 0x000fc40000011489 */
[----:B------:R-:W-:Y:S02]  /*2050*/  SHF.R.S32.HI R124, RZ, 0x1f, R113 ;  /* 0x0000001fff7c7819 */ /* 0x000fe40000011471 */
[----:B------:R-:W-:Y:S02]  /*2060*/  SHF.R.S32.HI R122, RZ, 0x1f, R112 ;  /* 0x0000001fff7a7819 */ /* 0x000fe40000011470 */
.L_x_966:
        /* <DEDUP_REMOVED lines=20> */
[----:B------:R-:W-:Y:S01]  /*21b0*/  ISETP.NE.AND P1, PT, R143, RZ, PT ;  /* 0x000000ff8f00720c */ /* 0x000fe20003f25270 */
        /* <DEDUP_REMOVED lines=69> */
.L_x_946:
[----:B------:R-:W-:Y:S05]  /*2610*/  BSYNC B0 ;  /* 0x0000000000007941 */ /* 0x000fea0003800000 */
.L_x_945:
        /* <DEDUP_REMOVED lines=89> */
.L_x_949:
[----:B------:R-:W-:Y:S05]  /*2bb0*/  BSYNC B0 ;  /* 0x0000000000007941 */ /* 0x000fea0003800000 */
.L_x_948:
        /* <DEDUP_REMOVED lines=56> */
.L_x_951:
[----:B------:R-:W-:Y:S05]  /*2f40*/  BSYNC B0 ;  /* 0x0000000000007941 */ /* 0x000fea0003800000 */
.L_x_950:
        /* <DEDUP_REMOVED lines=56> */
.L_x_953:
[----:B------:R-:W-:Y:S05]  /*32d0*/  BSYNC B0 ;  /* 0x0000000000007941 */ /* 0x000fea0003800000 */
.L_x_952:
        /* <DEDUP_REMOVED lines=56> */
.L_x_955:
[----:B------:R-:W-:Y:S05]  /*3660*/  BSYNC B0 ;  /* 0x0000000000007941 */ /* 0x000fea0003800000 */
.L_x_954:
        /* <DEDUP_REMOVED lines=56> */
.L_x_957:
[----:B------:R-:W-:Y:S05]  /*39f0*/  BSYNC B0 ;  /* 0x0000000000007941 */ /* 0x000fea0003800000 */
.L_x_956:
        /* <DEDUP_REMOVED lines=56> */
.L_x_944:
        /* <DEDUP_REMOVED lines=47> */
.L_x_959:
[----:B------:R-:W-:Y:S05]  /*4070*/  BSYNC B0 ;  /* 0x0000000000007941 */ /* 0x000fea0003800000 */
.L_x_958:
        /* <DEDUP_REMOVED lines=153> */
.L_x_961:
[----:B------:R-:W-:Y:S05]  /*4a10*/  BSYNC B0 ;  /* 0x0000000000007941 */ /* 0x000fea0003800000 */
.L_x_960:
        /* <DEDUP_REMOVED lines=118> */
.L_x_963:
[----:B------:R-:W-:Y:S05]  /*5180*/  BSYNC B0 ;  /* 0x0000000000007941 */ /* 0x000fea0003800000 */
.L_x_962:
[----:B------:R-:W-:Y:S11]  /*5190*/  ISETP.GE.AND P0, PT, R16, c[0x0][0x1d4], PT ;  /* 0x0000750010007a0c */ /* 0x000ff60003f06270 */
[----:B------:R-:W-:Y:S02]  /*51a0*/  @!UPT UIADD3 URZ, URZ, URZ, URZ ;  /* 0x0000003f3f3ff290 */ /* 0x000fe4000fffe03f */
[----:B------:R-:W-:-:S05]  /*51b0*/  @P0 BRA `(.L_x_947) ;  /* 0x0000092000000947 */ /* 0x000fca0003800000 */
[----:B------:R-:W-:Y:S04]  /*51c0*/  IADD3 R55, P1, P0, R154, R171, R137 ;  /* 0x000000ab9a377210 */ /* 0x000fe8000783e089 */
[----:B------:R-:W-:Y:S02]  /*51d0*/  IADD3.X R52, R103, R170, R128, P1, P0 ;  /* 0x000000aa67347210 */ /* 0x000fe40000fe0480 */
[C---:B------:R-:W-:Y:S04]  /*51e0*/  LEA R54, P0, R55.reuse, c[0x0][0x1c8], 0x1 ;  /* 0x0000720037367a11 */ /* 0x040fe800078008ff */
[----:B------:R-:W-:Y:S02]  /*51f0*/  LEA.HI.X R55, R55, c[0x0][0x1cc], R52, 0x1, P0 ;  /* 0x0000730037377a11 */ /* 0x000fe400000f0c34 */
[-C--:B------:R-:W-:Y:S02]  /*5200*/  IADD3 R52, R136, R173.reuse, RZ ;  /* 0x000000ad88347210 */ /* 0x080fe40007ffe0ff */
[----:B------:R-:W-:Y:S02]  /*5210*/  IADD3 R173, R108, R173, RZ ;  /* 0x000000ad6cad7210 */ /* 0x000fe40007ffe0ff */
[----:B-1----:R-:W-:Y:S02]  /*5220*/  SHF.L.U32 R60, R52, 0x1, RZ ;  /* 0x00000001343c7819 */ /* 0x002fe400000006ff */
[----:B------:R-:W-:Y:S01]  /*5230*/  ISETP.GE.AND P0, PT, R16, c[0x0][0x27c], PT ;  /* 0x00009f0010007a0c */ /* 0x000fe20003f06270 */
[----:B------:R-:W-:Y:S02]  /*5240*/  IMAD.SHL.U32 R50, R173, 0x2, RZ ;  /* 0x00000002ad327824 */ /* 0x000fe400078e00ff */
[----:B------:R-:W-:Y:S08]  /*5250*/  LDS.128 R56, [R60+0xc100] ;  /* 0x00c100003c387984 */ /* 0x000ff00000000c00 */
[----:B------:R-:W1:Y:S02]  /*5260*/  LDS.128 R28, [R50+0xc100] ;  /* 0x00c10000321c7984 */ /* 0x000e640000000c00 */
[----:B------:R-:W-:Y:S01]  /*5270*/  @!P0 SHF.R.U64 R26, R26, 0x10, R27 ;  /* 0x000000101a1a8819 */ /* 0x000fe2000000121b */
[----:B------:R-:W-:Y:S01]  /*5280*/  @!P0 HADD2.F32 R34, -RZ, R37.H1_H1 ;  /* 0x30000025ff228230 */ /* 0x000fe20000004100 */
[----:B------:R-:W-:Y:S01]  /*5290*/  @!P0 SHF.R.U64 R32, R24, 0x10, R25 ;  /* 0x0000001018208819 */ /* 0x000fe20000001219 */
[--C-:B------:R-:W-:Y:S01]  /*52a0*/  @!P0 HADD2.F32 R38, -RZ, R68.reuse.H1_H1 ;  /* 0x30000044ff268230 */ /* 0x100fe20000004100 */
[----:B------:R-:W-:Y:S01]  /*52b0*/  @!P0 SHF.R.U32.HI R24, RZ, 0x10, R27 ;  /* 0x00000010ff188819 */ /* 0x000fe2000001161b */
[----:B------:R-:W-:Y:S01]  /*52c0*/  @!P0 HADD2.F32 R41, -RZ, R68.H0_H0 ;  /* 0x20000044ff298230 */ /* 0x000fe20000004100 */
[----:B------:R-:W-:Y:S01]  /*52d0*/  @!P0 SHF.R.U32.HI R25, RZ, 0x10, R25 ;  /* 0x00000010ff198819 */ /* 0x000fe20000011619 */
[--C-:B------:R-:W-:Y:S01]  /*52e0*/  @!P0 HADD2.F32 R49, -RZ, R66.reuse.H1_H1 ;  /* 0x30000042ff318230 */ /* 0x100fe20000004100 */
        /* <DEDUP_REMOVED lines=15> */
[----:B------:R-:W-:Y:S02]  /*53e0*/  @!P0 HADD2.F32 R35, -RZ, R39.H0_H0 ;  /* 0x20000027ff238230 */ /* 0x000fe40000004100 */
[----:B------:R-:W-:Y:S01]  /*53f0*/  @!P0 HADD2.F32 R27, -RZ, R27.H1_H1 ;  /* 0x3000001bff1b8230 */ /* 0x000fe20000004100 */
[-C--:B------:R-:W-:Y:S01]  /*5400*/  @!P0 FMUL.FTZ R2, R33, R34.reuse ;  /* 0x0000002221028220 */ /* 0x080fe20000410000 */
[----:B------:R-:W-:Y:S01]  /*5410*/  @!P0 HADD2.F32 R39, -RZ, R39.H1_H1 ;  /* 0x30000027ff278230 */ /* 0x000fe20000004100 */
[C---:B------:R-:W-:Y:S01]  /*5420*/  @!P0 FMUL.FTZ R50, R35.reuse, R34 ;  /* 0x0000002223328220 */ /* 0x040fe20000410000 */
[--C-:B------:R-:W-:Y:S01]  /*5430*/  @!P0 HADD2.F32 R48, -RZ, R43.reuse.H1_H1 ;  /* 0x3000002bff308230 */ /* 0x100fe20000004100 */
[-C--:B------:R-:W-:Y:S01]  /*5440*/  @!P0 FFMA.FTZ R2, R35, R38.reuse, R2 ;  /* 0x0000002623028223 */ /* 0x080fe20000010002 */
[----:B------:R-:W-:Y:S01]  /*5450*/  @!P0 HADD2.F32 R46, -RZ, R43.H0_H0 ;  /* 0x2000002bff2e8230 */ /* 0x000fe20000004100 */
[----:B------:R-:W-:Y:S01]  /*5460*/  @!P0 FFMA.FTZ R50, R33, R38, -R50 ;  /* 0x0000002621328223 */ /* 0x000fe20000010832 */
[----:B------:R-:W-:Y:S01]  /*5470*/  @!P0 MOV R33, R29 ;  /* 0x0000001d00218202 */ /* 0x000fe20000000f00 */
[----:B------:R-:W-:Y:S01]  /*5480*/  @!P0 IMAD.MOV.U32 R38, RZ, RZ, R57 ;  /* 0x000000ffff268224 */ /* 0x000fe200078e0039 */
[--C-:B------:R-:W-:Y:S01]  /*5490*/  @!P0 HADD2.F32 R43, -RZ, R44.reuse.H0_H0 ;  /* 0x2000002cff2b8230 */ /* 0x100fe20000004100 */
[-C--:B------:R-:W-:Y:S01]  /*54a0*/  @!P0 FMUL.FTZ R61, R39, R32.reuse ;  /* 0x00000020273d8220 */ /* 0x080fe20000410000 */
[----:B------:R-:W-:Y:S01]  /*54b0*/  @!P0 HADD2.F32 R44, -RZ, R44.H1_H1 ;  /* 0x3000002cff2c8230 */ /* 0x000fe20000004100 */
[C---:B------:R-:W-:Y:S01]  /*54c0*/  @!P0 FMUL.FTZ R3, R27.reuse, R32 ;  /* 0x000000201b038220 */ /* 0x040fe20000410000 */
[----:B------:R-:W-:Y:S01]  /*54d0*/  @!P0 HADD2.F32 R32, -RZ, R25.H0_H0 ;  /* 0x20000019ff208230 */ /* 0x000fe20000004100 */
[-C--:B------:R-:W-:Y:S01]  /*54e0*/  @!P0 FFMA.FTZ R61, R27, R40.reuse, -R61 ;  /* 0x000000281b3d8223 */ /* 0x080fe2000001083d */
[--C-:B------:R-:W-:Y:S01]  /*54f0*/  @!P0 HADD2.F32 R35, -RZ, R38.reuse.H0_H0 ;  /* 0x20000026ff238230 */ /* 0x100fe20000004100 */
[----:B------:R-:W-:Y:S01]  /*5500*/  @!P0 FFMA.FTZ R3, R39, R40, R3 ;  /* 0x0000002827038223 */ /* 0x000fe20000010003 */
[----:B------:R-:W-:Y:S02]  /*5510*/  @!P0 HADD2.F32 R38, -RZ, R38.H1_H1 ;  /* 0x30000026ff268230 */ /* 0x000fe40000004100 */
[--C-:B------:R-:W-:Y:S01]  /*5520*/  @!P0 HADD2.F32 R25, -RZ, R33.reuse.H1_H1 ;  /* 0x30000021ff198230 */ /* 0x100fe20000004100 */
[----:B------:R-:W-:Y:S01]  /*5530*/  @!P0 F2FP.PACK_AB R50, R61, R50 ;  /* 0x000000323d32823e */ /* 0x000fe200000000ff */
[----:B------:R-:W-:Y:S01]  /*5540*/  @!P0 HADD2.F32 R34, -RZ, R33.H0_H0 ;  /* 0x20000021ff228230 */ /* 0x000fe20000004100 */
[-C--:B------:R-:W-:Y:S01]  /*5550*/  @!P0 FMUL.FTZ R63, R38, R32.reuse ;  /* 0x00000020263f8220 */ /* 0x080fe20000410000 */
[----:B------:R-:W-:Y:S01]  /*5560*/  @!P0 HADD2.F32 R27, -RZ, R37.H0_H0 ;  /* 0x20000025ff1b8230 */ /* 0x000fe20000004100 */
[----:B------:R-:W-:Y:S02]  /*5570*/  @!P0 IMAD.MOV.U32 R33, RZ, RZ, R31 ;  /* 0x000000ffff218224 */ /* 0x000fe400078e001f */
[C---:B------:R-:W-:Y:S02]  /*5580*/  @!P0 FMUL.FTZ R5, R25.reuse, R32 ;  /* 0x0000002019058220 */ /* 0x040fe40000410000 */
[----:B------:R-:W-:Y:S01]  /*5590*/  @!P0 FFMA.FTZ R63, R25, R42, -R63 ;  /* 0x0000002a193f8223 */ /* 0x000fe2000001083f */
[----:B------:R-:W-:Y:S01]  /*55a0*/  @!P0 HADD2.F32 R25, -RZ, R24.H0_H0 ;  /* 0x20000018ff198230 */ /* 0x000fe20000004100 */
[-C--:B------:R-:W-:Y:S01]  /*55b0*/  @!P0 FMUL.FTZ R52, R35, R27.reuse ;  /* 0x0000001b23348220 */ /* 0x080fe20000410000 */
[--C-:B------:R-:W-:Y:S01]  /*55c0*/  @!P0 HADD2.F32 R24, -RZ, R33.reuse.H1_H1 ;  /* 0x30000021ff188230 */ /* 0x100fe20000004100 */
[----:B------:R-:W-:Y:S01]  /*55d0*/  @!P0 FMUL.FTZ R4, R34, R27 ;  /* 0x0000001b22048220 */ /* 0x000fe20000410000 */
[----:B------:R-:W-:Y:S01]  /*55e0*/  @!P0 HADD2.F32 R32, -RZ, R33.H0_H0 ;  /* 0x20000021ff208230 */ /* 0x000fe20000004100 */
[-C--:B------:R-:W-:Y:S01]  /*55f0*/  @!P0 FMUL.FTZ R65, R48, R25.reuse ;  /* 0x0000001930418220 */ /* 0x080fe20000410000 */
[----:B------:R-:W-:Y:S01]  /*5600*/  @!P0 HADD2.F32 R27, -RZ, R36.H1_H1 ;  /* 0x30000024ff1b8230 */ /* 0x000fe20000004100 */
[C---:B------:R-:W-:Y:S01]  /*5610*/  @!P0 FMUL.FTZ R9, R24.reuse, R25 ;  /* 0x0000001918098220 */ /* 0x040fe20000410000 */
[----:B------:R-:W-:Y:S01]  /*5620*/  @!P0 HADD2.F32 R25, -RZ, R26.H0_H0 ;  /* 0x2000001aff198230 */ /* 0x000fe20000004100 */
[----:B------:R-:W-:Y:S01]  /*5630*/  @!P0 FFMA.FTZ R65, R24, R53, -R65 ;  /* 0x0000003518418223 */ /* 0x000fe20000010841 */
[----:B------:R-:W-:Y:S01]  /*5640*/  @!P0 MOV R24, R30 ;  /* 0x0000001e00188202 */ /* 0x000fe20000000f00 */
[-C--:B------:R-:W-:Y:S02]  /*5650*/  @!P0 FMUL.FTZ R60, R46, R27.reuse ;  /* 0x0000001b2e3c8220 */ /* 0x080fe40000410000 */
[----:B------:R-:W-:Y:S01]  /*5660*/  @!P0 FMUL.FTZ R8, R32, R27 ;  /* 0x0000001b20088220 */ /* 0x000fe20000410000 */
[----:B------:R-:W-:Y:S01]  /*5670*/  @!P0 HADD2.F32 R27, -RZ, R36.H0_H0 ;  /* 0x20000024ff1b8230 */ /* 0x000fe20000004100 */
[----:B------:R-:W-:Y:S01]  /*5680*/  @!P0 FMUL.FTZ R67, R44, R25 ;  /* 0x000000192c438220 */ /* 0x000fe20000410000 */
[--C-:B------:R-:W-:Y:S01]  /*5690*/  @!P0 HADD2.F32 R26, -RZ, R24.reuse.H0_H0 ;  /* 0x20000018ff1a8230 */ /* 0x100fe20000004100 */
[----:B------:R-:W-:Y:S01]  /*56a0*/  @!P0 FFMA.FTZ R52, R34, R41, -R52 ;  /* 0x0000002922348223 */ /* 0x000fe20000010834 */
[----:B------:R-:W-:Y:S01]  /*56b0*/  @!P0 HADD2.F32 R24, -RZ, R24.H1_H1 ;  /* 0x30000018ff188230 */ /* 0x000fe20000004100 */
[----:B------:R-:W-:Y:S02]  /*56c0*/  @!P0 FMUL.FTZ R62, R43, R27 ;  /* 0x0000001b2b3e8220 */ /* 0x000fe40000410000 */
[----:B------:R-:W-:Y:S01]  /*56d0*/  @!P0 FFMA.FTZ R60, R32, R49, -R60 ;  /* 0x00000031203c8223 */ /* 0x000fe2000001083c */
[----:B------:R-:W-:Y:S01]  /*56e0*/  @!P0 F2FP.PACK_AB R63, R63, R52 ;  /* 0x000000343f3f823e */ /* 0x000fe200000000ff */
[----:B------:R-:W-:Y:S01]  /*56f0*/  @!P0 FFMA.FTZ R62, R26, R45, -R62 ;  /* 0x0000002d1a3e8223 */ /* 0x000fe2000001083e */
[----:B------:R-:W-:Y:S01]  /*5700*/  @!P0 F2FP.PACK_AB R52, R3, R2 ;  /* 0x000000020334823e */ /* 0x000fe200000000ff */
[----:B------:R-:W-:Y:S01]  /*5710*/  @!P0 FFMA.FTZ R67, R24, R47, -R67 ;  /* 0x0000002f18438223 */ /* 0x000fe20000010843 */
[----:B------:R-:W-:Y:S01]  /*5720*/  @!P0 F2FP.PACK_AB R60, R65, R60 ;  /* 0x0000003c413c823e */ /* 0x000fe200000000ff */
[----:B------:R-:W-:Y:S01]  /*5730*/  @!P0 FMUL.FTZ R6, R26, R27 ;  /* 0x0000001b1a068220 */ /* 0x000fe20000410000 */
[----:B------:R-:W-:Y:S01]  /*5740*/  @!P0 MOV R29, R63 ;  /* 0x0000003f001d8202 */ /* 0x000fe20000000f00 */
[----:B------:R-:W-:Y:S01]  /*5750*/  @!P0 FFMA.FTZ R4, R35, R41, R4 ;  /* 0x0000002923048223 */ /* 0x000fe20000010004 */
[----:B------:R-:W-:Y:S01]  /*5760*/  @!P0 F2FP.PACK_AB R67, R67, R62 ;  /* 0x0000003e4343823e */ /* 0x000fe200000000ff */
[----:B------:R-:W-:Y:S01]  /*5770*/  @!P0 FMUL.FTZ R7, R24, R25 ;  /* 0x0000001918078220 */ /* 0x000fe20000410000 */
[----:B------:R-:W-:Y:S01]  /*5780*/  @!P0 MOV R31, R60 ;  /* 0x0000003c001f8202 */ /* 0x000fe20000000f00 */
[----:B------:R-:W-:Y:S01]  /*5790*/  @!P0 FFMA.FTZ R5, R38, R42, R5 ;  /* 0x0000002a26058223 */ /* 0x000fe20000010005 */
[----:B------:R-:W-:Y:S01]  /*57a0*/  @!P0 MOV R30, R67 ;  /* 0x00000043001e8202 */ /* 0x000fe20000000f00 */
[----:B------:R-:W-:Y:S02]  /*57b0*/  @!P0 FFMA.FTZ R6, R43, R45, R6 ;  /* 0x0000002d2b068223 */ /* 0x000fe40000010006 */
[----:B------:R-:W-:Y:S01]  /*57c0*/  @!P0 FFMA.FTZ R7, R44, R47, R7 ;  /* 0x0000002f2c078223 */ /* 0x000fe20000010007 */
[----:B------:R-:W-:Y:S01]  /*57d0*/  @!P0 F2FP.PACK_AB R61, R5, R4 ;  /* 0x00000004053d823e */ /* 0x000fe200000000ff */
[----:B------:R-:W-:Y:S02]  /*57e0*/  @!P0 FFMA.FTZ R8, R46, R49, R8 ;  /* 0x000000312e088223 */ /* 0x000fe40000010008 */
        /* <DEDUP_REMOVED lines=18> */
.L_x_943:
        /* <DEDUP_REMOVED lines=29> */
.L_x_947:
[----:B------:R-:W-:Y:S05]  /*5ae0*/  BSYNC B1 ;  /* 0x0000000000017941 */ /* 0x000fea0003800000 */
.L_x_942:
[C---:B------:R-:W-:Y:S01]  /*5af0*/  ISETP.GT.AND P0, PT, R18.reuse, R11, PT ;  /* 0x0000000b1200720c */ /* 0x040fe20003f04270 */
[----:B------:R-:W-:Y:S01]  /*5b00*/  BSSY B0, `(.L_x_964) ;  /* 0x0000041000007945 */ /* 0x000fe20003800000 */
[C---:B------:R-:W-:Y:S02]  /*5b10*/  ISETP.GE.AND P1, PT, R69.reuse, 0x1, PT ;  /* 0x000000014500780c */ /* 0x040fe40003f26270 */
[C---:B-12---:R-:W-:Y:S09]  /*5b20*/  IADD3 R3, R69.reuse, 0x1, RZ ;  /* 0x0000000145037810 */ /* 0x046ff20007ffe0ff */
[----:B------:R-:W-:Y:S01]  /*5b30*/  @P0 IADD3 R5, R18, -0x1, RZ ;  /* 0xffffffff12050810 */ /* 0x000fe20007ffe0ff */
[----:B------:R-:W-:Y:S01]  /*5b40*/  @P0 IMAD R2, R69, 0x3000, R10 ;  /* 0x0000300045020824 */ /* 0x000fe200078e020a */
[----:B------:R-:W-:Y:S01]  /*5b50*/  SEL R69, R3, RZ, !P1 ;  /* 0x000000ff03457207 */ /* 0x000fe20004800000 */
[----:B------:R-:W-:Y:S01]  /*5b60*/  @P0 IMAD.MOV.U32 R6, RZ, RZ, R146 ;  /* 0x000000ffff060224 */ /* 0x000fe200078e0092 */
[----:B------:R-:W-:Y:S01]  /*5b70*/  @P0 SHF.R.S32.HI R4, RZ, 0x1f, R5 ;  /* 0x0000001fff040819 */ /* 0x000fe20000011405 */
[----:B------:R-:W-:Y:S02]  /*5b80*/  @P0 IMAD R3, R96, R5, RZ ;  /* 0x0000000560030224 */ /* 0x000fe400078e02ff */
[----:B------:R-:W-:Y:S02]  /*5b90*/  @P0 IMAD.MOV.U32 R7, RZ, RZ, R151 ;  /* 0x000000ffff070224 */ /* 0x000fe400078e0097 */
[-C--:B------:R-:W-:Y:S02]  /*5ba0*/  @P0 IMAD R3, R4, R98.reuse, R3 ;  /* 0x0000006204030224 */ /* 0x080fe400078e0203 */
[----:B------:R-:W-:Y:S04]  /*5bb0*/  @P0 IMAD.WIDE.U32 R6, R5, R98, R6 ;  /* 0x0000006205060225 */ /* 0x000fe800078e0006 */
[----:B------:R-:W-:Y:S01]  /*5bc0*/  @P0 IMAD.IADD R3, R7, 0x1, R3 ;  /* 0x0000000107030824 */ /* 0x000fe200078e0203 */
[----:B------:R-:W-:Y:S01]  /*5bd0*/  @P0 LEA R8, P1, R6, c[0x0][0x250], 0x1 ;  /* 0x0000940006080a11 */ /* 0x000fe200078208ff */
[----:B------:R-:W-:Y:S03]  /*5be0*/  @P0 IMAD.SHL.U32 R4, R2, 0x2, RZ ;  /* 0x0000000202040824 */ /* 0x000fe600078e00ff */
        /* <DEDUP_REMOVED lines=50> */
.L_x_965:
[----:B-1----:R-:W-:Y:S05]  /*5f10*/  BSYNC B0 ;  /* 0x0000000000007941 */ /* 0x002fea0003800000 */
.L_x_964:
[C---:B------:R-:W-:Y:S02]  /*5f20*/  ISETP.GE.AND P0, PT, R51.reuse, 0x1, PT ;  /* 0x000000013300780c */ /* 0x040fe40003f06270 */
[----:B------:R-:W-:Y:S02]  /*5f30*/  IADD3 R2, R18, -0x2, RZ ;  /* 0xfffffffe12027810 */ /* 0x000fe40007ffe0ff */
[----:B------:R-:W-:Y:S04]  /*5f40*/  IADD3 R4, R51, 0x1, RZ ;  /* 0x0000000133047810 */ /* 0x000fe80007ffe0ff */
[----:B------:R-:W-:Y:S02]  /*5f50*/  SEL R51, R4, RZ, !P0 ;  /* 0x000000ff04337207 */ /* 0x000fe40004000000 */
        /* <DEDUP_REMOVED lines=13> */
[C---:B------:R-:W-:Y:S04]  /*6030*/  @P0 LEA R6, P1, R99.reuse, R8, 0x1 ;  /* 0x0000000863060211 */ /* 0x040fe800078208ff */
        /* <DEDUP_REMOVED lines=10> */
[C---:B------:R-:W-:Y:S02]  /*60e0*/  ISETP.GT.AND P0, PT, R18.reuse, R11, PT ;  /* 0x0000000b1200720c */ /* 0x040fe40003f04270 */
[----:B------:R-:W-:Y:S01]  /*60f0*/  IADD3 R18, R18, -0x1, RZ ;  /* 0xffffffff12127810 */ /* 0x000fe20007ffe0ff */
[----:B------:R-:W0:Y:S10]  /*6100*/  LDGDEPBAR ;  /* 0x00000000000079af */ /* 0x000e340000000000 */
[----:B------:R-:W-:-:S05]  /*6110*/  @P0 BRA `(.L_x_966) ;  /* 0xffffbf5000000947 */ /* 0x000fca000383ffff */
[----:B------:R-:W-:Y:S06]  /*6120*/  BAR.SYNC.DEFER_BLOCKING 0x0 ;  /* 0x0000000000007b1d */ /* 0x000fec0000010000 */
.L_x_941:
[----:B------:R-:W-:Y:S02]  /*6130*/  ISETP.NE.AND P1, PT, R218, 0x1, PT ;  /* 0x00000001da00780c */ /* 0x000fe40003f25270 */
[----:B------:R-:W-:-:S02]  /*6140*/  IADD3 R2, R133, 0x7f, RZ ;  /* 0x0000007f85027810 */ /* 0x000fc40007ffe0ff */
[----:B------:R-:W-:Y:S02]  /*6150*/  ISETP.GE.AND P2, PT, R194, 0x1, PT ;  /* 0x00000001c200780c */ /* 0x000fe40003f46270 */
[----:B------:R-:W-:-:S07]  /*6160*/  LOP3.LUT R88, R88, 0xfffffff7, RZ, 0xc0, !PT ;  /* 0xfffffff758587812 */ /* 0x000fce00078ec0ff */
[----:B------:R-:W-:Y:S01]  /*6170*/  @P1 IMAD.HI.U32 R0, R2, c[0x0][0x2c8], RZ ;  /* 0x0000b20002001a27 */ /* 0x000fe200078e00ff */
[----:B------:R-:W-:-:S04]  /*6180*/  @P1 LOP3.LUT R88, R88, 0x8, RZ, 0xfc, !PT ;  /* 0x0000000858581812 */ /* 0x000fc800078efcff */
[----:B------:R-:W-:Y:S01]  /*6190*/  @P1 SHF.R.U32.HI R2, RZ, c[0x0][0x2cc], R0 ;  /* 0x0000b300ff021a19 */ /* 0x000fe20000011600 */
[----:B------:R-:W-:-:S04]  /*61a0*/  IMAD.IADD R0, R91, 0x1, R92 ;  /* 0x000000015b007824 */ /* 0x000fc800078e025c */
[----:B------:R-:W-:-:S05]  /*61b0*/  IMAD.IADD R2, R90, 0x1, R2 ;  /* 0x000000015a027824 */ /* 0x000fca00078e0202 */
[----:B-1----:R-:W-:Y:S01]  /*61c0*/  IADD3 R5, R2, c[0x0][0x328], RZ ;  /* 0x0000ca0002057a10 */ /* 0x002fe20007ffe0ff */
[----:B------:R-:W-:Y:S05]  /*61d0*/  @!P2 BRA `(.L_x_967) ;  /* 0x000001100000a947 */ /* 0x000fea0003800000 */
[C---:B------:R-:W-:Y:S02]  /*61e0*/  ISETP.GT.AND P0, PT, R2.reuse, RZ, PT ;  /* 0x000000ff0200720c */ /* 0x040fe40003f04270 */
[----:B------:R-:W-:-:S11]  /*61f0*/  IADD3 R3, R2, -0x1, RZ ;  /* 0xffffffff02037810 */ /* 0x000fd60007ffe0ff */
[----:B------:R-:W-:Y:S05]  /*6200*/  @P0 BRA `(.L_x_968) ;  /* 0x0000007000000947 */ /* 0x000fea0003800000 */
[----:B------:R-:W-:-:S05]  /*6210*/  IMAD.MOV.U32 R3, RZ, RZ, 0x1 ;  /* 0x00000001ff037424 */ /* 0x000fca00078e00ff */
[----:B------:R-:W-:Y:S01]  /*6220*/  ISETP.NE.AND P0, PT, R3, c[0x0][0x32c], PT ;  /* 0x0000cb0003007a0c */ /* 0x000fe20003f05270 */
[----:B------:R-:W-:-:S12]  /*6230*/  IMAD.MOV R3, RZ, RZ, -R2 ;  /* 0x000000ffff037224 */ /* 0x000fd800078e0a02 */
[----:B------:R-:W-:-:S05]  /*6240*/  @P0 IMAD.HI.U32 R2, R3, c[0x0][0x330], RZ ;  /* 0x0000cc0003020a27 */ /* 0x000fca00078e00ff */
[----:B------:R-:W-:-:S04]  /*6250*/  @P0 SHF.R.U32.HI R3, RZ, c[0x0][0x334], R2 ;  /* 0x0000cd00ff030a19 */ /* 0x000fc80000011602 */
[----:B------:R-:W-:Y:S01]  /*6260*/  LOP3.LUT R3, RZ, R3, RZ, 0x33, !PT ;  /* 0x00000003ff037212 */ /* 0x000fe200078e33ff */
[----:B------:R-:W-:Y:S05]  /*6270*/  BRA `(.L_x_969) ;  /* 0x0000004000007947 */ /* 0x000fea0003800000 */
.L_x_968:
[----:B------:R-:W-:-:S04]  /*6280*/  MOV R2, 0x1 ;  /* 0x0000000100027802 */ /* 0x000fc80000000f00 */
[----:B------:R-:W-:-:S13]  /*6290*/  ISETP.NE.AND P0, PT, R2, c[0x0][0x32c], PT ;  /* 0x0000cb0002007a0c */ /* 0x000fda0003f05270 */
[----:B------:R-:W-:-:S05]  /*62a0*/  @P0 IMAD.HI.U32 R2, R3, c[0x0][0x330], RZ ;  /* 0x0000cc0003020a27 */ /* 0x000fca00078e00ff */
[----:B------:R-:W-:Y:S02]  /*62b0*/  @P0 SHF.R.U32.HI R3, RZ, c[0x0][0x334], R2 ;  /* 0x0000cd00ff030a19 */ /* 0x000fe40000011602 */
.L_x_969:
[----:B------:R-:W-:-:S05]  /*62c0*/  MOV R2, c[0x0][0x32c] ;  /* 0x0000cb0000027a02 */ /* 0x000fca0000000f00 */
[----:B------:R-:W-:-:S05]  /*62d0*/  IMAD R2, R3, R2, c[0x0][0x32c] ;  /* 0x0000cb0003027624 */ /* 0x000fca00078e0202 */
[----:B------:R-:W-:-:S04]  /*62e0*/  IMNMX R5, R5, R2, PT ;  /* 0x0000000205057217 */ /* 0x000fc80003800200 */
.L_x_967:
[----:B------:R-:W-:Y:S01]  /*62f0*/  IADD3 R5, R5, 0x3f, RZ ;  /* 0x0000003f05057810 */ /* 0x000fe20007ffe0ff */
[----:B------:R-:W-:-:S03]  /*6300*/  @P1 IMAD.HI.U32 R2, R133, c[0x0][0x2c8], RZ ;  /* 0x0000b20085021a27 */ /* 0x000fc600078e00ff */
[----:B------:R-:W-:Y:S01]  /*6310*/  SHF.R.S32.HI R4, RZ, 0x1f, R5 ;  /* 0x0000001fff047819 */ /* 0x000fe20000011405 */
[----:B------:R-:W-:Y:S01]  /*6320*/  IMAD.MOV.U32 R3, RZ, RZ, R133 ;  /* 0x000000ffff037224 */ /* 0x000fe200078e0085 */
[----:B------:R-:W-:Y:S02]  /*6330*/  @P1 SHF.R.U32.HI R3, RZ, c[0x0][0x2cc], R2 ;  /* 0x0000b300ff031a19 */ /* 0x000fe40000011602 */
[----:B------:R-:W-:-:S03]  /*6340*/  LEA.HI R2, R4, R5, RZ, 0x6 ;  /* 0x0000000504027211 */ /* 0x000fc600078f30ff */
[----:B------:R-:W-:Y:S01]  /*6350*/  IMAD.IADD R3, R132, 0x1, R3 ;  /* 0x0000000184037824 */ /* 0x000fe200078e0203 */
[----:B------:R-:W-:-:S04]  /*6360*/  SHF.R.S32.HI R2, RZ, 0x6, R2 ;  /* 0x00000006ff027819 */ /* 0x000fc80000011402 */
[----:B------:R-:W-:Y:S02]  /*6370*/  IADD3 R198, R3, -c[0x0][0x324], RZ ;  /* 0x8000c90003c67a10 */ /* 0x000fe40007ffe0ff */
[----:B------:R-:W-:Y:S01]  /*6380*/  IMNMX R145, R2, R89, PT ;  /* 0x0000005902917217 */ /* 0x000fe20003800200 */
        /* <DEDUP_REMOVED lines=10> */
.L_x_971:
[----:B------:R-:W-:-:S04]  /*6430*/  MOV R2, c[0x0][0x32c] ;  /* 0x0000cb0000027a02 */ /* 0x000fc80000000f00 */
[----:B------:R-:W-:-:S13]  /*6440*/  ISETP.NE.AND P0, PT, R2, 0x1, PT ;  /* 0x000000010200780c */ /* 0x000fda0003f05270 */
[----:B------:R-:W-:-:S05]  /*6450*/  @P0 IMAD.HI.U32 R2, R3, c[0x0][0x330], RZ ;  /* 0x0000cc0003020a27 */ /* 0x000fca00078e00ff */
[----:B------:R-:W-:-:S05]  /*6460*/  @P0 SHF.R.U32.HI R3, RZ, c[0x0][0x334], R2 ;  /* 0x0000cd00ff030a19 */ /* 0x000fca0000011602 */
.L_x_972:
[----:B------:R-:W-:-:S05]  /*6470*/  IMAD R3, R3, c[0x0][0x32c], RZ ;  /* 0x0000cb0003037a24 */ /* 0x000fca00078e02ff */
[----:B------:R-:W-:-:S04]  /*6480*/  IMNMX R198, R198, R3, !PT ;  /* 0x00000003c6c67217 */ /* 0x000fc80007800200 */
.L_x_970:
        /* <DEDUP_REMOVED lines=14> */
[----:B------:R-:W-:Y:S01]  /*6570*/  CS2R R82, SRZ ;  /* 0x0000000000527805 */ /* 0x000fe2000001ff00 */
[----:B------:R-:W-:Y:S01]  /*6580*/  CS2R R80, SRZ ;  /* 0x0000000000507805 */ /* 0x000fe2000001ff00 */
[----:B------:R-:W-:Y:S01]  /*6590*/  ISETP.GT.AND P0, PT, R145, R198, PT ;  /* 0x000000c69100720c */ /* 0x000fe20003f04270 */
        /* <DEDUP_REMOVED lines=38> */
[----:B------:R-:W-:-:S02]  /*6800*/  IMAD.MOV.U32 R13, RZ, RZ, RZ ;  /* 0x000000ffff0d7224 */ /* 0x000fc400078e00ff */
[----:B------:R-:W-:Y:S01]  /*6810*/  IMAD.MOV.U32 R3, RZ, RZ, RZ ;  /* 0x000000ffff037224 */ /* 0x000fe200078e00ff */
[----:B------:R-:W-:Y:S05]  /*6820*/  @!P0 BRA `(.L_x_973) ;  /* 0x0001622000008947 */ /* 0x000fea0003800000 */
[----:B------:R-:W-:-:S04]  /*6830*/  ISETP.NE.U32.AND P0, PT, RZ, c[0x0][0x340], PT ;  /* 0x0000d000ff007a0c */ /* 0x000fc80003f05070 */
[----:B------:R-:W-:-:S13]  /*6840*/  ISETP.NE.AND.EX P2, PT, RZ, c[0x0][0x344], PT, P0 ;  /* 0x0000d100ff007a0c */ /* 0x000fda0003f45300 */
[----:B------:R-:W-:-:S04]  /*6850*/  @P2 IMAD.MOV.U32 R12, RZ, RZ, 0x4 ;  /* 0x00000004ff0c2424 */ /* 0x000fc800078e00ff */
[----:B------:R-:W-:-:S06]  /*6860*/  @P2 IMAD.WIDE R12, R197, R12, c[0x0][0x340] ;  /* 0x0000d000c50c2625 */ /* 0x000fcc00078e020c */
[----:B------:R1:W2:Y:S01]  /*6870*/  @P2 LDG.E R12, [R12.64] ;  /* 0x000000060c0c2981 */ /* 0x0002a2000c1e1900 */
[----:B------:R-:W-:Y:S01]  /*6880*/  SHF.R.S32.HI R89, RZ, 0x1f, R84 ;  /* 0x0000001fff597819 */ /* 0x000fe20000011454 */
[----:B------:R-:W-:Y:S01]  /*6890*/  IMAD.WIDE.U32 R20, R87, c[0x0][0x178], RZ ;  /* 0x00005e0057147a25 */ /* 0x000fe200078e00ff */
[----:B------:R-:W-:Y:S01]  /*68a0*/  SHF.R.S32.HI R2, RZ, 0x1f, R87 ;  /* 0x0000001fff027819 */ /* 0x000fe20000011457 */
[----:B------:R-:W-:Y:S01]  /*68b0*/  BSSY B0, `(.L_x_974) ;  /* 0x000009f000007945 */ /* 0x000fe20003800000 */
[-C--:B------:R-:W-:Y:S01]  /*68c0*/  LEA.HI R3, R89, R84.reuse, RZ, 0x3 ;  /* 0x0000005459037211 */ /* 0x080fe200078f18ff */
[----:B------:R-:W-:Y:S01]  /*68d0*/  IMAD R4, R86, c[0x0][0x1b8], RZ ;  /* 0x00006e0056047a24 */ /* 0x000fe200078e02ff */
[----:B------:R-:W-:Y:S01]  /*68e0*/  ISETP.NE.U32.AND P0, PT, RZ, c[0x0][0x348], PT ;  /* 0x0000d200ff007a0c */ /* 0x000fe20003f05070 */
[----:B------:R-:W-:Y:S01]  /*68f0*/  IMAD R2, R2, c[0x0][0x178], RZ ;  /* 0x00005e0002027a24 */ /* 0x000fe200078e02ff */
[----:B------:R-:W-:Y:S01]  /*6900*/  LOP3.LUT R5, R3, 0xfffffff8, RZ, 0xc0, !PT ;  /* 0xfffffff803057812 */ /* 0x000fe200078ec0ff */
[----:B------:R-:W-:Y:S01]  /*6910*/  IMAD R10, R86, c[0x0][0x1e8], RZ ;  /* 0x00007a00560a7a24 */ /* 0x000fe200078e02ff */
[----:B------:R-:W-:Y:S01]  /*6920*/  SHF.R.S32.HI R11, RZ, 0x3, R3 ;  /* 0x00000003ff0b7819 */ /* 0x000fe20000011403 */
[----:B------:R-:W-:Y:S01]  /*6930*/  IMAD R7, R87, c[0x0][0x17c], R2 ;  /* 0x00005f0057077a24 */ /* 0x000fe200078e0202 */
[----:B------:R-:W-:Y:S01]  /*6940*/  ISETP.NE.AND.EX P0, PT, RZ, c[0x0][0x34c], PT, P0 ;  /* 0x0000d300ff007a0c */ /* 0x000fe20003f05300 */
[----:B------:R-:W-:Y:S01]  /*6950*/  IMAD.IADD R144, R84, 0x1, -R5 ;  /* 0x0000000154907824 */ /* 0x000fe200078e0a05 */
[----:B------:R-:W-:Y:S01]  /*6960*/  LEA.HI R9, R89, R84, RZ, 0x4 ;  /* 0x0000005459097211 */ /* 0x000fe200078f20ff */
[----:B------:R-:W-:Y:S01]  /*6970*/  IMAD.IADD R21, R21, 0x1, R7 ;  /* 0x0000000115157824 */ /* 0x000fe200078e0207 */
[----:B------:R-:W-:Y:S01]  /*6980*/  SEL R22, R197, RZ, !P0 ;  /* 0x000000ffc5167207 */ /* 0x000fe20004000000 */
[C---:B------:R-:W-:Y:S01]  /*6990*/  IMAD R2, R144.reuse, 0x20, R11 ;  /* 0x0000002090027824 */ /* 0x040fe200078e020b */
[----:B------:R-:W-:Y:S01]  /*69a0*/  SHF.L.U32 R8, R144, 0x6, RZ ;  /* 0x0000000690087819 */ /* 0x000fe200000006ff */
[----:B------:R-:W-:Y:S01]  /*69b0*/  IMAD R7, R195, c[0x0][0x1bc], R4 ;  /* 0x00006f00c3077a24 */ /* 0x000fe200078e0204 */
[----:B------:R-:W-:Y:S01]  /*69c0*/  SHF.R.S32.HI R4, RZ, 0x1f, R197 ;  /* 0x0000001fff047819 */ /* 0x000fe200000114c5 */
[----:B------:R-:W-:Y:S01]  /*69d0*/  IMAD.IADD R5, R133, 0x1, R2 ;  /* 0x0000000185057824 */ /* 0x000fe200078e0202 */
[----:B------:R-:W-:Y:S01]  /*69e0*/  SHF.R.S32.HI R6, RZ, 0x4, R9 ;  /* 0x00000004ff067819 */ /* 0x000fe20000011409 */
[----:B------:R-:W-:Y:S01]  /*69f0*/  IMAD.SHL.U32 R15, R11, 0x40, RZ ;  /* 0x000000400b0f7824 */ /* 0x000fe200078e00ff */
[----:B-1----:R-:W-:Y:S01]  /*6a00*/  SEL R13, R4, RZ, !P0 ;  /* 0x000000ff040d7207 */ /* 0x002fe20004000000 */
[----:B------:R-:W-:Y:S01]  /*6a10*/  @P1 IMAD.HI.U32 R2, R5, c[0x0][0x2c8], RZ ;  /* 0x0000b20005021a27 */ /* 0x000fe200078e00ff */
[----:B------:R-:W-:-:S02]  /*6a20*/  LOP3.LUT P0, RZ, R144, 0x2, RZ, 0xc0, !PT ;  /* 0x0000000290ff7812 */ /* 0x000fc4000780c0ff */
[----:B------:R-:W-:Y:S01]  /*6a30*/  LOP3.LUT R15, R15, 0x1c0, RZ, 0xc0, !PT ;  /* 0x000001c00f0f7812 */ /* 0x000fe200078ec0ff */
[----:B------:R-:W-:Y:S01]  /*6a40*/  IMAD.WIDE.U32 R20, R195, c[0x0][0x1b8], R20 ;  /* 0x00006e00c3147a25 */ /* 0x000fe200078e0014 */
[----:B------:R-:W-:Y:S02]  /*6a50*/  LOP3.LUT R88, R88, 0xffffffef, RZ, 0xc0, !PT ;  /* 0xffffffef58587812 */ /* 0x000fe400078ec0ff */
[----:B------:R-:W-:Y:S01]  /*6a60*/  SHF.R.U32.HI R204, RZ, 0x3, R15 ;  /* 0x00000003ffcc7819 */ /* 0x000fe2000001160f */
[----:B------:R-:W-:Y:S01]  /*6a70*/  IMAD.SHL.U32 R16, R144, 0x8, RZ ;  /* 0x0000000890107824 */ /* 0x000fe200078e00ff */
[----:B------:R-:W-:Y:S01]  /*6a80*/  LOP3.LUT R8, R8, 0x1c0, RZ, 0xc0, !PT ;  /* 0x000001c008087812 */ /* 0x000fe200078ec0ff */
[----:B------:R-:W-:Y:S01]  /*6a90*/  IMAD.MOV.U32 R18, RZ, RZ, R5 ;  /* 0x000000ffff127224 */ /* 0x000fe200078e0005 */
[----:B------:R-:W-:Y:S01]  /*6aa0*/  @P1 SHF.R.U32.HI R18, RZ, c[0x0][0x2cc], R2 ;  /* 0x0000b300ff121a19 */ /* 0x000fe20000011602 */
[----:B------:R-:W-:Y:S01]  /*6ab0*/  IMAD.IADD R21, R21, 0x1, R7 ;  /* 0x0000000115157824 */ /* 0x000fe200078e0207 */
[----:B------:R-:W-:Y:S01]  /*6ac0*/  LOP3.LUT R7, R15, 0x38, R16, 0xf8, !PT ;  /* 0x000000380f077812 */ /* 0x000fe200078ef810 */
[----:B------:R-:W-:Y:S01]  /*6ad0*/  IMAD R13, R13, c[0x0][0x1c0], RZ ;  /* 0x000070000d0d7a24 */ /* 0x000fe200078e02ff */
[----:B------:R-:W-:Y:S01]  /*6ae0*/  LEA.HI R2, R9, R6, RZ, 0x1 ;  /* 0x0000000609027211 */ /* 0x000fe200078f08ff */
[--C-:B------:R-:W-:Y:S01]  /*6af0*/  IMAD.MOV R24, RZ, RZ, -R18.reuse ;  /* 0x000000ffff187224 */ /* 0x100fe200078e0a12 */
[----:B------:R-:W-:Y:S01]  /*6b00*/  LOP3.LUT R204, R7, R204, RZ, 0x3c, !PT ;  /* 0x000000cc07cc7212 */ /* 0x000fe200078e3cff */
[C---:B------:R-:W-:Y:S01]  /*6b10*/  IMAD R13, R22.reuse, c[0x0][0x1c4], R13 ;  /* 0x00007100160d7a24 */ /* 0x040fe200078e020d */
[----:B------:R-:W-:Y:S01]  /*6b20*/  SHF.R.S32.HI R7, RZ, 0x1f, R18 ;  /* 0x0000001fff077819 */ /* 0x000fe20000011412 */
[----:B------:R-:W-:Y:S01]  /*6b30*/  IMAD.WIDE.U32 R22, R22, c[0x0][0x1c0], R20 ;  /* 0x0000700016167a25 */ /* 0x000fe200078e0014 */
[----:B------:R-:W-:-:S02]  /*6b40*/  @P0 LOP3.LUT R88, R88, 0x10, RZ, 0xfc, !PT ;  /* 0x0000001058580812 */ /* 0x000fc400078efcff */
[----:B------:R-:W-:Y:S01]  /*6b50*/  SHF.R.S32.HI R14, RZ, 0x1f, R0 ;  /* 0x0000001fff0e7819 */ /* 0x000fe20000011400 */
[----:B------:R-:W-:Y:S01]  /*6b60*/  IMAD R24, R24, c[0x0][0x2c4], R5 ;  /* 0x0000b10018187a24 */ /* 0x000fe200078e0205 */
[----:B------:R-:W-:Y:S01]  /*6b70*/  IADD3 R21, P0, R11, R0, RZ ;  /* 0x000000000b157210 */ /* 0x000fe20007f1e0ff */
[----:B------:R-:W-:Y:S01]  /*6b80*/  IMAD R7, R7, c[0x0][0x1b0], RZ ;  /* 0x00006c0007077a24 */ /* 0x000fe200078e02ff */
[----:B------:R-:W-:Y:S01]  /*6b90*/  LOP3.LUT R0, R8, 0x8, R3, 0xf8, !PT ;  /* 0x0000000808007812 */ /* 0x000fe200078ef803 */
[----:B------:R-:W-:Y:S01]  /*6ba0*/  IMAD.IADD R23, R23, 0x1, R13 ;  /* 0x0000000117177824 */ /* 0x000fe200078e020d */
[----:B------:R-:W-:Y:S01]  /*6bb0*/  LOP3.LUT R2, R2, 0xfffffffe, RZ, 0xc0, !PT ;  /* 0xfffffffe02027812 */ /* 0x000fe200078ec0ff */
[C---:B------:R-:W-:Y:S01]  /*6bc0*/  IMAD R7, R18.reuse, c[0x0][0x1b4], R7 ;  /* 0x00006d0012077a24 */ /* 0x040fe200078e0207 */
[----:B------:R-:W-:Y:S01]  /*6bd0*/  SHF.R.S32.HI R3, RZ, 0x1f, R24 ;  /* 0x0000001fff037819 */ /* 0x000fe20000011418 */
[----:B------:R-:W-:Y:S01]  /*6be0*/  IMAD.WIDE.U32 R18, R18, c[0x0][0x1b0], R22 ;  /* 0x00006c0012127a25 */ /* 0x000fe200078e0016 */
[----:B------:R-:W-:-:S02]  /*6bf0*/  LOP3.LUT R9, R9, 0xfffffff0, RZ, 0xc0, !PT ;  /* 0xfffffff009097812 */ /* 0x000fc400078ec0ff */
[----:B------:R-:W-:Y:S01]  /*6c00*/  LEA.HI.X.SX32 R14, R11, R14, 0x1, P0 ;  /* 0x0000000e0b0e7211 */ /* 0x000fe200000f0eff */
[----:B------:R-:W-:Y:S01]  /*6c10*/  IMAD.IADD R2, R6, 0x1, -R2 ;  /* 0x0000000106027824 */ /* 0x000fe200078e0a02 */
[----:B------:R-:W-:Y:S01]  /*6c20*/  IADD3 R6, R16, 0x80, RZ ;  /* 0x0000008010067810 */ /* 0x000fe20007ffe0ff */
[----:B------:R-:W-:Y:S01]  /*6c30*/  IMAD R3, R3, c[0x0][0x1a8], RZ ;  /* 0x00006a0003037a24 */ /* 0x000fe200078e02ff */
[----:B------:R-:W-:Y:S01]  /*6c40*/  SHF.R.U32.HI R5, RZ, 0x3, R8 ;  /* 0x00000003ff057819 */ /* 0x000fe20000011608 */
[----:B------:R-:W-:Y:S01]  /*6c50*/  IMAD.IADD R19, R19, 0x1, R7 ;  /* 0x0000000113137824 */ /* 0x000fe200078e0207 */
[----:B------:R-:W-:Y:S01]  /*6c60*/  ISETP.GE.AND P0, PT, R6, c[0x0][0x198], PT ;  /* 0x0000660006007a0c */ /* 0x000fe20003f06270 */
[----:B------:R-:W-:Y:S01]  /*6c70*/  IMAD.IADD R9, R84, 0x1, -R9 ;  /* 0x0000000154097824 */ /* 0x000fe200078e0a09 */
[----:B------:R-:W-:Y:S01]  /*6c80*/  LOP3.LUT R5, R0, R5, RZ, 0x3c, !PT ;  /* 0x0000000500057212 */ /* 0x000fe200078e3cff */
[----:B------:R-:W-:Y:S01]  /*6c90*/  IMAD R3, R24, c[0x0][0x1ac], R3 ;  /* 0x00006b0018037a24 */ /* 0x000fe200078e0203 */
[----:B------:R-:W-:Y:S01]  /*6ca0*/  ISETP.GE.AND P6, PT, R6, c[0x0][0x1d4], PT ;  /* 0x0000750006007a0c */ /* 0x000fe20003fc6270 */
[----:B------:R-:W-:Y:S01]  /*6cb0*/  IMAD.WIDE.U32 R24, R24, c[0x0][0x1a8], R18 ;  /* 0x00006a0018187a25 */ /* 0x000fe200078e0012 */
[----:B------:R-:W-:-:S02]  /*6cc0*/  SHF.R.S32.HI R8, RZ, 0x1f, R9 ;  /* 0x0000001fff087819 */ /* 0x000fc40000011409 */
[----:B------:R-:W-:Y:S01]  /*6cd0*/  P2R R7, PR, RZ, 0x1 ;  /* 0x00000001ff077803 */ /* 0x000fe20000000000 */
[----:B------:R-:W-:Y:S01]  /*6ce0*/  IMAD.IADD R0, R25, 0x1, R3 ;  /* 0x0000000119007824 */ /* 0x000fe200078e0203 */
[----:B------:R-:W-:Y:S01]  /*6cf0*/  LEA R6, P0, R24, c[0x0][0x160], 0x1 ;  /* 0x0000580018067a11 */ /* 0x000fe200078008ff */
[----:B------:R-:W-:Y:S01]  /*6d00*/  IMAD R18, R14, c[0x0][0x1e0], RZ ;  /* 0x000078000e127a24 */ /* 0x000fe200078e02ff */
[----:B------:R-:W-:Y:S01]  /*6d10*/  LEA.HI R8, R8, R9, RZ, 0x3 ;  /* 0x0000000908087211 */ /* 0x000fe200078f18ff */
[----:B------:R-:W-:Y:S01]  /*6d20*/  IMAD R14, R14, c[0x0][0x208], RZ ;  /* 0x000082000e0e7a24 */ /* 0x000fe200078e02ff */
[-C--:B------:R-:W-:Y:S01]  /*6d30*/  LEA.HI R3, R89, R84.reuse, RZ, 0x6 ;  /* 0x0000005459037211 */ /* 0x080fe200078f30ff */
[C---:B------:R-:W-:Y:S01]  /*6d40*/  IMAD R18, R21.reuse, c[0x0][0x1e4], R18 ;  /* 0x0000790015127a24 */ /* 0x040fe200078e0212 */
[----:B------:R-:W-:Y:S01]  /*6d50*/  LEA.HI.X R0, R24, c[0x0][0x164], R0, 0x1, P0 ;  /* 0x0000590018007a11 */ /* 0x000fe200000f0c00 */
[----:B------:R-:W-:Y:S01]  /*6d60*/  IMAD R14, R21, c[0x0][0x20c], R14 ;  /* 0x00008300150e7a24 */ /* 0x000fe200078e020e */
[----:B------:R-:W-:Y:S01]  /*6d70*/  ISETP.NE.U32.AND P0, PT, RZ, c[0x0][0x350], PT ;  /* 0x0000d400ff007a0c */ /* 0x000fe20003f05070 */
[----:B------:R-:W-:Y:S01]  /*6d80*/  IMAD.SHL.U32 R3, R3, 0x8, RZ ;  /* 0x0000000803037824 */ /* 0x000fe200078e00ff */
[--C-:B------:R-:W-:Y:S01]  /*6d90*/  SHF.R.S32.HI R17, RZ, 0x1f, R16.reuse ;  /* 0x0000001fff117819 */ /* 0x100fe20000011410 */
[C---:B------:R-:W-:Y:S01]  /*6da0*/  IMAD R5, R2.reuse, 0x200, R5 ;  /* 0x0000020002057824 */ /* 0x040fe200078e0205 */
[----:B------:R-:W-:Y:S01]  /*6db0*/  ISETP.NE.AND.EX P0, PT, RZ, c[0x0][0x354], PT, P0 ;  /* 0x0000d500ff007a0c */ /* 0x000fe20003f05300 */
[----:B------:R-:W-:Y:S01]  /*6dc0*/  IMAD.SHL.U32 R2, R2, 0x8, RZ ;  /* 0x0000000802027824 */ /* 0x000fe200078e00ff */
[----:B------:R-:W-:Y:S01]  /*6dd0*/  LOP3.LUT R204, R204, 0xfffffe00, R3, 0xf8, !PT ;  /* 0xfffffe00cccc7812 */ /* 0x000fe200078ef803 */
[----:B------:R-:W-:Y:S01]  /*6de0*/  IMAD.WIDE.U32 R22, R21, c[0x0][0x1e0], R16 ;  /* 0x0000780015167a25 */ /* 0x000fe200078e0010 */
[----:B------:R-:W-:-:S02]  /*6df0*/  LEA.HI R87, R89, R84, RZ, 0x5 ;  /* 0x0000005459577211 */ /* 0x000fc400078f28ff */
[----:B------:R-:W-:Y:S01]  /*6e00*/  LOP3.LUT P1, RZ, R144, 0x4, RZ, 0xc0, !PT ;  /* 0x0000000490ff7812 */ /* 0x000fe2000782c0ff */
[----:B------:R-:W-:Y:S01]  /*6e10*/  IMAD.WIDE.U32 R20, R21, c[0x0][0x208], R16 ;  /* 0x0000820015147a25 */ /* 0x000fe200078e0010 */
[----:B------:R-:W-:Y:S02]  /*6e20*/  SHF.R.S32.HI R91, RZ, 0x5, R87 ;  /* 0x00000005ff5b7819 */ /* 0x000fe40000011457 */
[----:B------:R-:W-:Y:S01]  /*6e30*/  ISETP.GE.AND P5, PT, R16, c[0x0][0x1d4], PT ;  /* 0x0000750010007a0c */ /* 0x000fe20003fa6270 */
[----:B------:R-:W-:Y:S02]  /*6e40*/  IMAD.IADD R15, R21, 0x1, R14 ;  /* 0x00000001150f7824 */ /* 0x000fe400078e020e */
[----:B------:R-:W-:Y:S02]  /*6e50*/  IMAD.MOV.U32 R14, RZ, RZ, R20 ;  /* 0x000000ffff0e7224 */ /* 0x000fe400078e0014 */
[----:B------:R-:W-:Y:S02]  /*6e60*/  IMAD R86, R86, c[0x0][0x210], RZ ;  /* 0x0000840056567a24 */ /* 0x000fe400078e02ff */
[----:B------:R-:W-:-:S04]  /*6e70*/  IMAD.WIDE.U32 R20, R195, c[0x0][0x210], R14 ;  /* 0x00008400c3147a25 */ /* 0x000fc800078e000e */
[----:B------:R-:W-:Y:S02]  /*6e80*/  IMAD.IADD R19, R23, 0x1, R18 ;  /* 0x0000000117137824 */ /* 0x000fe400078e0212 */
[----:B------:R-:W-:Y:S02]  /*6e90*/  IMAD.MOV.U32 R18, RZ, RZ, R22 ;  /* 0x000000ffff127224 */ /* 0x000fe400078e0016 */
[C---:B------:R-:W-:Y:S02]  /*6ea0*/  IMAD R10, R195.reuse, c[0x0][0x1ec], R10 ;  /* 0x00007b00c30a7a24 */ /* 0x040fe400078e020a */
[----:B------:R-:W-:-:S04]  /*6eb0*/  IMAD.WIDE.U32 R18, R195, c[0x0][0x1e8], R18 ;  /* 0x00007a00c3127a25 */ /* 0x000fc800078e0012 */
[----:B------:R-:W-:Y:S01]  /*6ec0*/  IMAD.IADD R19, R10, 0x1, R19 ;  /* 0x000000010a137824 */ /* 0x000fe200078e0213 */
[----:B--2---:R-:W-:Y:S01]  /*6ed0*/  @P2 SHF.R.S32.HI R13, RZ, 0x1f, R12 ;  /* 0x0000001fff0d2819 */ /* 0x004fe2000001140c */
[----:B------:R-:W-:Y:S01]  /*6ee0*/  @!P2 IMAD.MOV.U32 R13, RZ, RZ, R4 ;  /* 0x000000ffff0da224 */ /* 0x000fe200078e0004 */
[----:B------:R-:W-:Y:S01]  /*6ef0*/  LOP3.LUT R4, R8, 0xfffffff8, RZ, 0xc0, !PT ;  /* 0xfffffff808047812 */ /* 0x000fe200078ec0ff */
[----:B------:R-:W-:-:S03]  /*6f00*/  @!P2 IMAD.MOV.U32 R12, RZ, RZ, R197 ;  /* 0x000000ffff0ca224 */ /* 0x000fc600078e00c5 */
[----:B------:R-:W-:Y:S01]  /*6f10*/  IADD3 R4, R9, -R4, RZ ;  /* 0x8000000409047210 */ /* 0x000fe20007ffe0ff */
[----:B------:R-:W-:Y:S01]  /*6f20*/  IMAD R9, R195, c[0x0][0x214], R86 ;  /* 0x00008500c3097a24 */ /* 0x000fe200078e0256 */
[----:B------:R-:W-:Y:S02]  /*6f30*/  SEL R3, R13, RZ, !P0 ;  /* 0x000000ff0d037207 */ /* 0x000fe40004000000 */
[----:B------:R-:W-:Y:S01]  /*6f40*/  SEL R206, R12, RZ, !P0 ;  /* 0x000000ff0cce7207 */ /* 0x000fe20004000000 */
[C---:B------:R-:W-:Y:S01]  /*6f50*/  IMAD.SHL.U32 R13, R4.reuse, 0x40, RZ ;  /* 0x00000040040d7824 */ /* 0x040fe200078e00ff */
[----:B------:R-:W-:Y:S01]  /*6f60*/  LOP3.LUT P0, RZ, R4, 0x2, RZ, 0xc0, !PT ;  /* 0x0000000204ff7812 */ /* 0x000fe2000780c0ff */
[----:B------:R-:W-:Y:S02]  /*6f70*/  IMAD.MOV.U32 R12, RZ, RZ, 0x10 ;  /* 0x00000010ff0c7424 */ /* 0x000fe400078e00ff */
[----:B------:R-:W-:Y:S01]  /*6f80*/  IMAD.IADD R21, R9, 0x1, R21 ;  /* 0x0000000109157824 */ /* 0x000fe200078e0215 */
[----:B------:R-:W-:Y:S01]  /*6f90*/  LOP3.LUT R13, R13, 0x1c0, RZ, 0xc0, !PT ;  /* 0x000001c00d0d7812 */ /* 0x000fe200078ec0ff */
[C---:B------:R-:W-:Y:S01]  /*6fa0*/  IMAD R213, R3.reuse, c[0x0][0x1f0], RZ ;  /* 0x00007c0003d57a24 */ /* 0x040fe200078e02ff */
[----:B------:R-:W-:Y:S01]  /*6fb0*/  SHF.L.U32 R9, R8, 0x6, RZ ;  /* 0x0000000608097819 */ /* 0x000fe200000006ff */
[----:B------:R-:W-:Y:S01]  /*6fc0*/  IMAD R211, R3, c[0x0][0x218], RZ ;  /* 0x0000860003d37a24 */ /* 0x000fe200078e02ff */
[----:B------:R-:W-:Y:S01]  /*6fd0*/  LOP3.LUT R14, R13, 0x8, R2, 0xf8, !PT ;  /* 0x000000080d0e7812 */ /* 0x000fe200078ef802 */
[----:B------:R-:W-:Y:S01]  /*6fe0*/  IMAD.MOV.U32 R3, RZ, RZ, 0x20 ;  /* 0x00000020ff037424 */ /* 0x000fe200078e00ff */
[----:B------:R-:W-:Y:S01]  /*6ff0*/  SHF.R.U32.HI R13, RZ, 0x3, R13 ;  /* 0x00000003ff0d7819 */ /* 0x000fe2000001160d */
[----:B------:R-:W-:Y:S01]  /*7000*/  IMAD R8, R196, c[0x0][0x2c4], RZ ;  /* 0x0000b100c4087a24 */ /* 0x000fe200078e02ff */
[----:B------:R-:W-:Y:S01]  /*7010*/  SEL R2, R12, 0xfffffff0, !P0 ;  /* 0xfffffff00c027807 */ /* 0x000fe20004000000 */
[----:B------:R-:W-:Y:S01]  /*7020*/  IMAD R213, R206, c[0x0][0x1f4], R213 ;  /* 0x00007d00ced57a24 */ /* 0x000fe200078e02d5 */
[----:B------:R-:W-:Y:S01]  /*7030*/  LOP3.LUT P0, RZ, R4, 0x4, RZ, 0xc0, !PT ;  /* 0x0000000404ff7812 */ /* 0x000fe2000780c0ff */
[----:B------:R-:W-:Y:S01]  /*7040*/  IMAD R211, R206, c[0x0][0x21c], R211 ;  /* 0x00008700ced37a24 */ /* 0x000fe200078e02d3 */
[----:B------:R-:W-:Y:S01]  /*7050*/  LOP3.LUT R4, R14, R13, RZ, 0x3c, !PT ;  /* 0x0000000d0e047212 */ /* 0x000fe200078e3cff */
[----:B------:R-:W-:Y:S01]  /*7060*/  IMAD.WIDE.U32 R208, R206, c[0x0][0x1f0], R18 ;  /* 0x00007c00ced07a25 */ /* 0x000fe200078e0012 */
[----:B------:R-:W-:Y:S01]  /*7070*/  SEL R3, R3, 0xffffffe0, !P0 ;  /* 0xffffffe003037807 */ /* 0x000fe20004000000 */
[----:B------:R1:W2:Y:S01]  /*7080*/  SHFL.IDX PT, R18, R6, RZ, 0x181f ;  /* 0x00181fff06127589 */ /* 0x0002a200000e0000 */
[----:B------:R-:W-:Y:S01]  /*7090*/  LOP3.LUT R4, R4, 0xfffffe00, R9, 0xf8, !PT ;  /* 0xfffffe0004047812 */ /* 0x000fe200078ef809 */
[----:B------:R-:W-:Y:S01]  /*70a0*/  IMAD.WIDE.U32 R206, R206, c[0x0][0x218], R20 ;  /* 0x00008600cece7a25 */ /* 0x000fe200078e0014 */
[----:B------:R-:W-:Y:S01]  /*70b0*/  LEA.HI R9, R89, R84, RZ, 0x3 ;  /* 0x0000005459097211 */ /* 0x000fe200078f18ff */
[----:B------:R1:W3:Y:S01]  /*70c0*/  SHFL.IDX PT, R19, R0, RZ, 0x181f ;  /* 0x00181fff00137589 */ /* 0x0002e200000e0000 */
[----:B------:R-:W-:Y:S01]  /*70d0*/  IADD3 R12, R16, 0x40, RZ ;  /* 0x00000040100c7810 */ /* 0x000fe20007ffe0ff */
[----:B------:R-:W-:Y:S01]  /*70e0*/  IMAD.IADD R213, R209, 0x1, R213 ;  /* 0x00000001d1d57824 */ /* 0x000fe200078e02d5 */
[----:B------:R-:W-:Y:S01]  /*70f0*/  LOP3.LUT R9, R9, 0xfffffff8, RZ, 0xc0, !PT ;  /* 0xfffffff809097812 */ /* 0x000fe200078ec0ff */
[----:B------:R-:W-:Y:S01]  /*7100*/  IMAD.IADD R211, R207, 0x1, R211 ;  /* 0x00000001cfd37824 */ /* 0x000fe200078e02d3 */
[----:B------:R-:W-:-:S02]  /*7110*/  ISETP.GE.AND P4, PT, R12, c[0x0][0x1d4], PT ;  /* 0x000075000c007a0c */ /* 0x000fc40003f86270 */
[----:B------:R-:W-:Y:S01]  /*7120*/  ISETP.GE.AND P3, PT, R12, c[0x0][0x198], PT ;  /* 0x000066000c007a0c */ /* 0x000fe20003f66270 */
[----:B------:R-:W-:Y:S02]  /*7130*/  IMAD.IADD R10, R84, 0x1, -R9 ;  /* 0x00000001540a7824 */ /* 0x000fe400078e0a09 */
[----:B------:R-:W-:Y:S02]  /*7140*/  IMAD.IADD R9, R133, 0x1, R11 ;  /* 0x0000000185097824 */ /* 0x000fe400078e020b */
[----:B------:R-:W-:-:S03]  /*7150*/  IMAD.SHL.U32 R10, R10, 0x8, RZ ;  /* 0x000000080a0a7824 */ /* 0x000fc600078e00ff */
[----:B------:R-:W-:Y:S02]  /*7160*/  ISETP.GE.AND P0, PT, R9, R8, PT ;  /* 0x000000080900720c */ /* 0x000fe40003f06270 */
[----:B------:R-:W-:-:S11]  /*7170*/  ISETP.GE.AND P2, PT, R10, c[0x0][0x198], PT ;  /* 0x000066000a007a0c */ /* 0x000fd60003f46270 */
[----:B------:R-:W-:Y:S05]  /*7180*/  @P0 BRA `(.L_x_975) ;  /* 0x0000011000000947 */ /* 0x000fea0003800000 */
[C---:B-123--:R-:W-:Y:S02]  /*7190*/  IADD3 R13, R10.reuse, 0x80, RZ ;  /* 0x000000800a0d7810 */ /* 0x04efe40007ffe0ff */
[----:B------:R-:W-:Y:S02]  /*71a0*/  SHF.R.S32.HI R15, RZ, 0x1f, R12 ;  /* 0x0000001fff0f7819 */ /* 0x000fe4000001140c */
[C---:B------:R-:W-:Y:S02]  /*71b0*/  LEA R20, P0, R10.reuse, R18, 0x1 ;  /* 0x000000120a147211 */ /* 0x040fe400078008ff */
[----:B------:R-:W-:Y:S02]  /*71c0*/  SHF.R.S32.HI R14, RZ, 0x1f, R13 ;  /* 0x0000001fff0e7819 */ /* 0x000fe4000001140d */
[----:B------:R-:W-:Y:S02]  /*71d0*/  LEA.HI R15, R15, R12, RZ, 0x3 ;  /* 0x0000000c0f0f7211 */ /* 0x000fe400078f18ff */
[----:B------:R-:W-:-:S02]  /*71e0*/  LEA.HI.X R21, R10, R19, R17, 0x1, P0 ;  /* 0x000000130a157211 */ /* 0x000fc400000f0c11 */
        /* <DEDUP_REMOVED lines=11> */
.L_x_975:
[----:B-123--:R-:W-:Y:S05]  /*72a0*/  BSYNC B0 ;  /* 0x0000000000007941 */ /* 0x00efea0003800000 */
.L_x_974:
[----:B------:R-:W-:Y:S01]  /*72b0*/  IADD3 R13, R9, 0x20, RZ ;  /* 0x00000020090d7810 */ /* 0x000fe20007ffe0ff */
[----:B------:R1:W2:Y:S01]  /*72c0*/  SHFL.IDX PT, R19, R0, 0x1, 0x181f ;  /* 0x00381f0000137f89 */ /* 0x0002a200000e0000 */
[----:B------:R-:W-:Y:S02]  /*72d0*/  BSSY B0, `(.L_x_976) ;  /* 0x0000015000007945 */ /* 0x000fe40003800000 */
[----:B------:R-:W-:Y:S01]  /*72e0*/  ISETP.GE.AND P0, PT, R13, R8, PT ;  /* 0x000000080d00720c */ /* 0x000fe20003f06270 */
[----:B------:R1:W3:-:S12]  /*72f0*/  SHFL.IDX PT, R18, R6, 0x1, 0x181f ;  /* 0x00381f0006127f89 */ /* 0x0002d800000e0000 */
[----:B------:R-:W-:Y:S05]  /*7300*/  @P0 BRA `(.L_x_977) ;  /* 0x0000011000000947 */ /* 0x000fea0003800000 */
[C---:B------:R-:W-:Y:S02]  /*7310*/  IADD3 R14, R10.reuse, 0x80, RZ ;  /* 0x000000800a0e7810 */ /* 0x040fe40007ffe0ff */
[----:B------:R-:W-:Y:S02]  /*7320*/  SHF.R.S32.HI R15, RZ, 0x1f, R12 ;  /* 0x0000001fff0f7819 */ /* 0x000fe4000001140c */
[C---:B---3--:R-:W-:Y:S02]  /*7330*/  LEA R20, P0, R10.reuse, R18, 0x1 ;  /* 0x000000120a147211 */ /* 0x048fe400078008ff */
[----:B------:R-:W-:Y:S02]  /*7340*/  SHF.R.S32.HI R13, RZ, 0x1f, R14 ;  /* 0x0000001fff0d7819 */ /* 0x000fe4000001140e */
[----:B------:R-:W-:Y:S02]  /*7350*/  LEA.HI R15, R15, R12, RZ, 0x3 ;  /* 0x0000000c0f0f7211 */ /* 0x000fe400078f18ff */
[----:B--2---:R-:W-:-:S02]  /*7360*/  LEA.HI.X R21, R10, R19, R17, 0x1, P0 ;  /* 0x000000130a157211 */ /* 0x004fc400000f0c11 */
        /* <DEDUP_REMOVED lines=11> */
.L_x_977:
[----:B------:R-:W-:Y:S05]  /*7420*/  BSYNC B0 ;  /* 0x0000000000007941 */ /* 0x000fea0003800000 */
.L_x_976:
[----:B------:R-:W-:Y:S01]  /*7430*/  IADD3 R13, R9, 0x40, RZ ;  /* 0x00000040090d7810 */ /* 0x000fe20007ffe0ff */
[----:B--2---:R2:W4:Y:S01]  /*7440*/  SHFL.IDX PT, R19, R0, 0x2, 0x181f ;  /* 0x00581f0000137f89 */ /* 0x00452200000e0000 */
[----:B------:R-:W-:Y:S02]  /*7450*/  BSSY B0, `(.L_x_978) ;  /* 0x0000015000007945 */ /* 0x000fe40003800000 */
[----:B------:R-:W-:Y:S01]  /*7460*/  ISETP.GE.AND P0, PT, R13, R8, PT ;  /* 0x000000080d00720c */ /* 0x000fe20003f06270 */
[----:B---3--:R2:W3:-:S12]  /*7470*/  SHFL.IDX PT, R18, R6, 0x2, 0x181f ;  /* 0x00581f0006127f89 */ /* 0x0084d800000e0000 */
[----:B------:R-:W-:Y:S05]  /*7480*/  @P0 BRA `(.L_x_979) ;  /* 0x0000011000000947 */ /* 0x000fea0003800000 */
[C---:B------:R-:W-:Y:S02]  /*7490*/  IADD3 R14, R10.reuse, 0x80, RZ ;  /* 0x000000800a0e7810 */ /* 0x040fe40007ffe0ff */
[----:B------:R-:W-:Y:S02]  /*74a0*/  SHF.R.S32.HI R15, RZ, 0x1f, R12 ;  /* 0x0000001fff0f7819 */ /* 0x000fe4000001140c */
[C---:B---3--:R-:W-:Y:S02]  /*74b0*/  LEA R20, P0, R10.reuse, R18, 0x1 ;  /* 0x000000120a147211 */ /* 0x048fe400078008ff */
[----:B------:R-:W-:Y:S02]  /*74c0*/  SHF.R.S32.HI R13, RZ, 0x1f, R14 ;  /* 0x0000001fff0d7819 */ /* 0x000fe4000001140e */
[----:B------:R-:W-:Y:S02]  /*74d0*/  LEA.HI R15, R15, R12, RZ, 0x3 ;  /* 0x0000000c0f0f7211 */ /* 0x000fe400078f18ff */
[----:B----4-:R-:W-:-:S02]  /*74e0*/  LEA.HI.X R21, R10, R19, R17, 0x1, P0 ;  /* 0x000000130a157211 */ /* 0x010fc400000f0c11 */
        /* <DEDUP_REMOVED lines=11> */
.L_x_979:
[----:B------:R-:W-:Y:S05]  /*75a0*/  BSYNC B0 ;  /* 0x0000000000007941 */ /* 0x000fea0003800000 */
.L_x_978:
[----:B------:R-:W-:Y:S01]  /*75b0*/  IADD3 R9, R9, 0x60, RZ ;  /* 0x0000006009097810 */ /* 0x000fe20007ffe0ff */
[----:B---3--:R-:W3:Y:S01]  /*75c0*/  SHFL.IDX PT, R18, R6, 0x3, 0x181f ;  /* 0x00781f0006127f89 */ /* 0x008ee200000e0000 */
[----:B------:R-:W-:Y:S01]  /*75d0*/  P2R R13, PR, RZ, 0x2 ;  /* 0x00000002ff0d7803 */ /* 0x000fe20000000000 */
[----:B------:R-:W-:Y:S01]  /*75e0*/  IMAD.SHL.U32 R146, R204, 0x2, RZ ;  /* 0x00000002cc927824 */ /* 0x000fe200078e00ff */
[----:B------:R-:W-:Y:S01]  /*75f0*/  ISETP.GE.AND P0, PT, R9, R8, PT ;  /* 0x000000080900720c */ /* 0x000fe20003f06270 */
[----:B----4-:R4:W5:Y:S01]  /*7600*/  SHFL.IDX PT, R19, R0, 0x3, 0x181f ;  /* 0x00781f0000137f89 */ /* 0x01096200000e0000 */
[----:B------:R-:W-:Y:S01]  /*7610*/  ISETP.NE.AND P1, PT, R7, RZ, PT ;  /* 0x000000ff0700720c */ /* 0x000fe20003f25270 */
[----:B------:R-:W-:Y:S01]  /*7620*/  IMAD.MOV.U32 R210, RZ, RZ, R206 ;  /* 0x000000ffffd27224 */ /* 0x000fe200078e00ce */
[----:B------:R-:W-:Y:S01]  /*7630*/  P2R R14, PR, RZ, 0x40 ;  /* 0x00000040ff0e7803 */ /* 0x000fe20000000000 */
[----:B------:R-:W-:Y:S01]  /*7640*/  IMAD.MOV.U32 R202, RZ, RZ, c[0x0][0x1e0] ;  /* 0x00007800ffca7624 */ /* 0x000fe200078e00ff */
[----:B------:R-:W-:Y:S01]  /*7650*/  IADD3 R9, R145, -0x1, RZ ;  /* 0xffffffff91097810 */ /* 0x000fe20007ffe0ff */
[----:B------:R-:W-:Y:S01]  /*7660*/  IMAD.MOV.U32 R212, RZ, RZ, R208 ;  /* 0x000000ffffd47224 */ /* 0x000fe200078e00d0 */
[----:B------:R-:W-:Y:S01]  /*7670*/  IADD3 R203, R146, 0x100, RZ ;  /* 0x0000010092cb7810 */ /* 0x000fe20007ffe0ff */
[----:B------:R-:W-:-:S02]  /*7680*/  IMAD.MOV.U32 R199, RZ, RZ, 0x5 ;  /* 0x00000005ffc77424 */ /* 0x000fc400078e00ff */
[----:B------:R-:W-:Y:S02]  /*7690*/  IMAD.SHL.U32 R86, R9, 0x40, RZ ;  /* 0x0000004009567824 */ /* 0x000fe400078e00ff */
[----:B------:R-:W-:Y:S02]  /*76a0*/  @!P0 SHF.R.S32.HI R7, RZ, 0x1f, R12 ;  /* 0x0000001fff078819 */ /* 0x000fe4000001140c */
[----:B------:R-:W-:Y:S02]  /*76b0*/  SHF.L.U64.HI R201, R202, R199, c[0x0][0x1e4] ;  /* 0x00007900cac97619 */ /* 0x000fe400000102c7 */
[----:B------:R-:W-:Y:S02]  /*76c0*/  @!P0 LEA.HI R7, R7, R12, RZ, 0x3 ;  /* 0x0000000c07078211 */ /* 0x000fe400078f18ff */
[----:B------:R-:W-:Y:S02]  /*76d0*/  IADD3 R11, -R86, R193, -R11 ;  /* 0x000000c1560b7210 */ /* 0x000fe40007ffe90b */
[----:B------:R-:W-:-:S02]  /*76e0*/  @!P0 LOP3.LUT R7, R7, 0xfffffff8, RZ, 0xc0, !PT ;  /* 0xfffffff807078812 */ /* 0x000fc400078ec0ff */
[C---:B---3--:R-:W-:Y:S02]  /*76f0*/  @!P0 LEA R16, P6, R10.reuse, R18, 0x1 ;  /* 0x000000120a108211 */ /* 0x048fe400078c08ff */
[C---:B-12-4-:R-:W-:Y:S01]  /*7700*/  IADD3 R0, R10.reuse, 0x80, RZ ;  /* 0x000000800a007810 */ /* 0x056fe20007ffe0ff */
[----:B-----5:R-:W-:Y:S01]  /*7710*/  @!P0 IMAD.WIDE R20, R7, 0x2, R18 ;  /* 0x0000000207148825 */ /* 0x020fe200078e0212 */
[----:B------:R-:W-:Y:S02]  /*7720*/  @!P0 LEA.HI.X R17, R10, R19, R17, 0x1, P6 ;  /* 0x000000130a118211 */ /* 0x000fe400030f0c11 */
[----:B------:R-:W-:Y:S02]  /*7730*/  @!P0 SHF.R.S32.HI R7, RZ, 0x1f, R0 ;  /* 0x0000001fff078819 */ /* 0x000fe40000011400 */
[----:B------:R-:W-:Y:S01]  /*7740*/  ISETP.NE.AND P6, PT, R14, RZ, PT ;  /* 0x000000ff0e00720c */ /* 0x000fe20003fc5270 */
[----:B------:R-:W-:Y:S01]  /*7750*/  IMAD.MOV.U32 R14, RZ, RZ, c[0x0][0x208] ;  /* 0x00008200ff0e7624 */ /* 0x000fe200078e00ff */
[----:B------:R-:W-:Y:S01]  /*7760*/  @!P0 LEA.HI R6, R7, R0, RZ, 0x3 ;  /* 0x0000000007068211 */ /* 0x000fe200078f18ff */
[----:B------:R-:W-:Y:S01]  /*7770*/  IMAD.MOV.U32 R7, RZ, RZ, 0x6 ;  /* 0x00000006ff077424 */ /* 0x000fe200078e00ff */
[----:B------:R-:W-:Y:S01]  /*7780*/  @!PT LDS RZ, [RZ] ;  /* 0x00000000fffff984 */ /* 0x000fe20000000800 */
[----:B------:R1:W-:Y:S01]  /*7790*/  @!P0 LDGSTS.E.BYPASS.LTC128B.128 [R146+0x1b100], [R16.64], !P2 ;  /* 0x1b10000010928fae */ /* 0x0003e2000d101d46 */
[----:B------:R-:W-:Y:S01]  /*77a0*/  IMAD.SHL.U32 R51, R14, 0x40, RZ ;  /* 0x000000400e337824 */ /* 0x000fe200078e00ff */
[----:B------:R-:W-:Y:S01]  /*77b0*/  @!P0 LOP3.LUT R6, R6, 0xfffffff8, RZ, 0xc0, !PT ;  /* 0xfffffff806068812 */ /* 0x000fe200078ec0ff */
[C---:B------:R-:W-:Y:S01]  /*77c0*/  IMAD.SHL.U32 R200, R14.reuse, 0x20, RZ ;  /* 0x000000200ec87824 */ /* 0x040fe200078e00ff */
[----:B------:R-:W-:Y:S01]  /*77d0*/  SHF.L.U64.HI R50, R14, R7, c[0x0][0x20c] ;  /* 0x000083000e327619 */ /* 0x000fe20000010207 */
[----:B------:R2:W-:Y:S01]  /*77e0*/  @!P0 LDGSTS.E.BYPASS.LTC128B.128 [R146+0x1f100], [R20.64], !P3 ;  /* 0x1f10000014928fae */ /* 0x0005e2000d901d46 */
[----:B------:R-:W-:Y:S01]  /*77f0*/  ISETP.GE.AND P2, PT, R11, 0x1, PT ;  /* 0x000000010b00780c */ /* 0x000fe20003f46270 */
[----:B------:R-:W-:Y:S01]  /*7800*/  @!P0 IMAD.WIDE R18, R6, 0x2, R18 ;  /* 0x0000000206128825 */ /* 0x000fe200078e0212 */
[----:B------:R-:W-:-:S03]  /*7810*/  SHF.L.U64.HI R199, R14, R199, c[0x0][0x20c] ;  /* 0x000083000ec77619 */ /* 0x000fc600000102c7 */
[----:B------:R-:W-:Y:S01]  /*7820*/  IMAD R6, R50, R9, RZ ;  /* 0x0000000932067224 */ /* 0x000fe200078e02ff */
[----:B------:R3:W-:Y:S01]  /*7830*/  @!P0 LDGSTS.E.BYPASS.LTC128B.128 [R146+0x23100], [R18.64], !P1 ;  /* 0x2310000012928fae */ /* 0x0007e2000c901d46 */
[C---:B------:R-:W-:Y:S01]  /*7840*/  IMAD.SHL.U32 R49, R200.reuse, 0x2, RZ ;  /* 0x00000002c8317824 */ /* 0x040fe200078e00ff */
[----:B------:R-:W-:Y:S02]  /*7850*/  SHF.L.U64.HI R48, R200, 0x1, R199 ;  /* 0x00000001c8307819 */ /* 0x000fe400000102c7 */
[----:B------:R-:W0:Y:S01]  /*7860*/  LDGDEPBAR ;  /* 0x00000000000079af */ /* 0x000e220000000000 */
[----:B-1----:R-:W-:Y:S01]  /*7870*/  SHF.R.S32.HI R16, RZ, 0x1f, R9 ;  /* 0x0000001fff107819 */ /* 0x002fe20000011409 */
[----:B--2---:R-:W-:-:S04]  /*7880*/  IMAD.WIDE.U32 R20, R9, R51, R210 ;  /* 0x0000003309147225 */ /* 0x004fc800078e00d2 */
[----:B------:R-:W-:Y:S01]  /*7890*/  IMAD R6, R16, R51, R6 ;  /* 0x0000003310067224 */ /* 0x000fe200078e0206 */
[----:B------:R-:W-:Y:S01]  /*78a0*/  BAR.SYNC.DEFER_BLOCKING 0x0 ;  /* 0x0000000000007b1d */ /* 0x000fe20000010000 */
[----:B---3--:R-:W-:Y:S02]  /*78b0*/  LEA R18, P0, R20, c[0x0][0x1f8], 0x1 ;  /* 0x00007e0014127a11 */ /* 0x008fe400078008ff */
[----:B------:R-:W-:-:S05]  /*78c0*/  IMAD.IADD R6, R21, 0x1, R6 ;  /* 0x0000000115067824 */ /* 0x000fca00078e0206 */
[----:B------:R-:W-:Y:S02]  /*78d0*/  LEA.HI.X R19, R20, c[0x0][0x1fc], R6, 0x1, P0 ;  /* 0x00007f0014137a11 */ /* 0x000fe400000f0c06 */
[C---:B------:R-:W-:Y:S01]  /*78e0*/  SHF.L.U64.HI R6, R202.reuse, R7, c[0x0][0x1e4] ;  /* 0x00007900ca067619 */ /* 0x040fe20000010207 */
[C---:B------:R-:W-:Y:S02]  /*78f0*/  IMAD.SHL.U32 R7, R202.reuse, 0x40, RZ ;  /* 0x00000040ca077824 */ /* 0x040fe400078e00ff */
[----:B------:R-:W-:Y:S02]  /*7900*/  IMAD.SHL.U32 R202, R202, 0x20, RZ ;  /* 0x00000020caca7824 */ /* 0x000fe400078e00ff */
[----:B------:R-:W-:Y:S02]  /*7910*/  IMAD R15, R6, R9, RZ ;  /* 0x00000009060f7224 */ /* 0x000fe400078e02ff */
[----:B------:R-:W-:-:S04]  /*7920*/  IMAD.WIDE.U32 R22, R9, R7, R212 ;  /* 0x0000000709167225 */ /* 0x000fc800078e00d4 */
[----:B------:R-:W-:Y:S01]  /*7930*/  IMAD R16, R16, R7, R15 ;  /* 0x0000000710107224 */ /* 0x000fe200078e020f */
[----:B------:R-:W-:-:S03]  /*7940*/  @P2 LEA R20, P0, R22, c[0x0][0x1c8], 0x1 ;  /* 0x0000720016142a11 */ /* 0x000fc600078008ff */
[----:B------:R-:W-:-:S05]  /*7950*/  IMAD.IADD R16, R23, 0x1, R16 ;  /* 0x0000000117107824 */ /* 0x000fca00078e0210 */
        /* <DEDUP_REMOVED lines=9> */
[----:B------:R-:W-:-:S05]  /*79f0*/  @P0 IADD3 R15, P3, R202, R22, RZ ;  /* 0x00000016ca0f0210 */ /* 0x000fca0007f7e0ff */
[----:B------:R-:W-:Y:S01]  /*7a00*/  @P0 IMAD.X R16, R201, 0x1, R16, P3 ;  /* 0x00000001c9100824 */ /* 0x000fe200018e0610 */
[----:B------:R-:W-:-:S04]  /*7a10*/  @P0 LEA R22, P3, R15, c[0x0][0x1c8], 0x1 ;  /* 0x000072000f160a11 */ /* 0x000fc800078608ff */
[----:B------:R-:W-:Y:S02]  /*7a20*/  @P0 LEA.HI.X R23, R15, c[0x0][0x1cc], R16, 0x1, P3 ;  /* 0x000073000f170a11 */ /* 0x000fe400018f0c10 */
[----:B------:R-:W-:-:S03]  /*7a30*/  IADD3 R14, P3, R49, R18, RZ ;  /* 0x00000012310e7210 */ /* 0x000fc60007f7e0ff */
[----:B------:R1:W-:Y:S02]  /*7a40*/  @P0 LDGSTS.E.BYPASS.LTC128B.128 [R146+0xd100], [R22.64], !P5 ;  /* 0x0d10000016920fae */ /* 0x0003e4000e901d46 */
[----:B------:R-:W-:Y:S01]  /*7a50*/  IMAD.X R15, R48, 0x1, R19, P3 ;  /* 0x00000001300f7824 */ /* 0x000fe200018e0613 */
[----:B------:R-:W-:Y:S01]  /*7a60*/  ISETP.GE.AND P3, PT, R10, c[0x0][0x1d4], PT ;  /* 0x000075000a007a0c */ /* 0x000fe20003f66270 */
        /* <DEDUP_REMOVED lines=9> */
[----:B------:R-:W-:-:S04]  /*7b00*/  ISETP.GE.AND P0, PT, R0, c[0x0][0x1d4], PT ;  /* 0x0000750000007a0c */ /* 0x000fc80003f06270 */
[C---:B------:R-:W-:Y:S02]  /*7b10*/  ISETP.LT.OR P1, PT, R11.reuse, 0x1, P0 ;  /* 0x000000010b00780c */ /* 0x040fe40000721670 */
[----:B------:R-:W-:-:S11]  /*7b20*/  ISETP.LT.OR P0, PT, R11, 0x21, P0 ;  /* 0x000000210b00780c */ /* 0x000fd60000701670 */
[----:B------:R1:W-:Y:S01]  /*7b30*/  LDGSTS.E.BYPASS.LTC128B.128 [R146+0x4100], [R18.64+0x100], !P1 ;  /* 0x0410010012927fae */ /* 0x0003e2000c901d46 */
[----:B------:R-:W-:-:S03]  /*7b40*/  ISETP.NE.AND P1, PT, R13, RZ, PT ;  /* 0x000000ff0d00720c */ /* 0x000fc60003f25270 */
[----:B------:R1:W-:Y:S04]  /*7b50*/  LDGSTS.E.BYPASS.LTC128B.128 [R146+0x1100], [R14.64], !P3 ;  /* 0x011000000e927fae */ /* 0x0003e8000d901d46 */
[----:B------:R1:W-:Y:S01]  /*7b60*/  LDGSTS.E.BYPASS.LTC128B.128 [R146+0x3100], [R14.64+0x80], !P2 ;  /* 0x031000800e927fae */ /* 0x0003e2000d101d46 */
[----:B------:R-:W-:-:S03]  /*7b70*/  ISETP.GT.AND P2, PT, R9, R198, PT ;  /* 0x000000c60900720c */ /* 0x000fc60003f44270 */
[----:B------:R1:W-:Y:S04]  /*7b80*/  LDGSTS.E.BYPASS.LTC128B.128 [R146+0x5100], [R14.64+0x100], !P0 ;  /* 0x051001000e927fae */ /* 0x0003e8000c101d46 */
[----:B------:R-:W0:Y:S06]  /*7b90*/  LDGDEPBAR ;  /* 0x00000000000079af */ /* 0x000e2c0000000000 */
[----:B------:R-:W-:Y:S05]  /*7ba0*/  @!P2 BRA `(.L_x_980) ;  /* 0x000001000000a947 */ /* 0x000fea0003800000 */
[----:B------:R-:W-:-:S04]  /*7bb0*/  IADD3 R11, R145, -0x2, RZ ;  /* 0xfffffffe910b7810 */ /* 0x000fc80007ffe0ff */
[----:B------:R-:W-:Y:S01]  /*7bc0*/  SHF.R.S32.HI R9, RZ, 0x1f, R11 ;  /* 0x0000001fff097819 */ /* 0x000fe2000001140b */
[----:B------:R-:W-:Y:S02]  /*7bd0*/  IMAD R0, R6, R11, RZ ;  /* 0x0000000b06007224 */ /* 0x000fe400078e02ff */
[----:B------:R-:W-:-:S04]  /*7be0*/  IMAD.WIDE.U32 R10, R11, R7, R212 ;  /* 0x000000070b0a7225 */ /* 0x000fc800078e00d4 */
[----:B------:R-:W-:Y:S01]  /*7bf0*/  IMAD R0, R9, R7, R0 ;  /* 0x0000000709007224 */ /* 0x000fe200078e0200 */
[----:B------:R-:W-:-:S03]  /*7c00*/  LEA R12, P0, R10, c[0x0][0x1c8], 0x1 ;  /* 0x000072000a0c7a11 */ /* 0x000fc600078008ff */
[----:B------:R-:W-:-:S05]  /*7c10*/  IMAD.IADD R0, R11, 0x1, R0 ;  /* 0x000000010b007824 */ /* 0x000fca00078e0200 */
[----:B------:R-:W-:Y:S02]  /*7c20*/  LEA.HI.X R13, R10, c[0x0][0x1cc], R0, 0x1, P0 ;  /* 0x000073000a0d7a11 */ /* 0x000fe400000f0c00 */
[----:B------:R-:W-:-:S03]  /*7c30*/  LEA R10, P0, R202, R12, 0x1 ;  /* 0x0000000cca0a7211 */ /* 0x000fc600078008ff */
[----:B------:R2:W-:Y:S01]  /*7c40*/  LDGSTS.E.BYPASS.LTC128B.128 [R146+0x12100], [R12.64], !P5 ;  /* 0x121000000c927fae */ /* 0x0005e2000e901d46 */
[----:B------:R-:W-:-:S03]  /*7c50*/  LEA.HI.X R11, R202, R13, R201, 0x1, P0 ;  /* 0x0000000dca0b7211 */ /* 0x000fc600000f0cc9 */
[----:B------:R2:W-:Y:S04]  /*7c60*/  LDGSTS.E.BYPASS.LTC128B.128 [R146+0x14100], [R12.64+0x80], !P4 ;  /* 0x141000800c927fae */ /* 0x0005e8000e101d46 */
[----:B------:R2:W-:Y:S04]  /*7c70*/  LDGSTS.E.BYPASS.LTC128B.128 [R146+0x16100], [R12.64+0x100], !P6 ;  /* 0x161001000c927fae */ /* 0x0005e8000f101d46 */
[----:B------:R2:W-:Y:S04]  /*7c80*/  LDGSTS.E.BYPASS.LTC128B.128 [R146+0x13100], [R10.64], !P5 ;  /* 0x131000000a927fae */ /* 0x0005e8000e901d46 */
[----:B------:R2:W-:Y:S04]  /*7c90*/  LDGSTS.E.BYPASS.LTC128B.128 [R146+0x15100], [R10.64+0x80], !P4 ;  /* 0x151000800a927fae */ /* 0x0005e8000e101d46 */
[----:B------:R2:W-:Y:S02]  /*7ca0*/  LDGSTS.E.BYPASS.LTC128B.128 [R146+0x17100], [R10.64+0x100], !P6 ;  /* 0x171001000a927fae */ /* 0x0005e4000f101d46 */
.L_x_980:
[----:B------:R-:W-:Y:S01]  /*7cb0*/  ISETP.LT.AND P0, PT, RZ, c[0x0][0x27c], PT ;  /* 0x00009f00ff007a0c */ /* 0x000fe20003f01270 */
[----:B------:R-:W0:Y:S01]  /*7cc0*/  LDGDEPBAR ;  /* 0x00000000000079af */ /* 0x000e220000000000 */
[----:B------:R-:W-:Y:S01]  /*7cd0*/  IMAD R0, R91, 0x400, R4 ;  /* 0x000004005b007824 */ /* 0x000fe200078e0204 */
[----:B------:R-:W-:-:S10]  /*7ce0*/  ISETP.NE.AND P3, PT, R218, 0x1, PT ;  /* 0x00000001da00780c */ /* 0x000fd40003f65270 */
[----:B------:R-:W-:Y:S05]  /*7cf0*/  @P0 BRA `(.L_x_981) ;  /* 0x0000002000000947 */ /* 0x000fea0003800000 */
[----:B------:R-:W-:-:S04]  /*7d00*/  DEPBAR.LE SB0, 0x3 ;  /* 0x000080c00000791a */ /* 0x000fc80000000000 */
[----:B------:R-:W-:Y:S05]  /*7d10*/  BRA `(.L_x_982) ;  /* 0x00006de000007947 */ /* 0x000fea0003800000 */
.L_x_981:
[----:B------:R-:W-:Y:S01]  /*7d20*/  ULDC.U8 UR4, c[0x0][0x298] ;  /* 0x0000a60000047ab9 */ /* 0x000fe20000000000 */
[----:B--2---:R-:W-:Y:S01]  /*7d30*/  SHF.R.S32.HI R10, RZ, 0x1f, R85 ;  /* 0x0000001fff0a7819 */ /* 0x004fe20000011455 */
[----:B-1----:R-:W-:Y:S01]  /*7d40*/  IMAD.WIDE.U32 R14, R85, c[0x0][0x280], RZ ;  /* 0x0000a000550e7a25 */ /* 0x002fe200078e00ff */
        /* <DEDUP_REMOVED lines=20> */
[----:B------:R-:W-:Y:S01]  /*7e90*/  CS2R R18, SRZ ;  /* 0x0000000000127805 */ /* 0x000fe2000001ff00 */
[----:B------:R-:W-:Y:S01]  /*7ea0*/  IMAD.MOV.U32 R16, RZ, RZ, R12 ;  /* 0x000000ffff107224 */ /* 0x000fe200078e000c */
[----:B------:R-:W-:Y:S01]  /*7eb0*/  @P3 SHF.R.U32.HI R10, RZ, c[0x0][0x2cc], R11 ;  /* 0x0000b300ff0a3a19 */ /* 0x000fe2000001160b */
[----:B------:R-:W-:Y:S01]  /*7ec0*/  IMAD.SHL.U32 R82, R82, 0x4, RZ ;  /* 0x0000000452527824 */ /* 0x000fe200078e00ff */
        /* <DEDUP_REMOVED lines=11> */
[C---:B------:R-:W-:Y:S01]  /*7f80*/  IMAD R13, R10.reuse, c[0x0][0x284], R13 ;  /* 0x0000a1000a0d7a24 */ /* 0x040fe200078e020d */
[----:B------:R-:W-:Y:S01]  /*7f90*/  CS2R R62, SRZ ;  /* 0x00000000003e7805 */ /* 0x000fe2000001ff00 */
[C---:B------:R-:W-:Y:S01]  /*7fa0*/  IMAD.WIDE.U32 R16, R10.reuse, c[0x0][0x290], R16 ;  /* 0x0000a4000a107a25 */ /* 0x040fe200078e0010 */
[----:B------:R1:W2:Y:S01]  /*7fb0*/  SHFL.IDX PT, R22, R14, RZ, 0x1c1f ;  /* 0x001c1fff0e167589 */ /* 0x0002a200000e0000 */
[----:B------:R-:W-:Y:S01]  /*7fc0*/  CS2R R70, SRZ ;  /* 0x0000000000467805 */ /* 0x000fe2000001ff00 */
[----:B------:R-:W-:Y:S01]  /*7fd0*/  IADD3 R21, R21, R13, RZ ;  /* 0x0000000d15157210 */ /* 0x000fe20007ffe0ff */
[----:B------:R-:W-:Y:S01]  /*7fe0*/  IMAD R11, R10, c[0x0][0x294], R11 ;  /* 0x0000a5000a0b7a24 */ /* 0x000fe200078e020b */
[----:B------:R-:W-:Y:S01]  /*7ff0*/  CS2R R76, SRZ ;  /* 0x00000000004c7805 */ /* 0x000fe2000001ff00 */
[----:B------:R-:W-:Y:S01]  /*8000*/  CS2R R94, SRZ ;  /* 0x00000000005e7805 */ /* 0x000fe2000001ff00 */
[----:B------:R-:W-:Y:S01]  /*8010*/  LEA.HI.X R21, R20, c[0x0][0x274], R21, 0x1, P0 ;  /* 0x00009d0014157a11 */ /* 0x000fe200000f0c15 */
[----:B------:R-:W-:Y:S01]  /*8020*/  CS2R R102, SRZ ;  /* 0x0000000000667805 */ /* 0x000fe2000001ff00 */
[----:B------:R-:W-:Y:S01]  /*8030*/  IADD3 R20, R17, R11, RZ ;  /* 0x0000000b11147210 */ /* 0x000fe20007ffe0ff */
[----:B------:R-:W-:Y:S01]  /*8040*/  CS2R R92, SRZ ;  /* 0x00000000005c7805 */ /* 0x000fe2000001ff00 */
[C---:B------:R-:W-:Y:S01]  /*8050*/  LEA R12, P0, R16.reuse, c[0x0][0x288], 0x1 ;  /* 0x0000a200100c7a11 */ /* 0x040fe200078008ff */
[----:B------:R1:W3:Y:S03]  /*8060*/  SHFL.IDX PT, R23, R21, RZ, 0x1c1f ;  /* 0x001c1fff15177589 */ /* 0x0002e600000e0000 */
[----:B------:R-:W-:-:S02]  /*8070*/  LEA.HI.X R20, R16, c[0x0][0x28c], R20, 0x1, P0 ;  /* 0x0000a30010147a11 */ /* 0x000fc400000f0c14 */
[----:B------:R-:W-:Y:S01]  /*8080*/  ISETP.GE.AND P0, PT, R9, R8, PT ;  /* 0x000000080900720c */ /* 0x000fe20003f06270 */
[----:B------:R1:W4:Y:S04]  /*8090*/  SHFL.IDX PT, R16, R12, RZ, 0x1c1f ;  /* 0x001c1fff0c107589 */ /* 0x00032800000e0000 */
[----:B------:R1:W1:Y:S08]  /*80a0*/  SHFL.IDX PT, R17, R20, RZ, 0x1c1f ;  /* 0x001c1fff14117589 */ /* 0x00027000000e0000 */
[----:B------:R-:W-:Y:S05]  /*80b0*/  @P0 BRA `(.L_x_985) ;  /* 0x000003e000000947 */ /* 0x000fea0003800000 */
[C---:B--2---:R-:W-:Y:S01]  /*80c0*/  ISETP.GE.AND P0, PT, R82.reuse, c[0x0][0x27c], PT ;  /* 0x00009f0052007a0c */ /* 0x044fe20003f06270 */
[----:B------:R-:W-:Y:S01]  /*80d0*/  CS2R R96, SRZ ;  /* 0x0000000000607805 */ /* 0x000fe2000001ff00 */
[----:B------:R-:W-:Y:S01]  /*80e0*/  CS2R R92, SRZ ;  /* 0x00000000005c7805 */ /* 0x000fe2000001ff00 */
[----:B------:R-:W-:-:S10]  /*80f0*/  IADD3 R10, R82, 0x10, RZ ;  /* 0x00000010520a7810 */ /* 0x000fd40007ffe0ff */
[----:B---3--:R-:W-:-:S04]  /*8100*/  @!P0 IMAD.WIDE R26, R82, 0x2, R22 ;  /* 0x00000002521a8825 */ /* 0x008fc800078e0216 */
[----:B-1--4-:R-:W-:Y:S01]  /*8110*/  @!P0 IMAD.WIDE R24, R82, 0x2, R16 ;  /* 0x0000000252188825 */ /* 0x012fe200078e0210 */
        /* <DEDUP_REMOVED lines=20> */
[----:B--2---:R-:W-:-:S04]  /*8260*/  @!P0 IMAD.WIDE R24, R11, 0x2, R22 ;  /* 0x000000020b188825 */ /* 0x004fc800078e0216 */
[----:B-1----:R-:W-:Y:S01]  /*8270*/  @!P0 IMAD.WIDE R26, R11, 0x2, R16 ;  /* 0x000000020b1a8825 */ /* 0x002fe200078e0210 */
[----:B------:R1:W5:Y:S04]  /*8280*/  @!P0 LD.E.64 R98, [R24.64] ;  /* 0x0000000618628980 */ /* 0x000368000c101b00 */
[----:B------:R2:W5:Y:S01]  /*8290*/  @!P0 LD.E.64 R94, [R26.64] ;  /* 0x000000061a5e8980 */ /* 0x000562000c101b00 */
[----:B------:R-:W-:Y:S01]  /*82a0*/  ISETP.GE.AND P0, PT, R10, c[0x0][0x27c], PT ;  /* 0x00009f000a007a0c */ /* 0x000fe20003f06270 */
[----:B------:R-:W-:Y:S01]  /*82b0*/  CS2R R78, SRZ ;  /* 0x00000000004e7805 */ /* 0x000fe2000001ff00 */
[----:B------:R-:W-:-:S11]  /*82c0*/  CS2R R76, SRZ ;  /* 0x00000000004c7805 */ /* 0x000fd6000001ff00 */
[----:B------:R-:W-:-:S04]  /*82d0*/  @!P0 SHF.R.S32.HI R11, RZ, 0x1f, R10 ;  /* 0x0000001fff0b8819 */ /* 0x000fc8000001140a */
[----:B------:R-:W-:-:S04]  /*82e0*/  @!P0 LEA.HI R10, R11, R10, RZ, 0x2 ;  /* 0x0000000a0b0a8211 */ /* 0x000fc800078f10ff */
[----:B------:R-:W-:-:S05]  /*82f0*/  @!P0 LOP3.LUT R10, R10, 0xfffffffc, RZ, 0xc0, !PT ;  /* 0xfffffffc0a0a8812 */ /* 0x000fca00078ec0ff */
[----:B---3--:R-:W-:-:S04]  /*8300*/  @!P0 IMAD.WIDE R28, R10, 0x2, R22 ;  /* 0x000000020a1c8825 */ /* 0x008fc800078e0216 */
[----:B----4-:R-:W-:Y:S01]  /*8310*/  @!P0 IMAD.WIDE R30, R10, 0x2, R16 ;  /* 0x000000020a1e8825 */ /* 0x010fe200078e0210 */
[----:B------:R-:W-:Y:S01]  /*8320*/  IADD3 R10, R82, 0x40, RZ ;  /* 0x00000040520a7810 */ /* 0x000fe20007ffe0ff */
        /* <DEDUP_REMOVED lines=8> */
[----:B-1----:R-:W-:-:S04]  /*83b0*/  @!P0 IMAD.WIDE R24, R10, 0x2, R22 ;  /* 0x000000020a188825 */ /* 0x002fc800078e0216 */
[----:B--2---:R-:W-:Y:S01]  /*83c0*/  @!P0 IMAD.WIDE R26, R10, 0x2, R16 ;  /* 0x000000020a1a8825 */ /* 0x004fe200078e0210 */
        /* <DEDUP_REMOVED lines=13> */
.L_x_985:
[----:B--2---:R-:W-:Y:S05]  /*84a0*/  BSYNC B0 ;  /* 0x0000000000007941 */ /* 0x004fea0003800000 */
.L_x_984:
[----:B---3-5:R-:W-:Y:S01]  /*84b0*/  IMAD.MOV.U32 R11, RZ, RZ, R66 ;  /* 0x000000ffff0b7224 */ /* 0x028fe200078e0042 */
[----:B------:R-:W-:Y:S01]  /*84c0*/  IADD3 R9, R9, 0x40, RZ ;  /* 0x0000004009097810 */ /* 0x000fe20007ffe0ff */
[----:B------:R-:W-:Y:S01]  /*84d0*/  IMAD.MOV.U32 R10, RZ, RZ, R67 ;  /* 0x000000ffff0a7224 */ /* 0x000fe200078e0043 */
[----:B-1----:R-:W1:Y:S01]  /*84e0*/  SHFL.IDX PT, R14, R14, 0x1, 0x1c1f ;  /* 0x003c1f000e0e7f89 */ /* 0x002e6200000e0000 */
[----:B------:R-:W-:Y:S01]  /*84f0*/  IMAD.MOV.U32 R15, RZ, RZ, R72 ;  /* 0x000000ffff0f7224 */ /* 0x000fe200078e0048 */
[----:B------:R-:W-:Y:S01]  /*8500*/  ISETP.GE.AND P0, PT, R9, R8, PT ;  /* 0x000000080900720c */ /* 0x000fe20003f06270 */
        /* <DEDUP_REMOVED lines=9> */
[----:B------:R-:W-:Y:S01]  /*85a0*/  MOV R11, R104 ;  /* 0x00000068000b7202 */ /* 0x000fe20000000f00 */
[----:B------:R-:W-:Y:S01]  /*85b0*/  IMAD.MOV.U32 R13, RZ, RZ, R99 ;  /* 0x000000ffff0d7224 */ /* 0x000fe200078e0063 */
[----:B------:R-:W2:Y:S01]  /*85c0*/  SHFL.IDX PT, R12, R12, 0x1, 0x1c1f ;  /* 0x003c1f000c0c7f89 */ /* 0x000ea200000e0000 */
[----:B----4-:R-:W-:Y:S01]  /*85d0*/  IMAD.MOV.U32 R16, RZ, RZ, R103 ;  /* 0x000000ffff107224 */ /* 0x010fe200078e0067 */
        /* <DEDUP_REMOVED lines=8> */
[----:B------:R-:W-:Y:S01]  /*8660*/  MOV R11, R76 ;  /* 0x0000004c000b7202 */ /* 0x000fe20000000f00 */
[----:B------:R-:W-:Y:S01]  /*8670*/  IMAD.MOV.U32 R13, RZ, RZ, R97 ;  /* 0x000000ffff0d7224 */ /* 0x000fe200078e0061 */
[----:B------:R-:W-:Y:S01]  /*8680*/  PRMT R69, R16, 0x5410, R17 ;  /* 0x0000541010457816 */ /* 0x000fe20000000011 */
[----:B------:R-:W-:Y:S01]  /*8690*/  CS2R R24, SRZ ;  /* 0x0000000000187805 */ /* 0x000fe2000001ff00 */
[----:B------:R-:W-:Y:S01]  /*86a0*/  PRMT R60, R10, 0x5410, R11 ;  /* 0x000054100a3c7816 */ /* 0x000fe2000000000b */
[----:B------:R-:W-:Y:S01]  /*86b0*/  IMAD.MOV.U32 R11, RZ, RZ, R94 ;  /* 0x000000ffff0b7224 */ /* 0x000fe200078e005e */
[----:B------:R-:W-:Y:S01]  /*86c0*/  PRMT R80, R13, 0x5410, R15 ;  /* 0x000054100d507816 */ /* 0x000fe2000000000f */
[----:B------:R-:W-:Y:S01]  /*86d0*/  IMAD.MOV.U32 R15, RZ, RZ, R70 ;  /* 0x000000ffff0f7224 */ /* 0x000fe200078e0046 */
[----:B------:R-:W-:Y:S01]  /*86e0*/  MOV R10, R95 ;  /* 0x0000005f000a7202 */ /* 0x000fe20000000f00 */
[----:B------:R-:W-:Y:S01]  /*86f0*/  IMAD.MOV.U32 R13, RZ, RZ, R71 ;  /* 0x000000ffff0d7224 */ /* 0x000fe200078e0047 */
[----:B------:R-:W-:Y:S01]  /*8700*/  CS2R R32, SRZ ;  /* 0x0000000000207805 */ /* 0x000fe2000001ff00 */
[----:B------:R-:W-:Y:S01]  /*8710*/  CS2R R38, SRZ ;  /* 0x0000000000267805 */ /* 0x000fe2000001ff00 */
[----:B------:R-:W-:Y:S01]  /*8720*/  PRMT R64, R10, 0x5410, R11 ;  /* 0x000054100a407816 */ /* 0x000fe2000000000b */
[----:B------:R-:W-:Y:S01]  /*8730*/  IMAD.MOV.U32 R10, RZ, RZ, R93 ;  /* 0x000000ffff0a7224 */ /* 0x000fe200078e005d */
[----:B------:R-:W-:Y:S01]  /*8740*/  PRMT R56, R13, 0x5410, R15 ;  /* 0x000054100d387816 */ /* 0x000fe2000000000f */
[----:B------:R-:W-:Y:S01]  /*8750*/  CS2R R46, SRZ ;  /* 0x00000000002e7805 */ /* 0x000fe2000001ff00 */
[----:B------:R-:W-:Y:S01]  /*8760*/  MOV R11, R92 ;  /* 0x0000005c000b7202 */ /* 0x000fe20000000f00 */
[----:B------:R3:W4:Y:S01]  /*8770*/  SHFL.IDX PT, R15, R21, 0x1, 0x1c1f ;  /* 0x003c1f00150f7f89 */ /* 0x00072200000e0000 */
[----:B------:R-:W-:Y:S01]  /*8780*/  CS2R R58, SRZ ;  /* 0x00000000003a7805 */ /* 0x000fe2000001ff00 */
[----:B------:R-:W-:Y:S01]  /*8790*/  CS2R R16, SRZ ;  /* 0x0000000000107805 */ /* 0x000fe2000001ff00 */
[----:B------:R-:W-:Y:S01]  /*87a0*/  PRMT R75, R10, 0x5410, R11 ;  /* 0x000054100a4b7816 */ /* 0x000fe2000000000b */
[----:B------:R3:W1:Y:S01]  /*87b0*/  SHFL.IDX PT, R13, R20, 0x1, 0x1c1f ;  /* 0x003c1f00140d7f89 */ /* 0x00066200000e0000 */
[----:B------:R-:W-:Y:S01]  /*87c0*/  CS2R R22, SRZ ;  /* 0x0000000000167805 */ /* 0x000fe2000001ff00 */
[----:B------:R-:W-:Y:S01]  /*87d0*/  CS2R R30, SRZ ;  /* 0x00000000001e7805 */ /* 0x000fe2000001ff00 */
[----:B------:R-:W-:Y:S01]  /*87e0*/  CS2R R36, SRZ ;  /* 0x0000000000247805 */ /* 0x000fe2000001ff00 */
[----:B------:R-:W-:Y:S01]  /*87f0*/  CS2R R42, SRZ ;  /* 0x00000000002a7805 */ /* 0x000fe2000001ff00 */
[----:B------:R-:W-:Y:S01]  /*8800*/  CS2R R54, SRZ ;  /* 0x0000000000367805 */ /* 0x000fe2000001ff00 */
[----:B------:R-:W-:Y:S05]  /*8810*/  @P0 BRA `(.L_x_987) ;  /* 0x000003e000000947 */ /* 0x000fea0003800000 */
[C---:B--2---:R-:W-:Y:S01]  /*8820*/  ISETP.GE.AND P0, PT, R82.reuse, c[0x0][0x27c], PT ;  /* 0x00009f0052007a0c */ /* 0x044fe20003f06270 */
[----:B------:R-:W-:Y:S01]  /*8830*/  CS2R R58, SRZ ;  /* 0x00000000003a7805 */ /* 0x000fe2000001ff00 */
[----:B------:R-:W-:Y:S01]  /*8840*/  CS2R R54, SRZ ;  /* 0x0000000000367805 */ /* 0x000fe2000001ff00 */
[----:B------:R-:W-:-:S10]  /*8850*/  IADD3 R10, R82, 0x10, RZ ;  /* 0x00000010520a7810 */ /* 0x000fd40007ffe0ff */
[----:B-1--4-:R-:W-:-:S04]  /*8860*/  @!P0 IMAD.WIDE R22, R82, 0x2, R14 ;  /* 0x0000000252168825 */ /* 0x012fc800078e020e */
[----:B---3--:R-:W-:Y:S01]  /*8870*/  @!P0 IMAD.WIDE R20, R82, 0x2, R12 ;  /* 0x0000000252148825 */ /* 0x008fe200078e020c */
        /* <DEDUP_REMOVED lines=31> */
[----:B---3--:R-:W-:-:S04]  /*8a70*/  @!P0 IMAD.WIDE R16, R9, 0x2, R14 ;  /* 0x0000000209108825 */ /* 0x008fc800078e020e */
[----:B----4-:R-:W-:Y:S01]  /*8a80*/  @!P0 IMAD.WIDE R18, R9, 0x2, R12 ;  /* 0x0000000209128825 */ /* 0x010fe200078e020c */
        /* <DEDUP_REMOVED lines=14> */
[----:B----4-:R-:W-:Y:S01]  /*8b70*/  CS2R R18, SRZ ;  /* 0x0000000000127805 */ /* 0x010fe2000001ff00 */
[----:B---3--:R-:W-:-:S11]  /*8b80*/  CS2R R16, SRZ ;  /* 0x0000000000107805 */ /* 0x008fd6000001ff00 */
[----:B------:R-:W-:-:S04]  /*8b90*/  @!P0 SHF.R.S32.HI R9, RZ, 0x1f, R10 ;  /* 0x0000001fff098819 */ /* 0x000fc8000001140a */
[----:B------:R-:W-:-:S04]  /*8ba0*/  @!P0 LEA.HI R9, R9, R10, RZ, 0x2 ;  /* 0x0000000a09098211 */ /* 0x000fc800078f10ff */
[----:B------:R-:W-:-:S05]  /*8bb0*/  @!P0 LOP3.LUT R9, R9, 0xfffffffc, RZ, 0xc0, !PT ;  /* 0xfffffffc09098812 */ /* 0x000fca00078ec0ff */
[----:B------:R-:W-:-:S04]  /*8bc0*/  @!P0 IMAD.WIDE R14, R9, 0x2, R14 ;  /* 0x00000002090e8825 */ /* 0x000fc800078e020e */
[----:B------:R-:W-:Y:S01]  /*8bd0*/  @!P0 IMAD.WIDE R12, R9, 0x2, R12 ;  /* 0x00000002090c8825 */ /* 0x000fe200078e020c */
[----:B------:R1:W5:Y:S04]  /*8be0*/  @!P0 LD.E.64 R18, [R14.64] ;  /* 0x000000060e128980 */ /* 0x000368000c101b00 */
[----:B------:R1:W5:Y:S02]  /*8bf0*/  @!P0 LD.E.64 R16, [R12.64] ;  /* 0x000000060c108980 */ /* 0x000364000c101b00 */
.L_x_987:
[----:B--2---:R-:W-:Y:S05]  /*8c00*/  BSYNC B0 ;  /* 0x0000000000007941 */ /* 0x004fea0003800000 */
.L_x_986:
[----:B------:R-:W-:Y:S01]  /*8c10*/  SHF.R.S32.HI R9, RZ, 0x1f, R52 ;  /* 0x0000001fff097819 */ /* 0x000fe20000011434 */
[----:B-1---5:R-:W-:Y:S01]  /*8c20*/  IMAD.MOV.U32 R13, RZ, RZ, R19 ;  /* 0x000000ffff0d7224 */ /* 0x022fe200078e0013 */
[----:B------:R-:W-:-:S04]  /*8c30*/  DEPBAR.LE SB0, 0x3 ;  /* 0x000080c00000791a */ /* 0x000fc80000000000 */
[----:B------:R-:W-:Y:S01]  /*8c40*/  LEA.HI R9, R9, R52, RZ, 0x3 ;  /* 0x0000003409097211 */ /* 0x000fe200078f18ff */
[----:B------:R-:W-:Y:S01]  /*8c50*/  IMAD.MOV.U32 R11, RZ, RZ, R24 ;  /* 0x000000ffff0b7224 */ /* 0x000fe200078e0018 */
[----:B------:R-:W-:Y:S01]  /*8c60*/  BSSY B1, `(.L_x_988) ;  /* 0x0000151000017945 */ /* 0x000fe20003800000 */
[----:B------:R-:W-:Y:S01]  /*8c70*/  IMAD.IADD R45, R8, 0x1, -R133 ;  /* 0x00000001082d7824 */ /* 0x000fe200078e0a85 */
[----:B------:R-:W-:Y:S01]  /*8c80*/  LOP3.LUT R9, R9, 0xfffffff8, RZ, 0xc0, !PT ;  /* 0xfffffff809097812 */ /* 0x000fe200078ec0ff */
[----:B---3--:R-:W-:Y:S02]  /*8c90*/  IMAD.MOV.U32 R20, RZ, RZ, R17 ;  /* 0x000000ffff147224 */ /* 0x008fe400078e0011 */
[----:B------:R-:W-:Y:S01]  /*8ca0*/  IMAD.MOV.U32 R28, RZ, RZ, R31 ;  /* 0x000000ffff1c7224 */ /* 0x000fe200078e001f */
[----:B------:R-:W-:Y:S01]  /*8cb0*/  IMNMX R45, R45, 0x80, PT ;  /* 0x000000802d2d7817 */ /* 0x000fe20003800200 */
[----:B------:R-:W-:Y:S02]  /*8cc0*/  IMAD.IADD R9, R52, 0x1, -R9 ;  /* 0x0000000134097824 */ /* 0x000fe400078e0a09 */
[----:B------:R-:W-:-:S02]  /*8cd0*/  IMAD.MOV.U32 R8, RZ, RZ, R55 ;  /* 0x000000ffff087224 */ /* 0x000fc400078e0037 */
[C---:B------:R-:W-:Y:S01]  /*8ce0*/  IMAD.SHL.U32 R10, R9.reuse, 0x40, RZ ;  /* 0x00000040090a7824 */ /* 0x040fe200078e00ff */
[----:B------:R-:W-:Y:S01]  /*8cf0*/  BAR.SYNC.DEFER_BLOCKING 0x0 ;  /* 0x0000000000007b1d */ /* 0x000fe20000010000 */
[----:B------:R-:W-:Y:S01]  /*8d00*/  LOP3.LUT P0, RZ, R9, 0x4, RZ, 0xc0, !PT ;  /* 0x0000000409ff7812 */ /* 0x000fe2000780c0ff */
[----:B------:R-:W-:Y:S02]  /*8d10*/  IMAD.MOV.U32 R9, RZ, RZ, R18 ;  /* 0x000000ffff097224 */ /* 0x000fe400078e0012 */
[----:B------:R-:W-:-:S03]  /*8d20*/  LOP3.LUT R10, R10, 0x1c0, RZ, 0xc0, !PT ;  /* 0x000001c00a0a7812 */ /* 0x000fc600078ec0ff */
[----:B------:R-:W-:Y:S01]  /*8d30*/  PRMT R14, R13, 0x5410, R9 ;  /* 0x000054100d0e7816 */ /* 0x000fe20000000009 */
[----:B------:R-:W-:Y:S01]  /*8d40*/  IMAD.MOV.U32 R9, RZ, RZ, R32 ;  /* 0x000000ffff097224 */ /* 0x000fe200078e0020 */
[----:B------:R-:W-:Y:S01]  /*8d50*/  LOP3.LUT R65, R10, 0x18, R65, 0xf8, !PT ;  /* 0x000000180a417812 */ /* 0x000fe200078ef841 */
[----:B------:R-:W-:Y:S01]  /*8d60*/  IMAD.MOV.U32 R13, RZ, RZ, R33 ;  /* 0x000000ffff0d7224 */ /* 0x000fe200078e0021 */
[----:B------:R-:W-:Y:S02]  /*8d70*/  SHF.R.U32.HI R10, RZ, 0x3, R10 ;  /* 0x00000003ff0a7819 */ /* 0x000fe4000001160a */
[----:B------:R-:W-:Y:S01]  /*8d80*/  PRMT R27, R27, 0x5410, R9 ;  /* 0x000054101b1b7816 */ /* 0x000fe20000000009 */
[----:B------:R-:W-:Y:S01]  /*8d90*/  IMAD.MOV.U32 R9, RZ, RZ, R46 ;  /* 0x000000ffff097224 */ /* 0x000fe200078e002e */
[----:B------:R-:W-:Y:S02]  /*8da0*/  LOP3.LUT R10, R65, R10, RZ, 0x3c, !PT ;  /* 0x0000000a410a7212 */ /* 0x000fe400078e3cff */
[----:B------:R-:W-:Y:S01]  /*8db0*/  PRMT R27, R13, 0x7610, R27 ;  /* 0x000076100d1b7816 */ /* 0x000fe2000000001b */
[----:B------:R-:W-:Y:S01]  /*8dc0*/  IMAD.MOV.U32 R13, RZ, RZ, R47 ;  /* 0x000000ffff0d7224 */ /* 0x000fe200078e002f */
[----:B------:R-:W-:Y:S01]  /*8dd0*/  PRMT R35, R9, 0x7610, R35 ;  /* 0x0000761009237816 */ /* 0x000fe20000000023 */
[----:B----4-:R-:W-:-:S02]  /*8de0*/  IMAD R15, R91, 0x200, R10 ;  /* 0x000002005b0f7824 */ /* 0x010fc400078e020a */
[----:B------:R-:W-:Y:S01]  /*8df0*/  IMAD.MOV.U32 R10, RZ, RZ, R25 ;  /* 0x000000ffff0a7224 */ /* 0x000fe200078e0019 */
[----:B------:R-:W-:Y:S01]  /*8e00*/  PRMT R34, R34, 0x5410, R13 ;  /* 0x0000541022227816 */ /* 0x000fe2000000000d */
[----:B------:R-:W-:Y:S01]  /*8e10*/  IMAD.MOV.U32 R9, RZ, RZ, R16 ;  /* 0x000000ffff097224 */ /* 0x000fe200078e0010 */
[----:B------:R-:W-:Y:S02]  /*8e20*/  IADD3 R12, R15, 0x20, RZ ;  /* 0x000000200f0c7810 */ /* 0x000fe40007ffe0ff */
[----:B------:R-:W-:Y:S01]  /*8e30*/  PRMT R21, R10, 0x5410, R11 ;  /* 0x000054100a157816 */ /* 0x000fe2000000000b */
[----:B------:R-:W-:Y:S01]  /*8e40*/  IMAD.MOV.U32 R11, RZ, RZ, R38 ;  /* 0x000000ffff0b7224 */ /* 0x000fe200078e0026 */
[----:B------:R-:W-:Y:S01]  /*8e50*/  PRMT R13, R13, 0x5410, R9 ;  /* 0x000054100d0d7816 */ /* 0x000fe20000000009 */
[----:B------:R-:W-:Y:S01]  /*8e60*/  IMAD.MOV.U32 R10, RZ, RZ, R39 ;  /* 0x000000ffff0a7224 */ /* 0x000fe200078e0027 */
[----:B------:R-:W-:Y:S01]  /*8e70*/  @P0 IADD3 R12, R15, -0x20, RZ ;  /* 0xffffffe00f0c0810 */ /* 0x000fe20007ffe0ff */
        /* <DEDUP_REMOVED lines=8> */
[----:B------:R-:W-:Y:S02]  /*8f00*/  LEA R15, R15, 0x18100, 0x1 ;  /* 0x000181000f0f7811 */ /* 0x000fe400078e08ff */
[----:B------:R-:W-:Y:S01]  /*8f10*/  PRMT R40, R10, 0x5410, R11 ;  /* 0x000054100a287816 */ /* 0x000fe2000000000b */
[----:B------:R-:W-:Y:S01]  /*8f20*/  IMAD.MOV.U32 R11, RZ, RZ, R22 ;  /* 0x000000ffff0b7224 */ /* 0x000fe200078e0016 */
[----:B------:R-:W-:Y:S01]  /*8f30*/  PRMT R26, R28, 0x7610, R26 ;  /* 0x000076101c1a7816 */ /* 0x000fe2000000001a */
[----:B------:R-:W-:Y:S01]  /*8f40*/  IMAD.MOV.U32 R10, RZ, RZ, R23 ;  /* 0x000000ffff0a7224 */ /* 0x000fe200078e0017 */
[----:B------:R-:W-:Y:S01]  /*8f50*/  PRMT R34, R9, 0x7610, R34 ;  /* 0x0000761009227816 */ /* 0x000fe20000000022 */
[----:B------:R-:W-:Y:S01]  /*8f60*/  IMAD.MOV.U32 R9, RZ, RZ, R54 ;  /* 0x000000ffff097224 */ /* 0x000fe200078e0036 */
[----:B------:R-:W-:-:S02]  /*8f70*/  LEA R12, R12, 0x18100, 0x1 ;  /* 0x000181000c0c7811 */ /* 0x000fc400078e08ff */
[----:B------:R-:W-:Y:S01]  /*8f80*/  PRMT R20, R10, 0x5410, R11 ;  /* 0x000054100a147816 */ /* 0x000fe2000000000b */
[----:B------:R-:W-:Y:S01]  /*8f90*/  IMAD.MOV.U32 R11, RZ, RZ, R36 ;  /* 0x000000ffff0b7224 */ /* 0x000fe200078e0024 */
[----:B------:R-:W-:Y:S01]  /*8fa0*/  PRMT R41, R8, 0x5410, R9 ;  /* 0x0000541008297816 */ /* 0x000fe20000000009 */
[----:B------:R-:W-:-:S05]  /*8fb0*/  IMAD.MOV.U32 R10, RZ, RZ, R37 ;  /* 0x000000ffff0a7224 */ /* 0x000fca00078e0025 */
[----:B------:R-:W-:Y:S01]  /*8fc0*/  PRMT R28, R10, 0x5410, R11 ;  /* 0x000054100a1c7816 */ /* 0x000fe2000000000b */
[----:B------:R-:W-:-:S05]  /*8fd0*/  IMAD.MOV.U32 R10, RZ, RZ, R43 ;  /* 0x000000ffff0a7224 */ /* 0x000fca00078e002b */
[----:B------:R-:W-:Y:S01]  /*8fe0*/  PRMT R35, R35, 0x5410, R10 ;  /* 0x0000541023237816 */ /* 0x000fe2000000000a */
[----:B------:R-:W-:Y:S05]  /*8ff0*/  @P0 BRA `(.L_x_989) ;  /* 0x0000117000000947 */ /* 0x000fea0003800000 */
[----:B------:R-:W-:Y:S01]  /*9000*/  ISETP.GE.AND P0, PT, R82, c[0x0][0x27c], PT ;  /* 0x00009f0052007a0c */ /* 0x000fe20003f06270 */
[----:B------:R-:W-:-:S12]  /*9010*/  BSSY B0, `(.L_x_990) ;  /* 0x000002c000007945 */ /* 0x000fd80003800000 */
[----:B------:R-:W-:Y:S05]  /*9020*/  @P0 BRA `(.L_x_991) ;  /* 0x000002a000000947 */ /* 0x000fea0003800000 */
[----:B------:R-:W1:Y:S01]  /*9030*/  LDS.128 R8, [R15] ;  /* 0x000000000f087984 */ /* 0x000e620000000c00 */
[----:B------:R-:W-:Y:S01]  /*9040*/  SHF.R.U32.HI R85, RZ, 0x10, R93 ;  /* 0x00000010ff557819 */ /* 0x000fe2000001165d */
[----:B------:R-:W-:Y:S01]  /*9050*/  HADD2.F32 R101, -RZ, R80.H1_H1 ;  /* 0x30000050ff657230 */ /* 0x000fe20000004100 */
[--C-:B------:R-:W-:Y:S02]  /*9060*/  SHF.R.U32.HI R81, RZ, 0x10, R97.reuse ;  /* 0x00000010ff517819 */ /* 0x100fe40000011661 */
[----:B------:R-:W-:Y:S01]  /*9070*/  SHF.R.U64 R65, R96, 0x10, R97 ;  /* 0x0000001060417819 */ /* 0x000fe20000001261 */
[----:B------:R-:W-:Y:S01]  /*9080*/  HADD2.F32 R85, -RZ, R85.H0_H0 ;  /* 0x20000055ff557230 */ /* 0x000fe20000004100 */
[----:B------:R-:W-:Y:S01]  /*9090*/  SHF.R.U64 R83, R92, 0x10, R93 ;  /* 0x000000105c537819 */ /* 0x000fe2000000125d */
        /* <DEDUP_REMOVED lines=35> */
.L_x_991:
[----:B------:R-:W-:Y:S05]  /*92d0*/  BSYNC B0 ;  /* 0x0000000000007941 */ /* 0x000fea0003800000 */
.L_x_990:
        /* <DEDUP_REMOVED lines=46> */
.L_x_993:
[----:B------:R-:W-:Y:S05]  /*95c0*/  BSYNC B0 ;  /* 0x0000000000007941 */ /* 0x000fea0003800000 */
.L_x_992:
        /* <DEDUP_REMOVED lines=9> */
[--C-:B------:R-:W-:Y:S02]  /*9660*/  SHF.R.U64 R65, R98, 0x10, R99.reuse ;  /* 0x0000001062417819 */ /* 0x100fe40000001263 */
        /* <DEDUP_REMOVED lines=15> */
[CC--:B------:R-:W-:Y:S01]  /*9760*/  FMUL.FTZ R90, R80.reuse, R83.reuse ;  /* 0x00000053505a7220 */ /* 0x0c0fe20000410000 */
[----:B------:R-:W-:Y:S01]  /*9770*/  HADD2.F32 R9, -RZ, R9.H1_H1 ;  /* 0x30000009ff097230 */ /* 0x000fe20000004100 */
[C---:B------:R-:W-:Y:S01]  /*9780*/  FMUL.FTZ R83, R75.reuse, R83 ;  /* 0x000000534b537220 */ /* 0x040fe20000410000 */
[----:B------:R-:W-:Y:S01]  /*9790*/  HADD2.F32 R64, -RZ, R69.H0_H0 ;  /* 0x20000045ff407230 */ /* 0x000fe20000004100 */
[-C--:B------:R-:W-:Y:S01]  /*97a0*/  FFMA.FTZ R90, R75, R88.reuse, -R90 ;  /* 0x000000584b5a7223 */ /* 0x080fe2000001085a */
[----:B------:R-:W-:Y:S01]  /*97b0*/  HADD2.F32 R69, -RZ, R68.H0_H0 ;  /* 0x20000044ff457230 */ /* 0x000fe20000004100 */
[----:B------:R-:W-:Y:S01]  /*97c0*/  FFMA.FTZ R83, R80, R88, R83 ;  /* 0x0000005850537223 */ /* 0x000fe20000010053 */
[----:B------:R-:W-:Y:S01]  /*97d0*/  HADD2.F32 R68, -RZ, R65.H0_H0 ;  /* 0x20000041ff447230 */ /* 0x000fe20000004100 */
[----:B------:R-:W-:-:S02]  /*97e0*/  FMUL.FTZ R65, R10, R11 ;  /* 0x0000000b0a417220 */ /* 0x000fc40000410000 */
[-C--:B------:R-:W-:Y:S02]  /*97f0*/  FMUL.FTZ R74, R9, R64.reuse ;  /* 0x00000040094a7220 */ /* 0x080fe40000410000 */
[C---:B------:R-:W-:Y:S02]  /*9800*/  FMUL.FTZ R11, R8.reuse, R11 ;  /* 0x0000000b080b7220 */ /* 0x040fe40000410000 */
[----:B------:R-:W-:Y:S02]  /*9810*/  FMUL.FTZ R64, R81, R64 ;  /* 0x0000004051407220 */ /* 0x000fe40000410000 */
        /* <DEDUP_REMOVED lines=8> */
[----:B------:R1:W-:Y:S02]  /*98a0*/  STS.128 [R15+0x4000], R8 ;  /* 0x004000080f007388 */ /* 0x0003e40000000c00 */
.L_x_995:
[----:B------:R-:W-:Y:S05]  /*98b0*/  BSYNC B0 ;  /* 0x0000000000007941 */ /* 0x000fea0003800000 */
.L_x_994:
        /* <DEDUP_REMOVED lines=46> */
.L_x_997:
[----:B------:R-:W-:Y:S05]  /*9ba0*/  BSYNC B0 ;  /* 0x0000000000007941 */ /* 0x000fea0003800000 */
.L_x_996:
        /* <DEDUP_REMOVED lines=46> */
.L_x_999:
[----:B------:R-:W-:Y:S05]  /*9e90*/  BSYNC B0 ;  /* 0x0000000000007941 */ /* 0x000fea0003800000 */
.L_x_998:
[----:B-1----:R-:W-:-:S04]  /*9ea0*/  IADD3 R8, R82, 0x50, RZ ;  /* 0x0000005052087810 */ /* 0x002fc80007ffe0ff */
        /* <DEDUP_REMOVED lines=22> */
[----:B------:R-:W-:Y:S01]  /*a010*/  FMUL.FTZ R67, R63, R68 ;  /* 0x000000443f437220 */ /* 0x000fe20000410000 */
[----:B------:R-:W-:Y:S01]  /*a020*/  HADD2.F32 R10, -RZ, R10.H1_H1 ;  /* 0x3000000aff0a7230 */ /* 0x000fe20000004100 */
[----:B------:R-:W-:Y:S01]  /*a030*/  FFMA.FTZ R62, R11, R66, R62 ;  /* 0x000000420b3e7223 */ /* 0x000fe2000001003e */
[----:B------:R-:W-:Y:S01]  /*a040*/  HADD2.F32 R9, -RZ, R9.H1_H1 ;  /* 0x30000009ff097230 */ /* 0x000fe20000004100 */
[C---:B------:R-:W-:Y:S01]  /*a050*/  FMUL.FTZ R68, R61.reuse, R68 ;  /* 0x000000443d447220 */ /* 0x040fe20000410000 */
[----:B------:R-:W-:Y:S01]  /*a060*/  HADD2.F32 R11, -RZ, R44.H0_H0 ;  /* 0x2000002cff0b7230 */ /* 0x000fe20000004100 */
[----:B------:R-:W-:-:S02]  /*a070*/  FFMA.FTZ R67, R61, R70, -R67 ;  /* 0x000000463d437223 */ /* 0x000fc40000010843 */
[----:B------:R-:W-:Y:S02]  /*a080*/  FMUL.FTZ R61, R9, R57 ;  /* 0x00000039093d7220 */ /* 0x000fe40000410000 */
[-C--:B------:R-:W-:Y:S02]  /*a090*/  FMUL.FTZ R44, R10, R11.reuse ;  /* 0x0000000b0a2c7220 */ /* 0x080fe40000410000 */
[----:B------:R-:W-:Y:S02]  /*a0a0*/  FMUL.FTZ R11, R8, R11 ;  /* 0x0000000b080b7220 */ /* 0x000fe40000410000 */
[----:B------:R-:W-:Y:S02]  /*a0b0*/  FMUL.FTZ R57, R64, R57 ;  /* 0x0000003940397220 */ /* 0x000fe40000410000 */
[----:B------:R-:W-:Y:S02]  /*a0c0*/  FFMA.FTZ R44, R8, R53, -R44 ;  /* 0x00000035082c7223 */ /* 0x000fe4000001082c */
[----:B------:R-:W-:-:S02]  /*a0d0*/  FFMA.FTZ R61, R64, R56, -R61 ;  /* 0x00000038403d7223 */ /* 0x000fc4000001083d */
[----:B------:R-:W-:Y:S02]  /*a0e0*/  FFMA.FTZ R65, R60, R66, -R65 ;  /* 0x000000423c417223 */ /* 0x000fe40000010841 */
[----:B------:R-:W-:Y:S02]  /*a0f0*/  FFMA.FTZ R68, R63, R70, R68 ;  /* 0x000000463f447223 */ /* 0x000fe40000010044 */
[----:B------:R-:W-:Y:S01]  /*a100*/  FFMA.FTZ R53, R10, R53, R11 ;  /* 0x000000350a357223 */ /* 0x000fe2000001000b */
[----:B------:R-:W-:Y:S01]  /*a110*/  F2FP.PACK_AB R11, R62, R65 ;  /* 0x000000413e0b723e */ /* 0x000fe200000000ff */
[----:B------:R-:W-:Y:S01]  /*a120*/  FFMA.FTZ R56, R9, R56, R57 ;  /* 0x0000003809387223 */ /* 0x000fe20000010039 */
[----:B------:R-:W-:Y:S02]  /*a130*/  F2FP.PACK_AB R8, R68, R67 ;  /* 0x000000434408723e */ /* 0x000fe400000000ff */
[----:B------:R-:W-:Y:S02]  /*a140*/  F2FP.PACK_AB R10, R53, R44 ;  /* 0x0000002c350a723e */ /* 0x000fe400000000ff */
[----:B------:R-:W-:-:S05]  /*a150*/  F2FP.PACK_AB R9, R56, R61 ;  /* 0x0000003d3809723e */ /* 0x000fca00000000ff */
[----:B------:R1:W-:Y:S02]  /*a160*/  STS.128 [R12+0x8000], R8 ;  /* 0x008000080c007388 */ /* 0x0003e40000000c00 */
.L_x_989:
[----:B------:R-:W-:Y:S05]  /*a170*/  BSYNC B1 ;  /* 0x0000000000017941 */ /* 0x000fea0003800000 */
.L_x_988:
[----:B------:R-:W-:-:S04]  /*a180*/  IADD3 R52, R52, 0x40, RZ ;  /* 0x0000004034347810 */ /* 0x000fc80007ffe0ff */
[----:B------:R-:W-:-:S13]  /*a190*/  ISETP.GE.AND P0, PT, R52, R45, PT ;  /* 0x0000002d3400720c */ /* 0x000fda0003f06270 */
        /* <DEDUP_REMOVED lines=32> */
[----:B------:R-:W-:Y:S02]  /*a3a0*/  FMUL.FTZ R53, R9, R45 ;  /* 0x0000002d09357220 */ /* 0x000fe40000410000 */
[----:B------:R-:W-:Y:S02]  /*a3b0*/  FMUL.FTZ R41, R8, R41 ;  /* 0x0000002908297220 */ /* 0x000fe40000410000 */
[C---:B------:R-:W-:Y:S02]  /*a3c0*/  FMUL.FTZ R45, R56.reuse, R45 ;  /* 0x0000002d382d7220 */ /* 0x040fe40000410000 */
[----:B------:R-:W-:Y:S02]  /*a3d0*/  FFMA.FTZ R53, R56, R44, -R53 ;  /* 0x0000002c38357223 */ /* 0x000fe40000010835 */
[----:B------:R-:W-:-:S02]  /*a3e0*/  FFMA.FTZ R57, R52, R58, -R57 ;  /* 0x0000003a34397223 */ /* 0x000fc40000010839 */
[----:B------:R-:W-:Y:S02]  /*a3f0*/  FFMA.FTZ R60, R55, R62, R60 ;  /* 0x0000003e373c7223 */ /* 0x000fe4000001003c */
[-C--:B------:R-:W-:Y:S02]  /*a400*/  FFMA.FTZ R40, R8, R11.reuse, -R40 ;  /* 0x0000000b08287223 */ /* 0x080fe40000010828 */
[----:B------:R-:W-:Y:S01]  /*a410*/  FFMA.FTZ R41, R10, R11, R41 ;  /* 0x0000000b0a297223 */ /* 0x000fe20000010029 */
[----:B------:R-:W-:Y:S01]  /*a420*/  F2FP.PACK_AB R11, R54, R57 ;  /* 0x00000039360b723e */ /* 0x000fe200000000ff */
[----:B------:R-:W-:Y:S01]  /*a430*/  FFMA.FTZ R44, R9, R44, R45 ;  /* 0x0000002c092c7223 */ /* 0x000fe2000001002d */
[----:B------:R-:W-:Y:S02]  /*a440*/  F2FP.PACK_AB R8, R60, R59 ;  /* 0x0000003b3c08723e */ /* 0x000fe400000000ff */
[----:B------:R-:W-:Y:S02]  /*a450*/  F2FP.PACK_AB R10, R41, R40 ;  /* 0x00000028290a723e */ /* 0x000fe400000000ff */
[----:B------:R-:W-:-:S05]  /*a460*/  F2FP.PACK_AB R9, R44, R53 ;  /* 0x000000352c09723e */ /* 0x000fca00000000ff */
[----:B------:R1:W-:Y:S02]  /*a470*/  STS.128 [R15+0x2000], R8 ;  /* 0x002000080f007388 */ /* 0x0003e40000000c00 */
.L_x_1002:
[----:B------:R-:W-:Y:S05]  /*a480*/  BSYNC B0 ;  /* 0x0000000000007941 */ /* 0x000fea0003800000 */
.L_x_1001:
        /* <DEDUP_REMOVED lines=46> */
.L_x_1004:
[----:B------:R-:W-:Y:S05]  /*a770*/  BSYNC B0 ;  /* 0x0000000000007941 */ /* 0x000fea0003800000 */
.L_x_1003:
        /* <DEDUP_REMOVED lines=46> */
.L_x_1006:
[----:B------:R-:W-:Y:S05]  /*aa60*/  BSYNC B0 ;  /* 0x0000000000007941 */ /* 0x000fea0003800000 */
.L_x_1005:
        /* <DEDUP_REMOVED lines=46> */
.L_x_1008:
[----:B------:R-:W-:Y:S05]  /*ad50*/  BSYNC B0 ;  /* 0x0000000000007941 */ /* 0x000fea0003800000 */
.L_x_1007:
        /* <DEDUP_REMOVED lines=30> */
[----:B------:R-:W-:-:S02]  /*af40*/  FMUL.FTZ R30, R27, R30 ;  /* 0x0000001e1b1e7220 */ /* 0x000fc40000410000 */
[-C--:B------:R-:W-:Y:S02]  /*af50*/  FMUL.FTZ R23, R9, R22.reuse ;  /* 0x0000001609177220 */ /* 0x080fe40000410000 */
[-C--:B------:R-:W-:Y:S02]  /*af60*/  FMUL.FTZ R20, R10, R11.reuse ;  /* 0x0000000b0a147220 */ /* 0x080fe40000410000 */
[C---:B------:R-:W-:Y:S02]  /*af70*/  FMUL.FTZ R11, R8.reuse, R11 ;  /* 0x0000000b080b7220 */ /* 0x040fe40000410000 */
[----:B------:R-:W-:Y:S02]  /*af80*/  FMUL.FTZ R22, R29, R22 ;  /* 0x000000161d167220 */ /* 0x000fe40000410000 */
[----:B------:R-:W-:Y:S02]  /*af90*/  FFMA.FTZ R34, R27, R31, -R34 ;  /* 0x0000001f1b227223 */ /* 0x000fe40000010822 */
[----:B------:R-:W-:-:S02]  /*afa0*/  FFMA.FTZ R20, R8, R21, -R20 ;  /* 0x0000001508147223 */ /* 0x000fc40000010814 */
[----:B------:R-:W-:Y:S02]  /*afb0*/  FFMA.FTZ R31, R28, R31, R30 ;  /* 0x0000001f1c1f7223 */ /* 0x000fe4000001001e */
        /* <DEDUP_REMOVED lines=8> */
.L_x_1010:
[----:B------:R-:W-:Y:S05]  /*b040*/  BSYNC B0 ;  /* 0x0000000000007941 */ /* 0x000fea0003800000 */
.L_x_1009:
[----:B------:R-:W-:-:S04]  /*b050*/  IADD3 R82, R82, 0x50, RZ ;  /* 0x0000005052527810 */ /* 0x000fc80007ffe0ff */
[----:B------:R-:W-:-:S13]  /*b060*/  ISETP.GE.AND P0, PT, R82, c[0x0][0x27c], PT ;  /* 0x00009f0052007a0c */ /* 0x000fda0003f06270 */
        /* <DEDUP_REMOVED lines=44> */
.L_x_983:
[----:B------:R-:W-:Y:S01]  /*b330*/  @P3 IMAD.HI.U32 R11, R10, c[0x0][0x2c8], RZ ;  /* 0x0000b2000a0b3a27 */ /* 0x000fe200078e00ff */
[----:B------:R-:W-:Y:S01]  /*b340*/  MOV R16, R12 ;  /* 0x0000000c00107202 */ /* 0x000fe20000000f00 */
[----:B------:R-:W-:Y:S01]  /*b350*/  BSSY B0, `(.L_x_1011) ;  /* 0x0000046000007945 */ /* 0x000fe20003800000 */
[----:B------:R-:W-:Y:S01]  /*b360*/  CS2R R30, SRZ ;  /* 0x00000000001e7805 */ /* 0x000fe2000001ff00 */
[----:B------:R-:W-:Y:S01]  /*b370*/  IMAD.MOV.U32 R20, RZ, RZ, R14 ;  /* 0x000000ffff147224 */ /* 0x000fe200078e000e */
        /* <DEDUP_REMOVED lines=16> */
[----:B------:R-:W-:Y:S01]  /*b480*/  CS2R R58, SRZ ;  /* 0x00000000003a7805 */ /* 0x000fe2000001ff00 */
[----:B------:R-:W-:Y:S01]  /*b490*/  CS2R R56, SRZ ;  /* 0x0000000000387805 */ /* 0x000fe2000001ff00 */
[----:B------:R-:W-:Y:S01]  /*b4a0*/  CS2R R74, SRZ ;  /* 0x00000000004a7805 */ /* 0x000fe2000001ff00 */
[----:B------:R-:W-:Y:S01]  /*b4b0*/  IMAD.IADD R19, R21, 0x1, R19 ;  /* 0x0000000115137824 */ /* 0x000fe200078e0213 */
[----:B------:R-:W-:Y:S01]  /*b4c0*/  CS2R R72, SRZ ;  /* 0x0000000000487805 */ /* 0x000fe2000001ff00 */
[----:B------:R-:W-:-:S03]  /*b4d0*/  IMAD R11, R10, c[0x0][0x294], R11 ;  /* 0x0000a5000a0b7a24 */ /* 0x000fc600078e020b */
[----:B------:R-:W-:Y:S02]  /*b4e0*/  LEA.HI.X R19, R20, c[0x0][0x274], R19, 0x1, P0 ;  /* 0x00009d0014137a11 */ /* 0x000fe400000f0c13 */
[----:B------:R-:W-:Y:S01]  /*b4f0*/  IADD3 R18, R17, R11, RZ ;  /* 0x0000000b11127210 */ /* 0x000fe20007ffe0ff */
[----:B------:R1:W2:Y:S01]  /*b500*/  SHFL.IDX PT, R20, R14, RZ, 0x1c1f ;  /* 0x001c1fff0e147589 */ /* 0x0002a200000e0000 */
[----:B------:R-:W-:-:S03]  /*b510*/  LEA R12, P0, R16, c[0x0][0x288], 0x1 ;  /* 0x0000a200100c7a11 */ /* 0x000fc600078008ff */
[----:B------:R1:W3:Y:S01]  /*b520*/  SHFL.IDX PT, R21, R19, RZ, 0x1c1f ;  /* 0x001c1fff13157589 */ /* 0x0002e200000e0000 */
[----:B------:R-:W-:Y:S02]  /*b530*/  LEA.HI.X R18, R16, c[0x0][0x28c], R18, 0x1, P0 ;  /* 0x0000a30010127a11 */ /* 0x000fe400000f0c12 */
[----:B------:R-:W-:Y:S01]  /*b540*/  ISETP.GE.AND P0, PT, R9, R8, PT ;  /* 0x000000080900720c */ /* 0x000fe20003f06270 */
[----:B------:R1:W4:Y:S04]  /*b550*/  SHFL.IDX PT, R16, R12, RZ, 0x1c1f ;  /* 0x001c1fff0c107589 */ /* 0x00032800000e0000 */
[----:B------:R1:W1:Y:S08]  /*b560*/  SHFL.IDX PT, R17, R18, RZ, 0x1c1f ;  /* 0x001c1fff12117589 */ /* 0x00027000000e0000 */
[----:B------:R-:W-:Y:S05]  /*b570*/  @P0 BRA `(.L_x_1012) ;  /* 0x0000023000000947 */ /* 0x000fea0003800000 */
[C---:B------:R-:W-:Y:S01]  /*b580*/  ISETP.GE.AND P0, PT, R65.reuse, c[0x0][0x27c], PT ;  /* 0x00009f0041007a0c */ /* 0x040fe20003f06270 */
[----:B------:R-:W-:Y:S01]  /*b590*/  CS2R R78, SRZ ;  /* 0x00000000004e7805 */ /* 0x000fe2000001ff00 */
[----:B------:R-:W-:Y:S01]  /*b5a0*/  CS2R R76, SRZ ;  /* 0x00000000004c7805 */ /* 0x000fe2000001ff00 */
[----:B------:R-:W-:Y:S01]  /*b5b0*/  CS2R R74, SRZ ;  /* 0x00000000004a7805 */ /* 0x000fe2000001ff00 */
[----:B------:R-:W-:Y:S01]  /*b5c0*/  CS2R R72, SRZ ;  /* 0x0000000000487805 */ /* 0x000fe2000001ff00 */
[----:B------:R-:W-:-:S08]  /*b5d0*/  IADD3 R11, R65, 0x20, RZ ;  /* 0x00000020410b7810 */ /* 0x000fd00007ffe0ff */
[----:B--23--:R-:W-:-:S04]  /*b5e0*/  @!P0 IMAD.WIDE R22, R65, 0x2, R20 ;  /* 0x0000000241168825 */ /* 0x00cfc800078e0214 */
[----:B-1--4-:R-:W-:Y:S01]  /*b5f0*/  @!P0 IMAD.WIDE R24, R65, 0x2, R16 ;  /* 0x0000000241188825 */ /* 0x012fe200078e0210 */
[----:B------:R1:W5:Y:S04]  /*b600*/  @!P0 LD.E.128 R76, [R22.64] ;  /* 0x00000006164c8980 */ /* 0x000368000c101d00 */
[----:B------:R2:W5:Y:S01]  /*b610*/  @!P0 LD.E.128 R72, [R24.64] ;  /* 0x0000000618488980 */ /* 0x000562000c101d00 */
[----:B------:R-:W-:Y:S01]  /*b620*/  ISETP.GE.AND P0, PT, R11, c[0x0][0x27c], PT ;  /* 0x00009f000b007a0c */ /* 0x000fe20003f06270 */
[----:B------:R-:W-:Y:S01]  /*b630*/  CS2R R62, SRZ ;  /* 0x00000000003e7805 */ /* 0x000fe2000001ff00 */
[----:B------:R-:W-:Y:S01]  /*b640*/  CS2R R60, SRZ ;  /* 0x00000000003c7805 */ /* 0x000fe2000001ff00 */
[----:B------:R-:W-:Y:S01]  /*b650*/  CS2R R58, SRZ ;  /* 0x00000000003a7805 */ /* 0x000fe2000001ff00 */
[----:B------:R-:W-:-:S09]  /*b660*/  CS2R R56, SRZ ;  /* 0x0000000000387805 */ /* 0x000fd2000001ff00 */
[----:B------:R-:W-:-:S04]  /*b670*/  @!P0 SHF.R.S32.HI R10, RZ, 0x1f, R11 ;  /* 0x0000001fff0a8819 */ /* 0x000fc8000001140b */
[----:B------:R-:W-:-:S04]  /*b680*/  @!P0 LEA.HI R10, R10, R11, RZ, 0x3 ;  /* 0x0000000b0a0a8211 */ /* 0x000fc800078f18ff */
[----:B------:R-:W-:Y:S02]  /*b690*/  @!P0 LOP3.LUT R10, R10, 0xfffffff8, RZ, 0xc0, !PT ;  /* 0xfffffff80a0a8812 */ /* 0x000fe400078ec0ff */
[----:B------:R-:W-:-:S03]  /*b6a0*/  IADD3 R11, R65, 0x40, RZ ;  /* 0x00000040410b7810 */ /* 0x000fc60007ffe0ff */
[----:B-1----:R-:W-:-:S04]  /*b6b0*/  @!P0 IMAD.WIDE R22, R10, 0x2, R20 ;  /* 0x000000020a168825 */ /* 0x002fc800078e0214 */
[----:B--2---:R-:W-:Y:S01]  /*b6c0*/  @!P0 IMAD.WIDE R24, R10, 0x2, R16 ;  /* 0x000000020a188825 */ /* 0x004fe200078e0210 */
        /* <DEDUP_REMOVED lines=9> */
[----:B------:R-:W-:-:S05]  /*b760*/  @!P0 LOP3.LUT R10, R10, 0xfffffff8, RZ, 0xc0, !PT ;  /* 0xfffffff80a0a8812 */ /* 0x000fca00078ec0ff */
[----:B------:R-:W-:-:S04]  /*b770*/  @!P0 IMAD.WIDE R20, R10, 0x2, R20 ;  /* 0x000000020a148825 */ /* 0x000fc800078e0214 */
[----:B------:R-:W-:Y:S01]  /*b780*/  @!P0 IMAD.WIDE R10, R10, 0x2, R16 ;  /* 0x000000020a0a8825 */ /* 0x000fe200078e0210 */
[----:B------:R1:W5:Y:S04]  /*b790*/  @!P0 LD.E.128 R44, [R20.64] ;  /* 0x00000006142c8980 */ /* 0x000368000c101d00 */
[----:B------:R1:W5:Y:S02]  /*b7a0*/  @!P0 LD.E.128 R40, [R10.64] ;  /* 0x000000060a288980 */ /* 0x000364000c101d00 */
.L_x_1012:
[----:B------:R-:W-:Y:S05]  /*b7b0*/  BSYNC B0 ;  /* 0x0000000000007941 */ /* 0x000fea0003800000 */
.L_x_1011:
[----:B-1---5:R-:W-:Y:S01]  /*b7c0*/  IMAD.MOV.U32 R11, RZ, RZ, R46 ;  /* 0x000000ffff0b7224 */ /* 0x022fe200078e002e */
[----:B------:R-:W-:Y:S01]  /*b7d0*/  IADD3 R9, R9, 0x40, RZ ;  /* 0x0000004009097810 */ /* 0x000fe20007ffe0ff */
[----:B------:R-:W-:Y:S01]  /*b7e0*/  IMAD.MOV.U32 R10, RZ, RZ, R47 ;  /* 0x000000ffff0a7224 */ /* 0x000fe200078e002f */
[----:B------:R-:W1:Y:S01]  /*b7f0*/  SHFL.IDX PT, R14, R14, 0x1, 0x1c1f ;  /* 0x003c1f000e0e7f89 */ /* 0x000e6200000e0000 */
        /* <DEDUP_REMOVED lines=13> */
[----:B------:R-:W4:Y:S02]  /*b8d0*/  SHFL.IDX PT, R12, R12, 0x1, 0x1c1f ;  /* 0x003c1f000c0c7f89 */ /* 0x000f2400000e0000 */
        /* <DEDUP_REMOVED lines=26> */
[----:B------:R-:W4:Y:S01]  /*ba80*/  SHFL.IDX PT, R15, R19, 0x1, 0x1c1f ;  /* 0x003c1f00130f7f89 */ /* 0x000f2200000e0000 */
[----:B------:R-:W-:Y:S01]  /*ba90*/  CS2R R36, SRZ ;  /* 0x0000000000247805 */ /* 0x000fe2000001ff00 */
[----:B------:R-:W-:Y:S01]  /*baa0*/  CS2R R22, SRZ ;  /* 0x0000000000167805 */ /* 0x000fe2000001ff00 */
[----:B------:R-:W-:Y:S01]  /*bab0*/  PRMT R99, R10, 0x5410, R11 ;  /* 0x000054100a637816 */ /* 0x000fe2000000000b */
[----:B------:R3:W2:Y:S02]  /*bac0*/  SHFL.IDX PT, R13, R18, 0x1, 0x1c1f ;  /* 0x003c1f00120d7f89 */ /* 0x0006a400000e0000 */
[----:B--23--:R-:W-:Y:S01]  /*bad0*/  CS2R R20, SRZ ;  /* 0x0000000000147805 */ /* 0x00cfe2000001ff00 */
[----:B------:R-:W-:Y:S01]  /*bae0*/  CS2R R16, SRZ ;  /* 0x0000000000107805 */ /* 0x000fe2000001ff00 */
[----:B------:R-:W-:Y:S01]  /*baf0*/  CS2R R34, SRZ ;  /* 0x0000000000227805 */ /* 0x000fe2000001ff00 */
[----:B------:R-:W-:Y:S01]  /*bb00*/  CS2R R32, SRZ ;  /* 0x0000000000207805 */ /* 0x000fe2000001ff00 */
[----:B------:R-:W-:Y:S01]  /*bb10*/  CS2R R18, SRZ ;  /* 0x0000000000127805 */ /* 0x000fe2000001ff00 */
[----:B------:R-:W-:Y:S05]  /*bb20*/  @P0 BRA `(.L_x_1014) ;  /* 0x0000023000000947 */ /* 0x000fea0003800000 */
[C---:B-1--4-:R-:W-:Y:S01]  /*bb30*/  ISETP.GE.AND P0, PT, R65.reuse, c[0x0][0x27c], PT ;  /* 0x00009f0041007a0c */ /* 0x052fe20003f06270 */
        /* <DEDUP_REMOVED lines=19> */
[----:B------:R-:W-:Y:S01]  /*bc70*/  @!P0 IMAD.WIDE R54, R9, 0x2, R12 ;  /* 0x0000000209368825 */ /* 0x000fe200078e020c */
[----:B------:R1:W5:Y:S04]  /*bc80*/  @!P0 LD.E.128 R24, [R20.64] ;  /* 0x0000000614188980 */ /* 0x000368000c101d00 */
[----:B------:R3:W5:Y:S01]  /*bc90*/  @!P0 LD.E.128 R16, [R54.64] ;  /* 0x0000000636108980 */ /* 0x000762000c101d00 */
[----:B------:R-:W-:Y:S01]  /*bca0*/  ISETP.GE.AND P0, PT, R10, c[0x0][0x27c], PT ;  /* 0x00009f000a007a0c */ /* 0x000fe20003f06270 */
[----:B------:R-:W-:Y:S01]  /*bcb0*/  CS2R R30, SRZ ;  /* 0x00000000001e7805 */ /* 0x000fe2000001ff00 */
[----:B------:R-:W-:Y:S01]  /*bcc0*/  CS2R R28, SRZ ;  /* 0x00000000001c7805 */ /* 0x000fe2000001ff00 */
[----:B--2---:R-:W-:-:S10]  /*bcd0*/  CS2R R22, SRZ ;  /* 0x0000000000167805 */ /* 0x004fd4000001ff00 */
[----:B------:R-:W-:-:S04]  /*bce0*/  @!P0 SHF.R.S32.HI R9, RZ, 0x1f, R10 ;  /* 0x0000001fff098819 */ /* 0x000fc8000001140a */
[----:B------:R-:W-:Y:S01]  /*bcf0*/  @!P0 LEA.HI R9, R9, R10, RZ, 0x3 ;  /* 0x0000000a09098211 */ /* 0x000fe200078f18ff */
[----:B-1----:R-:W-:-:S03]  /*bd00*/  CS2R R20, SRZ ;  /* 0x0000000000147805 */ /* 0x002fc6000001ff00 */
[----:B------:R-:W-:-:S05]  /*bd10*/  @!P0 LOP3.LUT R9, R9, 0xfffffff8, RZ, 0xc0, !PT ;  /* 0xfffffff809098812 */ /* 0x000fca00078ec0ff */
[----:B------:R-:W-:-:S04]  /*bd20*/  @!P0 IMAD.WIDE R14, R9, 0x2, R14 ;  /* 0x00000002090e8825 */ /* 0x000fc800078e020e */
[----:B------:R-:W-:Y:S01]  /*bd30*/  @!P0 IMAD.WIDE R12, R9, 0x2, R12 ;  /* 0x00000002090c8825 */ /* 0x000fe200078e020c */
[----:B------:R3:W5:Y:S04]  /*bd40*/  @!P0 LD.E.128 R28, [R14.64] ;  /* 0x000000060e1c8980 */ /* 0x000768000c101d00 */
[----:B------:R3:W5:Y:S02]  /*bd50*/  @!P0 LD.E.128 R20, [R12.64] ;  /* 0x000000060c148980 */ /* 0x000764000c101d00 */
.L_x_1014:
[----:B-1--4-:R-:W-:Y:S05]  /*bd60*/  BSYNC B0 ;  /* 0x0000000000007941 */ /* 0x012fea0003800000 */
.L_x_1013:
[----:B-----5:R-:W-:Y:S01]  /*bd70*/  IMAD.MOV.U32 R11, RZ, RZ, R30 ;  /* 0x000000ffff0b7224 */ /* 0x020fe200078e001e */
[----:B------:R-:W-:Y:S01]  /*bd80*/  IADD3 R83, -R133, R8, RZ ;  /* 0x0000000885537210 */ /* 0x000fe20007ffe1ff */
[----:B------:R-:W-:Y:S01]  /*bd90*/  IMAD.MOV.U32 R10, RZ, RZ, R31 ;  /* 0x000000ffff0a7224 */ /* 0x000fe200078e001f */
[----:B------:R-:W-:-:S04]  /*bda0*/  DEPBAR.LE SB0, 0x3 ;  /* 0x000080c00000791a */ /* 0x000fc80000000000 */
[----:B------:R-:W-:Y:S01]  /*bdb0*/  IMAD.MOV.U32 R9, RZ, RZ, R28 ;  /* 0x000000ffff097224 */ /* 0x000fe200078e001c */
[----:B------:R-:W-:Y:S01]  /*bdc0*/  PRMT R64, R10, 0x5410, R11 ;  /* 0x000054100a407816 */ /* 0x000fe2000000000b */
[----:B------:R-:W-:Y:S01]  /*bdd0*/  IMAD.MOV.U32 R11, RZ, RZ, R26 ;  /* 0x000000ffff0b7224 */ /* 0x000fe200078e001a */
[----:B------:R-:W-:Y:S01]  /*bde0*/  IMNMX R83, R83, 0x80, PT ;  /* 0x0000008053537817 */ /* 0x000fe20003800200 */
[----:B------:R-:W-:Y:S01]  /*bdf0*/  IMAD.MOV.U32 R10, RZ, RZ, R27 ;  /* 0x000000ffff0a7224 */ /* 0x000fe200078e001b */
[----:B---3--:R-:W-:Y:S01]  /*be00*/  PRMT R55, R55, 0x5410, R9 ;  /* 0x0000541037377816 */ /* 0x008fe20000000009 */
        /* <DEDUP_REMOVED lines=9> */
[----:B------:R-:W-:Y:S01]  /*bea0*/  BAR.SYNC.DEFER_BLOCKING 0x0 ;  /* 0x0000000000007b1d */ /* 0x000fe20000010000 */
[----:B------:R-:W-:Y:S01]  /*beb0*/  IMAD.MOV.U32 R12, RZ, RZ, R25 ;  /* 0x000000ffff0c7224 */ /* 0x000fe200078e0019 */
[----:B------:R-:W-:Y:S01]  /*bec0*/  PRMT R81, R10, 0x5410, R11 ;  /* 0x000054100a517816 */ /* 0x000fe2000000000b */
[----:B------:R-:W-:Y:S01]  /*bed0*/  IMAD.MOV.U32 R11, RZ, RZ, R22 ;  /* 0x000000ffff0b7224 */ /* 0x000fe200078e0016 */
[----:B------:R-:W-:Y:S01]  /*bee0*/  PRMT R80, R80, 0x5410, R9 ;  /* 0x0000541050507816 */ /* 0x000fe20000000009 */
[----:B------:R-:W-:Y:S01]  /*bef0*/  IMAD.MOV.U32 R10, RZ, RZ, R23 ;  /* 0x000000ffff0a7224 */ /* 0x000fe200078e0017 */
[----:B------:R-:W-:Y:S01]  /*bf00*/  ISETP.GE.AND P0, PT, R52, R83, PT ;  /* 0x000000533400720c */ /* 0x000fe20003f06270 */
[----:B------:R-:W-:Y:S01]  /*bf10*/  IMAD.MOV.U32 R9, RZ, RZ, R20 ;  /* 0x000000ffff097224 */ /* 0x000fe200078e0014 */
[----:B------:R-:W-:Y:S01]  /*bf20*/  PRMT R68, R12, 0x7610, R68 ;  /* 0x000076100c447816 */ /* 0x000fe20000000044 */
[----:B------:R-:W-:Y:S01]  /*bf30*/  BSSY B1, `(.L_x_1015) ;  /* 0x0000163000017945 */ /* 0x000fe20003800000 */
[----:B------:R-:W-:Y:S01]  /*bf40*/  PRMT R54, R10, 0x5410, R11 ;  /* 0x000054100a367816 */ /* 0x000fe2000000000b */
[----:B------:R-:W-:Y:S01]  /*bf50*/  IMAD.MOV.U32 R10, RZ, RZ, R19 ;  /* 0x000000ffff0a7224 */ /* 0x000fe200078e0013 */
[----:B------:R-:W-:Y:S01]  /*bf60*/  PRMT R53, R53, 0x5410, R9 ;  /* 0x0000541035357816 */ /* 0x000fe20000000009 */
[----:B------:R-:W-:Y:S01]  /*bf70*/  IMAD.MOV.U32 R9, RZ, RZ, R16 ;  /* 0x000000ffff097224 */ /* 0x000fe200078e0010 */
[----:B------:R-:W-:-:S02]  /*bf80*/  MOV R11, R18 ;  /* 0x00000012000b7202 */ /* 0x000fc40000000f00 */
[----:B------:R-:W-:Y:S02]  /*bf90*/  MOV R12, R37 ;  /* 0x00000025000c7202 */ /* 0x000fe40000000f00 */
        /* <DEDUP_REMOVED lines=21> */
[----:B------:R-:W-:Y:S02]  /*c0f0*/  LEA.HI R14, R9, R82, RZ, 0x1d ;  /* 0x00000052090e7211 */ /* 0x000fe400078fe8ff */
[----:B------:R-:W-:Y:S02]  /*c100*/  LOP3.LUT R12, R12, 0x1c0, RZ, 0xc0, !PT ;  /* 0x000001c00c0c7812 */ /* 0x000fe400078ec0ff */
[----:B------:R-:W-:Y:S02]  /*c110*/  SHF.R.S32.HI R9, RZ, 0x1f, R14 ;  /* 0x0000001fff097819 */ /* 0x000fe4000001140e */
[----:B------:R-:W-:-:S02]  /*c120*/  SHF.L.U32 R8, R14, 0x3, RZ ;  /* 0x000000030e087819 */ /* 0x000fc400000006ff */
[----:B------:R-:W-:Y:S02]  /*c130*/  LEA.HI R9, R9, R14, RZ, 0x3 ;  /* 0x0000000e09097211 */ /* 0x000fe400078f18ff */
[----:B------:R-:W-:Y:S02]  /*c140*/  SHF.R.U32.HI R11, RZ, 0x3, R12 ;  /* 0x00000003ff0b7819 */ /* 0x000fe4000001160c */
[C---:B------:R-:W-:Y:S02]  /*c150*/  LOP3.LUT R8, R12.reuse, 0x38, R8, 0xf8, !PT ;  /* 0x000000380c087812 */ /* 0x040fe400078ef808 */
[----:B------:R-:W-:Y:S02]  /*c160*/  SHF.L.U32 R9, R9, 0xa, RZ ;  /* 0x0000000a09097819 */ /* 0x000fe400000006ff */
[----:B------:R-:W-:Y:S02]  /*c170*/  SHF.L.U32 R10, R91, 0x9, RZ ;  /* 0x000000095b0a7819 */ /* 0x000fe400000006ff */
[----:B------:R-:W-:-:S02]  /*c180*/  LOP3.LUT R98, R12, 0x38, R65, 0xf8, !PT ;  /* 0x000000380c627812 */ /* 0x000fc400078ef841 */
[----:B------:R-:W-:Y:S02]  /*c190*/  LOP3.LUT R8, R8, R11, RZ, 0x3c, !PT ;  /* 0x0000000b08087212 */ /* 0x000fe400078e3cff */
[----:B------:R-:W-:Y:S02]  /*c1a0*/  LOP3.LUT R9, R9, 0x7fffe000, RZ, 0xc0, !PT ;  /* 0x7fffe00009097812 */ /* 0x000fe400078ec0ff */
[----:B------:R-:W-:Y:S02]  /*c1b0*/  LOP3.LUT R98, R10, R98, R11, 0xf6, !PT ;  /* 0x000000620a627212 */ /* 0x000fe400078ef60b */
[----:B------:R-:W-:Y:S02]  /*c1c0*/  IADD3 R8, R8, R9, R10 ;  /* 0x0000000908087210 */ /* 0x000fe40007ffe00a */
[----:B------:R-:W-:Y:S02]  /*c1d0*/  SHF.L.U32 R98, R98, 0x1, RZ ;  /* 0x0000000162627819 */ /* 0x000fe400000006ff */
[----:B------:R-:W-:-:S02]  /*c1e0*/  SHF.L.U32 R97, R8, 0x1, RZ ;  /* 0x0000000108617819 */ /* 0x000fc400000006ff */
[--C-:B------:R-:W-:Y:S01]  /*c1f0*/  SHF.R.U32.HI R103, RZ, 0x10, R75.reuse ;  /* 0x00000010ff677819 */ /* 0x100fe2000001164b */
[----:B------:R-:W1:Y:S01]  /*c200*/  LDS.128 R12, [R98+0x18100] ;  /* 0x01810000620c7984 */ /* 0x000e620000000c00 */
[----:B------:R-:W-:Y:S02]  /*c210*/  SHF.R.U64 R74, R74, 0x10, R75 ;  /* 0x000000104a4a7819 */ /* 0x000fe4000000124b */
[----:B------:R-:W-:Y:S01]  /*c220*/  SHF.R.U64 R75, R76, 0x10, R77 ;  /* 0x000000104c4b7819 */ /* 0x000fe2000000124d */
[----:B------:R-:W2:Y:S01]  /*c230*/  LDS.128 R8, [R97+0x18100] ;  /* 0x0181000061087984 */ /* 0x000ea20000000c00 */
[----:B------:R-:W-:Y:S01]  /*c240*/  SHF.R.U64 R78, R78, 0x10, R79 ;  /* 0x000000104e4e7819 */ /* 0x000fe2000000124f */
[----:B------:R-:W-:Y:S01]  /*c250*/  HADD2.F32 R116, -RZ, R103.H0_H0 ;  /* 0x20000067ff747230 */ /* 0x000fe20000004100 */
[----:B------:R-:W-:Y:S01]  /*c260*/  SHF.R.U32.HI R76, RZ, 0x10, R77 ;  /* 0x00000010ff4c7819 */ /* 0x000fe2000001164d */
[--C-:B------:R-:W-:Y:S01]  /*c270*/  HADD2.F32 R103, -RZ, R99.reuse.H0_H0 ;  /* 0x20000063ff677230 */ /* 0x100fe20000004100 */
[----:B------:R-:W-:Y:S01]  /*c280*/  SHF.R.U32.HI R79, RZ, 0x10, R79 ;  /* 0x00000010ff4f7819 */ /* 0x000fe2000001164f */
[----:B------:R-:W-:Y:S01]  /*c290*/  HADD2.F32 R99, -RZ, R99.H1_H1 ;  /* 0x30000063ff637230 */ /* 0x000fe20000004100 */
[--C-:B------:R-:W-:Y:S01]  /*c2a0*/  SHF.R.U64 R72, R72, 0x10, R73.reuse ;  /* 0x0000001048487819 */ /* 0x100fe20000001249 */
[----:B------:R-:W-:Y:S01]  /*c2b0*/  HADD2.F32 R124, -RZ, R76.H0_H0 ;  /* 0x2000004cff7c7230 */ /* 0x000fe20000004100 */
[----:B------:R-:W-:Y:S01]  /*c2c0*/  SHF.R.U32.HI R73, RZ, 0x10, R73 ;  /* 0x00000010ff497819 */ /* 0x000fe20000011649 */
[----:B------:R-:W-:-:S02]  /*c2d0*/  HADD2.F32 R120, -RZ, R79.H0_H0 ;  /* 0x2000004fff787230 */ /* 0x000fc40000004100 */
[--C-:B------:R-:W-:Y:S02]  /*c2e0*/  HADD2.F32 R79, -RZ, R101.reuse.H0_H0 ;  /* 0x20000065ff4f7230 */ /* 0x100fe40000004100 */
[----:B------:R-:W-:Y:S02]  /*c2f0*/  HADD2.F32 R101, -RZ, R101.H1_H1 ;  /* 0x30000065ff657230 */ /* 0x000fe40000004100 */
[----:B------:R-:W-:Y:S02]  /*c300*/  HADD2.F32 R113, -RZ, R78.H0_H0 ;  /* 0x2000004eff717230 */ /* 0x000fe40000004100 */
[--C-:B-1----:R-:W-:Y:S02]  /*c310*/  HADD2.F32 R77, -RZ, R15.reuse.H0_H0 ;  /* 0x2000000fff4d7230 */ /* 0x102fe40000004100 */
[----:B------:R-:W-:Y:S02]  /*c320*/  HADD2.F32 R15, -RZ, R15.H1_H1 ;  /* 0x3000000fff0f7230 */ /* 0x000fe40000004100 */
[--C-:B--2---:R-:W-:Y:S01]  /*c330*/  HADD2.F32 R107, -RZ, R11.reuse.H0_H0 ;  /* 0x2000000bff6b7230 */ /* 0x104fe20000004100 */
[----:B------:R-:W-:Y:S01]  /*c340*/  FMUL.FTZ R112, R77, R108 ;  /* 0x0000006c4d707220 */ /* 0x000fe20000410000 */
[----:B------:R-:W-:Y:S01]  /*c350*/  HADD2.F32 R11, -RZ, R11.H1_H1 ;  /* 0x3000000bff0b7230 */ /* 0x000fe20000004100 */
[----:B------:R-:W-:Y:S01]  /*c360*/  FMUL.FTZ R118, R15, R116 ;  /* 0x000000740f767220 */ /* 0x000fe20000410000 */
[--C-:B------:R-:W-:Y:S01]  /*c370*/  HADD2.F32 R104, -RZ, R13.reuse.H0_H0 ;  /* 0x2000000dff687230 */ /* 0x100fe20000004100 */
[----:B------:R-:W-:Y:S01]  /*c380*/  FMUL.FTZ R108, R107, R108 ;  /* 0x0000006c6b6c7220 */ /* 0x000fe20000410000 */
[----:B------:R-:W-:Y:S01]  /*c390*/  HADD2.F32 R13, -RZ, R13.H1_H1 ;  /* 0x3000000dff0d7230 */ /* 0x000fe20000004100 */
[C---:B------:R-:W-:Y:S01]  /*c3a0*/  FMUL.FTZ R116, R11.reuse, R116 ;  /* 0x000000740b747220 */ /* 0x040fe20000410000 */
[----:B------:R-:W-:Y:S01]  /*c3b0*/  HADD2.F32 R109, -RZ, R9.H0_H0 ;  /* 0x20000009ff6d7230 */ /* 0x000fe20000004100 */
[----:B------:R-:W-:Y:S01]  /*c3c0*/  FFMA.FTZ R11, R11, R120, R118 ;  /* 0x000000780b0b7223 */ /* 0x000fe20000010076 */
[----:B------:R-:W-:Y:S01]  /*c3d0*/  HADD2.F32 R118, -RZ, R73.H0_H0 ;  /* 0x20000049ff767230 */ /* 0x000fe20000004100 */
[----:B------:R-:W-:Y:S01]  /*c3e0*/  FFMA.FTZ R112, R107, R114, R112 ;  /* 0x000000726b707223 */ /* 0x000fe20000010070 */
[----:B------:R-:W-:Y:S01]  /*c3f0*/  HADD2.F32 R9, -RZ, R9.H1_H1 ;  /* 0x30000009ff097230 */ /* 0x000fe20000004100 */
[----:B------:R-:W-:Y:S01]  /*c400*/  FMUL.FTZ R122, R104, R103 ;  /* 0x00000067687a7220 */ /* 0x000fe20000410000 */
        /* <DEDUP_REMOVED lines=20> */
[----:B------:R-:W-:Y:S01]  /*c550*/  HADD2.F32 R10, -RZ, R10.H1_H1 ;  /* 0x3000000aff0a7230 */ /* 0x000fe20000004100 */
[----:B------:R-:W-:Y:S01]  /*c560*/  FFMA.FTZ R15, R15, R120, -R116 ;  /* 0x000000780f0f7223 */ /* 0x000fe20000010874 */
[----:B------:R-:W-:Y:S01]  /*c570*/  HADD2.F32 R102, -RZ, R72.H0_H0 ;  /* 0x20000048ff667230 */ /* 0x000fe20000004100 */
[----:B------:R-:W-:Y:S01]  /*c580*/  FFMA.FTZ R72, R8, R99, R100 ;  /* 0x0000006308487223 */ /* 0x000fe20000010064 */
[----:B------:R-:W-:Y:S01]  /*c590*/  HADD2.F32 R8, -RZ, R75.H0_H0 ;  /* 0x2000004bff087230 */ /* 0x000fe20000004100 */
[-C--:B------:R-:W-:Y:S01]  /*c5a0*/  FMUL.FTZ R75, R14, R109.reuse ;  /* 0x0000006d0e4b7220 */ /* 0x080fe20000410000 */
[----:B------:R-:W-:Y:S01]  /*c5b0*/  F2FP.PACK_AB R15, R15, R108 ;  /* 0x0000006c0f0f723e */ /* 0x000fe200000000ff */
[----:B------:R-:W-:Y:S01]  /*c5c0*/  FMUL.FTZ R115, R111, R102 ;  /* 0x000000666f737220 */ /* 0x000fe20000410000 */
[----:B------:R-:W-:Y:S01]  /*c5d0*/  F2FP.PACK_AB R11, R11, R112 ;  /* 0x000000700b0b723e */ /* 0x000fe200000000ff */
[----:B------:R-:W-:Y:S01]  /*c5e0*/  FMUL.FTZ R109, R10, R109 ;  /* 0x0000006d0a6d7220 */ /* 0x000fe20000410000 */
[----:B------:R-:W-:Y:S01]  /*c5f0*/  F2FP.PACK_AB R9, R9, R122 ;  /* 0x0000007a0909723e */ /* 0x000fe200000000ff */
[----:B------:R-:W-:-:S02]  /*c600*/  FMUL.FTZ R74, R106, R102 ;  /* 0x000000666a4a7220 */ /* 0x000fc40000410000 */
[----:B------:R-:W-:Y:S02]  /*c610*/  FFMA.FTZ R103, R104, R79, -R103 ;  /* 0x0000004f68677223 */ /* 0x000fe40000010867 */
[----:B------:R-:W-:Y:S02]  /*c620*/  FFMA.FTZ R118, R13, R124, -R118 ;  /* 0x0000007c0d767223 */ /* 0x000fe40000010876 */
[----:B------:R-:W-:Y:S02]  /*c630*/  FFMA.FTZ R76, R105, R101, -R76 ;  /* 0x00000065694c7223 */ /* 0x000fe4000001084c */
[----:B------:R-:W-:Y:S01]  /*c640*/  FFMA.FTZ R107, R12, R99, -R107 ;  /* 0x000000630c6b7223 */ /* 0x000fe2000001086b */
[----:B------:R-:W-:Y:S01]  /*c650*/  F2FP.PACK_AB R13, R118, R103 ;  /* 0x00000067760d723e */ /* 0x000fe200000000ff */
[----:B------:R-:W-:Y:S02]  /*c660*/  FFMA.FTZ R115, R106, R8, -R115 ;  /* 0x000000086a737223 */ /* 0x000fe40000010873 */
[----:B------:R-:W-:-:S02]  /*c670*/  FFMA.FTZ R14, R14, R113, -R109 ;  /* 0x000000710e0e7223 */ /* 0x000fc4000001086d */
[----:B------:R-:W-:Y:S01]  /*c680*/  FFMA.FTZ R73, R110, R101, R73 ;  /* 0x000000656e497223 */ /* 0x000fe20000010049 */
[----:B------:R-:W-:Y:S01]  /*c690*/  F2FP.PACK_AB R12, R115, R76 ;  /* 0x0000004c730c723e */ /* 0x000fe200000000ff */
[----:B------:R-:W-:Y:S01]  /*c6a0*/  FFMA.FTZ R74, R111, R8, R74 ;  /* 0x000000086f4a7223 */ /* 0x000fe2000001004a */
[----:B------:R-:W-:Y:S01]  /*c6b0*/  F2FP.PACK_AB R14, R14, R107 ;  /* 0x0000006b0e0e723e */ /* 0x000fe200000000ff */
[----:B------:R-:W-:-:S03]  /*c6c0*/  FFMA.FTZ R75, R10, R113, R75 ;  /* 0x000000710a4b7223 */ /* 0x000fc6000001004b */
[----:B------:R-:W-:Y:S01]  /*c6d0*/  F2FP.PACK_AB R8, R74, R73 ;  /* 0x000000494a08723e */ /* 0x000fe200000000ff */
[----:B------:R1:W-:Y:S01]  /*c6e0*/  STS.128 [R98+0x18100], R12 ;  /* 0x0181000c62007388 */ /* 0x0003e20000000c00 */
[----:B------:R-:W-:-:S05]  /*c6f0*/  F2FP.PACK_AB R10, R75, R72 ;  /* 0x000000484b0a723e */ /* 0x000fca00000000ff */
[----:B------:R1:W-:Y:S02]  /*c700*/  STS.128 [R97+0x18100], R8 ;  /* 0x0181000861007388 */ /* 0x0003e40000000c00 */
.L_x_1018:
[----:B------:R-:W-:Y:S05]  /*c710*/  BSYNC B0 ;  /* 0x0000000000007941 */ /* 0x000fea0003800000 */
.L_x_1017:
        /* <DEDUP_REMOVED lines=67> */
[-C--:B------:R-:W-:Y:S01]  /*cb50*/  FMUL.FTZ R9, R76, R93.reuse ;  /* 0x0000005d4c097220 */ /* 0x080fe20000410000 */
[----:B------:R-:W-:Y:S01]  /*cb60*/  HADD2.F32 R77, -RZ, R12.H1_H1 ;  /* 0x3000000cff4d7230 */ /* 0x000fe20000004100 */
[-C--:B------:R-:W-:Y:S01]  /*cb70*/  FMUL.FTZ R62, R15, R106.reuse ;  /* 0x0000006a0f3e7220 */ /* 0x080fe20000410000 */
[----:B------:R-:W-:Y:S01]  /*cb80*/  HADD2.F32 R11, -RZ, R11.H1_H1 ;  /* 0x3000000bff0b7230 */ /* 0x000fe20000004100 */
[C---:B------:R-:W-:Y:S01]  /*cb90*/  FMUL.FTZ R93, R98.reuse, R93 ;  /* 0x0000005d625d7220 */ /* 0x040fe20000410000 */
[----:B------:R-:W-:Y:S01]  /*cba0*/  HADD2.F32 R12, -RZ, R14.H0_H0 ;  /* 0x2000000eff0c7230 */ /* 0x000fe20000004100 */
[----:B------:R-:W-:Y:S01]  /*cbb0*/  FFMA.FTZ R98, R98, R95, R9 ;  /* 0x0000005f62627223 */ /* 0x000fe20000010009 */
[----:B------:R-:W-:Y:S01]  /*cbc0*/  HADD2.F32 R59, -RZ, R94.H1_H1 ;  /* 0x3000005eff3b7230 */ /* 0x000fe20000004100 */
[----:B------:R-:W-:Y:S01]  /*cbd0*/  FMUL.FTZ R106, R11, R106 ;  /* 0x0000006a0b6a7220 */ /* 0x000fe20000410000 */
[----:B------:R-:W-:Y:S01]  /*cbe0*/  HADD2.F32 R99, -RZ, R8.H1_H1 ;  /* 0x30000008ff637230 */ /* 0x000fe20000004100 */
[C---:B------:R-:W-:Y:S01]  /*cbf0*/  FMUL.FTZ R78, R79.reuse, R78 ;  /* 0x0000004e4f4e7220 */ /* 0x040fe20000410000 */
[----:B------:R-:W-:Y:S01]  /*cc00*/  HADD2.F32 R8, -RZ, R10.H0_H0 ;  /* 0x2000000aff087230 */ /* 0x000fe20000004100 */
[----:B------:R-:W-:Y:S01]  /*cc10*/  FFMA.FTZ R100, R79, R102, R100 ;  /* 0x000000664f647223 */ /* 0x000fe20000010064 */
[----:B------:R-:W-:Y:S01]  /*cc20*/  HADD2.F32 R9, -RZ, R96.H1_H1 ;  /* 0x30000060ff097230 */ /* 0x000fe20000004100 */
[----:B------:R-:W-:Y:S01]  /*cc30*/  FFMA.FTZ R11, R11, R114, R62 ;  /* 0x000000720b0b7223 */ /* 0x000fe2000001003e */
[----:B------:R-:W-:Y:S01]  /*cc40*/  HADD2.F32 R14, -RZ, R14.H1_H1 ;  /* 0x3000000eff0e7230 */ /* 0x000fe20000004100 */
[-C--:B------:R-:W-:Y:S01]  /*cc50*/  FMUL.FTZ R61, R12, R59.reuse ;  /* 0x0000003b0c3d7220 */ /* 0x080fe20000410000 */
[----:B------:R-:W-:Y:S01]  /*cc60*/  HADD2.F32 R62, -RZ, R56.H0_H0 ;  /* 0x20000038ff3e7230 */ /* 0x000fe20000004100 */
[C---:B------:R-:W-:Y:S01]  /*cc70*/  FMUL.FTZ R59, R8.reuse, R59 ;  /* 0x0000003b083b7220 */ /* 0x040fe20000410000 */
[----:B------:R-:W-:Y:S01]  /*cc80*/  HADD2.F32 R79, -RZ, R58.H0_H0 ;  /* 0x2000003aff4f7230 */ /* 0x000fe20000004100 */
[----:B------:R-:W-:Y:S01]  /*cc90*/  FFMA.FTZ R56, R8, R9, R61 ;  /* 0x0000000908387223 */ /* 0x000fe2000001003d */
[----:B------:R-:W-:Y:S01]  /*cca0*/  HADD2.F32 R10, -RZ, R10.H1_H1 ;  /* 0x3000000aff0a7230 */ /* 0x000fe20000004100 */
[----:B------:R-:W-:Y:S01]  /*ccb0*/  FMUL.FTZ R8, R77, R62 ;  /* 0x0000003e4d087220 */ /* 0x000fe20000410000 */
[----:B------:R-:W-:Y:S01]  /*ccc0*/  HADD2.F32 R61, -RZ, R57.H0_H0 ;  /* 0x20000039ff3d7230 */ /* 0x000fe20000004100 */
[----:B------:R-:W-:Y:S01]  /*ccd0*/  FMUL.FTZ R57, R14, R79 ;  /* 0x0000004f0e397220 */ /* 0x000fe20000410000 */
[----:B------:R-:W-:Y:S01]  /*cce0*/  F2FP.PACK_AB R11, R11, R110 ;  /* 0x0000006e0b0b723e */ /* 0x000fe200000000ff */
[----:B------:R-:W-:-:S02]  /*ccf0*/  FMUL.FTZ R62, R99, R62 ;  /* 0x0000003e633e7220 */ /* 0x000fc40000410000 */
[----:B------:R-:W-:Y:S02]  /*cd00*/  FMUL.FTZ R79, R10, R79 ;  /* 0x0000004f0a4f7220 */ /* 0x000fe40000410000 */
[----:B------:R-:W-:Y:S01]  /*cd10*/  FFMA.FTZ R59, R12, R9, -R59 ;  /* 0x000000090c3b7223 */ /* 0x000fe2000001083b */
[----:B------:R-:W-:Y:S01]  /*cd20*/  F2FP.PACK_AB R9, R97, R100 ;  /* 0x000000646109723e */ /* 0x000fe200000000ff */
        /* <DEDUP_REMOVED lines=17> */
.L_x_1020:
[----:B------:R-:W-:Y:S05]  /*ce40*/  BSYNC B0 ;  /* 0x0000000000007941 */ /* 0x000fea0003800000 */
.L_x_1019:
[----:B-1----:R-:W-:-:S04]  /*ce50*/  IADD3 R12, R65, 0x40, RZ ;  /* 0x00000040410c7810 */ /* 0x002fc80007ffe0ff */
        /* <DEDUP_REMOVED lines=9> */
[--C-:B------:R-:W-:Y:S01]  /*cef0*/  HADD2.F32 R78, -RZ, R90.reuse.H0_H0 ;  /* 0x2000005aff4e7230 */ /* 0x100fe20000004100 */
[----:B------:R-:W-:Y:S01]  /*cf00*/  SHF.R.S32.HI R13, RZ, 0x3, R10 ;  /* 0x00000003ff0d7819 */ /* 0x000fe2000001140a */
[----:B------:R-:W-:Y:S01]  /*cf10*/  HADD2.F32 R85, -RZ, R85.H1_H1 ;  /* 0x30000055ff557230 */ /* 0x000fe20000004100 */
        /* <DEDUP_REMOVED lines=37> */
[----:B------:R-:W-:Y:S02]  /*d170*/  HADD2.F32 R75, -RZ, R42.H0_H0 ;  /* 0x2000002aff4b7230 */ /* 0x000fe40000004100 */
[--C-:B-1----:R-:W-:Y:S02]  /*d180*/  HADD2.F32 R59, -RZ, R13.reuse.H1_H1 ;  /* 0x3000000dff3b7230 */ /* 0x102fe40000004100 */
[----:B------:R-:W-:Y:S02]  /*d190*/  HADD2.F32 R47, -RZ, R13.H0_H0 ;  /* 0x2000000dff2f7230 */ /* 0x000fe40000004100 */
[----:B--2---:R-:W-:Y:S01]  /*d1a0*/  HADD2.F32 R72, -RZ, R9.H1_H1 ;  /* 0x30000009ff487230 */ /* 0x004fe20000004100 */
        /* <DEDUP_REMOVED lines=18> */
[-C--:B------:R-:W-:Y:S01]  /*d2d0*/  FMUL.FTZ R46, R15, R72.reuse ;  /* 0x000000480f2e7220 */ /* 0x080fe20000410000 */
[----:B------:R-:W-:Y:S01]  /*d2e0*/  HADD2.F32 R12, -RZ, R14.H0_H0 ;  /* 0x2000000eff0c7230 */ /* 0x000fe20000004100 */
[-C--:B------:R-:W-:Y:S01]  /*d2f0*/  FMUL.FTZ R9, R60, R85.reuse ;  /* 0x000000553c097220 */ /* 0x080fe20000410000 */
[----:B------:R-:W-:Y:S01]  /*d300*/  HADD2.F32 R74, -RZ, R8.H1_H1 ;  /* 0x30000008ff4a7230 */ /* 0x000fe20000004100 */
[----:B------:R-:W-:Y:S01]  /*d310*/  FMUL.FTZ R72, R11, R72 ;  /* 0x000000480b487220 */ /* 0x000fe20000410000 */
[----:B------:R-:W-:Y:S01]  /*d320*/  HADD2.F32 R43, -RZ, R88.H1_H1 ;  /* 0x30000058ff2b7230 */ /* 0x000fe20000004100 */
[----:B------:R-:W-:Y:S01]  /*d330*/  FMUL.FTZ R85, R73, R85 ;  /* 0x0000005549557220 */ /* 0x000fe20000410000 */
[----:B------:R-:W-:Y:S01]  /*d340*/  HADD2.F32 R14, -RZ, R14.H1_H1 ;  /* 0x3000000eff0e7230 */ /* 0x000fe20000004100 */
[----:B------:R-:W-:Y:S01]  /*d350*/  FFMA.FTZ R11, R11, R102, R46 ;  /* 0x000000660b0b7223 */ /* 0x000fe2000001002e */
[----:B------:R-:W-:Y:S01]  /*d360*/  HADD2.F32 R8, -RZ, R10.H0_H0 ;  /* 0x2000000aff087230 */ /* 0x000fe20000004100 */
[----:B------:R-:W-:Y:S01]  /*d370*/  FFMA.FTZ R73, R73, R90, R9 ;  /* 0x0000005a49497223 */ /* 0x000fe20000010009 */
[----:B------:R-:W-:Y:S01]  /*d380*/  HADD2.F32 R63, -RZ, R40.H0_H0 ;  /* 0x20000028ff3f7230 */ /* 0x000fe20000004100 */
[-C--:B------:R-:W-:Y:S01]  /*d390*/  FMUL.FTZ R46, R12, R43.reuse ;  /* 0x0000002b0c2e7220 */ /* 0x080fe20000410000 */
[----:B------:R-:W-:Y:S01]  /*d3a0*/  HADD2.F32 R10, -RZ, R10.H1_H1 ;  /* 0x3000000aff0a7230 */ /* 0x000fe20000004100 */
        /* <DEDUP_REMOVED lines=8> */
[----:B------:R-:W-:Y:S01]  /*d430*/  FFMA.FTZ R40, R8, R9, R46 ;  /* 0x0000000908287223 */ /* 0x000fe2000001002e */
        /* <DEDUP_REMOVED lines=18> */
.L_x_1016:
[----:B------:R-:W-:Y:S05]  /*d560*/  BSYNC B1 ;  /* 0x0000000000017941 */ /* 0x000fea0003800000 */
.L_x_1015:
        /* <DEDUP_REMOVED lines=20> */
[----:B------:R-:W-:Y:S01]  /*d6b0*/  LOP3.LUT R10, R10, 0x1c0, RZ, 0xc0, !PT ;  /* 0x000001c00a0a7812 */ /* 0x000fe200078ec0ff */
[----:B------:R-:W-:Y:S01]  /*d6c0*/  HADD2.F32 R71, -RZ, R71.H1_H1 ;  /* 0x30000047ff477230 */ /* 0x000fe20000004100 */
[----:B------:R-:W-:Y:S01]  /*d6d0*/  SHF.L.U32 R11, R82, 0x3, RZ ;  /* 0x00000003520b7819 */ /* 0x000fe200000006ff */
[----:B------:R-:W-:Y:S01]  /*d6e0*/  IMAD.SHL.U32 R9, R9, 0x400, RZ ;  /* 0x0000040009097824 */ /* 0x000fe200078e00ff */
[----:B------:R-:W-:Y:S01]  /*d6f0*/  LOP3.LUT R12, R10, 0x38, R65, 0xf8, !PT ;  /* 0x000000380a0c7812 */ /* 0x000fe200078ef841 */
[----:B------:R-:W-:Y:S01]  /*d700*/  HADD2.F32 R81, -RZ, R81.H1_H1 ;  /* 0x30000051ff517230 */ /* 0x000fe20000004100 */
[----:B------:R-:W-:-:S02]  /*d710*/  SHF.R.U32.HI R13, RZ, 0x3, R10 ;  /* 0x00000003ff0d7819 */ /* 0x000fc4000001160a */
[----:B------:R-:W-:Y:S02]  /*d720*/  LOP3.LUT R8, R8, 0xfffffe00, RZ, 0xc0, !PT ;  /* 0xfffffe0008087812 */ /* 0x000fe400078ec0ff */
[----:B------:R-:W-:Y:S02]  /*d730*/  LOP3.LUT R10, R10, 0x38, R11, 0xf8, !PT ;  /* 0x000000380a0a7812 */ /* 0x000fe400078ef80b */
[----:B------:R-:W-:Y:S02]  /*d740*/  LOP3.LUT R12, R8, R12, R13, 0xf6, !PT ;  /* 0x0000000c080c7212 */ /* 0x000fe400078ef60d */
[----:B------:R-:W-:Y:S02]  /*d750*/  LOP3.LUT R13, R10, R13, RZ, 0x3c, !PT ;  /* 0x0000000d0a0d7212 */ /* 0x000fe400078e3cff */
[----:B------:R-:W-:Y:S02]  /*d760*/  LOP3.LUT R9, R9, 0x7fffe000, RZ, 0xc0, !PT ;  /* 0x7fffe00009097812 */ /* 0x000fe400078ec0ff */
[----:B------:R-:W-:-:S02]  /*d770*/  SHF.L.U32 R41, R12, 0x1, RZ ;  /* 0x000000010c297819 */ /* 0x000fc400000006ff */
[----:B------:R-:W-:Y:S02]  /*d780*/  IADD3 R40, R13, R9, R8 ;  /* 0x000000090d287210 */ /* 0x000fe40007ffe008 */
[--C-:B------:R-:W-:Y:S01]  /*d790*/  SHF.R.U32.HI R42, RZ, 0x10, R35.reuse ;  /* 0x00000010ff2a7819 */ /* 0x100fe20000011623 */
[----:B------:R-:W1:Y:S01]  /*d7a0*/  LDS.128 R12, [R41+0x18100] ;  /* 0x01810000290c7984 */ /* 0x000e620000000c00 */
[----:B------:R-:W-:Y:S02]  /*d7b0*/  SHF.L.U32 R40, R40, 0x1, RZ ;  /* 0x0000000128287819 */ /* 0x000fe400000006ff */
[----:B------:R-:W-:Y:S01]  /*d7c0*/  SHF.R.U64 R34, R34, 0x10, R35 ;  /* 0x0000001022227819 */ /* 0x000fe20000001223 */
[----:B------:R-:W-:Y:S01]  /*d7d0*/  HADD2.F32 R42, -RZ, R42.H0_H0 ;  /* 0x2000002aff2a7230 */ /* 0x000fe20000004100 */
[----:B------:R-:W-:Y:S01]  /*d7e0*/  SHF.R.U64 R35, R36, 0x10, R37 ;  /* 0x0000001024237819 */ /* 0x000fe20000001225 */
[----:B------:R-:W2:Y:S01]  /*d7f0*/  LDS.128 R8, [R40+0x18100] ;  /* 0x0181000028087984 */ /* 0x000ea20000000c00 */
[----:B------:R-:W-:Y:S01]  /*d800*/  SHF.R.U64 R38, R38, 0x10, R39 ;  /* 0x0000001026267819 */ /* 0x000fe20000001227 */
[----:B------:R-:W-:Y:S01]  /*d810*/  HADD2.F32 R61, -RZ, R34.H0_H0 ;  /* 0x20000022ff3d7230 */ /* 0x000fe20000004100 */
[----:B------:R-:W-:-:S02]  /*d820*/  SHF.R.U32.HI R36, RZ, 0x10, R37 ;  /* 0x00000010ff247819 */ /* 0x000fc40000011625 */
[----:B------:R-:W-:Y:S02]  /*d830*/  SHF.R.U32.HI R39, RZ, 0x10, R39 ;  /* 0x00000010ff277819 */ /* 0x000fe40000011627 */
[--C-:B------:R-:W-:Y:S02]  /*d840*/  SHF.R.U64 R32, R32, 0x10, R33.reuse ;  /* 0x0000001020207819 */ /* 0x100fe40000001221 */
        /* <DEDUP_REMOVED lines=14> */
[--C-:B------:R-:W-:Y:S01]  /*d930*/  HADD2.F32 R44, -RZ, R12.reuse.H0_H0 ;  /* 0x2000000cff2c7230 */ /* 0x100fe20000004100 */
[----:B------:R-:W-:Y:S01]  /*d940*/  FFMA.FTZ R11, R11, R74, R72 ;  /* 0x0000004a0b0b7223 */ /* 0x000fe20000010048 */
[----:B------:R-:W-:Y:S01]  /*d950*/  HADD2.F32 R72, -RZ, R33.H0_H0 ;  /* 0x20000021ff487230 */ /* 0x000fe20000004100 */
[C---:B------:R-:W-:Y:S01]  /*d960*/  FMUL.FTZ R59, R56.reuse, R59 ;  /* 0x0000003b383b7220 */ /* 0x040fe20000410000 */
[----:B------:R-:W-:Y:S01]  /*d970*/  HADD2.F32 R45, -RZ, R12.H1_H1 ;  /* 0x3000000cff2d7230 */ /* 0x000fe20000004100 */
[----:B------:R-:W-:Y:S01]  /*d980*/  FFMA.FTZ R39, R56, R76, R39 ;  /* 0x0000004c38277223 */ /* 0x000fe20000010027 */
[----:B------:R-:W-:Y:S01]  /*d990*/  HADD2.F32 R9, -RZ, R9.H1_H1 ;  /* 0x30000009ff097230 */ /* 0x000fe20000004100 */
[----:B------:R-:W-:Y:S01]  /*d9a0*/  FMUL.FTZ R33, R44, R70 ;  /* 0x000000462c217220 */ /* 0x000fe20000410000 */
[----:B------:R-:W-:Y:S01]  /*d9b0*/  HADD2.F32 R56, -RZ, R36.H0_H0 ;  /* 0x20000024ff387230 */ /* 0x000fe20000004100 */
[----:B------:R-:W-:Y:S01]  /*d9c0*/  FMUL.FTZ R36, R13, R72 ;  /* 0x000000480d247220 */ /* 0x000fe20000410000 */
[----:B------:R-:W-:Y:S01]  /*d9d0*/  HADD2.F32 R12, -RZ, R14.H0_H0 ;  /* 0x2000000eff0c7230 */ /* 0x000fe20000004100 */
[----:B------:R-:W-:Y:S01]  /*d9e0*/  FFMA.FTZ R60, R47, R62, R60 ;  /* 0x0000003e2f3c7223 */ /* 0x000fe2000001003c */
[--C-:B------:R-:W-:Y:S01]  /*d9f0*/  HADD2.F32 R57, -RZ, R8.reuse.H0_H0 ;  /* 0x20000008ff397230 */ /* 0x100fe20000004100 */
        /* <DEDUP_REMOVED lines=38> */
.L_x_1022:
[----:B------:R-:W-:Y:S05]  /*dc60*/  BSYNC B0 ;  /* 0x0000000000007941 */ /* 0x000fea0003800000 */
.L_x_1021:
        /* <DEDUP_REMOVED lines=11> */
[--C-:B------:R-:W-:Y:S01]  /*dd20*/  HADD2.F32 R38, -RZ, R66.reuse.H0_H0 ;  /* 0x20000042ff267230 */ /* 0x100fe20000004100 */
[----:B------:R-:W-:Y:S01]  /*dd30*/  SHF.R.S32.HI R8, RZ, 0x3, R15 ;  /* 0x00000003ff087819 */ /* 0x000fe2000001140f */
[----:B------:R-:W-:Y:S01]  /*dd40*/  HADD2.F32 R62, -RZ, R69.H0_H0 ;  /* 0x20000045ff3e7230 */ /* 0x000fe20000004100 */
[----:B------:R-:W-:Y:S01]  /*dd50*/  LEA.HI R12, R12, R11, RZ, 0x6 ;  /* 0x0000000b0c0c7211 */ /* 0x000fe200078f30ff */
[----:B------:R-:W-:Y:S01]  /*dd60*/  IMAD.SHL.U32 R9, R9, 0x40, RZ ;  /* 0x0000004009097824 */ /* 0x000fe200078e00ff */
[----:B------:R-:W-:Y:S01]  /*dd70*/  LEA.HI R13, R13, R8, RZ, 0x1d ;  /* 0x000000080d0d7211 */ /* 0x000fe200078fe8ff */
[----:B------:R-:W-:Y:S01]  /*dd80*/  HADD2.F32 R66, -RZ, R66.H1_H1 ;  /* 0x30000042ff427230 */ /* 0x000fe20000004100 */
[----:B------:R-:W-:Y:S01]  /*dd90*/  LOP3.LUT R14, R14, 0x1c0, RZ, 0xc0, !PT ;  /* 0x000001c00e0e7812 */ /* 0x000fe200078ec0ff */
[--C-:B------:R-:W-:Y:S01]  /*dda0*/  HADD2.F32 R46, -RZ, R68.reuse.H0_H0 ;  /* 0x20000044ff2e7230 */ /* 0x100fe20000004100 */
[----:B------:R-:W-:Y:S01]  /*ddb0*/  SHF.R.S32.HI R8, RZ, 0x1f, R13 ;  /* 0x0000001fff087819 */ /* 0x000fe2000001140d */
[----:B------:R-:W-:Y:S01]  /*ddc0*/  IMAD.SHL.U32 R11, R13, 0x8, RZ ;  /* 0x000000080d0b7824 */ /* 0x000fe200078e00ff */
[----:B------:R-:W-:Y:S01]  /*ddd0*/  SHF.L.U32 R12, R12, 0x7, RZ ;  /* 0x000000070c0c7819 */ /* 0x000fe200000006ff */
[----:B------:R-:W-:Y:S01]  /*dde0*/  HADD2.F32 R68, -RZ, R68.H1_H1 ;  /* 0x30000044ff447230 */ /* 0x000fe20000004100 */
[----:B------:R-:W-:Y:S01]  /*ddf0*/  LOP3.LUT R15, R14, 0x38, R15, 0xf8, !PT ;  /* 0x000000380e0f7812 */ /* 0x000fe200078ef80f */
[----:B------:R-:W-:Y:S01]  /*de00*/  HADD2.F32 R67, -RZ, R67.H1_H1 ;  /* 0x30000043ff437230 */ /* 0x000fe20000004100 */
[----:B------:R-:W-:Y:S01]  /*de10*/  SHF.R.U32.HI R10, RZ, 0x3, R14 ;  /* 0x00000003ff0a7819 */ /* 0x000fe2000001160e */
[----:B------:R-:W-:Y:S01]  /*de20*/  HADD2.F32 R69, -RZ, R69.H1_H1 ;  /* 0x30000045ff457230 */ /* 0x000fe20000004100 */
[----:B------:R-:W-:-:S02]  /*de30*/  LEA.HI R8, R8, R13, RZ, 0x3 ;  /* 0x0000000d08087211 */ /* 0x000fc400078f18ff */
[----:B------:R-:W-:Y:S02]  /*de40*/  LOP3.LUT R12, R12, 0x7fffe000, RZ, 0xc0, !PT ;  /* 0x7fffe0000c0c7812 */ /* 0x000fe400078ec0ff */
[----:B------:R-:W-:Y:S02]  /*de50*/  LOP3.LUT R15, R15, R10, RZ, 0x3c, !PT ;  /* 0x0000000a0f0f7212 */ /* 0x000fe400078e3cff */
[----:B------:R-:W-:Y:S02]  /*de60*/  LOP3.LUT R9, R9, 0xfffffe00, RZ, 0xc0, !PT ;  /* 0xfffffe0009097812 */ /* 0x000fe400078ec0ff */
[----:B------:R-:W-:Y:S02]  /*de70*/  LOP3.LUT R11, R14, 0x38, R11, 0xf8, !PT ;  /* 0x000000380e0b7812 */ /* 0x000fe400078ef80b */
[----:B------:R-:W-:Y:S02]  /*de80*/  SHF.L.U32 R8, R8, 0xa, RZ ;  /* 0x0000000a08087819 */ /* 0x000fe400000006ff */
[----:B------:R-:W-:-:S02]  /*de90*/  IADD3 R12, R15, R12, R9 ;  /* 0x0000000c0f0c7210 */ /* 0x000fc40007ffe009 */
[----:B------:R-:W-:Y:S02]  /*dea0*/  LOP3.LUT R10, R11, R10, RZ, 0x3c, !PT ;  /* 0x0000000a0b0a7212 */ /* 0x000fe400078e3cff */
[----:B------:R-:W-:Y:S01]  /*deb0*/  LOP3.LUT R8, R8, 0x7fffe000, RZ, 0xc0, !PT ;  /* 0x7fffe00008087812 */ /* 0x000fe200078ec0ff */
[----:B------:R-:W-:Y:S01]  /*dec0*/  IMAD.SHL.U32 R33, R12, 0x2, RZ ;  /* 0x000000020c217824 */ /* 0x000fe200078e00ff */
[----:B------:R-:W-:Y:S02]  /*ded0*/  SHF.R.U32.HI R34, RZ, 0x10, R17 ;  /* 0x00000010ff227819 */ /* 0x000fe40000011611 */
[----:B------:R-:W-:Y:S02]  /*dee0*/  IADD3 R8, R10, R8, R9 ;  /* 0x000000080a087210 */ /* 0x000fe40007ffe009 */
[----:B------:R-:W1:Y:S01]  /*def0*/  LDS.128 R12, [R33+0x18100] ;  /* 0x01810000210c7984 */ /* 0x000e620000000c00 */
[----:B------:R-:W-:Y:S01]  /*df00*/  SHF.R.U64 R24, R24, 0x10, R25 ;  /* 0x0000001018187819 */ /* 0x000fe20000001219 */
[----:B------:R-:W-:Y:S01]  /*df10*/  HADD2.F32 R34, -RZ, R34.H0_H0 ;  /* 0x20000022ff227230 */ /* 0x000fe20000004100 */
[----:B------:R-:W-:-:S02]  /*df20*/  SHF.L.U32 R32, R8, 0x1, RZ ;  /* 0x0000000108207819 */ /* 0x000fc400000006ff */
[----:B------:R-:W-:Y:S01]  /*df30*/  SHF.R.U32.HI R25, RZ, 0x10, R25 ;  /* 0x00000010ff197819 */ /* 0x000fe20000011619 */
[----:B------:R-:W-:Y:S01]  /*df40*/  HADD2.F32 R24, -RZ, R24.H0_H0 ;  /* 0x20000018ff187230 */ /* 0x000fe20000004100 */
[----:B------:R-:W-:Y:S01]  /*df50*/  SHF.R.U64 R16, R16, 0x10, R17 ;  /* 0x0000001010107819 */ /* 0x000fe20000001211 */
[----:B------:R-:W2:Y:S01]  /*df60*/  LDS.128 R8, [R32+0x18100] ;  /* 0x0181000020087984 */ /* 0x000ea20000000c00 */
[--C-:B------:R-:W-:Y:S01]  /*df70*/  SHF.R.U64 R17, R26, 0x10, R27.reuse ;  /* 0x000000101a117819 */ /* 0x100fe2000000121b */
[----:B------:R-:W-:Y:S01]  /*df80*/  HADD2.F32 R58, -RZ, R25.H0_H0 ;  /* 0x20000019ff3a7230 */ /* 0x000fe20000004100 */
[----:B------:R-:W-:Y:S02]  /*df90*/  SHF.R.U32.HI R26, RZ, 0x10, R27 ;  /* 0x00000010ff1a7819 */ /* 0x000fe4000001161b */
[--C-:B------:R-:W-:Y:S02]  /*dfa0*/  SHF.R.U64 R18, R18, 0x10, R19.reuse ;  /* 0x0000001012127819 */ /* 0x100fe40000001213 */
[----:B------:R-:W-:Y:S01]  /*dfb0*/  SHF.R.U32.HI R19, RZ, 0x10, R19 ;  /* 0x00000010ff137819 */ /* 0x000fe20000011613 */
[----:B------:R-:W-:-:S02]  /*dfc0*/  HADD2.F32 R70, -RZ, R26.H0_H0 ;  /* 0x2000001aff467230 */ /* 0x000fc40000004100 */
        /* <DEDUP_REMOVED lines=15> */
[----:B------:R-:W-:Y:S01]  /*e0c0*/  HADD2.F32 R41, -RZ, R8.H0_H0 ;  /* 0x20000008ff297230 */ /* 0x000fe20000004100 */
[----:B------:R-:W-:Y:S01]  /*e0d0*/  FFMA.FTZ R60, R9, R62, R60 ;  /* 0x0000003e093c7223 */ /* 0x000fe2000001003c */
[----:B------:R-:W-:Y:S01]  /*e0e0*/  HADD2.F32 R37, -RZ, R12.H1_H1 ;  /* 0x3000000cff257230 */ /* 0x000fe20000004100 */
[----:B------:R-:W-:Y:S01]  /*e0f0*/  FMUL.FTZ R9, R36, R66 ;  /* 0x0000004224097220 */ /* 0x000fe20000410000 */
[----:B------:R-:W-:Y:S01]  /*e100*/  HADD2.F32 R11, -RZ, R11.H1_H1 ;  /* 0x3000000bff0b7230 */ /* 0x000fe20000004100 */
[----:B------:R-:W-:Y:S01]  /*e110*/  FMUL.FTZ R26, R15, R40 ;  /* 0x000000280f1a7220 */ /* 0x000fe20000410000 */
[----:B------:R-:W-:Y:S01]  /*e120*/  HADD2.F32 R12, -RZ, R14.H0_H0 ;  /* 0x2000000eff0c7230 */ /* 0x000fe20000004100 */
[----:B------:R-:W-:Y:S01]  /*e130*/  FMUL.FTZ R19, R41, R66 ;  /* 0x0000004229137220 */ /* 0x000fe20000410000 */
[----:B------:R-:W-:Y:S01]  /*e140*/  HADD2.F32 R42, -RZ, R8.H1_H1 ;  /* 0x30000008ff2a7230 */ /* 0x000fe20000004100 */
[----:B------:R-:W-:Y:S01]  /*e150*/  FMUL.FTZ R40, R11, R40 ;  /* 0x000000280b287220 */ /* 0x000fe20000410000 */
[----:B------:R-:W-:Y:S01]  /*e160*/  HADD2.F32 R8, -RZ, R10.H0_H0 ;  /* 0x2000000aff087230 */ /* 0x000fe20000004100 */
[----:B------:R-:W-:Y:S01]  /*e170*/  FFMA.FTZ R41, R41, R68, R9 ;  /* 0x0000004429297223 */ /* 0x000fe20000010009 */
[----:B------:R-:W-:Y:S01]  /*e180*/  HADD2.F32 R14, -RZ, R14.H1_H1 ;  /* 0x3000000eff0e7230 */ /* 0x000fe20000004100 */
[C---:B------:R-:W-:Y:S01]  /*e190*/  FMUL.FTZ R38, R39.reuse, R38 ;  /* 0x0000002627267220 */ /* 0x040fe20000410000 */
[----:B------:R-:W-:Y:S01]  /*e1a0*/  HADD2.F32 R10, -RZ, R10.H1_H1 ;  /* 0x3000000aff0a7230 */ /* 0x000fe20000004100 */
[----:B------:R-:W-:Y:S01]  /*e1b0*/  FFMA.FTZ R44, R39, R46, R44 ;  /* 0x0000002e272c7223 */ /* 0x000fe2000001002c */
[----:B------:R-:W-:Y:S01]  /*e1c0*/  HADD2.F32 R39, -RZ, R18.H0_H0 ;  /* 0x20000012ff277230 */ /* 0x000fe20000004100 */
[----:B------:R-:W-:Y:S01]  /*e1d0*/  FFMA.FTZ R11, R11, R70, R26 ;  /* 0x000000460b0b7223 */ /* 0x000fe2000001001a */
[----:B------:R-:W-:Y:S01]  /*e1e0*/  HADD2.F32 R26, -RZ, R16.H0_H0 ;  /* 0x20000010ff1a7230 */ /* 0x000fe20000004100 */
[----:B------:R-:W-:-:S02]  /*e1f0*/  FMUL.FTZ R9, R12, R67 ;  /* 0x000000430c097220 */ /* 0x000fc40000410000 */
[C---:B------:R-:W-:Y:S01]  /*e200*/  FMUL.FTZ R67, R8.reuse, R67 ;  /* 0x0000004308437220 */ /* 0x040fe20000410000 */
[----:B------:R-:W-:Y:S01]  /*e210*/  F2FP.PACK_AB R11, R11, R60 ;  /* 0x0000003c0b0b723e */ /* 0x000fe200000000ff */
[----:B------:R-:W-:Y:S01]  /*e220*/  FFMA.FTZ R16, R8, R69, R9 ;  /* 0x0000004508107223 */ /* 0x000fe20000010009 */
[----:B------:R-:W-:Y:S01]  /*e230*/  HADD2.F32 R9, -RZ, R17.H0_H0 ;  /* 0x20000011ff097230 */ /* 0x000fe20000004100 */
[-C--:B------:R-:W-:Y:S02]  /*e240*/  FMUL.FTZ R43, R37, R26.reuse ;  /* 0x0000001a252b7220 */ /* 0x080fe40000410000 */
[-C--:B------:R-:W-:Y:S02]  /*e250*/  FMUL.FTZ R17, R14, R39.reuse ;  /* 0x000000270e117220 */ /* 0x080fe40000410000 */
[----:B------:R-:W-:Y:S02]  /*e260*/  FMUL.FTZ R26, R42, R26 ;  /* 0x0000001a2a1a7220 */ /* 0x000fe40000410000 */
[----:B------:R-:W-:-:S02]  /*e270*/  FMUL.FTZ R39, R10, R39 ;  /* 0x000000270a277220 */ /* 0x000fc40000410000 */
[----:B------:R-:W-:Y:S02]  /*e280*/  FFMA.FTZ R67, R12, R69, -R67 ;  /* 0x000000450c437223 */ /* 0x000fe40000010843 */
        /* <DEDUP_REMOVED lines=15> */
[----:B------:R1:W-:Y:S01]  /*e380*/  STS.128 [R33+0x18100], R12 ;  /* 0x0181000c21007388 */ /* 0x0003e20000000c00 */
[----:B------:R-:W-:-:S05]  /*e390*/  F2FP.PACK_AB R10, R17, R16 ;  /* 0x00000010110a723e */ /* 0x000fca00000000ff */
[----:B------:R1:W-:Y:S02]  /*e3a0*/  STS.128 [R32+0x18100], R8 ;  /* 0x0181000820007388 */ /* 0x0003e40000000c00 */
.L_x_1024:
[----:B------:R-:W-:Y:S05]  /*e3b0*/  BSYNC B0 ;  /* 0x0000000000007941 */ /* 0x000fea0003800000 */
.L_x_1023:
[----:B-1----:R-:W-:-:S04]  /*e3c0*/  IADD3 R8, R65, 0x40, RZ ;  /* 0x0000004041087810 */ /* 0x002fc80007ffe0ff */
        /* <DEDUP_REMOVED lines=11> */
[----:B------:R-:W-:Y:S01]  /*e480*/  HADD2.F32 R42, -RZ, R55.H0_H0 ;  /* 0x20000037ff2a7230 */ /* 0x000fe20000004100 */
[----:B------:R-:W-:Y:S01]  /*e490*/  LEA.HI R8, R15, R52, RZ, 0x3 ;  /* 0x000000340f087211 */ /* 0x000fe200078f18ff */
[----:B------:R-:W-:Y:S01]  /*e4a0*/  HADD2.F32 R53, -RZ, R53.H1_H1 ;  /* 0x30000035ff357230 */ /* 0x000fe20000004100 */
[----:B------:R-:W-:Y:S01]  /*e4b0*/  LEA.HI R11, R11, R10, RZ, 0x1d ;  /* 0x0000000a0b0b7211 */ /* 0x000fe200078fe8ff */
[----:B------:R-:W-:Y:S01]  /*e4c0*/  HADD2.F32 R55, -RZ, R55.H1_H1 ;  /* 0x30000037ff377230 */ /* 0x000fe20000004100 */
[----:B------:R-:W-:Y:S01]  /*e4d0*/  LOP3.LUT R12, R12, 0x1c0, RZ, 0xc0, !PT ;  /* 0x000001c00c0c7812 */ /* 0x000fe200078ec0ff */
[----:B------:R-:W-:Y:S01]  /*e4e0*/  IMAD.SHL.U32 R8, R8, 0x40, RZ ;  /* 0x0000004008087824 */ /* 0x000fe200078e00ff */
[----:B------:R-:W-:Y:S01]  /*e4f0*/  SHF.R.S32.HI R10, RZ, 0x1f, R11 ;  /* 0x0000001fff0a7819 */ /* 0x000fe2000001140b */
[----:B------:R-:W-:Y:S01]  /*e500*/  IMAD.SHL.U32 R15, R11, 0x8, RZ ;  /* 0x000000080b0f7824 */ /* 0x000fe200078e00ff */
[----:B------:R-:W-:-:S02]  /*e510*/  LOP3.LUT R14, R12, 0x38, R9, 0xf8, !PT ;  /* 0x000000380c0e7812 */ /* 0x000fc400078ef809 */
[----:B------:R-:W-:Y:S02]  /*e520*/  SHF.L.U32 R13, R13, 0x7, RZ ;  /* 0x000000070d0d7819 */ /* 0x000fe400000006ff */
[----:B------:R-:W-:Y:S02]  /*e530*/  SHF.R.U32.HI R9, RZ, 0x3, R12 ;  /* 0x00000003ff097819 */ /* 0x000fe4000001160c */
[----:B------:R-:W-:Y:S02]  /*e540*/  LEA.HI R10, R10, R11, RZ, 0x3 ;  /* 0x0000000b0a0a7211 */ /* 0x000fe400078f18ff */
[----:B------:R-:W-:Y:S02]  /*e550*/  LOP3.LUT R13, R13, 0x7fffe000, RZ, 0xc0, !PT ;  /* 0x7fffe0000d0d7812 */ /* 0x000fe400078ec0ff */
[----:B------:R-:W-:Y:S02]  /*e560*/  LOP3.LUT R8, R8, 0xfffffe00, RZ, 0xc0, !PT ;  /* 0xfffffe0008087812 */ /* 0x000fe400078ec0ff */
[----:B------:R-:W-:-:S02]  /*e570*/  LOP3.LUT R14, R14, R9, RZ, 0x3c, !PT ;  /* 0x000000090e0e7212 */ /* 0x000fc400078e3cff */
[----:B------:R-:W-:Y:S02]  /*e580*/  LOP3.LUT R12, R12, 0x38, R15, 0xf8, !PT ;  /* 0x000000380c0c7812 */ /* 0x000fe400078ef80f */
[----:B------:R-:W-:Y:S02]  /*e590*/  SHF.L.U32 R11, R10, 0xa, RZ ;  /* 0x0000000a0a0b7819 */ /* 0x000fe400000006ff */
[----:B------:R-:W-:Y:S02]  /*e5a0*/  IADD3 R13, R14, R13, R8 ;  /* 0x0000000d0e0d7210 */ /* 0x000fe40007ffe008 */
[----:B------:R-:W-:Y:S02]  /*e5b0*/  LOP3.LUT R10, R12, R9, RZ, 0x3c, !PT ;  /* 0x000000090c0a7212 */ /* 0x000fe400078e3cff */
[----:B------:R-:W-:Y:S01]  /*e5c0*/  LOP3.LUT R9, R11, 0x7fffe000, RZ, 0xc0, !PT ;  /* 0x7fffe0000b097812 */ /* 0x000fe200078ec0ff */
[----:B------:R-:W-:Y:S01]  /*e5d0*/  IMAD.SHL.U32 R17, R13, 0x2, RZ ;  /* 0x000000020d117824 */ /* 0x000fe200078e00ff */
[----:B------:R-:W-:-:S02]  /*e5e0*/  SHF.R.U64 R19, R22, 0x10, R23 ;  /* 0x0000001016137819 */ /* 0x000fc40000001217 */
[----:B------:R-:W-:Y:S02]  /*e5f0*/  IADD3 R9, R10, R9, R8 ;  /* 0x000000090a097210 */ /* 0x000fe40007ffe008 */
[----:B------:R-:W1:Y:S01]  /*e600*/  LDS.128 R12, [R17+0x18100] ;  /* 0x01810000110c7984 */ /* 0x000e620000000c00 */
[--C-:B------:R-:W-:Y:S02]  /*e610*/  SHF.R.U64 R22, R28, 0x10, R29.reuse ;  /* 0x000000101c167819 */ /* 0x100fe4000000121d */
[----:B------:R-:W-:Y:S02]  /*e620*/  SHF.L.U32 R16, R9, 0x1, RZ ;  /* 0x0000000109107819 */ /* 0x000fe400000006ff */
[----:B------:R-:W-:Y:S01]  /*e630*/  SHF.R.U32.HI R28, RZ, 0x10, R29 ;  /* 0x00000010ff1c7819 */ /* 0x000fe2000001161d */
[----:B------:R-:W-:Y:S01]  /*e640*/  HADD2.F32 R29, -RZ, R54.H0_H0 ;  /* 0x20000036ff1d7230 */ /* 0x000fe20000004100 */
[----:B------:R-:W-:Y:S01]  /*e650*/  SHF.R.U32.HI R23, RZ, 0x10, R23 ;  /* 0x00000010ff177819 */ /* 0x000fe20000011617 */
[----:B------:R-:W2:Y:S01]  /*e660*/  LDS.128 R8, [R16+0x18100] ;  /* 0x0181000010087984 */ /* 0x000ea20000000c00 */
[--C-:B------:R-:W-:Y:S01]  /*e670*/  SHF.R.U64 R18, R30, 0x10, R31.reuse ;  /* 0x000000101e127819 */ /* 0x100fe2000000121f */
[----:B------:R-:W-:Y:S01]  /*e680*/  HADD2.F32 R46, -RZ, R28.H0_H0 ;  /* 0x2000001cff2e7230 */ /* 0x000fe20000004100 */
[----:B------:R-:W-:Y:S01]  /*e690*/  SHF.R.U32.HI R30, RZ, 0x10, R31 ;  /* 0x00000010ff1e7819 */ /* 0x000fe2000001161f */
[----:B------:R-:W-:Y:S01]  /*e6a0*/  HADD2.F32 R36, -RZ, R23.H0_H0 ;  /* 0x20000017ff247230 */ /* 0x000fe20000004100 */
[--C-:B------:R-:W-:Y:S01]  /*e6b0*/  SHF.R.U64 R20, R20, 0x10, R21.reuse ;  /* 0x0000001014147819 */ /* 0x100fe20000001215 */
[----:B------:R-:W-:Y:S01]  /*e6c0*/  HADD2.F32 R22, -RZ, R22.H0_H0 ;  /* 0x20000016ff167230 */ /* 0x000fe20000004100 */
[----:B------:R-:W-:-:S03]  /*e6d0*/  SHF.R.U32.HI R21, RZ, 0x10, R21 ;  /* 0x00000010ff157819 */ /* 0x000fc60000011615 */
[----:B------:R-:W-:Y:S02]  /*e6e0*/  HADD2.F32 R20, -RZ, R20.H0_H0 ;  /* 0x20000014ff147230 */ /* 0x000fe40000004100 */
[----:B------:R-:W-:Y:S02]  /*e6f0*/  HADD2.F32 R44, -RZ, R21.H0_H0 ;  /* 0x20000015ff2c7230 */ /* 0x000fe40000004100 */
[----:B------:R-:W-:Y:S02]  /*e700*/  HADD2.F32 R21, -RZ, R64.H1_H1 ;  /* 0x30000040ff157230 */ /* 0x000fe40000004100 */
[--C-:B-1----:R-:W-:Y:S02]  /*e710*/  HADD2.F32 R24, -RZ, R15.reuse.H0_H0 ;  /* 0x2000000fff187230 */ /* 0x102fe40000004100 */
[----:B------:R-:W-:Y:S02]  /*e720*/  HADD2.F32 R15, -RZ, R15.H1_H1 ;  /* 0x3000000fff0f7230 */ /* 0x000fe40000004100 */
[----:B------:R-:W-:Y:S01]  /*e730*/  HADD2.F32 R25, -RZ, R13.H0_H0 ;  /* 0x2000000dff197230 */ /* 0x000fe20000004100 */
[----:B------:R-:W-:Y:S01]  /*e740*/  FMUL.FTZ R35, R24, R29 ;  /* 0x0000001d18237220 */ /* 0x000fe20000410000 */
[----:B------:R-:W-:-:S02]  /*e750*/  HADD2.F32 R26, -RZ, R12.H0_H0 ;  /* 0x2000000cff1a7230 */ /* 0x000fc40000004100 */
[--C-:B--2---:R-:W-:Y:S01]  /*e760*/  HADD2.F32 R32, -RZ, R11.reuse.H0_H0 ;  /* 0x2000000bff207230 */ /* 0x104fe20000004100 */
[----:B------:R-:W-:Y:S01]  /*e770*/  FMUL.FTZ R40, R25, R38 ;  /* 0x0000002619287220 */ /* 0x000fe20000410000 */
        /* <DEDUP_REMOVED lines=16> */
[----:B------:R-:W-:Y:S01]  /*e880*/  HADD2.F32 R8, -RZ, R10.H0_H0 ;  /* 0x2000000aff087230 */ /* 0x000fe20000004100 */
[----:B------:R-:W-:Y:S01]  /*e890*/  FMUL.FTZ R23, R12, R11 ;  /* 0x0000000b0c177220 */ /* 0x000fe20000410000 */
[----:B------:R-:W-:Y:S01]  /*e8a0*/  HADD2.F32 R13, -RZ, R13.H1_H1 ;  /* 0x3000000dff0d7230 */ /* 0x000fe20000004100 */
[C---:B------:R-:W-:Y:S01]  /*e8b0*/  FMUL.FTZ R53, R33.reuse, R53 ;  /* 0x0000003521357220 */ /* 0x040fe20000410000 */
[----:B------:R-:W-:Y:S01]  /*e8c0*/  HADD2.F32 R14, -RZ, R14.H1_H1 ;  /* 0x3000000eff0e7230 */ /* 0x000fe20000004100 */
        /* <DEDUP_REMOVED lines=8> */
[----:B------:R-:W-:-:S02]  /*e950*/  FMUL.FTZ R23, R27, R20 ;  /* 0x000000141b177220 */ /* 0x000fc40000410000 */
[-C--:B------:R-:W-:Y:S02]  /*e960*/  FMUL.FTZ R8, R14, R31.reuse ;  /* 0x0000001f0e087220 */ /* 0x080fe40000410000 */
[----:B------:R-:W-:Y:S02]  /*e970*/  FMUL.FTZ R44, R9, R44 ;  /* 0x0000002c092c7220 */ /* 0x000fe40000410000 */
[----:B------:R-:W-:Y:S02]  /*e980*/  FMUL.FTZ R20, R34, R20 ;  /* 0x0000001422147220 */ /* 0x000fe40000410000 */
[----:B------:R-:W-:Y:S02]  /*e990*/  FMUL.FTZ R31, R10, R31 ;  /* 0x0000001f0a1f7220 */ /* 0x000fe40000410000 */
[----:B------:R-:W-:Y:S01]  /*e9a0*/  FFMA.FTZ R21, R12, R21, -R11 ;  /* 0x000000150c157223 */ /* 0x000fe2000001080b */
[----:B------:R-:W-:Y:S01]  /*e9b0*/  F2FP.PACK_AB R11, R30, R35 ;  /* 0x000000231e0b723e */ /* 0x000fe200000000ff */
[----:B------:R-:W-:-:S02]  /*e9c0*/  FFMA.FTZ R29, R24, R37, -R29 ;  /* 0x00000025181d7223 */ /* 0x000fc4000001081d */
[----:B------:R-:W-:Y:S02]  /*e9d0*/  FFMA.FTZ R36, R15, R32, -R36 ;  /* 0x000000200f247223 */ /* 0x000fe40000010824 */
[----:B------:R-:W-:Y:S02]  /*e9e0*/  FFMA.FTZ R38, R25, R42, -R38 ;  /* 0x0000002a19267223 */ /* 0x000fe40000010826 */
[----:B------:R-:W-:Y:S01]  /*e9f0*/  FFMA.FTZ R13, R13, R46, -R44 ;  /* 0x0000002e0d0d7223 */ /* 0x000fe2000001082c */
[----:B------:R-:W-:Y:S01]  /*ea00*/  F2FP.PACK_AB R15, R36, R29 ;  /* 0x0000001d240f723e */ /* 0x000fe200000000ff */
[----:B------:R-:W-:Y:S02]  /*ea10*/  FFMA.FTZ R53, R26, R55, -R53 ;  /* 0x000000371a357223 */ /* 0x000fe40000010835 */
[----:B------:R-:W-:Y:S01]  /*ea20*/  FFMA.FTZ R12, R27, R22, -R20 ;  /* 0x000000161b0c7223 */ /* 0x000fe20000010814 */
[----:B------:R-:W-:Y:S01]  /*ea30*/  F2FP.PACK_AB R13, R13, R38 ;  /* 0x000000260d0d723e */ /* 0x000fe200000000ff */
[----:B------:R-:W-:-:S02]  /*ea40*/  FFMA.FTZ R14, R14, R33, -R31 ;  /* 0x000000210e0e7223 */ /* 0x000fc4000001081f */
[----:B------:R-:W-:Y:S01]  /*ea50*/  FFMA.FTZ R9, R9, R46, R28 ;  /* 0x0000002e09097223 */ /* 0x000fe2000001001c */
[----:B------:R-:W-:Y:S01]  /*ea60*/  F2FP.PACK_AB R12, R12, R53 ;  /* 0x000000350c0c723e */ /* 0x000fe200000000ff */
[----:B------:R-:W-:Y:S01]  /*ea70*/  FFMA.FTZ R23, R34, R22, R23 ;  /* 0x0000001622177223 */ /* 0x000fe20000010017 */
[----:B------:R-:W-:Y:S01]  /*ea80*/  F2FP.PACK_AB R14, R14, R21 ;  /* 0x000000150e0e723e */ /* 0x000fe200000000ff */
[----:B------:R-:W-:Y:S01]  /*ea90*/  FFMA.FTZ R10, R10, R33, R8 ;  /* 0x000000210a0a7223 */ /* 0x000fe20000010008 */
[----:B------:R-:W-:Y:S02]  /*eaa0*/  F2FP.PACK_AB R9, R9, R40 ;  /* 0x000000280909723e */ /* 0x000fe400000000ff */
[----:B------:R-:W-:Y:S01]  /*eab0*/  F2FP.PACK_AB R8, R23, R52 ;  /* 0x000000341708723e */ /* 0x000fe200000000ff */
[----:B------:R1:W-:Y:S01]  /*eac0*/  STS.128 [R17+0x18100], R12 ;  /* 0x0181000c11007388 */ /* 0x0003e20000000c00 */
[----:B------:R-:W-:-:S05]  /*ead0*/  F2FP.PACK_AB R10, R10, R19 ;  /* 0x000000130a0a723e */ /* 0x000fca00000000ff */
[----:B------:R1:W-:Y:S02]  /*eae0*/  STS.128 [R16+0x18100], R8 ;  /* 0x0181000810007388 */ /* 0x0003e40000000c00 */
.L_x_1000:
[----:B------:R-:W-:Y:S05]  /*eaf0*/  BSYNC B2 ;  /* 0x0000000000027941 */ /* 0x000fea0003800000 */
.L_x_982:
[----:B------:R-:W-:-:S04]  /*eb00*/  DEPBAR.LE SB0, 0x2 ;  /* 0x000080800000791a */ /* 0x000fc80000000000 */
[----:B------:R-:W-:Y:S01]  /*eb10*/  IMAD.SHL.U32 R72, R0, 0x2, RZ ;  /* 0x0000000200487824 */ /* 0x000fe200078e00ff */
[----:B------:R-:W-:Y:S01]  /*eb20*/  BAR.SYNC.DEFER_BLOCKING 0x0 ;  /* 0x0000000000007b1d */ /* 0x000fe20000010000 */
[----:B------:R-:W-:Y:S01]  /*eb30*/  IMAD.SHL.U32 R188, R5, 0x2, RZ ;  /* 0x0000000205bc7824 */ /* 0x000fe200078e00ff */
[----:B-1----:R-:W-:Y:S01]  /*eb40*/  @P2 IADD3 R9, R145, -0x2, RZ ;  /* 0xfffffffe91092810 */ /* 0x002fe20007ffe0ff */
[----:B------:R-:W-:Y:S01]  /*eb50*/  IMAD.MOV.U32 R192, RZ, RZ, 0x40 ;  /* 0x00000040ffc07424 */ /* 0x000fe200078e00ff */
[----:B------:R-:W-:Y:S01]  /*eb60*/  MOV R189, 0x20 ;  /* 0x0000002000bd7802 */ /* 0x000fe20000000f00 */
[----:B------:R-:W-:Y:S01]  /*eb70*/  IMAD.SHL.U32 R187, R2, 0x2, RZ ;  /* 0x0000000202bb7824 */ /* 0x000fe200078e00ff */
[----:B------:R-:W-:Y:S01]  /*eb80*/  @P2 SHF.R.S32.HI R8, RZ, 0x1f, R9 ;  /* 0x0000001fff082819 */ /* 0x000fe20000011409 */
[----:B------:R-:W-:Y:S01]  /*eb90*/  @P2 IMAD R50, R50, R9, RZ ;  /* 0x0000000932322224 */ /* 0x000fe200078e02ff */
[----:B------:R-:W-:Y:S01]  /*eba0*/  SEL R192, R192, 0xffffffc0, !P1 ;  /* 0xffffffc0c0c07807 */ /* 0x000fe20004800000 */
[-C--:B--2---:R-:W-:Y:S01]  /*ebb0*/  @P2 IMAD.WIDE.U32 R10, R9, R51.reuse, R210 ;  /* 0x00000033090a2225 */ /* 0x084fe200078e00d2 */
[----:B------:R-:W-:Y:S01]  /*ebc0*/  LOP3.LUT P1, RZ, R144, 0x2, RZ, 0xc0, !PT ;  /* 0x0000000290ff7812 */ /* 0x000fe2000782c0ff */
[----:B------:R-:W-:Y:S01]  /*ebd0*/  ULDC UR4, c[0x0][0x324] ;  /* 0x0000c90000047ab9 */ /* 0x000fe20000000800 */
[----:B------:R-:W-:Y:S01]  /*ebe0*/  LEA R190, R0, 0x18100, 0x1 ;  /* 0x0001810000be7811 */ /* 0x000fe200078e08ff */
[----:B------:R-:W-:Y:S01]  /*ebf0*/  @P2 IMAD R8, R8, R51, R50 ;  /* 0x0000003308082224 */ /* 0x000fe200078e0232 */
[----:B------:R-:W-:Y:S01]  /*ec00*/  SEL R189, R189, 0xffffffe0, !P1 ;  /* 0xffffffe0bdbd7807 */ /* 0x000fe20004800000 */
[----:B------:R-:W-:Y:S01]  /*ec10*/  IMAD.IADD R2, R188, 0x1, R192 ;  /* 0x00000001bc027824 */ /* 0x000fe200078e02c0 */
[----:B------:R-:W-:Y:S01]  /*ec20*/  @P2 LEA R52, P0, R10, c[0x0][0x1f8], 0x1 ;  /* 0x00007e000a342a11 */ /* 0x000fe200078008ff */
[----:B------:R-:W-:Y:S01]  /*ec30*/  @P2 IMAD.IADD R8, R11, 0x1, R8 ;  /* 0x000000010b082824 */ /* 0x000fe200078e0208 */
[----:B------:R-:W-:Y:S01]  /*ec40*/  IADD3 R5, R188, R189, RZ ;  /* 0x000000bdbc057210 */ /* 0x000fe20007ffe0ff */
[----:B------:R-:W-:Y:S01]  /*ec50*/  IMAD.IADD R186, R190, 0x1, R187 ;  /* 0x00000001beba7824 */ /* 0x000fe200078e02bb */
[----:B------:R-:W-:Y:S01]  /*ec60*/  LEA.HI R89, R89, R84, RZ, 0x2 ;  /* 0x0000005459597211 */ /* 0x000fe200078f10ff */
[----:B------:R-:W-:Y:S01]  /*ec70*/  IMAD R185, R3, 0x2, R190 ;  /* 0x0000000203b97824 */ /* 0x000fe200078e02be */
[----:B------:R-:W-:Y:S01]  /*ec80*/  @P2 LEA.HI.X R53, R10, c[0x0][0x1fc], R8, 0x1, P0 ;  /* 0x00007f000a352a11 */ /* 0x000fe200000f0c08 */
[----:B------:R-:W-:Y:S01]  /*ec90*/  IMAD.IADD R0, R192, 0x1, R5 ;  /* 0x00000001c0007824 */ /* 0x000fe200078e0205 */
[----:B------:R-:W-:Y:S01]  /*eca0*/  LDSM.16.M88.4 R72, [R72+0x18100] ;  /* 0x018100004848783b */ /* 0x000fe20000000200 */
[----:B------:R-:W-:Y:S01]  /*ecb0*/  @P2 IADD3 R76, P0, R49, R52, RZ ;  /* 0x00000034314c2210 */ /* 0x000fe20007f1e0ff */
[----:B------:R-:W-:Y:S01]  /*ecc0*/  ULOP3.LUT UR4, URZ, UR4, URZ, 0x33, !UPT ;  /* 0x000000043f047292 */ /* 0x000fe2000f8e333f */
[----:B------:R-:W-:Y:S01]  /*ecd0*/  LEA R184, R3, R186, 0x1 ;  /* 0x000000ba03b87211 */ /* 0x000fe200078e08ff */
[----:B------:R-:W1:Y:S01]  /*ece0*/  LDSM.16.M88.4 R36, [R188+0xc900] ;  /* 0x00c90000bc24783b */ /* 0x000e620000000200 */
[----:B------:R-:W-:-:S02]  /*ecf0*/  @P2 IADD3.X R77, R48, R53, RZ, P0, !PT ;  /* 0x00000035304d2210 */ /* 0x000fc400007fe4ff */
[----:B------:R-:W-:Y:S01]  /*ed00*/  LOP3.LUT R89, R89, 0xfffffffc, RZ, 0xc0, !PT ;  /* 0xfffffffc59597812 */ /* 0x000fe200078ec0ff */
[----:B------:R-:W2:Y:S04]  /*ed10*/  LDSM.16.M88.4 R28, [R188+0xd100] ;  /* 0x00d10000bc1c783b */ /* 0x000ea80000000200 */
[----:B------:R-:W3:Y:S04]  /*ed20*/  LDSM.16.M88.4 R44, [R188+0xc100] ;  /* 0x00c10000bc2c783b */ /* 0x000ee80000000200 */
[----:B------:R-:W4:Y:S04]  /*ed30*/  LDSM.16.M88.4 R20, [R188+0xd900] ;  /* 0x00d90000bc14783b */ /* 0x000f280000000200 */
[----:B------:R-:W-:Y:S04]  /*ed40*/  LDSM.16.M88.4 R64, [R186] ;  /* 0x00000000ba40783b */ /* 0x000fe80000000200 */
[----:B------:R-:W5:Y:S04]  /*ed50*/  LDSM.16.M88.4 R8, [R5+0xc900] ;  /* 0x00c900000508783b */ /* 0x000f680000000200 */
[----:B------:R-:W3:Y:S04]  /*ed60*/  LDSM.16.M88.4 R12, [R5+0xd100] ;  /* 0x00d10000050c783b */ /* 0x000ee80000000200 */
[----:B------:R-:W3:Y:S04]  /*ed70*/  LDSM.16.M88.4 R16, [R5+0xc100] ;  /* 0x00c100000510783b */ /* 0x000ee80000000200 */
[----:B------:R-:W3:Y:S04]  /*ed80*/  LDSM.16.M88.4 R68, [R5+0xd900] ;  /* 0x00d900000544783b */ /* 0x000ee80000000200 */
        /* <DEDUP_REMOVED lines=12> */
[----:B------:R-:W-:Y:S01]  /*ee50*/  LDSM.16.M88.4 R56, [R2+0xc900] ;  /* 0x00c900000238783b */ /* 0x000fe20000000200 */
[C---:B------:R-:W-:Y:S03]  /*ee60*/  HMMA.16816.F32 R28, R72.reuse, R30, RZ ;  /* 0x0000001e481c723c */ /* 0x040fe600000018ff */
[----:B------:R-:W-:Y:S04]  /*ee70*/  LDSM.16.M88.4 R60, [R2+0xc100] ;  /* 0x00c10000023c783b */ /* 0x000fe80000000200 */
[----:B------:R-:W-:Y:S01]  /*ee80*/  LDSM.16.M88.4 R80, [R0+0xd900] ;  /* 0x00d900000050783b */ /* 0x000fe20000000200 */
[C---:B---3--:R-:W-:Y:S03]  /*ee90*/  HMMA.16816.F32 R48, R72.reuse, R44, RZ ;  /* 0x0000002c4830723c */ /* 0x048fe600000018ff */
[----:B-1----:R-:W-:Y:S04]  /*eea0*/  LDSM.16.M88.4 R52, [R2+0xd900] ;  /* 0x00d900000234783b */ /* 0x002fe80000000200 */
[----:B------:R-:W0:Y:S01]  /*eeb0*/  LDGDEPBAR ;  /* 0x00000000000079af */ /* 0x000e220000000000 */
[C---:B------:R-:W-:Y:S03]  /*eec0*/  HMMA.16816.F32 R44, R72.reuse, R46, RZ ;  /* 0x0000002e482c723c */ /* 0x040fe600000018ff */
[----:B----4-:R-:W-:Y:S05]  /*eed0*/  LDSM.16.M88.4 R76, [R184] ;  /* 0x00000000b84c783b */ /* 0x010fea0000000200 */
[C---:B------:R-:W-:Y:S08]  /*eee0*/  HMMA.16816.F32 R24, R72.reuse, R20, RZ ;  /* 0x000000144818723c */ /* 0x040ff000000018ff */
[----:B------:R-:W-:Y:S01]  /*eef0*/  HMMA.16816.F32 R72, R72, R22, RZ ;  /* 0x000000164848723c */ /* 0x000fe200000018ff */
[----:B------:R-:W-:Y:S07]  /*ef00*/  LDSM.16.M88.4 R20, [R185] ;  /* 0x00000000b914783b */ /* 0x000fee0000000200 */
[C---:B-----5:R-:W-:Y:S08]  /*ef10*/  HMMA.16816.F32 R40, R64.reuse, R8, R40 ;  /* 0x000000084028723c */ /* 0x060ff00000001828 */
[C---:B------:R-:W-:Y:S01]  /*ef20*/  HMMA.16816.F32 R36, R64.reuse, R10, R36 ;  /* 0x0000000a4024723c */ /* 0x040fe20000001824 */
[----:B------:R-:W1:Y:S07]  /*ef30*/  LDSM.16.M88.4 R8, [R2+0xd100] ;  /* 0x00d100000208783b */ /* 0x000e6e0000000200 */
[C---:B------:R-:W-:Y:S08]  /*ef40*/  HMMA.16816.F32 R32, R64.reuse, R12, R32 ;  /* 0x0000000c4020723c */ /* 0x040ff00000001820 */
[C---:B------:R-:W-:Y:S01]  /*ef50*/  HMMA.16816.F32 R28, R64.reuse, R14, R28 ;  /* 0x0000000e401c723c */ /* 0x040fe2000000181c */
[----:B------:R-:W2:Y:S07]  /*ef60*/  LDSM.16.M88.4 R12, [R0+0xc900] ;  /* 0x00c90000000c783b */ /* 0x000eae0000000200 */
[C---:B------:R-:W-:Y:S08]  /*ef70*/  HMMA.16816.F32 R48, R64.reuse, R16, R48 ;  /* 0x000000104030723c */ /* 0x040ff00000001830 */
[C---:B------:R-:W-:Y:S01]  /*ef80*/  HMMA.16816.F32 R44, R64.reuse, R18, R44 ;  /* 0x00000012402c723c */ /* 0x040fe2000000182c */
[----:B------:R-:W3:Y:S07]  /*ef90*/  LDSM.16.M88.4 R16, [R0+0xc100] ;  /* 0x00c100000010783b */ /* 0x000eee0000000200 */
        /* <DEDUP_REMOVED lines=39> */
[C---:B--2---:R-:W-:Y:S08]  /*f210*/  HMMA.16816.F32 R40, R20.reuse, R12, R40 ;  /* 0x0000000c1428723c */ /* 0x044ff00000001828 */
[----:B------:R-:W-:Y:S01]  /*f220*/  HMMA.16816.F32 R36, R20, R14, R36 ;  /* 0x0000000e1424723c */ /* 0x000fe20000001824 */
[----:B------:R-:W2:Y:S07]  /*f230*/  LDSM.16.M88.4 R12, [R2+0xe900] ;  /* 0x00e90000020c783b */ /* 0x000eae0000000200 */
[----:B------:R-:W-:Y:S01]  /*f240*/  HMMA.16816.F32 R72, R68, R54, R72 ;  /* 0x000000364448723c */ /* 0x000fe20000001848 */
[----:B------:R-:W2:Y:S07]  /*f250*/  LDSM.16.M88.4 R52, [R2+0xf100] ;  /* 0x00f100000234783b */ /* 0x000eae0000000200 */
[C---:B---3--:R-:W-:Y:S08]  /*f260*/  HMMA.16816.F32 R48, R20.reuse, R16, R48 ;  /* 0x000000101430723c */ /* 0x048ff00000001830 */
[C---:B------:R-:W-:Y:S01]  /*f270*/  HMMA.16816.F32 R44, R20.reuse, R18, R44 ;  /* 0x00000012142c723c */ /* 0x040fe2000000182c */
[----:B------:R-:W3:Y:S07]  /*f280*/  LDSM.16.M88.4 R16, [R2+0xf900] ;  /* 0x00f900000210783b */ /* 0x000eee0000000200 */
        /* <DEDUP_REMOVED lines=18> */
[----:B------:R-:W-:Y:S01]  /*f3b0*/  HMMA.16816.F32 R72, R60, R18, R72 ;  /* 0x000000123c48723c */ /* 0x000fe20000001848 */
[----:B------:R-:W3:Y:S04]  /*f3c0*/  LDSM.16.M88.4 R16, [R188+0x10100] ;  /* 0x01010000bc10783b */ /* 0x000ee80000000200 */
        /* <DEDUP_REMOVED lines=10> */
[C---:B--2---:R-:W-:Y:S08]  /*f470*/  HMMA.16816.F32 R64, R28.reuse, R12, R64 ;  /* 0x0000000c1c40723c */ /* 0x044ff00000001840 */
[----:B------:R-:W-:Y:S01]  /*f480*/  HMMA.16816.F32 R72, R28, R14, R72 ;  /* 0x0000000e1c48723c */ /* 0x000fe20000001848 */
[----:B------:R-:W2:Y:S04]  /*f490*/  LDSM.16.M88.4 R12, [R188+0x11900] ;  /* 0x01190000bc0c783b */ /* 0x000ea80000000200 */
[----:B------:R-:W-:Y:S03]  /*f4a0*/  LDSM.16.M88.4 R28, [R5+0x11100] ;  /* 0x01110000051c783b */ /* 0x000fe60000000200 */
[C---:B---3--:R-:W-:Y:S08]  /*f4b0*/  HMMA.16816.F32 R48, R24.reuse, R16, R48 ;  /* 0x000000101830723c */ /* 0x048ff00000001830 */
        /* <DEDUP_REMOVED lines=11> */
[C---:B--2---:R-:W-:Y:S08]  /*f570*/  HMMA.16816.F32 R64, R24.reuse, R12, R64 ;  /* 0x0000000c1840723c */ /* 0x044ff00000001840 */
[----:B------:R-:W-:Y:S01]  /*f580*/  HMMA.16816.F32 R72, R24, R14, R72 ;  /* 0x0000000e1848723c */ /* 0x000fe20000001848 */
[----:B------:R-:W-:Y:S04]  /*f590*/  LDSM.16.M88.4 R24, [R184+0x8000] ;  /* 0x00800000b818783b */ /* 0x000fe80000000200 */
[----:B------:R-:W2:Y:S03]  /*f5a0*/  LDSM.16.M88.4 R12, [R0+0x10100] ;  /* 0x01010000000c783b */ /* 0x000ea60000000200 */
[C---:B-1----:R-:W-:Y:S08]  /*f5b0*/  HMMA.16816.F32 R48, R16.reuse, R8, R48 ;  /* 0x000000081030723c */ /* 0x042ff00000001830 */
[----:B------:R-:W-:Y:S01]  /*f5c0*/  HMMA.16816.F32 R44, R16, R10, R44 ;  /* 0x0000000a102c723c */ /* 0x000fe2000000182c */
[----:B------:R-:W1:Y:S07]  /*f5d0*/  LDSM.16.M88.4 R8, [R0+0x11100] ;  /* 0x011100000008783b */ /* 0x000e6e0000000200 */
[C---:B------:R-:W-:Y:S08]  /*f5e0*/  HMMA.16816.F32 R68, R56.reuse, R30, R68 ;  /* 0x0000001e3844723c */ /* 0x040ff00000001844 */
[C---:B------:R-:W-:Y:S08]  /*f5f0*/  HMMA.16816.F32 R40, R56.reuse, R60, R40 ;  /* 0x0000003c3828723c */ /* 0x040ff00000001828 */
        /* <DEDUP_REMOVED lines=9> */
[----:B------:R-:W5:Y:S01]  /*f690*/  LDSM.16.M88.4 R28, [R0+0x10900] ;  /* 0x01090000001c783b */ /* 0x000f620000000200 */
[----:B------:R-:W-:-:S05]  /*f6a0*/  FMUL.FTZ R44, R44, c[0x0][0x320] ;  /* 0x0000c8002c2c7a20 */ /* 0x000fca0000410000 */
[----:B--2---:R2:W1:Y:S01]  /*f6b0*/  MUFU.TANH R2, R44 ;  /* 0x0000002c00027308 */ /* 0x0044620000002400 */
[----:B------:R-:W-:Y:S08]  /*f6c0*/  HMMA.16816.F32 R72, R56, R78, R72 ;  /* 0x0000004e3848723c */ /* 0x000ff00000001848 */
[C---:B------:R-:W-:Y:S08]  /*f6d0*/  HMMA.16816.F32 R40, R16.reuse, R20, R40 ;  /* 0x000000141028723c */ /* 0x040ff00000001828 */
[----:B------:R-:W-:Y:S01]  /*f6e0*/  HMMA.16816.F32 R36, R16, R22, R36 ;  /* 0x000000161024723c */ /* 0x000fe20000001824 */
[----:B------:R-:W2:Y:S07]  /*f6f0*/  LDSM.16.M88.4 R20, [R0+0x11900] ;  /* 0x011900000014783b */ /* 0x000eae0000000200 */
[----:B-1----:R-:W-:Y:S07]  /*f700*/  HMMA.16816.F32 R68, R24, R10, R68 ;  /* 0x0000000a1844723c */ /* 0x002fee0000001844 */
[----:B------:R-:W-:Y:S01]  /*f710*/  LOP3.LUT R11, R87, 0xffffffe0, RZ, 0xc0, !PT ;  /* 0xffffffe0570b7812 */ /* 0x000fe200078ec0ff */
[----:B---3--:R-:W-:Y:S04]  /*f720*/  HMMA.16816.F32 R64, R16, R12, R64 ;  /* 0x0000000c1040723c */ /* 0x008fe80000001840 */
[----:B------:R-:W-:Y:S01]  /*f730*/  IMAD.IADD R11, R84, 0x1, -R11 ;  /* 0x00000001540b7824 */ /* 0x000fe200078e0a0b */
[----:B------:R-:W-:-:S02]  /*f740*/  IADD3 R84, -R89, R84, RZ ;  /* 0x0000005459547210 */ /* 0x000fc40007ffe1ff */
[----:B------:R-:W-:Y:S01]  /*f750*/  SHF.R.S32.HI R12, RZ, 0x1f, R91 ;  /* 0x0000001fff0c7819 */ /* 0x000fe2000001145b */
[C---:B------:R-:W-:Y:S01]  /*f760*/  HMMA.16816.F32 R32, R16.reuse, R52, R32 ;  /* 0x000000341020723c */ /* 0x040fe20000001820 */
[----:B------:R-:W-:Y:S02]  /*f770*/  LEA.HI R13, R84, R84, RZ, 0x1 ;  /* 0x00000054540d7211 */ /* 0x000fe400078f08ff */
[----:B------:R-:W-:Y:S02]  /*f780*/  LEA.HI R12, R12, R91, RZ, 0x3 ;  /* 0x0000005b0c0c7211 */ /* 0x000fe400078f18ff */
[----:B------:R-:W-:Y:S02]  /*f790*/  LOP3.LUT R13, R13, 0x1ffffffe, RZ, 0xc0, !PT ;  /* 0x1ffffffe0d0d7812 */ /* 0x000fe400078ec0ff */
[----:B------:R-:W-:Y:S01]  /*f7a0*/  LOP3.LUT R12, R12, 0xffffff8, RZ, 0xc0, !PT ;  /* 0x0ffffff80c0c7812 */ /* 0x000fe200078ec0ff */
[----:B------:R-:W-:Y:S01]  /*f7b0*/  HMMA.16816.F32 R72, R16, R14, R72 ;  /* 0x0000000e1048723c */ /* 0x000fe20000001848 */
[----:B------:R-:W-:Y:S01]  /*f7c0*/  IADD3 R84, R84, -R13, RZ ;  /* 0x8000000d54547210 */ /* 0x000fe20007ffe0ff */
[----:B------:R-:W-:-:S02]  /*f7d0*/  FMUL.FTZ R68, R68, c[0x0][0x320] ;  /* 0x0000c80044447a20 */ /* 0x000fc40000410000 */
[----:B------:R-:W-:Y:S02]  /*f7e0*/  IMAD.IADD R12, R91, 0x1, -R12 ;  /* 0x000000015b0c7824 */ /* 0x000fe400078e0a0c */
[----:B------:R-:W-:Y:S01]  /*f7f0*/  FMUL.FTZ R69, R69, c[0x0][0x320] ;  /* 0x0000c80045457a20 */ /* 0x000fe20000410000 */
[----:B------:R-:W-:Y:S01]  /*f800*/  SHF.R.S32.HI R14, RZ, 0x1f, R11 ;  /* 0x0000001fff0e7819 */ /* 0x000fe2000001140b */
[----:B-----5:R-:W-:Y:S01]  /*f810*/  HMMA.16816.F32 R40, R24, R28, R40 ;  /* 0x0000001c1828723c */ /* 0x020fe20000001828 */
[----:B------:R1:W3:Y:S02]  /*f820*/  MUFU.TANH R173, R68 ;  /* 0x0000004400ad7308 */ /* 0x0002e40000002400 */
[----:B------:R-:W-:-:S04]  /*f830*/  LEA.HI R14, R14, R11, RZ, 0x2 ;  /* 0x0000000b0e0e7211 */ /* 0x000fc800078f10ff */
[C---:B------:R-:W-:Y:S01]  /*f840*/  LEA.HI.SX32 R205, R14.reuse, R133, 0x1e ;  /* 0x000000850ecd7211 */ /* 0x040fe200078ff2ff */
[C---:B------:R-:W-:Y:S01]  /*f850*/  HMMA.16816.F32 R36, R24.reuse, R30, R36 ;  /* 0x0000001e1824723c */ /* 0x040fe20000001824 */
[----:B------:R-:W-:Y:S01]  /*f860*/  LOP3.LUT R214, R14, 0x7ffffffc, RZ, 0xc0, !PT ;  /* 0x7ffffffc0ed67812 */ /* 0x000fe200078ec0ff */
[----:B------:R-:W-:Y:S01]  /*f870*/  FMUL.FTZ R29, R49, c[0x0][0x320] ;  /* 0x0000c800311d7a20 */ /* 0x000fe20000410000 */
[----:B------:R1:W1:Y:S01]  /*f880*/  MUFU.TANH R169, R69 ;  /* 0x0000004500a97308 */ /* 0x0002620000002400 */
[----:B------:R-:W-:Y:S02]  /*f890*/  IMAD R205, R12, 0x10, R205 ;  /* 0x000000100ccd7824 */ /* 0x000fe400078e02cd */
[----:B------:R-:W-:Y:S01]  /*f8a0*/  IMAD.IADD R214, R11, 0x1, -R214 ;  /* 0x000000010bd67824 */ /* 0x000fe200078e0ad6 */
[----:B------:R-:W-:Y:S01]  /*f8b0*/  IADD3 R11, R193, 0x1, -R86 ;  /* 0x00000001c10b7810 */ /* 0x000fe20007ffe856 */
[----:B------:R-:W-:Y:S01]  /*f8c0*/  IMAD R205, R84, 0x8, R205 ;  /* 0x0000000854cd7824 */ /* 0x000fe200078e02cd */
[C---:B------:R-:W-:Y:S01]  /*f8d0*/  HMMA.16816.F32 R32, R24.reuse, R8, R32 ;  /* 0x000000081820723c */ /* 0x040fe20000001820 */
[----:B------:R-:W-:Y:S01]  /*f8e0*/  FMUL.FTZ R28, R50, c[0x0][0x320] ;  /* 0x0000c800321c7a20 */ /* 0x000fe20000410000 */
[----:B------:R-:W-:Y:S01]  /*f8f0*/  SHF.L.U32 R214, R214, 0x1, RZ ;  /* 0x00000001d6d67819 */ /* 0x000fe200000006ff */
[----:B------:R-:W-:Y:S01]  /*f900*/  @P3 IMAD.HI.U32 R13, R205, c[0x0][0x2c8], RZ ;  /* 0x0000b200cd0d3a27 */ /* 0x000fe200078e00ff */
[----:B------:R-:W-:Y:S01]  /*f910*/  MOV R12, R205 ;  /* 0x000000cd000c7202 */ /* 0x000fe20000000f00 */
[----:B------:R-:W1:Y:S01]  /*f920*/  MUFU.TANH R29, R29 ;  /* 0x0000001d001d7308 */ /* 0x000e620000002400 */
[----:B------:R-:W-:Y:S01]  /*f930*/  IADD3 R18, -R196, R11, -R214 ;  /* 0x0000000bc4127210 */ /* 0x000fe20007ffe9d6 */
[----:B------:R-:W-:Y:S01]  /*f940*/  FMUL.FTZ R30, R45, c[0x0][0x320] ;  /* 0x0000c8002d1e7a20 */ /* 0x000fe20000410000 */
[C---:B--2---:R-:W-:Y:S01]  /*f950*/  HMMA.16816.F32 R64, R24.reuse, R20, R64 ;  /* 0x000000141840723c */ /* 0x044fe20000001840 */
[----:B------:R-:W-:Y:S01]  /*f960*/  @P3 SHF.R.U32.HI R12, RZ, c[0x0][0x2cc], R13 ;  /* 0x0000b300ff0c3a19 */ /* 0x000fe2000001160d */
[----:B------:R-:W-:Y:S01]  /*f970*/  FMUL.FTZ R8, R40, c[0x0][0x320] ;  /* 0x0000c80028087a20 */ /* 0x000fe20000410000 */
[----:B------:R-:W-:Y:S01]  /*f980*/  ISETP.GE.AND P3, PT, R194, 0x1, PT ;  /* 0x00000001c200780c */ /* 0x000fe20003f66270 */
[----:B------:R-:W-:Y:S01]  /*f990*/  FMUL.FTZ R9, R41, c[0x0][0x320] ;  /* 0x0000c80029097a20 */ /* 0x000fe20000410000 */
[----:B------:R-:W2:Y:S01]  /*f9a0*/  MUFU.TANH R28, R28 ;  /* 0x0000001c001c7308 */ /* 0x000ea20000002400 */
[----:B------:R-:W5:Y:S01]  /*f9b0*/  SHFL.IDX PT, R13, R12, RZ, 0x1c1f ;  /* 0x001c1fff0c0d7589 */ /* 0x000f6200000e0000 */
[----:B------:R-:W-:Y:S01]  /*f9c0*/  FMUL.FTZ R10, R37, c[0x0][0x320] ;  /* 0x0000c800250a7a20 */ /* 0x000fe20000410000 */
[----:B------:R-:W-:Y:S01]  /*f9d0*/  HMMA.16816.F32 R72, R24, R22, R72 ;  /* 0x000000161848723c */ /* 0x000fe20000001848 */
[----:B------:R-:W-:Y:S01]  /*f9e0*/  FMUL.FTZ R36, R36, c[0x0][0x320] ;  /* 0x0000c80024247a20 */ /* 0x000fe20000410000 */
[----:B------:R-:W-:-:S02]  /*f9f0*/  IADD3 R19, R18, c[0x0][0x328], RZ ;  /* 0x0000ca0012137a10 */ /* 0x000fc40007ffe0ff */
[----:B------:R-:W-:Y:S01]  /*fa00*/  IADD3 R14, -R214, R193, -R86 ;  /* 0x000000c1d60e7210 */ /* 0x000fe20007ffe956 */
[----:B------:R-:W1:Y:S01]  /*fa10*/  MUFU.TANH R30, R30 ;  /* 0x0000001e001e7308 */ /* 0x000e620000002400 */
[----:B------:R-:W-:Y:S02]  /*fa20*/  IADD3 R18, R18, UR4, RZ ;  /* 0x0000000412127c10 */ /* 0x000fe4000fffe0ff */
[----:B------:R-:W-:Y:S02]  /*fa30*/  FMUL.FTZ R32, R32, c[0x0][0x320] ;  /* 0x0000c80020207a20 */ /* 0x000fe40000410000 */
[----:B------:R-:W-:-:S03]  /*fa40*/  FMUL.FTZ R33, R33, c[0x0][0x320] ;  /* 0x0000c80021217a20 */ /* 0x000fc60000410000 */
[----:B------:R-:W1:Y:S03]  /*fa50*/  MUFU.TANH R8, R8 ;  /* 0x0000000800087308 */ /* 0x000e660000002400 */
[----:B------:R-:W-:Y:S02]  /*fa60*/  FMUL.FTZ R64, R64, c[0x0][0x320] ;  /* 0x0000c80040407a20 */ /* 0x000fe40000410000 */
[----:B------:R-:W-:-:S03]  /*fa70*/  FMUL.FTZ R65, R65, c[0x0][0x320] ;  /* 0x0000c80041417a20 */ /* 0x000fc60000410000 */
[----:B------:R-:W1:Y:S01]  /*fa80*/  MUFU.TANH R9, R9 ;  /* 0x0000000900097308 */ /* 0x000e620000002400 */
[----:B-----5:R-:W-:Y:S01]  /*fa90*/  IMAD.IADD R21, R19, 0x1, R13 ;  /* 0x0000000113157824 */ /* 0x020fe200078e020d */
[----:B------:R-:W-:Y:S01]  /*faa0*/  IADD3 R20, R18, R13, RZ ;  /* 0x0000000d12147210 */ /* 0x000fe20007ffe0ff */
[----:B------:R-:W-:Y:S02]  /*fab0*/  FMUL.FTZ R72, R72, c[0x0][0x320] ;  /* 0x0000c80048487a20 */ /* 0x000fe40000410000 */
[----:B------:R-:W-:Y:S01]  /*fac0*/  FMUL.FTZ R73, R73, c[0x0][0x320] ;  /* 0x0000c80049497a20 */ /* 0x000fe20000410000 */
[----:B------:R-:W-:Y:S02]  /*fad0*/  IMNMX R21, R21, R14, PT ;  /* 0x0000000e15157217 */ /* 0x000fe40003800200 */
[----:B------:R1:W1:Y:S08]  /*fae0*/  MUFU.TANH R0, R36 ;  /* 0x0000002400007308 */ /* 0x0002700000002400 */
        /* <DEDUP_REMOVED lines=19> */
.L_x_1027:
[----:B------:R-:W-:-:S04]  /*fc20*/  MOV R11, c[0x0][0x32c] ;  /* 0x0000cb00000b7a02 */ /* 0x000fc80000000f00 */
[----:B------:R-:W-:-:S13]  /*fc30*/  ISETP.NE.AND P0, PT, R11, 0x1, PT ;  /* 0x000000010b00780c */ /* 0x000fda0003f05270 */
[----:B------:R-:W-:-:S05]  /*fc40*/  @P0 IMAD.HI.U32 R11, R13, c[0x0][0x330], RZ ;  /* 0x0000cc000d0b0a27 */ /* 0x000fca00078e00ff */
[----:B------:R-:W-:Y:S02]  /*fc50*/  @P0 SHF.R.U32.HI R13, RZ, c[0x0][0x334], R11 ;  /* 0x0000cd00ff0d0a19 */ /* 0x000fe4000001160b */
.L_x_1028:
[----:B------:R-:W-:Y:S05]  /*fc60*/  BSYNC B0 ;  /* 0x0000000000007941 */ /* 0x000fea0003800000 */
.L_x_1026:
[----:B------:R-:W-:-:S04]  /*fc70*/  IMAD R11, R13, c[0x0][0x32c], -R86 ;  /* 0x0000cb000d0b7a24 */ /* 0x000fc800078e0a56 */
[----:B------:R-:W-:-:S05]  /*fc80*/  IMAD.IADD R11, R11, 0x1, -R214 ;  /* 0x000000010b0b7824 */ /* 0x000fca00078e0ad6 */
[----:B------:R-:W-:Y:S02]  /*fc90*/  IADD3 R16, R11, c[0x0][0x32c], RZ ;  /* 0x0000cb000b107a10 */ /* 0x000fe40007ffe0ff */
[----:B------:R-:W-:Y:S02]  /*fca0*/  IMNMX R20, R20, R11, !PT ;  /* 0x0000000b14147217 */ /* 0x000fe40007800200 */
[----:B------:R-:W-:Y:S02]  /*fcb0*/  IMNMX R21, R21, R16, PT ;  /* 0x0000001015157217 */ /* 0x000fe40003800200 */
.L_x_1025:
[----:B--234-:R-:W-:Y:S01]  /*fcc0*/  ISETP.GT.AND P1, PT, R145, RZ, PT ;  /* 0x000000ff9100720c */ /* 0x01cfe20003f24270 */
[----:B------:R-:W2:Y:S01]  /*fcd0*/  SHFL.IDX PT, R12, R12, 0x1, 0x1c1f ;  /* 0x003c1f000c0c7f89 */ /* 0x000ea200000e0000 */
[----:B------:R-:W-:Y:S02]  /*fce0*/  FMUL.FTZ R22, R43, c[0x0][0x320] ;  /* 0x0000c8002b167a20 */ /* 0x000fe40000410000 */
[----:B------:R-:W-:Y:S01]  /*fcf0*/  ISETP.GT.AND P0, PT, R20, RZ, P1 ;  /* 0x000000ff1400720c */ /* 0x000fe20000f04270 */
[----:B------:R-:W-:Y:S02]  /*fd00*/  FMUL.FTZ R23, R38, c[0x0][0x320] ;  /* 0x0000c80026177a20 */ /* 0x000fe40000410000 */
[----:B------:R-:W-:Y:S01]  /*fd10*/  FMUL.FTZ R35, R35, c[0x0][0x320] ;  /* 0x0000c80023237a20 */ /* 0x000fe20000410000 */
[----:B------:R-:W-:Y:S01]  /*fd20*/  ISETP.LT.OR P0, PT, R21, 0x1, P0 ;  /* 0x000000011500780c */ /* 0x000fe20000701670 */
[----:B------:R-:W-:Y:S01]  /*fd30*/  FMUL.FTZ R70, R70, c[0x0][0x320] ;  /* 0x0000c80046467a20 */ /* 0x000fe20000410000 */
[----:B------:R-:W3:Y:S01]  /*fd40*/  MUFU.TANH R22, R22 ;  /* 0x0000001600167308 */ /* 0x000ee20000002400 */
        /* <DEDUP_REMOVED lines=10> */
[----:B-1----:R-:W-:Y:S02]  /*fdf0*/  FSEL R29, R29, -INF , !P0 ;  /* 0xff8000001d1d7808 */ /* 0x002fe40004000000 */
[----:B------:R-:W-:Y:S01]  /*fe00*/  ISETP.GT.AND P0, PT, R20, 0x8, P1 ;  /* 0x000000081400780c */ /* 0x000fe20000f04270 */
[----:B--2---:R-:W-:-:S03]  /*fe10*/  IMAD.IADD R19, R19, 0x1, R12 ;  /* 0x0000000113137824 */ /* 0x004fc600078e020c */
[----:B------:R-:W-:Y:S01]  /*fe20*/  ISETP.LT.OR P0, PT, R21, 0x9, P0 ;  /* 0x000000091500780c */ /* 0x000fe20000701670 */
[----:B------:R4:W1:Y:S01]  /*fe30*/  MUFU.TANH R216, R70 ;  /* 0x0000004600d87308 */ /* 0x0008620000002400 */
[----:B------:R-:W-:Y:S02]  /*fe40*/  IMNMX R19, R19, R14, PT ;  /* 0x0000000e13137217 */ /* 0x000fe40003800200 */
[----:B------:R-:W-:Y:S01]  /*fe50*/  FSEL R17, R2, -INF , !P0 ;  /* 0xff80000002117808 */ /* 0x000fe20004000000 */
[----:B------:R-:W-:Y:S01]  /*fe60*/  FMUL.FTZ R2, R46, c[0x0][0x320] ;  /* 0x0000c8002e027a20 */ /* 0x000fe20000410000 */
[----:B------:R-:W-:-:S03]  /*fe70*/  ISETP.GT.AND P0, PT, R20, 0x9, P1 ;  /* 0x000000091400780c */ /* 0x000fc60000f04270 */
[----:B------:R4:W2:Y:S01]  /*fe80*/  MUFU.TANH R180, R71 ;  /* 0x0000004700b47308 */ /* 0x0008a20000002400 */
[----:B------:R-:W-:-:S04]  /*fe90*/  ISETP.LT.OR P0, PT, R21, 0xa, P0 ;  /* 0x0000000a1500780c */ /* 0x000fc80000701670 */
[----:B------:R-:W-:Y:S02]  /*fea0*/  FSEL R15, R30, -INF , !P0 ;  /* 0xff8000001e0f7808 */ /* 0x000fe40004000000 */
[----:B------:R-:W-:Y:S01]  /*feb0*/  ISETP.GT.AND P0, PT, R20, 0x10, P1 ;  /* 0x000000101400780c */ /* 0x000fe20000f04270 */
[----:B------:R-:W1:Y:S03]  /*fec0*/  MUFU.TANH R2, R2 ;  /* 0x0000000200027308 */ /* 0x000e660000002400 */
        /* <DEDUP_REMOVED lines=11> */
[----:B------:R-:W-:Y:S01]  /*ff80*/  FSEL R9, R0, -INF , !P0 ;  /* 0xff80000000097808 */ /* 0x000fe20004000000 */
[----:B------:R-:W-:Y:S01]  /*ff90*/  FMUL.FTZ R0, R47, c[0x0][0x320] ;  /* 0x0000c8002f007a20 */ /* 0x000fe20000410000 */
[----:B------:R-:W-:-:S04]  /*ffa0*/  ISETP.GT.AND P0, PT, R20, 0x19, P1 ;  /* 0x000000191400780c */ /* 0x000fc80000f04270 */
[----:B------:R-:W-:Y:S01]  /*ffb0*/  ISETP.LT.OR P0, PT, R21, 0x1a, P0 ;  /* 0x0000001a1500780c */ /* 0x000fe20000701670 */
[----:B------:R-:W1:Y:S03]  /*ffc0*/  MUFU.TANH R0, R0 ;  /* 0x0000000000007308 */ /* 0x000e660000002400 */
[----:B------:R-:W-:Y:S01]  /*ffd0*/  FSEL R5, R10, -INF , !P0 ;  /* 0xff8000000a057808 */ /* 0x000fe20004000000 */
[----:B------:R-:W-:Y:S01]  /*ffe0*/  FMUL.FTZ R10, R42, c[0x0][0x320] ;  /* 0x0000c8002a0a7a20 */ /* 0x000fe20000410000 */
[----:B------:R-:W-:-:S03]  /*fff0*/  ISETP.GT.AND P0, PT, R20, 0x20, P1 ;  /* 0x000000201400780c */ /* 0x000fc60000f04270 */
[----:B------:R4:W1:Y:S01]  /*10000*/  MUFU.TANH R220, R34 ;  /* 0x0000002200dc7308 */ /* 0x0008620000002400 */
        /* <DEDUP_REMOVED lines=13> */
[----:B------:R-:W1:Y:S03]  /*100e0*/  MUFU.TANH R23, R23 ;  /* 0x0000001700177308 */ /* 0x000e660000002400 */
        /* <DEDUP_REMOVED lines=13> */
[----:B------:R-:W-:Y:S02]  /*101c0*/  IMAD.IADD R21, R18, 0x1, R12 ;  /* 0x0000000112157824 */ /* 0x000fe400078e020c */
[----:B------:R-:W1:Y:S01]  /*101d0*/  MUFU.TANH R20, R20 ;  /* 0x0000001400147308 */ /* 0x000e620000002400 */
[----:B------:R-:W-:Y:S01]  /*101e0*/  FSEL R141, R141, -INF , !P0 ;  /* 0xff8000008d8d7808 */ /* 0x000fe20004000000 */
[----:B------:R-:W-:Y:S06]  /*101f0*/  @!P3 BRA `(.L_x_1029) ;  /* 0x000001500000b947 */ /* 0x000fec0003800000 */
        /* <DEDUP_REMOVED lines=11> */
.L_x_1031:
[----:B------:R-:W-:-:S04]  /*102b0*/  MOV R12, c[0x0][0x32c] ;  /* 0x0000cb00000c7a02 */ /* 0x000fc80000000f00 */
[----:B------:R-:W-:-:S13]  /*102c0*/  ISETP.NE.AND P0, PT, R12, 0x1, PT ;  /* 0x000000010c00780c */ /* 0x000fda0003f05270 */
[----:B------:R-:W-:-:S05]  /*102d0*/  @P0 IMAD.HI.U32 R12, R25, c[0x0][0x330], RZ ;  /* 0x0000cc00190c0a27 */ /* 0x000fca00078e00ff */
[----:B------:R-:W-:Y:S02]  /*102e0*/  @P0 SHF.R.U32.HI R25, RZ, c[0x0][0x334], R12 ;  /* 0x0000cd00ff190a19 */ /* 0x000fe4000001160c */
.L_x_1032:
[----:B------:R-:W-:Y:S05]  /*102f0*/  BSYNC B0 ;  /* 0x0000000000007941 */ /* 0x000fea0003800000 */
.L_x_1030:
[----:B------:R-:W-:-:S04]  /*10300*/  IMAD R25, R25, c[0x0][0x32c], -R86 ;  /* 0x0000cb0019197a24 */ /* 0x000fc800078e0a56 */
[----:B------:R-:W-:-:S05]  /*10310*/  IMAD.IADD R14, R25, 0x1, -R214 ;  /* 0x00000001190e7824 */ /* 0x000fca00078e0ad6 */
[----:B------:R-:W-:Y:S02]  /*10320*/  IADD3 R12, R14, c[0x0][0x32c], RZ ;  /* 0x0000cb000e0c7a10 */ /* 0x000fe40007ffe0ff */
[----:B------:R-:W-:Y:S02]  /*10330*/  IMNMX R21, R21, R14, !PT ;  /* 0x0000000e15157217 */ /* 0x000fe40007800200 */
[----:B------:R-:W-:Y:S02]  /*10340*/  IMNMX R19, R19, R12, PT ;  /* 0x0000000c13137217 */ /* 0x000fe40003800200 */
.L_x_1029:
[----:B--234-:R-:W-:Y:S01]  /*10350*/  ISETP.GT.AND P0, PT, R21, 0x1, P1 ;  /* 0x000000011500780c */ /* 0x01cfe20000f04270 */
[----:B------:R-:W-:-:S04]  /*10360*/  DEPBAR.LE SB0, 0x2 ;  /* 0x000080800000791a */ /* 0x000fc80000000000 */
[----:B------:R-:W-:Y:S01]  /*10370*/  BAR.SYNC.DEFER_BLOCKING 0x0 ;  /* 0x0000000000007b1d */ /* 0x000fe20000010000 */
[----:B------:R-:W-:Y:S01]  /*10380*/  ISETP.LT.OR P0, PT, R19, 0x2, P0 ;  /* 0x000000021300780c */ /* 0x000fe20000701670 */
[----:B------:R-:W-:Y:S01]  /*10390*/  IMAD.SHL.U32 R135, R4, 0x2, RZ ;  /* 0x0000000204877824 */ /* 0x000fe200078e00ff */
[----:B------:R-:W-:Y:S02]  /*103a0*/  IADD3 R25, R145, -0x3, RZ ;  /* 0xfffffffd91197810 */ /* 0x000fe40007ffe0ff */
[----:B-1----:R-:W-:Y:S01]  /*103b0*/  FSEL R20, R20, -INF , !P0 ;  /* 0xff80000014147808 */ /* 0x002fe20004000000 */
[--C-:B------:R-:W-:Y:S01]  /*103c0*/  IMAD R134, R3, 0x2, R135.reuse ;  /* 0x0000000203867824 */ /* 0x100fe200078e0287 */
[----:B------:R-:W-:Y:S01]  /*103d0*/  ISETP.GT.AND P0, PT, R21, 0x8, P1 ;  /* 0x000000081500780c */ /* 0x000fe20000f04270 */
[----:B------:R-:W-:Y:S01]  /*103e0*/  IMAD.IADD R174, R187, 0x1, R135 ;  /* 0x00000001bbae7824 */ /* 0x000fe200078e0287 */
        /* <DEDUP_REMOVED lines=15> */
[----:B------:R-:W-:Y:S01]  /*104e0*/  LDSM.16.MT88.4 R108, [R134+0x100] ;  /* 0x00010000866c783b */ /* 0x000fe20000004200 */
[----:B------:R-:W-:-:S03]  /*104f0*/  @P0 IMAD.IADD R2, R25, 0x1, R2 ;  /* 0x0000000119020824 */ /* 0x000fc600078e0202 */
[----:B------:R-:W-:Y:S02]  /*10500*/  LDSM.16.MT88.4 R100, [R3+0x100] ;  /* 0x000100000364783b */ /* 0x000fe40000004200 */
[----:B------:R-:W-:Y:S02]  /*10510*/  @P0 LEA.HI.X R151, R24, c[0x0][0x1cc], R2, 0x1, P2 ;  /* 0x0000730018970a11 */ /* 0x000fe400010f0c02 */
[----:B------:R-:W-:Y:S01]  /*10520*/  ISETP.GT.AND P2, PT, R21, 0x9, P1 ;  /* 0x000000091500780c */ /* 0x000fe20000f44270 */
[----:B------:R-:W-:Y:S03]  /*10530*/  LDSM.16.MT88.4 R48, [R174+0x2100] ;  /* 0x00210000ae30783b */ /* 0x000fe60000004200 */
[----:B------:R-:W-:Y:S01]  /*10540*/  ISETP.LT.OR P2, PT, R19, 0xa, P2 ;  /* 0x0000000a1300780c */ /* 0x000fe20001741670 */
[----:B------:R-:W-:Y:S03]  /*10550*/  LDSM.16.MT88.4 R64, [R165+0x2100] ;  /* 0x00210000a540783b */ /* 0x000fe60000004200 */
[----:B------:R-:W-:Y:S01]  /*10560*/  FSEL R6, R0, -INF , !P2 ;  /* 0xff80000000067808 */ /* 0x000fe20005000000 */
        /* <DEDUP_REMOVED lines=17> */
[----:B------:R-:W-:Y:S02]  /*10680*/  FMNMX.FTZ R0, R11, R0, !PT ;  /* 0x000000000b007209 */ /* 0x000fe40007810000 */
[----:B------:R-:W-:-:S02]  /*10690*/  ISETP.LT.OR P2, PT, R19, 0x19, P2 ;  /* 0x000000191300780c */ /* 0x000fc40001741670 */
[----:B------:R-:W-:Y:S02]  /*106a0*/  FMNMX.FTZ R0, R9, R0, !PT ;  /* 0x0000000009007209 */ /* 0x000fe40007810000 */
        /* <DEDUP_REMOVED lines=18> */
[----:B------:R-:W-:Y:S02]  /*107d0*/  ISETP.LT.OR P2, PT, R19, 0x29, P2 ;  /* 0x000000291300780c */ /* 0x000fe40001741670 */
[----:B------:R-:W-:Y:S02]  /*107e0*/  FMNMX.FTZ R0, R143, R0, !PT ;  /* 0x000000008f007209 */ /* 0x000fe40007810000 */
[----:B------:R-:W-:Y:S02]  /*107f0*/  FSEL R216, R216, -INF , !P2 ;  /* 0xff800000d8d87808 */ /* 0x000fe40005000000 */
[----:B------:R-:W-:Y:S02]  /*10800*/  ISETP.GT.AND P2, PT, R21, 0x29, P1 ;  /* 0x000000291500780c */ /* 0x000fe40000f44270 */
[----:B------:R-:W-:-:S02]  /*10810*/  FMNMX.FTZ R0, R141, R0, !PT ;  /* 0x000000008d007209 */ /* 0x000fc40007810000 */
        /* <DEDUP_REMOVED lines=16> */
[----:B------:R-:W1:Y:S01]  /*10920*/  SHFL.BFLY PT, R19, R0, 0x2, 0x1f ;  /* 0x0c401f0000137f89 */ /* 0x000e6200000e0000 */
[----:B------:R-:W-:-:S02]  /*10930*/  FSEL R172, R172, -INF , !P1 ;  /* 0xff800000acac7808 */ /* 0x000fc40004800000 */
[----:B------:R-:W-:Y:S02]  /*10940*/  FMNMX.FTZ R7, R28, R20, !PT ;  /* 0x000000141c077209 */ /* 0x000fe40007810000 */
[----:B------:R-:W-:Y:S02]  /*10950*/  @P0 LEA R148, P1, R202, R150, 0x1 ;  /* 0x00000096ca940211 */ /* 0x000fe400078208ff */
[----:B------:R-:W-:Y:S02]  /*10960*/  FMNMX.FTZ R7, R18, R7, !PT ;  /* 0x0000000712077209 */ /* 0x000fe40007810000 */
[----:B------:R-:W-:Y:S02]  /*10970*/  @P0 LEA.HI.X R149, R202, R151, R201, 0x1, P1 ;  /* 0x00000097ca950211 */ /* 0x000fe400008f0cc9 */
[----:B------:R-:W-:Y:S02]  /*10980*/  FMNMX.FTZ R7, R6, R7, !PT ;  /* 0x0000000706077209 */ /* 0x000fe40007810000 */
[----:B------:R-:W-:-:S02]  /*10990*/  ISETP.NE.AND P2, PT, R218, 0x1, PT ;  /* 0x00000001da00780c */ /* 0x000fc40003f45270 */
        /* <DEDUP_REMOVED lines=8> */
[----:B------:R-:W-:-:S04]  /*10a20*/  FMNMX.FTZ R7, R216, R7, !PT ;  /* 0x00000007d8077209 */ /* 0x000fc80007810000 */
[----:B------:R-:W-:-:S04]  /*10a30*/  FMNMX.FTZ R7, R180, R7, !PT ;  /* 0x00000007b4077209 */ /* 0x000fc80007810000 */
[----:B------:R-:W-:-:S04]  /*10a40*/  FMNMX.FTZ R7, R178, R7, !PT ;  /* 0x00000007b2077209 */ /* 0x000fc80007810000 */
[----:B------:R-:W-:Y:S02]  /*10a50*/  FMNMX.FTZ R7, R142, R7, !PT ;  /* 0x000000078e077209 */ /* 0x000fe40007810000 */
[----:B-1----:R-:W-:Y:S02]  /*10a60*/  FMNMX.FTZ R2, R19, R2, !PT ;  /* 0x0000000213027209 */ /* 0x002fe40007810000 */
[----:B------:R-:W-:Y:S02]  /*10a70*/  FMNMX.FTZ R7, R140, R7, !PT ;  /* 0x000000078c077209 */ /* 0x000fe40007810000 */
[C---:B------:R-:W-:Y:S01]  /*10a80*/  FSETP.NEU.FTZ.AND P1, PT, R2.reuse, -INF , PT ;  /* 0xff8000000200780b */ /* 0x040fe20003f3d000 */
[----:B------:R-:W-:Y:S01]  /*10a90*/  FMUL.FTZ R182, R2, c[0x0][0x2d0] ;  /* 0x0000b40002b67a20 */ /* 0x000fe20000410000 */
[----:B------:R-:W-:-:S04]  /*10aa0*/  FMNMX.FTZ R22, R172, R7, !PT ;  /* 0x00000007ac167209 */ /* 0x000fc80007810000 */
[----:B------:R-:W-:Y:S01]  /*10ab0*/  FSEL R182, R182, RZ, P1 ;  /* 0x000000ffb6b67208 */ /* 0x000fe20000800000 */
[----:B------:R-:W1:Y:S04]  /*10ac0*/  SHFL.BFLY PT, R7, R22, 0x2, 0x1f ;  /* 0x0c401f0016077f89 */ /* 0x000e6800000e0000 */
[--C-:B------:R-:W-:Y:S02]  /*10ad0*/  FFMA.FTZ R162, R16, c[0x0][0x2d0], -R182.reuse ;  /* 0x0000b40010a27a23 */ /* 0x100fe400000108b6 */
        /* <DEDUP_REMOVED lines=8> */
[----:B------:R-:W2:Y:S01]  /*10b60*/  MUFU.EX2 R161, R161 ;  /* 0x000000a100a17308 */ /* 0x000ea20000000800 */
[--C-:B------:R-:W-:Y:S02]  /*10b70*/  FFMA.FTZ R170, R175, c[0x0][0x2d0], -R182.reuse ;  /* 0x0000b400afaa7a23 */ /* 0x100fe400000108b6 */
[--C-:B------:R-:W-:Y:S01]  /*10b80*/  FFMA.FTZ R168, R173, c[0x0][0x2d0], -R182.reuse ;  /* 0x0000b400ada87a23 */ /* 0x100fe200000108b6 */
[----:B-1----:R-:W-:Y:S01]  /*10b90*/  FMNMX.FTZ R7, R22, R7, !PT ;  /* 0x0000000716077209 */ /* 0x002fe20007810000 */
[----:B------:R-:W-:-:S03]  /*10ba0*/  FFMA.FTZ R167, R167, c[0x0][0x2d0], -R182 ;  /* 0x0000b400a7a77a23 */ /* 0x000fc600000108b6 */
[----:B------:R-:W-:Y:S01]  /*10bb0*/  MUFU.EX2 R159, R159 ;  /* 0x0000009f009f7308 */ /* 0x000fe20000000800 */
[--C-:B------:R-:W-:Y:S01]  /*10bc0*/  FFMA.FTZ R169, R169, c[0x0][0x2d0], -R182.reuse ;  /* 0x0000b400a9a97a23 */ /* 0x100fe200000108b6 */
[----:B------:R-:W1:Y:S01]  /*10bd0*/  SHFL.BFLY PT, R0, R7, 0x1, 0x1f ;  /* 0x0c201f0007007f89 */ /* 0x000e6200000e0000 */
[----:B------:R-:W-:-:S05]  /*10be0*/  FFMA.FTZ R179, R179, c[0x0][0x2d0], -R182 ;  /* 0x0000b400b3b37a23 */ /* 0x000fca00000108b6 */
[----:B------:R-:W3:Y:S01]  /*10bf0*/  MUFU.EX2 R156, R156 ;  /* 0x0000009c009c7308 */ /* 0x000ee20000000800 */
[----:B--2---:R-:W-:Y:S01]  /*10c00*/  F2FP.PACK_AB R96, R161, R162 ;  /* 0x000000a2a160723e */ /* 0x004fe200000000ff */
[----:B------:R-:W-:-:S06]  /*10c10*/  FADD.FTZ R162, R162, R161 ;  /* 0x000000a1a2a27221 */ /* 0x000fcc0000010000 */
[----:B------:R-:W-:Y:S01]  /*10c20*/  MUFU.EX2 R160, R160 ;  /* 0x000000a000a07308 */ /* 0x000fe20000000800 */
[----:B---3--:R-:W-:-:S07]  /*10c30*/  F2FP.PACK_AB R98, R156, R159 ;  /* 0x0000009f9c62723e */ /* 0x008fce00000000ff */
[----:B------:R-:W-:Y:S01]  /*10c40*/  MUFU.EX2 R155, R155 ;  /* 0x0000009b009b7308 */ /* 0x000fe20000000800 */
[----:B-1----:R-:W-:Y:S01]  /*10c50*/  FMNMX.FTZ R0, R7, R0, !PT ;  /* 0x0000000007007209 */ /* 0x002fe20007810000 */
[----:B------:R-:W-:-:S03]  /*10c60*/  FADD.FTZ R159, R159, R162 ;  /* 0x000000a29f9f7221 */ /* 0x000fc60000010000 */
[C---:B------:R-:W-:Y:S01]  /*10c70*/  FSETP.NEU.FTZ.AND P1, PT, R0.reuse, -INF , PT ;  /* 0xff8000000000780b */ /* 0x040fe20003f3d000 */
[----:B------:R-:W-:Y:S02]  /*10c80*/  FMUL.FTZ R171, R0, c[0x0][0x2d0] ;  /* 0x0000b40000ab7a20 */ /* 0x000fe40000410000 */
[----:B------:R-:W-:Y:S01]  /*10c90*/  MUFU.EX2 R154, R154 ;  /* 0x0000009a009a7308 */ /* 0x000fe20000000800 */
[----:B------:R-:W-:Y:S02]  /*10ca0*/  FADD.FTZ R159, R156, R159 ;  /* 0x0000009f9c9f7221 */ /* 0x000fe40000010000 */
[----:B------:R-:W-:-:S05]  /*10cb0*/  FSEL R171, R171, RZ, P1 ;  /* 0x000000ffabab7208 */ /* 0x000fca0000800000 */
[--C-:B------:R-:W-:Y:S01]  /*10cc0*/  FFMA.FTZ R164, R28, c[0x0][0x2d0], -R171.reuse ;  /* 0x0000b4001ca47a23 */ /* 0x100fe200000108ab */
[----:B------:R-:W-:Y:S01]  /*10cd0*/  MUFU.EX2 R147, R147 ;  /* 0x0000009300937308 */ /* 0x000fe20000000800 */
[--C-:B------:R-:W-:Y:S01]  /*10ce0*/  FFMA.FTZ R163, R20, c[0x0][0x2d0], -R171.reuse ;  /* 0x0000b40014a37a23 */ /* 0x100fe200000108ab */
[----:B------:R-:W-:Y:S01]  /*10cf0*/  LDSM.16.MT88.4 R28, [R165+0x900] ;  /* 0x00090000a51c783b */ /* 0x000fe20000004200 */
[--C-:B------:R-:W-:Y:S02]  /*10d00*/  FFMA.FTZ R166, R18, c[0x0][0x2d0], -R171.reuse ;  /* 0x0000b40012a67a23 */ /* 0x100fe400000108ab */
[--C-:B------:R-:W-:Y:S01]  /*10d10*/  FFMA.FTZ R157, R6, c[0x0][0x2d0], -R171.reuse ;  /* 0x0000b400069d7a23 */ /* 0x100fe200000108ab */
[----:B------:R-:W-:Y:S01]  /*10d20*/  LDSM.16.MT88.4 R16, [R134+0x2900] ;  /* 0x002900008610783b */ /* 0x000fe20000004200 */
[--C-:B------:R-:W-:Y:S01]  /*10d30*/  FFMA.FTZ R152, R10, c[0x0][0x2d0], -R171.reuse ;  /* 0x0000b4000a987a23 */ /* 0x100fe200000108ab */
[----:B------:R-:W-:Y:S01]  /*10d40*/  MUFU.EX2 R164, R164 ;  /* 0x000000a400a47308 */ /* 0x000fe20000000800 */
[--C-:B------:R-:W-:Y:S01]  /*10d50*/  FFMA.FTZ R158, R14, c[0x0][0x2d0], -R171.reuse ;  /* 0x0000b4000e9e7a23 */ /* 0x100fe200000108ab */
[----:B------:R1:W2:Y:S01]  /*10d60*/  LDSM.16.MT88.4 R4, [R3+0x4100] ;  /* 0x004100000304783b */ /* 0x0002a20000004200 */
[----:B------:R-:W-:-:S02]  /*10d70*/  FFMA.FTZ R153, R12, c[0x0][0x2d0], -R171 ;  /* 0x0000b4000c997a23 */ /* 0x000fc400000108ab */
[--C-:B------:R-:W-:Y:S01]  /*10d80*/  FFMA.FTZ R173, R220, c[0x0][0x2d0], -R171.reuse ;  /* 0x0000b400dcad7a23 */ /* 0x100fe200000108ab */
[----:B------:R-:W-:Y:S01]  /*10d90*/  LDSM.16.MT88.4 R20, [R135+0x900] ;  /* 0x000900008714783b */ /* 0x000fe20000004200 */
[--C-:B------:R-:W-:Y:S01]  /*10da0*/  FFMA.FTZ R176, R176, c[0x0][0x2d0], -R171.reuse ;  /* 0x0000b400b0b07a23 */ /* 0x100fe200000108ab */
[----:B------:R-:W3:Y:S01]  /*10db0*/  MUFU.EX2 R163, R163 ;  /* 0x000000a300a37308 */ /* 0x000ee20000000800 */
[--C-:B------:R-:W-:Y:S01]  /*10dc0*/  FFMA.FTZ R175, R216, c[0x0][0x2d0], -R171.reuse ;  /* 0x0000b400d8af7a23 */ /* 0x100fe200000108ab */
[----:B------:R-:W-:Y:S01]  /*10dd0*/  LDSM.16.MT88.4 R12, [R165+0x2900] ;  /* 0x00290000a50c783b */ /* 0x000fe20000004200 */
[----:B------:R-:W-:Y:S02]  /*10de0*/  FFMA.FTZ R180, R180, c[0x0][0x2d0], -R171 ;  /* 0x0000b400b4b47a23 */ /* 0x000fe400000108ab */
[--C-:B------:R-:W-:Y:S02]  /*10df0*/  FFMA.FTZ R216, R177, c[0x0][0x2d0], -R182.reuse ;  /* 0x0000b400b1d87a23 */ /* 0x100fe400000108b6 */
[--C-:B------:R-:W-:Y:S01]  /*10e00*/  FFMA.FTZ R177, R143, c[0x0][0x2d0], -R182.reuse ;  /* 0x0000b4008fb17a23 */ /* 0x100fe200000108b6 */
[----:B------:R-:W-:Y:S01]  /*10e10*/  MUFU.EX2 R166, R166 ;  /* 0x000000a600a67308 */ /* 0x000fe20000000800 */
[----:B------:R-:W-:-:S02]  /*10e20*/  FFMA.FTZ R182, R141, c[0x0][0x2d0], -R182 ;  /* 0x0000b4008db67a23 */ /* 0x000fc400000108b6 */
[--C-:B------:R-:W-:Y:S02]  /*10e30*/  FFMA.FTZ R178, R178, c[0x0][0x2d0], -R171.reuse ;  /* 0x0000b400b2b27a23 */ /* 0x100fe400000108ab */
[--C-:B------:R-:W-:Y:S02]  /*10e40*/  FFMA.FTZ R181, R142, c[0x0][0x2d0], -R171.reuse ;  /* 0x0000b4008eb57a23 */ /* 0x100fe400000108ab */
[--C-:B------:R-:W-:Y:S01]  /*10e50*/  FFMA.FTZ R183, R140, c[0x0][0x2d0], -R171.reuse ;  /* 0x0000b4008cb77a23 */ /* 0x100fe200000108ab */
[----:B------:R-:W4:Y:S01]  /*10e60*/  MUFU.EX2 R157, R157 ;  /* 0x0000009d009d7308 */ /* 0x000f220000000800 */
[--C-:B-1----:R-:W-:Y:S01]  /*10e70*/  FFMA.FTZ R3, R8, c[0x0][0x2d0], -R171.reuse ;  /* 0x0000b40008037a23 */ /* 0x102fe200000108ab */
[----:B---3--:R-:W-:Y:S01]  /*10e80*/  F2FP.PACK_AB R97, R163, R164 ;  /* 0x000000a4a361723e */ /* 0x008fe200000000ff */
[----:B------:R-:W1:Y:S01]  /*10e90*/  LDSM.16.MT88.4 R8, [R135+0x2900] ;  /* 0x002900008708783b */ /* 0x000e620000004200 */
[----:B------:R-:W-:Y:S02]  /*10ea0*/  FFMA.FTZ R172, R172, c[0x0][0x2d0], -R171 ;  /* 0x0000b400acac7a23 */ /* 0x000fe400000108ab */
[----:B------:R-:W-:Y:S01]  /*10eb0*/  FADD.FTZ R163, R164, R163 ;  /* 0x000000a3a4a37221 */ /* 0x000fe20000010000 */
[----:B------:R-:W-:Y:S01]  /*10ec0*/  LDSM.16.MT88.4 R140, [R174+0x3900] ;  /* 0x00390000ae8c783b */ /* 0x000fe20000004200 */
[----:B------:R-:W-:Y:S01]  /*10ed0*/  MUFU.EX2 R158, R158 ;  /* 0x0000009e009e7308 */ /* 0x000fe20000000800 */
[----:B----4-:R-:W-:-:S07]  /*10ee0*/  F2FP.PACK_AB R99, R157, R166 ;  /* 0x000000a69d63723e */ /* 0x010fce00000000ff */
[----:B------:R-:W3:Y:S01]  /*10ef0*/  MUFU.EX2 R153, R153 ;  /* 0x0000009900997308 */ /* 0x000ee20000000800 */
[----:B------:R-:W-:-:S04]  /*10f00*/  FADD.FTZ R166, R166, R163 ;  /* 0x000000a3a6a67221 */ /* 0x000fc80000010000 */
[----:B------:R-:W-:Y:S01]  /*10f10*/  FADD.FTZ R157, R157, R166 ;  /* 0x000000a69d9d7221 */ /* 0x000fe20000010000 */
        /* <DEDUP_REMOVED lines=40> */
[C---:B--2---:R-:W-:Y:S07]  /*111a0*/  HMMA.16816.F32 R92, R96.reuse, R4, RZ ;  /* 0x00000004605c723c */ /* 0x044fee00000018ff */
[----:B------:R-:W-:Y:S01]  /*111b0*/  F2FP.PACK_AB R4, R155, R160 ;  /* 0x000000a09b04723e */ /* 0x000fe200000000ff */
[----:B------:R-:W-:Y:S01]  /*111c0*/  HMMA.16816.F32 R96, R96, R6, RZ ;  /* 0x000000066060723c */ /* 0x000fe200000018ff */
[----:B---3--:R-:W-:Y:S01]  /*111d0*/  F2FP.PACK_AB R5, R153, R158 ;  /* 0x0000009e9905723e */ /* 0x008fe200000000ff */
[----:B------:R-:W-:-:S02]  /*111e0*/  FADD.FTZ R160, R160, R159 ;  /* 0x0000009fa0a07221 */ /* 0x000fc40000010000 */
[----:B------:R-:W-:Y:S02]  /*111f0*/  FADD.FTZ R158, R158, R157 ;  /* 0x0000009d9e9e7221 */ /* 0x000fe40000010000 */
[----:B------:R-:W-:Y:S01]  /*11200*/  FADD.FTZ R155, R155, R160 ;  /* 0x000000a09b9b7221 */ /* 0x000fe20000010000 */
[----:B------:R-:W-:Y:S01]  /*11210*/  F2FP.PACK_AB R6, R147, R154 ;  /* 0x0000009a9306723e */ /* 0x000fe200000000ff */
[----:B------:R-:W-:Y:S01]  /*11220*/  FADD.FTZ R153, R153, R158 ;  /* 0x0000009e99997221 */ /* 0x000fe20000010000 */
[----:B----4-:R-:W-:Y:S01]  /*11230*/  F2FP.PACK_AB R7, R3, R152 ;  /* 0x000000980307723e */ /* 0x010fe200000000ff */
[----:B------:R-:W-:Y:S02]  /*11240*/  FADD.FTZ R154, R154, R155 ;  /* 0x0000009b9a9a7221 */ /* 0x000fe40000010000 */
[----:B------:R-:W-:Y:S02]  /*11250*/  FADD.FTZ R152, R152, R153 ;  /* 0x0000009998987221 */ /* 0x000fe40000010000 */
[----:B------:R-:W-:-:S02]  /*11260*/  FADD.FTZ R154, R147, R154 ;  /* 0x0000009a939a7221 */ /* 0x000fc40000010000 */
[----:B-1----:R-:W-:Y:S01]  /*11270*/  HMMA.16816.F32 R36, R4, R8, R36 ;  /* 0x000000080424723c */ /* 0x002fe20000001824 */
        /* <DEDUP_REMOVED lines=39> */
[----:B-----5:R-:W-:Y:S01]  /*114f0*/  F2FP.PACK_AB R4, R170, R167 ;  /* 0x000000a7aa04723e */ /* 0x020fe200000000ff */
        /* <DEDUP_REMOVED lines=50> */
[C---:B------:R-:W-:Y:S01]  /*11820*/  F2FP.PACK_AB R5, R181.reuse, R178 ;  /* 0x000000b2b505723e */ /* 0x040fe200000000ff */
        /* <DEDUP_REMOVED lines=57> */
.L_x_1034:
[----:B------:R-:W-:-:S13]  /*11bc0*/  ISETP.NE.AND P0, PT, R3, 0x1, PT ;  /* 0x000000010300780c */ /* 0x000fda0003f05270 */
[----:B------:R-:W-:-:S05]  /*11bd0*/  @P0 IMAD.HI.U32 R5, R6, c[0x0][0x330], RZ ;  /* 0x0000cc0006050a27 */ /* 0x000fca00078e00ff */
[----:B------:R-:W-:-:S05]  /*11be0*/  @P0 SHF.R.U32.HI R6, RZ, c[0x0][0x334], R5 ;  /* 0x0000cd00ff060a19 */ /* 0x000fca0000011605 */
.L_x_1035:
[----:B------:R-:W-:-:S05]  /*11bf0*/  IMAD R3, R6, R3, c[0x0][0x32c] ;  /* 0x0000cb0006037624 */ /* 0x000fca00078e0203 */
[----:B------:R-:W-:-:S04]  /*11c00*/  IMNMX R4, R4, R3, PT ;  /* 0x0000000304047217 */ /* 0x000fc80003800200 */
.L_x_1033:
        /* <DEDUP_REMOVED lines=10> */
[----:B------:R-:W-:Y:S01]  /*11cb0*/  IADD3 RZ, P0, R206, 0x40, RZ ;  /* 0x00000040ceff7810 */ /* 0x000fe20007f1e0ff */
[----:B------:R-:W-:Y:S01]  /*11cc0*/  IMAD.MOV.U32 R3, RZ, RZ, R0 ;  /* 0x000000ffff037224 */ /* 0x000fe200078e0000 */
[----:B------:R-:W-:Y:S01]  /*11cd0*/  LOP3.LUT P1, RZ, R144, 0x2, RZ, 0xc0, !PT ;  /* 0x0000000290ff7812 */ /* 0x000fe2000782c0ff */
[----:B------:R-:W-:Y:S01]  /*11ce0*/  IMAD.MOV.U32 R132, RZ, RZ, R2 ;  /* 0x000000ffff847224 */ /* 0x000fe200078e0002 */
[----:B------:R-:W-:Y:S01]  /*11cf0*/  IADD3 RZ, P2, R206, 0x80, RZ ;  /* 0x00000080ceff7810 */ /* 0x000fe20007f5e0ff */
[--C-:B------:R-:W-:Y:S01]  /*11d00*/  IMAD.X R229, RZ, RZ, R211.reuse, P0 ;  /* 0x000000ffffe57224 */ /* 0x100fe200000e06d3 */
[----:B------:R-:W-:Y:S01]  /*11d10*/  SEL R189, R189, 0xffffffe0, !P1 ;  /* 0xffffffe0bdbd7807 */ /* 0x000fe20004800000 */
[----:B------:R-:W-:Y:S01]  /*11d20*/  IMAD.MOV.U32 R215, RZ, RZ, RZ ;  /* 0x000000ffffd77224 */ /* 0x000fe200078e00ff */
[C---:B------:R-:W-:Y:S01]  /*11d30*/  IADD3 RZ, P1, R208.reuse, 0x40, RZ ;  /* 0x00000040d0ff7810 */ /* 0x040fe20007f3e0ff */
[----:B------:R-:W-:Y:S01]  /*11d40*/  IMAD.X R228, RZ, RZ, R211, P2 ;  /* 0x000000ffffe47224 */ /* 0x000fe200010e06d3 */
[----:B------:R-:W-:Y:S01]  /*11d50*/  IADD3 RZ, P0, R208, 0x80, RZ ;  /* 0x00000080d0ff7810 */ /* 0x000fe20007f1e0ff */
[----:B------:R-:W-:Y:S01]  /*11d60*/  @P3 IMAD.HI.U32 R225, R205, c[0x0][0x2c8], RZ ;  /* 0x0000b200cde13a27 */ /* 0x000fe200078e00ff */
[C---:B------:R-:W-:Y:S01]  /*11d70*/  IADD3 R224, R206.reuse, 0x40, RZ ;  /* 0x00000040cee07810 */ /* 0x040fe20007ffe0ff */
[----:B------:R-:W-:Y:S01]  /*11d80*/  ULDC UR8, c[0x0][0x324] ;  /* 0x0000c90000087ab9 */ /* 0x000fe20000000800 */
[----:B------:R-:W-:Y:S01]  /*11d90*/  IADD3 R223, R206, 0x80, RZ ;  /* 0x00000080cedf7810 */ /* 0x000fe20007ffe0ff */
[----:B------:R-:W-:Y:S01]  /*11da0*/  IMAD.X R227, RZ, RZ, R213, P1 ;  /* 0x000000ffffe37224 */ /* 0x000fe200008e06d5 */
[----:B------:R-:W-:Y:S01]  /*11db0*/  @P3 SHF.R.U32.HI R225, RZ, c[0x0][0x2cc], R225 ;  /* 0x0000b300ffe13a19 */ /* 0x000fe200000116e1 */
[----:B------:R-:W-:Y:S01]  /*11dc0*/  IMAD.X R226, RZ, RZ, R213, P0 ;  /* 0x000000ffffe27224 */ /* 0x000fe200000e06d5 */
[C---:B------:R-:W-:Y:S01]  /*11dd0*/  IADD3 R222, R208.reuse, 0x40, RZ ;  /* 0x00000040d0de7810 */ /* 0x040fe20007ffe0ff */
[----:B------:R-:W-:Y:S01]  /*11de0*/  ULOP3.LUT UR8, URZ, UR8, URZ, 0x33, !UPT ;  /* 0x000000083f087292 */ /* 0x000fe2000f8e333f */
[----:B------:R-:W-:Y:S01]  /*11df0*/  IADD3 R220, R208, 0x80, RZ ;  /* 0x00000080d0dc7810 */ /* 0x000fe20007ffe0ff */
[----:B------:R-:W-:-:S02]  /*11e00*/  UMOV UR5, 0x1 ;  /* 0x0000000100057882 */ /* 0x000fc40000000000 */
.L_x_1045:
[----:B------:R-:W-:Y:S04]  /*11e10*/  DEPBAR.LE SB0, 0x2 ;  /* 0x000080800000791a */ /* 0x000fe80000000000 */
[----:B------:R-:W-:Y:S01]  /*11e20*/  BAR.SYNC.DEFER_BLOCKING 0x0 ;  /* 0x0000000000007b1d */ /* 0x000fe20000010000 */
[----:B------:R-:W-:Y:S01]  /*11e30*/  UIMAD UR4, UR5, 0x6000, URZ ;  /* 0x00006000050478a4 */ /* 0x000fe2000f8e023f */
[----:B------:R-:W-:Y:S02]  /*11e40*/  ISETP.GE.AND P0, PT, R198, R221, PT ;  /* 0x000000ddc600720c */ /* 0x000fe40003f06270 */
[----:B------:R-:W-:Y:S02]  /*11e50*/  ISETP.NE.AND P2, PT, R218, 0x1, PT ;  /* 0x00000001da00780c */ /* 0x000fe40003f45270 */
[----:B------:R-:W-:Y:S02]  /*11e60*/  MOV R232, R205 ;  /* 0x000000cd00e87202 */ /* 0x000fe40000000f00 */
[----:B------:R-:W-:Y:S02]  /*11e70*/  IADD3 R180, R188, UR4, RZ ;  /* 0x00000004bcb47c10 */ /* 0x000fe4000fffe0ff */
[----:B------:R-:W-:Y:S02]  /*11e80*/  ISETP.GE.AND P3, PT, R194, 0x1, PT ;  /* 0x00000001c200780c */ /* 0x000fe40003f66270 */
[C---:B------:R-:W-:Y:S01]  /*11e90*/  IADD3 R191, R189.reuse, R180, R192 ;  /* 0x000000b4bdbf7210 */ /* 0x040fe20007ffe0c0 */
[----:B------:R-:W-:Y:S02]  /*11ea0*/  IMAD.IADD R133, R189, 0x1, R180 ;  /* 0x00000001bd857824 */ /* 0x000fe400078e02b4 */
[----:B------:R-:W-:Y:S01]  /*11eb0*/  @!P0 IADD3 R29, R221, -0x1, RZ ;  /* 0xffffffffdd1d8810 */ /* 0x000fe20007ffe0ff */
[----:B------:R-:W-:Y:S01]  /*11ec0*/  @!P0 IMAD R171, R215, 0x6000, R203 ;  /* 0x00006000d7ab8824 */ /* 0x000fe200078e02cb */
[----:B------:R-:W-:Y:S01]  /*11ed0*/  @P2 MOV R232, R225 ;  /* 0x000000e100e82202 */ /* 0x000fe20000000f00 */
[----:B------:R-:W-:Y:S01]  /*11ee0*/  IMAD.IADD R2, R192, 0x1, R133 ;  /* 0x00000001c0027824 */ /* 0x000fe200078e0285 */
[----:B------:R-:W-:Y:S01]  /*11ef0*/  @!P0 SHF.R.S32.HI R0, RZ, 0x1f, R29 ;  /* 0x0000001fff008819 */ /* 0x000fe2000001141d */
[----:B------:R-:W-:Y:S04]  /*11f00*/  LDSM.16.M88.4 R136, [R190] ;  /* 0x00000000be88783b */ /* 0x000fe80000000200 */
[----:B------:R-:W-:Y:S04]  /*11f10*/  @!P0 IMAD R0, R0, c[0x0][0x208], RZ ;  /* 0x0000820000008a24 */ /* 0x000fe800078e02ff */
[C---:B------:R-:W-:Y:S01]  /*11f20*/  @!P0 IMAD R0, R29.reuse, c[0x0][0x20c], R0 ;  /* 0x000083001d008a24 */ /* 0x040fe200078e0200 */
[----:B------:R-:W1:Y:S01]  /*11f30*/  LDSM.16.M88.4 R140, [R188+UR4+0xc100] ;  /* 0x00c10004bc8c783b */ /* 0x000e620008000200 */
[----:B------:R-:W-:Y:S05]  /*11f40*/  @!P0 IMAD.WIDE.U32 R28, R29, c[0x0][0x208], RZ ;  /* 0x000082001d1c8a25 */ /* 0x000fea00078e00ff */
[----:B------:R-:W-:Y:S01]  /*11f50*/  @!P0 IADD3 R0, R29, R0, RZ ;  /* 0x000000001d008210 */ /* 0x000fe20007ffe0ff */
[----:B------:R-:W2:Y:S01]  /*11f60*/  LDSM.16.M88.4 R144, [R188+UR4+0xc900] ;  /* 0x00c90004bc90783b */ /* 0x000ea20008000200 */
[C---:B------:R-:W-:Y:S02]  /*11f70*/  @!P0 IMAD.SHL.U32 R29, R28.reuse, 0x40, RZ ;  /* 0x000000401c1d8824 */ /* 0x040fe400078e00ff */
[----:B------:R-:W-:Y:S03]  /*11f80*/  @!P0 SHF.L.U64.HI R33, R28, 0x6, R0 ;  /* 0x000000061c218819 */ /* 0x000fe60000010200 */
[----:B------:R-:W-:Y:S01]  /*11f90*/  @!P0 IADD3 R31, P1, R29, R206, RZ ;  /* 0x000000ce1d1f8210 */ /* 0x000fe20007f3e0ff */
[----:B------:R-:W3:Y:S03]  /*11fa0*/  LDSM.16.M88.4 R148, [R188+UR4+0xd100] ;  /* 0x00d10004bc94783b */ /* 0x000ee60008000200 */
[----:B------:R-:W-:Y:S02]  /*11fb0*/  @!P0 IADD3.X R0, R33, R211, RZ, P1, !PT ;  /* 0x000000d321008210 */ /* 0x000fe40000ffe4ff */
[C---:B------:R-:W-:Y:S02]  /*11fc0*/  @!P0 LEA R166, P1, R31.reuse, c[0x0][0x1f8], 0x1 ;  /* 0x00007e001fa68a11 */ /* 0x040fe400078208ff */
[----:B------:R-:W4:Y:S02]  /*11fd0*/  LDSM.16.M88.4 R152, [R188+UR4+0xd900] ;  /* 0x00d90004bc98783b */ /* 0x000f240008000200 */
[----:B------:R-:W-:Y:S02]  /*11fe0*/  @!P0 LEA.HI.X R167, R31, c[0x0][0x1fc], R0, 0x1, P1 ;  /* 0x00007f001fa78a11 */ /* 0x000fe400008f0c00 */
[----:B------:R-:W-:Y:S03]  /*11ff0*/  @!P0 IADD3 R31, P1, R29, R224, RZ ;  /* 0x000000e01d1f8210 */ /* 0x000fe60007f3e0ff */
[----:B------:R-:W-:Y:S02]  /*12000*/  LDSM.16.M88.4 R156, [R133+0xd100] ;  /* 0x00d10000859c783b */ /* 0x000fe40000000200 */
[----:B------:R-:W-:Y:S01]  /*12010*/  @!P0 IMAD.X R0, R33, 0x1, R229, P1 ;  /* 0x0000000121008824 */ /* 0x000fe200008e06e5 */
        /* <DEDUP_REMOVED lines=15> */
[----:B------:R-:W-:Y:S02]  /*12110*/  @!P0 IADD3.X R31, R33, R211, RZ, P1, !PT ;  /* 0x000000d3211f8210 */ /* 0x000fe40000ffe4ff */
[C---:B------:R-:W-:Y:S02]  /*12120*/  @!P0 LEA R172, P1, R0.reuse, c[0x0][0x1f8], 0x1 ;  /* 0x00007e0000ac8a11 */ /* 0x040fe400078208ff */
[C---:B---3--:R-:W-:Y:S04]  /*12130*/  HMMA.16816.F32 R20, R136.reuse, R148, RZ ;  /* 0x000000948814723c */ /* 0x048fe800000018ff */
[----:B------:R-:W-:Y:S02]  /*12140*/  @!P0 LEA.HI.X R173, R0, c[0x0][0x1fc], R31, 0x1, P1 ;  /* 0x00007f0000ad8a11 */ /* 0x000fe400008f0c1f */
[----:B------:R-:W-:Y:S02]  /*12150*/  @!P0 IADD3 R31, P1, R29, R224, RZ ;  /* 0x000000e01d1f8210 */ /* 0x000fe40007f3e0ff */
[C---:B------:R-:W-:Y:S01]  /*12160*/  HMMA.16816.F32 R24, R136.reuse, R150, RZ ;  /* 0x000000968818723c */ /* 0x040fe200000018ff */
[----:B------:R-:W2:Y:S03]  /*12170*/  LDSM.16.M88.4 R148, [R133+0xc900] ;  /* 0x00c900008594783b */ /* 0x000ea60000000200 */
[----:B------:R-:W-:Y:S02]  /*12180*/  @!P0 IADD3.X R0, R33, R229, RZ, P1, !PT ;  /* 0x000000e521008210 */ /* 0x000fe40000ffe4ff */
[C---:B------:R-:W-:Y:S06]  /*12190*/  @!P0 LEA R174, P1, R31.reuse, c[0x0][0x1f8], 0x1 ;  /* 0x00007e001fae8a11 */ /* 0x040fec00078208ff */
[----:B------:R-:W-:Y:S02]  /*121a0*/  @!P0 LEA.HI.X R175, R31, c[0x0][0x1fc], R0, 0x1, P1 ;  /* 0x00007f001faf8a11 */ /* 0x000fe400008f0c00 */
[----:B------:R-:W-:Y:S02]  /*121b0*/  @!P0 IADD3 R0, P1, R29, R223, RZ ;  /* 0x000000df1d008210 */ /* 0x000fe40007f3e0ff */
[C---:B----4-:R-:W-:Y:S03]  /*121c0*/  HMMA.16816.F32 R28, R136.reuse, R152, RZ ;  /* 0x00000098881c723c */ /* 0x050fe600000018ff */
[----:B------:R-:W-:Y:S01]  /*121d0*/  @!P0 IMAD.X R33, R33, 0x1, R228, P1 ;  /* 0x0000000121218824 */ /* 0x000fe200008e06e4 */
[C---:B------:R-:W-:Y:S04]  /*121e0*/  @!P0 LEA R176, P1, R0.reuse, c[0x0][0x1f8], 0x1 ;  /* 0x00007e0000b08a11 */ /* 0x040fe800078208ff */
[----:B------:R-:W-:Y:S02]  /*121f0*/  @!P0 LEA.HI.X R177, R0, c[0x0][0x1fc], R33, 0x1, P1 ;  /* 0x00007f0000b18a11 */ /* 0x000fe400008f0c21 */
[----:B------:R-:W-:Y:S01]  /*12200*/  HMMA.16816.F32 R32, R136, R154, RZ ;  /* 0x0000009a8820723c */ /* 0x000fe200000018ff */
[----:B------:R-:W3:Y:S01]  /*12210*/  LDSM.16.M88.4 R136, [R133+0xd900] ;  /* 0x00d900008588783b */ /* 0x000ee20000000200 */
[----:B------:R-:W-:Y:S06]  /*12220*/  IADD3 R0, R192, R180, RZ ;  /* 0x000000b4c0007210 */ /* 0x000fec0007ffe0ff */
[C---:B-1----:R-:W-:Y:S01]  /*12230*/  HMMA.16816.F32 R4, R140.reuse, R144, R4 ;  /* 0x000000908c04723c */ /* 0x042fe20000001804 */
[----:B------:R-:W-:Y:S01]  /*12240*/  @!PT LDS RZ, [RZ] ;  /* 0x00000000fffff984 */ /* 0x000fe20000000800 */
[----:B------:R-:W-:Y:S01]  /*12250*/  @!PT LDS RZ, [RZ] ;  /* 0x00000000fffff984 */ /* 0x000fe20000000800 */
[----:B------:R-:W-:Y:S01]  /*12260*/  @!PT LDS RZ, [RZ] ;  /* 0x00000000fffff984 */ /* 0x000fe20000000800 */
[----:B------:R1:W-:Y:S07]  /*12270*/  @!P0 LDGSTS.E.BYPASS.LTC128B.128 [R171], [R166.64], !P5 ;  /* 0x00000000a6ab8fae */ /* 0x0003ee000e901d46 */
[C---:B------:R-:W-:Y:S01]  /*12280*/  HMMA.16816.F32 R8, R140.reuse, R146, R8 ;  /* 0x000000928c08723c */ /* 0x040fe20000001808 */
[----:B------:R1:W-:Y:S07]  /*12290*/  @!P0 LDGSTS.E.BYPASS.LTC128B.128 [R171+0x2000], [R164.64], !P4 ;  /* 0x02000000a4ab8fae */ /* 0x0003ee000e101d46 */
        /* <DEDUP_REMOVED lines=139> */
[----:B------:R-:W1:Y:S03]  /*12b50*/  LDSM.16.M88.4 R136, [R191+0x11900] ;  /* 0x01190000bf88783b */ /* 0x000e660000000200 */
[----:B------:R-:W-:Y:S02]  /*12b60*/  FMUL.FTZ R157, R4, c[0x0][0x320] ;  /* 0x0000c800049d7a20 */ /* 0x000fe40000410000 */
[----:B------:R-:W-:Y:S02]  /*12b70*/  FMUL.FTZ R159, R5, c[0x0][0x320] ;  /* 0x0000c800059f7a20 */ /* 0x000fe40000410000 */
[C---:B------:R-:W-:Y:S02]  /*12b80*/  HMMA.16816.F32 R20, R172.reuse, R140, R20 ;  /* 0x0000008cac14723c */ /* 0x040fe40000001814 */
[----:B------:R-:W2:Y:S02]  /*12b90*/  MUFU.TANH R157, R157 ;  /* 0x0000009d009d7308 */ /* 0x000ea40000002400 */
[----:B------:R-:W-:Y:S02]  /*12ba0*/  FMUL.FTZ R0, R6, c[0x0][0x320] ;  /* 0x0000c80006007a20 */ /* 0x000fe40000410000 */
[----:B------:R-:W-:Y:S02]  /*12bb0*/  FMUL.FTZ R2, R7, c[0x0][0x320] ;  /* 0x0000c80007027a20 */ /* 0x000fe40000410000 */
[C---:B------:R-:W-:Y:S04]  /*12bc0*/  HMMA.16816.F32 R24, R172.reuse, R142, R24 ;  /* 0x0000008eac18723c */ /* 0x040fe80000001818 */
[----:B------:R-:W3:Y:S01]  /*12bd0*/  MUFU.TANH R159, R159 ;  /* 0x0000009f009f7308 */ /* 0x000ee20000002400 */
[----:B------:R-:W-:Y:S02]  /*12be0*/  FMUL.FTZ R160, R8, c[0x0][0x320] ;  /* 0x0000c80008a07a20 */ /* 0x000fe40000410000 */
[----:B------:R-:W-:Y:S02]  /*12bf0*/  FMUL.FTZ R162, R9, c[0x0][0x320] ;  /* 0x0000c80009a27a20 */ /* 0x000fe40000410000 */
[----:B------:R-:W-:Y:S03]  /*12c00*/  FMUL.FTZ R156, R10, c[0x0][0x320] ;  /* 0x0000c8000a9c7a20 */ /* 0x000fe60000410000 */
[----:B------:R-:W-:Y:S02]  /*12c10*/  FMUL.FTZ R158, R11, c[0x0][0x320] ;  /* 0x0000c8000b9e7a20 */ /* 0x000fe40000410000 */
[----:B------:R-:W4:Y:S01]  /*12c20*/  MUFU.TANH R0, R0 ;  /* 0x0000000000007308 */ /* 0x000f220000002400 */
[----:B------:R-:W-:Y:S02]  /*12c30*/  FMUL.FTZ R165, R12, c[0x0][0x320] ;  /* 0x0000c8000ca57a20 */ /* 0x000fe40000410000 */
[----:B------:R-:W-:Y:S02]  /*12c40*/  FMUL.FTZ R167, R13, c[0x0][0x320] ;  /* 0x0000c8000da77a20 */ /* 0x000fe40000410000 */
[----:B------:R-:W-:Y:S02]  /*12c50*/  FMUL.FTZ R161, R14, c[0x0][0x320] ;  /* 0x0000c8000ea17a20 */ /* 0x000fe40000410000 */
[----:B------:R-:W-:Y:S02]  /*12c60*/  FMUL.FTZ R170, R15, c[0x0][0x320] ;  /* 0x0000c8000faa7a20 */ /* 0x000fe40000410000 */
[----:B------:R-:W-:Y:S01]  /*12c70*/  FMUL.FTZ R166, R16, c[0x0][0x320] ;  /* 0x0000c80010a67a20 */ /* 0x000fe20000410000 */
[----:B------:R-:W2:Y:S01]  /*12c80*/  MUFU.TANH R2, R2 ;  /* 0x0000000200027308 */ /* 0x000ea20000002400 */
[C---:B-1----:R-:W-:Y:S03]  /*12c90*/  HMMA.16816.F32 R28, R172.reuse, R136, R28 ;  /* 0x00000088ac1c723c */ /* 0x042fe6000000181c */
[----:B------:R-:W-:Y:S02]  /*12ca0*/  FMUL.FTZ R168, R17, c[0x0][0x320] ;  /* 0x0000c80011a87a20 */ /* 0x000fe40000410000 */
[----:B------:R-:W-:Y:S02]  /*12cb0*/  FMUL.FTZ R164, R18, c[0x0][0x320] ;  /* 0x0000c80012a47a20 */ /* 0x000fe40000410000 */
[----:B------:R-:W-:Y:S01]  /*12cc0*/  FMUL.FTZ R163, R19, c[0x0][0x320] ;  /* 0x0000c80013a37a20 */ /* 0x000fe20000410000 */
[----:B------:R-:W-:Y:S01]  /*12cd0*/  HMMA.16816.F32 R32, R172, R138, R32 ;  /* 0x0000008aac20723c */ /* 0x000fe20000001820 */
[----:B------:R-:W1:Y:S01]  /*12ce0*/  MUFU.TANH R160, R160 ;  /* 0x000000a000a07308 */ /* 0x000e620000002400 */
        /* <DEDUP_REMOVED lines=20> */
[----:B------:R-:W-:Y:S03]  /*12e30*/  IMAD.SHL.U32 R33, R221, 0x40, RZ ;  /* 0x00000040dd217824 */ /* 0x000fe600078e00ff */
[----:B------:R-:W1:Y:S02]  /*12e40*/  MUFU.TANH R165, R165 ;  /* 0x000000a500a57308 */ /* 0x000e640000002400 */
[----:B------:R-:W-:Y:S04]  /*12e50*/  IADD3 R34, -R214, 0x1, -R33 ;  /* 0x00000001d6227810 */ /* 0x000fe80007ffe921 */
[----:B------:R-:W-:Y:S04]  /*12e60*/  IADD3 R34, -R196, R34, R193 ;  /* 0x00000022c4227210 */ /* 0x000fe80007ffe1c1 */
[----:B------:R-:W1:Y:S01]  /*12e70*/  MUFU.TANH R167, R167 ;  /* 0x000000a700a77308 */ /* 0x000e620000002400 */
[C---:B------:R-:W-:Y:S02]  /*12e80*/  IADD3 R35, R34.reuse, c[0x0][0x328], RZ ;  /* 0x0000ca0022237a10 */ /* 0x040fe40007ffe0ff */
[----:B------:R-:W-:Y:S02]  /*12e90*/  IADD3 R34, R34, UR8, RZ ;  /* 0x0000000822227c10 */ /* 0x000fe4000fffe0ff */
[-C--:B-----5:R-:W-:Y:S02]  /*12ea0*/  IADD3 R231, R35, R173.reuse, RZ ;  /* 0x000000ad23e77210 */ /* 0x0a0fe40007ffe0ff */
[----:B------:R-:W-:Y:S03]  /*12eb0*/  IADD3 R191, R34, R173, RZ ;  /* 0x000000ad22bf7210 */ /* 0x000fe60007ffe0ff */
        /* <DEDUP_REMOVED lines=36> */
.L_x_1039:
[----:B------:R-:W-:Y:S04]  /*13100*/  MOV R4, c[0x0][0x32c] ;  /* 0x0000cb0000047a02 */ /* 0x000fe80000000f00 */
[----:B------:R-:W-:Y:S11]  /*13110*/  ISETP.NE.AND P0, PT, R4, 0x1, PT ;  /* 0x000000010400780c */ /* 0x000ff60003f05270 */
[----:B------:R-:W-:Y:S02]  /*13120*/  @!UPT UIADD3 URZ, URZ, URZ, URZ ;  /* 0x0000003f3f3ff290 */ /* 0x000fe4000fffe03f */
[----:B------:R-:W-:Y:S05]  /*13130*/  @P0 IMAD.HI.U32 R4, R6, c[0x0][0x330], RZ ;  /* 0x0000cc0006040a27 */ /* 0x000fea00078e00ff */
[----:B------:R-:W-:Y:S02]  /*13140*/  @P0 SHF.R.U32.HI R6, RZ, c[0x0][0x334], R4 ;  /* 0x0000cd00ff060a19 */ /* 0x000fe40000011604 */
.L_x_1040:
[----:B------:R-:W-:Y:S05]  /*13150*/  BSYNC B0 ;  /* 0x0000000000007941 */ /* 0x000fea0003800000 */
.L_x_1038:
[----:B------:R-:W-:Y:S04]  /*13160*/  IMAD R5, R6, c[0x0][0x32c], -R33 ;  /* 0x0000cb0006057a24 */ /* 0x000fe800078e0a21 */
[----:B------:R-:W-:Y:S05]  /*13170*/  IMAD.IADD R6, R5, 0x1, -R214 ;  /* 0x0000000105067824 */ /* 0x000fea00078e0ad6 */
[----:B------:R-:W-:Y:S02]  /*13180*/  IADD3 R4, R6, c[0x0][0x32c], RZ ;  /* 0x0000cb0006047a10 */ /* 0x000fe40007ffe0ff */
[----:B------:R-:W-:Y:S02]  /*13190*/  IMNMX R191, R191, R6, !PT ;  /* 0x00000006bfbf7217 */ /* 0x000fe40007800200 */
[----:B------:R-:W-:Y:S02]  /*131a0*/  IMNMX R231, R231, R4, PT ;  /* 0x00000004e7e77217 */ /* 0x000fe40003800200 */
.L_x_1037:
[----:B--234-:R-:W-:Y:S01]  /*131b0*/  ISETP.GT.AND P2, PT, R221, -0x1, PT ;  /* 0xffffffffdd00780c */ /* 0x01cfe20003f44270 */
[----:B------:R-:W2:Y:S03]  /*131c0*/  SHFL.IDX PT, R4, R232, 0x1, 0x1c1f ;  /* 0x003c1f00e8047f89 */ /* 0x000ea600000e0000 */
[----:B------:R-:W-:Y:S04]  /*131d0*/  ISETP.GT.AND P0, PT, R191, RZ, P2 ;  /* 0x000000ffbf00720c */ /* 0x000fe80001704270 */
[----:B------:R-:W-:Y:S04]  /*131e0*/  ISETP.LT.OR P0, PT, R231, 0x1, P0 ;  /* 0x00000001e700780c */ /* 0x000fe80000701670 */
[----:B------:R-:W-:Y:S02]  /*131f0*/  FSEL R157, R157, -INF , !P0 ;  /* 0xff8000009d9d7808 */ /* 0x000fe40004000000 */
[----:B------:R-:W-:Y:S04]  /*13200*/  ISETP.GT.AND P0, PT, R191, 0x1, P2 ;  /* 0x00000001bf00780c */ /* 0x000fe80001704270 */
[----:B------:R-:W-:Y:S04]  /*13210*/  ISETP.LT.OR P0, PT, R231, 0x2, P0 ;  /* 0x00000002e700780c */ /* 0x000fe80000701670 */
[----:B------:R-:W-:Y:S02]  /*13220*/  FSEL R159, R159, -INF , !P0 ;  /* 0xff8000009f9f7808 */ /* 0x000fe40004000000 */
[----:B------:R-:W-:Y:S01]  /*13230*/  ISETP.GT.AND P0, PT, R191, 0x8, P2 ;  /* 0x00000008bf00780c */ /* 0x000fe20001704270 */
[--C-:B--2---:R-:W-:Y:S02]  /*13240*/  IMAD.IADD R35, R35, 0x1, R4.reuse ;  /* 0x0000000123237824 */ /* 0x104fe400078e0204 */
[----:B------:R-:W-:Y:S01]  /*13250*/  IMAD.IADD R34, R34, 0x1, R4 ;  /* 0x0000000122227824 */ /* 0x000fe200078e0204 */
        /* <DEDUP_REMOVED lines=55> */
.L_x_1043:
[----:B------:R-:W-:Y:S04]  /*135d0*/  MOV R4, c[0x0][0x32c] ;  /* 0x0000cb0000047a02 */ /* 0x000fe80000000f00 */
[----:B------:R-:W-:Y:S11]  /*135e0*/  ISETP.NE.AND P0, PT, R4, 0x1, PT ;  /* 0x000000010400780c */ /* 0x000ff60003f05270 */
[----:B------:R-:W-:Y:S02]  /*135f0*/  @!UPT UIADD3 URZ, URZ, URZ, URZ ;  /* 0x0000003f3f3ff290 */ /* 0x000fe4000fffe03f */
[----:B------:R-:W-:Y:S05]  /*13600*/  @P0 IMAD.HI.U32 R4, R6, c[0x0][0x330], RZ ;  /* 0x0000cc0006040a27 */ /* 0x000fea00078e00ff */
[----:B------:R-:W-:Y:S02]  /*13610*/  @P0 SHF.R.U32.HI R6, RZ, c[0x0][0x334], R4 ;  /* 0x0000cd00ff060a19 */ /* 0x000fe40000011604 */
.L_x_1044:
[----:B------:R-:W-:Y:S05]  /*13620*/  BSYNC B0 ;  /* 0x0000000000007941 */ /* 0x000fea0003800000 */
.L_x_1042:
[----:B------:R-:W-:Y:S04]  /*13630*/  IMAD R33, R6, c[0x0][0x32c], -R33 ;  /* 0x0000cb0006217a24 */ /* 0x000fe800078e0a21 */
[----:B------:R-:W-:Y:S05]  /*13640*/  IMAD.IADD R33, R33, 0x1, -R214 ;  /* 0x0000000121217824 */ /* 0x000fea00078e0ad6 */
[----:B------:R-:W-:Y:S02]  /*13650*/  IADD3 R4, R33, c[0x0][0x32c], RZ ;  /* 0x0000cb0021047a10 */ /* 0x000fe40007ffe0ff */
[----:B------:R-:W-:Y:S02]  /*13660*/  IMNMX R34, R34, R33, !PT ;  /* 0x0000002122227217 */ /* 0x000fe40007800200 */
[----:B------:R-:W-:Y:S02]  /*13670*/  IMNMX R35, R35, R4, PT ;  /* 0x0000000423237217 */ /* 0x000fe40003800200 */
.L_x_1041:
[C---:B------:R-:W-:Y:S01]  /*13680*/  ISETP.GT.AND P0, PT, R34.reuse, RZ, P2 ;  /* 0x000000ff2200720c */ /* 0x040fe20001704270 */
[----:B------:R-:W-:Y:S04]  /*13690*/  DEPBAR.LE SB0, 0x2 ;  /* 0x000080800000791a */ /* 0x000fe80000000000 */
[----:B------:R-:W-:Y:S01]  /*136a0*/  BAR.SYNC.DEFER_BLOCKING 0x0 ;  /* 0x0000000000007b1d */ /* 0x000fe20000010000 */
[----:B------:R-:W-:Y:S01]  /*136b0*/  ISETP.LT.OR P0, PT, R35, 0x1, P0 ;  /* 0x000000012300780c */ /* 0x000fe20000701670 */
[----:B------:R-:W-:Y:S01]  /*136c0*/  UIADD3 UR9, UR5, 0x1, URZ ;  /* 0x0000000105097890 */ /* 0x000fe2000fffe03f */
[----:B------:R-:W-:Y:S01]  /*136d0*/  ISETP.GT.AND P1, PT, R34, 0x38, P2 ;  /* 0x000000382200780c */ /* 0x000fe20001724270 */
        /* <DEDUP_REMOVED lines=63> */
[----:B------:R-:W-:Y:S01]  /*13ad0*/  FMNMX.FTZ R11, R176, R11, !PT ;  /* 0x0000000bb00b7209 */ /* 0x000fe20007810000 */
[----:B------:R-:W1:Y:S01]  /*13ae0*/  SHFL.BFLY PT, R9, R0, 0x2, 0x1f ;  /* 0x0c401f0000097f89 */ /* 0x000e6200000e0000 */
[----:B------:R-:W-:Y:S02]  /*13af0*/  FSEL R150, R29, -INF , !P0 ;  /* 0xff8000001d967808 */ /* 0x000fe40004000000 */
[----:B------:R-:W-:Y:S02]  /*13b00*/  ISETP.GT.AND P0, PT, R34, 0x31, P2 ;  /* 0x000000312200780c */ /* 0x000fe40001704270 */
[----:B------:R-:W-:Y:S02]  /*13b10*/  FMNMX.FTZ R11, R174, R11, !PT ;  /* 0x0000000bae0b7209 */ /* 0x000fe40007810000 */
[C---:B------:R-:W-:Y:S02]  /*13b20*/  ISETP.LT.OR P0, PT, R35.reuse, 0x32, P0 ;  /* 0x000000322300780c */ /* 0x040fe40000701670 */
        /* <DEDUP_REMOVED lines=9> */
[----:B------:R-:W-:Y:S02]  /*13bc0*/  FSEL R144, R30, -INF , !P0 ;  /* 0xff8000001e907808 */ /* 0x000fe40004000000 */
[----:B-1----:R-:W-:Y:S01]  /*13bd0*/  FMNMX.FTZ R4, R0, R9, !PT ;  /* 0x0000000900047209 */ /* 0x002fe20007810000 */
[----:B------:R-:W-:Y:S01]  /*13be0*/  LDSM.16.MT88.4 R28, [R134+UR4+0x100] ;  /* 0x00010004861c783b */ /* 0x000fe20008004200 */
[----:B------:R-:W-:Y:S02]  /*13bf0*/  FMNMX.FTZ R13, R144, R15, !PT ;  /* 0x0000000f900d7209 */ /* 0x000fe40007810000 */
[----:B------:R-:W-:Y:S05]  /*13c00*/  IADD3 R16, R134, UR4, RZ ;  /* 0x0000000486107c10 */ /* 0x000fea000fffe0ff */
[----:B------:R-:W1:Y:S08]  /*13c10*/  SHFL.BFLY PT, R0, R13, 0x2, 0x1f ;  /* 0x0c401f000d007f89 */ /* 0x000e7000000e0000 */
[----:B------:R-:W2:Y:S01]  /*13c20*/  SHFL.BFLY PT, R11, R4, 0x1, 0x1f ;  /* 0x0c201f00040b7f89 */ /* 0x000ea200000e0000 */
[----:B-1----:R-:W-:Y:S07]  /*13c30*/  FMNMX.FTZ R9, R13, R0, !PT ;  /* 0x000000000d097209 */ /* 0x002fee0007810000 */
[----:B------:R-:W-:Y:S01]  /*13c40*/  LDSM.16.MT88.4 R12, [R135+UR4+0x100] ;  /* 0x00010004870c783b */ /* 0x000fe20008004200 */
[----:B--2---:R-:W-:Y:S07]  /*13c50*/  FMNMX.FTZ R2, R4, R11, !PT ;  /* 0x0000000b04027209 */ /* 0x004fee0007810000 */
[----:B------:R-:W1:Y:S01]  /*13c60*/  SHFL.BFLY PT, R0, R9, 0x1, 0x1f ;  /* 0x0c201f0009007f89 */ /* 0x000e6200000e0000 */
[C---:B------:R-:W-:Y:S01]  /*13c70*/  FSETP.NEU.FTZ.AND P0, PT, R2.reuse, -INF , PT ;  /* 0xff8000000200780b */ /* 0x040fe20003f1d000 */
[----:B------:R-:W-:Y:S05]  /*13c80*/  FMUL.FTZ R152, R2, c[0x0][0x2d0] ;  /* 0x0000b40002987a20 */ /* 0x000fea0000410000 */
[----:B------:R-:W-:Y:S05]  /*13c90*/  FSEL R152, R152, RZ, P0 ;  /* 0x000000ff98987208 */ /* 0x000fea0000000000 */
[--C-:B------:R-:W-:Y:S01]  /*13ca0*/  FFMA.FTZ R160, R5, c[0x0][0x2d0], -R152.reuse ;  /* 0x0000b40005a07a23 */ /* 0x100fe20000010898 */
[----:B------:R-:W-:Y:S01]  /*13cb0*/  FSEL R5, R2, RZ, P0 ;  /* 0x000000ff02057208 */ /* 0x000fe20000000000 */
[--C-:B------:R-:W-:Y:S02]  /*13cc0*/  FFMA.FTZ R162, R157, c[0x0][0x2d0], -R152.reuse ;  /* 0x0000b4009da27a23 */ /* 0x100fe40000010898 */
[----:B------:R-:W-:Y:S02]  /*13cd0*/  FFMA.FTZ R159, R159, c[0x0][0x2d0], -R152 ;  /* 0x0000b4009f9f7a23 */ /* 0x000fe40000010898 */
[----:B------:R-:W-:Y:S01]  /*13ce0*/  FADD.FTZ R4, -R5, R132 ;  /* 0x0000008405047221 */ /* 0x000fe20000010100 */
[----:B------:R-:W-:Y:S01]  /*13cf0*/  MUFU.EX2 R160, R160 ;  /* 0x000000a000a07308 */ /* 0x000fe20000000800 */
[--C-:B------:R-:W-:Y:S02]  /*13d00*/  FFMA.FTZ R157, R7, c[0x0][0x2d0], -R152.reuse ;  /* 0x0000b400079d7a23 */ /* 0x100fe40000010898 */
[----:B------:R-:W-:Y:S01]  /*13d10*/  FMUL.FTZ R132, R4, c[0x0][0x2d0] ;  /* 0x0000b40004847a20 */ /* 0x000fe20000410000 */
[----:B-1----:R-:W-:Y:S01]  /*13d20*/  FMNMX.FTZ R0, R9, R0, !PT ;  /* 0x0000000009007209 */ /* 0x002fe20007810000 */
[--C-:B------:R-:W-:Y:S02]  /*13d30*/  FFMA.FTZ R168, R141, c[0x0][0x2d0], -R152.reuse ;  /* 0x0000b4008da87a23 */ /* 0x100fe40000010898 */
[--C-:B------:R-:W-:Y:S01]  /*13d40*/  FFMA.FTZ R182, R155, c[0x0][0x2d0], -R152.reuse ;  /* 0x0000b4009bb67a23 */ /* 0x100fe20000010898 */
[C---:B------:R-:W-:Y:S01]  /*13d50*/  FSETP.NEU.FTZ.AND P0, PT, R0.reuse, -INF , PT ;  /* 0xff8000000000780b */ /* 0x040fe20003f1d000 */
[C---:B------:R-:W-:Y:S01]  /*13d60*/  FMUL.FTZ R145, R0.reuse, c[0x0][0x2d0] ;  /* 0x0000b40000917a20 */ /* 0x040fe20000410000 */
[----:B------:R-:W-:Y:S01]  /*13d70*/  MUFU.EX2 R162, R162 ;  /* 0x000000a200a27308 */ /* 0x000fe20000000800 */
[--C-:B------:R-:W-:Y:S01]  /*13d80*/  FFMA.FTZ R181, R151, c[0x0][0x2d0], -R152.reuse ;  /* 0x0000b40097b57a23 */ /* 0x100fe20000010898 */
[----:B------:R-:W-:Y:S01]  /*13d90*/  FSEL R4, R0, RZ, P0 ;  /* 0x000000ff00047208 */ /* 0x000fe20000000000 */
[--C-:B------:R-:W-:Y:S01]  /*13da0*/  FFMA.FTZ R183, R149, c[0x0][0x2d0], -R152.reuse ;  /* 0x0000b40095b77a23 */ /* 0x100fe20000010898 */
[----:B------:R-:W-:Y:S01]  /*13db0*/  FSEL R145, R145, RZ, P0 ;  /* 0x000000ff91917208 */ /* 0x000fe20000000000 */
[--C-:B------:R-:W-:Y:S02]  /*13dc0*/  FFMA.FTZ R165, R165, c[0x0][0x2d0], -R152.reuse ;  /* 0x0000b400a5a57a23 */ /* 0x100fe40000010898 */
[----:B------:R-:W-:Y:S02]  /*13dd0*/  FADD.FTZ R4, -R4, R3 ;  /* 0x0000000304047221 */ /* 0x000fe40000010100 */
[--C-:B------:R-:W-:Y:S01]  /*13de0*/  FFMA.FTZ R164, R10, c[0x0][0x2d0], -R145.reuse ;  /* 0x0000b4000aa47a23 */ /* 0x100fe20000010891 */
[----:B------:R-:W1:Y:S01]  /*13df0*/  MUFU.EX2 R159, R159 ;  /* 0x0000009f009f7308 */ /* 0x000e620000000800 */
[--C-:B------:R-:W-:Y:S02]  /*13e00*/  FFMA.FTZ R163, R8, c[0x0][0x2d0], -R145.reuse ;  /* 0x0000b40008a37a23 */ /* 0x100fe40000010891 */
[--C-:B------:R-:W-:Y:S01]  /*13e10*/  FFMA.FTZ R158, R156, c[0x0][0x2d0], -R145.reuse ;  /* 0x0000b4009c9e7a23 */ /* 0x100fe20000010891 */
[----:B------:R-:W-:Y:S01]  /*13e20*/  IADD3 R156, R187, R16, RZ ;  /* 0x00000010bb9c7210 */ /* 0x000fe20007ffe0ff */
[--C-:B------:R-:W-:Y:S02]  /*13e30*/  FFMA.FTZ R161, R6, c[0x0][0x2d0], -R145.reuse ;  /* 0x0000b40006a17a23 */ /* 0x100fe40000010891 */
[----:B------:R-:W-:Y:S01]  /*13e40*/  FMUL.FTZ R3, R4, c[0x0][0x2d0] ;  /* 0x0000b40004037a20 */ /* 0x000fe20000410000 */
[----:B------:R-:W-:Y:S01]  /*13e50*/  IADD3 R4, R135, UR4, RZ ;  /* 0x0000000487047c10 */ /* 0x000fe2000fffe0ff */
[--C-:B------:R-:W-:Y:S01]  /*13e60*/  FFMA.FTZ R171, R142, c[0x0][0x2d0], -R145.reuse ;  /* 0x0000b4008eab7a23 */ /* 0x100fe20000010891 */
[----:B------:R-:W2:Y:S01]  /*13e70*/  MUFU.EX2 R157, R157 ;  /* 0x0000009d009d7308 */ /* 0x000ea20000000800 */
[--C-:B------:R-:W-:Y:S01]  /*13e80*/  FFMA.FTZ R179, R154, c[0x0][0x2d0], -R145.reuse ;  /* 0x0000b4009ab37a23 */ /* 0x100fe20000010891 */
[----:B------:R-:W-:Y:S01]  /*13e90*/  IADD3 R133, R187, R4, RZ ;  /* 0x00000004bb857210 */ /* 0x000fe20007ffe0ff */
[--C-:B------:R-:W-:Y:S02]  /*13ea0*/  FFMA.FTZ R191, R150, c[0x0][0x2d0], -R145.reuse ;  /* 0x0000b40096bf7a23 */ /* 0x100fe40000010891 */
[--C-:B------:R-:W-:Y:S02]  /*13eb0*/  FFMA.FTZ R234, R148, c[0x0][0x2d0], -R145.reuse ;  /* 0x0000b40094ea7a23 */ /* 0x100fe40000010891 */
[----:B------:R-:W3:Y:S01]  /*13ec0*/  LDSM.16.MT88.4 R20, [R133+0x100] ;  /* 0x000100008514783b */ /* 0x000ee20000004200 */
[--C-:B------:R-:W-:Y:S02]  /*13ed0*/  FFMA.FTZ R231, R146, c[0x0][0x2d0], -R145.reuse ;  /* 0x0000b40092e77a23 */ /* 0x100fe40000010891 */
[----:B------:R-:W4:Y:S01]  /*13ee0*/  MUFU.EX2 R132, R132 ;  /* 0x0000008400847308 */ /* 0x000f220000000800 */
[--C-:B------:R-:W-:Y:S02]  /*13ef0*/  FFMA.FTZ R166, R167, c[0x0][0x2d0], -R152.reuse ;  /* 0x0000b400a7a67a23 */ /* 0x100fe40000010898 */
[--C-:B------:R-:W-:Y:S01]  /*13f00*/  FFMA.FTZ R167, R143, c[0x0][0x2d0], -R152.reuse ;  /* 0x0000b4008fa77a23 */ /* 0x100fe20000010898 */
[----:B-1----:R-:W-:Y:S01]  /*13f10*/  F2FP.PACK_AB R136, R159, R162 ;  /* 0x000000a29f88723e */ /* 0x002fe200000000ff */
[----:B------:R-:W-:Y:S01]  /*13f20*/  LDSM.16.MT88.4 R148, [R135+UR4+0x3900] ;  /* 0x003900048794783b */ /* 0x000fe20008004200 */
[--C-:B------:R-:W-:Y:S02]  /*13f30*/  FFMA.FTZ R169, R172, c[0x0][0x2d0], -R145.reuse ;  /* 0x0000b400aca97a23 */ /* 0x100fe40000010891 */
[--C-:B------:R-:W-:Y:S02]  /*13f40*/  FFMA.FTZ R172, R140, c[0x0][0x2d0], -R145.reuse ;  /* 0x0000b4008cac7a23 */ /* 0x100fe40000010891 */
[----:B------:R-:W-:Y:S01]  /*13f50*/  MUFU.EX2 R164, R164 ;  /* 0x000000a400a47308 */ /* 0x000fe20000000800 */
[--C-:B------:R-:W-:Y:S02]  /*13f60*/  FFMA.FTZ R170, R170, c[0x0][0x2d0], -R145.reuse ;  /* 0x0000b400aaaa7a23 */ /* 0x100fe40000010891 */
[----:B------:R-:W-:Y:S01]  /*13f70*/  LDSM.16.MT88.4 R140, [R134+UR4+0x2900] ;  /* 0x00290004868c783b */ /* 0x000fe20008004200 */
[----:B--2---:R-:W-:Y:S01]  /*13f80*/  F2FP.PACK_AB R138, R157, R160 ;  /* 0x000000a09d8a723e */ /* 0x004fe200000000ff */
[--C-:B------:R-:W-:Y:S02]  /*13f90*/  FFMA.FTZ R173, R173, c[0x0][0x2d0], -R152.reuse ;  /* 0x0000b400adad7a23 */ /* 0x100fe40000010898 */
[--C-:B------:R-:W-:Y:S02]  /*13fa0*/  FFMA.FTZ R180, R177, c[0x0][0x2d0], -R152.reuse ;  /* 0x0000b400b1b47a23 */ /* 0x100fe40000010898 */
[--C-:B------:R-:W-:Y:S01]  /*13fb0*/  FFMA.FTZ R175, R175, c[0x0][0x2d0], -R152.reuse ;  /* 0x0000b400afaf7a23 */ /* 0x100fe20000010898 */
[----:B------:R-:W1:Y:S01]  /*13fc0*/  MUFU.EX2 R163, R163 ;  /* 0x000000a300a37308 */ /* 0x000e620000000800 */
[--C-:B------:R-:W-:Y:S02]  /*13fd0*/  FFMA.FTZ R177, R178, c[0x0][0x2d0], -R145.reuse ;  /* 0x0000b400b2b17a23 */ /* 0x100fe40000010891 */
[--C-:B------:R-:W-:Y:S02]  /*13fe0*/  FFMA.FTZ R178, R153, c[0x0][0x2d0], -R152.reuse ;  /* 0x0000b40099b27a23 */ /* 0x100fe40000010898 */
[C---:B----4-:R-:W-:Y:S02]  /*13ff0*/  FMUL.FTZ R4, R132.reuse, R128 ;  /* 0x0000008084047220 */ /* 0x050fe40000410000 */
        /* <DEDUP_REMOVED lines=12> */
[----:B------:R-:W-:Y:S02]  /*140c0*/  FFMA.FTZ R152, R147, c[0x0][0x2d0], -R152 ;  /* 0x0000b40093987a23 */ /* 0x000fe40000010898 */
        /* <DEDUP_REMOVED lines=18> */
[C---:B-1----:R-:W-:Y:S02]  /*141f0*/  FMUL.FTZ R6, R3.reuse, R130 ;  /* 0x0000008203067220 */ /* 0x042fe40000410000 */
[C---:B------:R-:W-:Y:S02]  /*14200*/  FMUL.FTZ R7, R3.reuse, R131 ;  /* 0x0000008303077220 */ /* 0x040fe40000410000 */
[----:B------:R-:W-:Y:S01]  /*14210*/  LDSM.16.MT88.4 R128, [R133+0x2900] ;  /* 0x002900008580783b */ /* 0x000fe20000004200 */
[C---:B------:R-:W-:Y:S01]  /*14220*/  FMUL.FTZ R10, R3.reuse, R126 ;  /* 0x0000007e030a7220 */ /* 0x040fe20000410000 */
[----:B------:R-:W1:Y:S01]  /*14230*/  MUFU.EX2 R166, R166 ;  /* 0x000000a600a67308 */ /* 0x000e620000000800 */
[C---:B------:R-:W-:Y:S02]  /*14240*/  FMUL.FTZ R11, R3.reuse, R127 ;  /* 0x0000007f030b7220 */ /* 0x040fe40000410000 */
[C---:B------:R-:W-:Y:S03]  /*14250*/  HMMA.16816.F32 R4, R136.reuse, R12, R4 ;  /* 0x0000000c8804723c */ /* 0x040fe60000001804 */
[----:B------:R-:W-:Y:S02]  /*14260*/  LDSM.16.MT88.4 R124, [R135+UR4+0x2900] ;  /* 0x00290004877c783b */ /* 0x000fe40008004200 */
[C---:B------:R-:W-:Y:S02]  /*14270*/  FMUL.FTZ R18, R3.reuse, R118 ;  /* 0x0000007603127220 */ /* 0x040fe40000410000 */
[C---:B------:R-:W-:Y:S01]  /*14280*/  FMUL.FTZ R12, R132.reuse, R120 ;  /* 0x00000078840c7220 */ /* 0x040fe20000410000 */
[C---:B------:R-:W-:Y:S01]  /*14290*/  HMMA.16816.F32 R8, R136.reuse, R14, R8 ;  /* 0x0000000e8808723c */ /* 0x040fe20000001808 */
[----:B------:R-:W-:Y:S02]  /*142a0*/  MUFU.EX2 R167, R167 ;  /* 0x000000a700a77308 */ /* 0x000fe40000000800 */
[----:B----4-:R-:W-:Y:S01]  /*142b0*/  LDSM.16.MT88.4 R152, [R133+0x3900] ;  /* 0x003900008598783b */ /* 0x010fe20000004200 */
        /* <DEDUP_REMOVED lines=9> */
[C---:B---3--:R-:W-:Y:S01]  /*14350*/  HMMA.16816.F32 R12, R136.reuse, R20, R12 ;  /* 0x00000014880c723c */ /* 0x048fe2000000180c */
[----:B------:R-:W2:Y:S02]  /*14360*/  LDSM.16.MT88.4 R120, [R156+0x100] ;  /* 0x000100009c78783b */ /* 0x000ea40000004200 */
        /* <DEDUP_REMOVED lines=31> */
[C---:B--2---:R-:W-:Y:S03]  /*14560*/  HMMA.16816.F32 R28, R136.reuse, R120, R28 ;  /* 0x00000078881c723c */ /* 0x044fe6000000181c */
[C---:B------:R-:W-:Y:S01]  /*14570*/  FMUL.FTZ R58, R3.reuse, R58 ;  /* 0x0000003a033a7220 */ /* 0x040fe20000410000 */
[----:B------:R-:W2:Y:S01]  /*14580*/  MUFU.EX2 R180, R180 ;  /* 0x000000b400b47308 */ /* 0x000ea20000000800 */
        /* <DEDUP_REMOVED lines=16> */
[C---:B-1----:R-:W-:Y:S03]  /*14690*/  HMMA.16816.F32 R44, R136.reuse, R104, R44 ;  /* 0x00000068882c723c */ /* 0x042fe6000000182c */
[----:B------:R-:W-:Y:S01]  /*146a0*/  MUFU.EX2 R177, R177 ;  /* 0x000000b100b17308 */ /* 0x000fe20000000800 */
[C---:B------:R-:W-:Y:S02]  /*146b0*/  FMUL.FTZ R70, R3.reuse, R70 ;  /* 0x0000004603467220 */ /* 0x040fe40000410000 */
[C---:B------:R-:W-:Y:S02]  /*146c0*/  FMUL.FTZ R71, R3.reuse, R71 ;  /* 0x0000004703477220 */ /* 0x040fe40000410000 */
[C---:B------:R-:W-:Y:S01]  /*146d0*/  FMUL.FTZ R72, R132.reuse, R72 ;  /* 0x0000004884487220 */ /* 0x040fe20000410000 */
[C---:B------:R-:W-:Y:S01]  /*146e0*/  HMMA.16816.F32 R48, R136.reuse, R106, R48 ;  /* 0x0000006a8830723c */ /* 0x040fe20000001830 */
[----:B------:R-:W1:Y:S03]  /*146f0*/  LDSM.16.MT88.4 R104, [R135+UR4+0x4100] ;  /* 0x004100048768783b */ /* 0x000e660008004200 */
[----:B------:R-:W-:Y:S01]  /*14700*/  MUFU.EX2 R179, R179 ;  /* 0x000000b300b37308 */ /* 0x000fe20000000800 */
[C---:B------:R-:W-:Y:S02]  /*14710*/  FMUL.FTZ R73, R132.reuse, R73 ;  /* 0x0000004984497220 */ /* 0x040fe40000410000 */
[C---:B------:R-:W-:Y:S01]  /*14720*/  FMUL.FTZ R74, R3.reuse, R74 ;  /* 0x0000004a034a7220 */ /* 0x040fe20000410000 */
[C---:B------:R-:W-:Y:S04]  /*14730*/  HMMA.16816.F32 R52, R136.reuse, R100, R52 ;  /* 0x000000648834723c */ /* 0x040fe80000001834 */
[C---:B------:R-:W-:Y:S02]  /*14740*/  FMUL.FTZ R75, R3.reuse, R75 ;  /* 0x0000004b034b7220 */ /* 0x040fe40000410000 */
[----:B------:R-:W-:Y:S01]  /*14750*/  MUFU.EX2 R178, R178 ;  /* 0x000000b200b27308 */ /* 0x000fe20000000800 */
[C---:B------:R-:W-:Y:S01]  /*14760*/  FMUL.FTZ R76, R132.reuse, R76 ;  /* 0x0000004c844c7220 */ /* 0x040fe20000410000 */
[C---:B------:R-:W-:Y:S01]  /*14770*/  HMMA.16816.F32 R56, R136.reuse, R102, R56 ;  /* 0x000000668838723c */ /* 0x040fe20000001838 */
[----:B------:R-:W2:Y:S03]  /*14780*/  LDSM.16.MT88.4 R100, [R133+0x4100] ;  /* 0x004100008564783b */ /* 0x000ea60000004200 */
        /* <DEDUP_REMOVED lines=22> */
[C---:B--2---:R-:W-:Y:S04]  /*148f0*/  HMMA.16816.F32 R76, R136.reuse, R100, R76 ;  /* 0x00000064884c723c */ /* 0x044fe8000000184c */
[----:B------:R-:W-:Y:S02]  /*14900*/  FMUL.FTZ R89, R132, R89 ;  /* 0x0000005984597220 */ /* 0x000fe40000410000 */
[C---:B------:R-:W-:Y:S01]  /*14910*/  FMUL.FTZ R90, R3.reuse, R90 ;  /* 0x0000005a035a7220 */ /* 0x040fe20000410000 */
[----:B------:R-:W-:Y:S01]  /*14920*/  F2FP.PACK_AB R100, R166, R165 ;  /* 0x000000a5a664723e */ /* 0x000fe200000000ff */
[C---:B------:R-:W-:Y:S01]  /*14930*/  HMMA.16816.F32 R80, R136.reuse, R102, R80 ;  /* 0x000000668850723c */ /* 0x040fe20000001850 */
[----:B------:R-:W-:Y:S03]  /*14940*/  MUFU.EX2 R231, R231 ;  /* 0x000000e700e77308 */ /* 0x000fe60000000800 */
[C---:B------:R-:W-:Y:S01]  /*14950*/  FMUL.FTZ R91, R3.reuse, R91 ;  /* 0x0000005b035b7220 */ /* 0x040fe20000410000 */
[----:B---3--:R-:W-:Y:S01]  /*14960*/  F2FP.PACK_AB R101, R170, R169 ;  /* 0x000000a9aa65723e */ /* 0x008fe200000000ff */
[----:B------:R-:W-:Y:S01]  /*14970*/  FMUL.FTZ R92, R132, R92 ;  /* 0x0000005c845c7220 */ /* 0x000fe20000410000 */
[----:B------:R-:W-:Y:S01]  /*14980*/  F2FP.PACK_AB R102, R168, R167 ;  /* 0x000000a7a866723e */ /* 0x000fe200000000ff */
[C---:B----4-:R-:W-:Y:S04]  /*14990*/  HMMA.16816.F32 R84, R136.reuse, R108, R84 ;  /* 0x0000006c8854723c */ /* 0x050fe80000001854 */
[----:B------:R-:W-:Y:S01]  /*149a0*/  FMUL.FTZ R93, R132, R93 ;  /* 0x0000005d845d7220 */ /* 0x000fe20000410000 */
[----:B-----5:R-:W-:Y:S01]  /*149b0*/  F2FP.PACK_AB R103, R172, R171 ;  /* 0x000000abac67723e */ /* 0x020fe200000000ff */
[C---:B------:R-:W-:Y:S02]  /*149c0*/  FMUL.FTZ R94, R3.reuse, R94 ;  /* 0x0000005e035e7220 */ /* 0x040fe40000410000 */
[C---:B------:R-:W-:Y:S01]  /*149d0*/  HMMA.16816.F32 R88, R136.reuse, R110, R88 ;  /* 0x0000006e8858723c */ /* 0x040fe20000001858 */
[----:B------:R-:W2:Y:S03]  /*149e0*/  LDSM.16.MT88.4 R108, [R156+0x900] ;  /* 0x000900009c6c783b */ /* 0x000ea60000004200 */
[C---:B------:R-:W-:Y:S02]  /*149f0*/  FMUL.FTZ R95, R3.reuse, R95 ;  /* 0x0000005f035f7220 */ /* 0x040fe40000410000 */
[C---:B------:R-:W-:Y:S02]  /*14a00*/  FMUL.FTZ R96, R132.reuse, R96 ;  /* 0x0000006084607220 */ /* 0x040fe40000410000 */
[----:B------:R-:W-:Y:S03]  /*14a10*/  FMUL.FTZ R97, R132, R97 ;  /* 0x0000006184617220 */ /* 0x000fe60000410000 */
[C---:B-1----:R-:W-:Y:S03]  /*14a20*/  HMMA.16816.F32 R92, R136.reuse, R104, R92 ;  /* 0x00000068885c723c */ /* 0x042fe6000000185c */
[C---:B------:R-:W-:Y:S02]  /*14a30*/  FMUL.FTZ R98, R3.reuse, R98 ;  /* 0x0000006203627220 */ /* 0x040fe40000410000 */
[C---:B------:R-:W-:Y:S02]  /*14a40*/  FMUL.FTZ R99, R3.reuse, R99 ;  /* 0x0000006303637220 */ /* 0x040fe40000410000 */
[--C-:B------:R-:W-:Y:S02]  /*14a50*/  FFMA.FTZ R176, R176, c[0x0][0x2d0], -R145.reuse ;  /* 0x0000b400b0b07a23 */ /* 0x100fe40000010891 */
[--C-:B------:R-:W-:Y:S03]  /*14a60*/  FFMA.FTZ R174, R174, c[0x0][0x2d0], -R145.reuse ;  /* 0x0000b400aeae7a23 */ /* 0x100fe60000010891 */
[----:B------:R-:W-:Y:S01]  /*14a70*/  HMMA.16816.F32 R96, R136, R106, R96 ;  /* 0x0000006a8860723c */ /* 0x000fe20000001860 */
[----:B------:R-:W1:Y:S01]  /*14a80*/  LDSM.16.MT88.4 R104, [R156+0x2900] ;  /* 0x002900009c68783b */ /* 0x000e620000004200 */
[----:B------:R-:W3:Y:S01]  /*14a90*/  MUFU.EX2 R176, R176 ;  /* 0x000000b000b07308 */ /* 0x000ee20000000800 */
[----:B------:R-:W-:Y:S02]  /*14aa0*/  FFMA.FTZ R145, R144, c[0x0][0x2d0], -R145 ;  /* 0x0000b40090917a23 */ /* 0x000fe40000010891 */
[----:B------:R-:W-:Y:S02]  /*14ab0*/  FFMA.FTZ R164, R3, R216, R164 ;  /* 0x000000d803a47223 */ /* 0x000fe400000100a4 */
[----:B------:R-:W-:Y:S01]  /*14ac0*/  FFMA.FTZ R162, R132, R217, R162 ;  /* 0x000000d984a27223 */ /* 0x000fe200000100a2 */
[C---:B------:R-:W-:Y:S01]  /*14ad0*/  HMMA.16816.F32 R4, R100.reuse, R112, R4 ;  /* 0x000000706404723c */ /* 0x040fe20000001804 */
[----:B------:R-:W-:Y:S03]  /*14ae0*/  LDSM.16.MT88.4 R136, [R134+UR4+0x3100] ;  /* 0x003100048688783b */ /* 0x000fe60008004200 */
[----:B------:R4:W-:Y:S01]  /*14af0*/  MUFU.EX2 R236, R145 ;  /* 0x0000009100ec7308 */ /* 0x0009e20000000800 */
[----:B------:R-:W-:Y:S01]  /*14b00*/  MOV R132, R2 ;  /* 0x0000000200847202 */ /* 0x000fe20000000f00 */
[----:B------:R-:W-:Y:S02]  /*14b10*/  FADD.FTZ R159, R159, R162 ;  /* 0x000000a29f9f7221 */ /* 0x000fe40000010000 */
[C---:B------:R-:W-:Y:S01]  /*14b20*/  HMMA.16816.F32 R8, R100.reuse, R114, R8 ;  /* 0x000000726408723c */ /* 0x040fe20000001808 */
[----:B------:R-:W-:Y:S03]  /*14b30*/  LDSM.16.MT88.4 R112, [R133+0x4900] ;  /* 0x004900008570783b */ /* 0x000fe60000004200 */
[----:B------:R-:W-:Y:S02]  /*14b40*/  FADD.FTZ R163, R163, R164 ;  /* 0x000000a4a3a37221 */ /* 0x000fe40000010000 */
[----:B------:R-:W5:Y:S01]  /*14b50*/  MUFU.EX2 R174, R174 ;  /* 0x000000ae00ae7308 */ /* 0x000f620000000800 */
[----:B------:R-:W-:Y:S01]  /*14b60*/  FADD.FTZ R160, R160, R159 ;  /* 0x0000009fa0a07221 */ /* 0x000fe20000010000 */
[C---:B------:R-:W-:Y:S04]  /*14b70*/  HMMA.16816.F32 R12, R100.reuse, R116, R12 ;  /* 0x00000074640c723c */ /* 0x040fe8000000180c */
[----:B------:R-:W-:Y:S02]  /*14b80*/  FADD.FTZ R158, R158, R163 ;  /* 0x000000a39e9e7221 */ /* 0x000fe40000010000 */
[----:B------:R-:W-:Y:S02]  /*14b90*/  FADD.FTZ R160, R157, R160 ;  /* 0x000000a09da07221 */ /* 0x000fe40000010000 */
[C---:B------:R-:W-:Y:S01]  /*14ba0*/  HMMA.16816.F32 R16, R100.reuse, R118, R16 ;  /* 0x000000766410723c */ /* 0x040fe20000001810 */
[----:B------:R-:W-:Y:S03]  /*14bb0*/  LDSM.16.MT88.4 R116, [R134+UR4+0x4900] ;  /* 0x004900048674783b */ /* 0x000fe60008004200 */
[----:B------:R-:W-:Y:S02]  /*14bc0*/  FADD.FTZ R158, R161, R158 ;  /* 0x0000009ea19e7221 */ /* 0x000fe40000010000 */
[----:B------:R-:W-:Y:S02]  /*14bd0*/  FADD.FTZ R165, R165, R160 ;  /* 0x000000a0a5a57221 */ /* 0x000fe40000010000 */
[C---:B------:R-:W-:Y:S01]  /*14be0*/  HMMA.16816.F32 R20, R100.reuse, R120, R20 ;  /* 0x000000786414723c */ /* 0x040fe20000001814 */
[----:B----4-:R-:W-:Y:S03]  /*14bf0*/  LDSM.16.MT88.4 R144, [R156+0x1900] ;  /* 0x001900009c90783b */ /* 0x010fe60000004200 */
[----:B------:R-:W-:Y:S02]  /*14c00*/  FADD.FTZ R169, R169, R158 ;  /* 0x0000009ea9a97221 */ /* 0x000fe40000010000 */
[----:B------:R-:W-:Y:S02]  /*14c10*/  FADD.FTZ R166, R166, R165 ;  /* 0x000000a5a6a67221 */ /* 0x000fe40000010000 */
[C---:B------:R-:W-:Y:S01]  /*14c20*/  HMMA.16816.F32 R24, R100.reuse, R122, R24 ;  /* 0x0000007a6418723c */ /* 0x040fe20000001818 */
[----:B------:R-:W-:Y:S03]  /*14c30*/  LDSM.16.MT88.4 R120, [R134+UR4+0x1100] ;  /* 0x001100048678783b */ /* 0x000fe60008004200 */
[----:B------:R-:W-:Y:S02]  /*14c40*/  FADD.FTZ R170, R170, R169 ;  /* 0x000000a9aaaa7221 */ /* 0x000fe40000010000 */
[----:B------:R-:W-:Y:S02]  /*14c50*/  FADD.FTZ R167, R167, R166 ;  /* 0x000000a6a7a77221 */ /* 0x000fe40000010000 */
[C---:B--2---:R-:W-:Y:S04]  /*14c60*/  HMMA.16816.F32 R28, R100.reuse, R108, R28 ;  /* 0x0000006c641c723c */ /* 0x044fe8000000181c */
[----:B------:R-:W-:Y:S02]  /*14c70*/  FADD.FTZ R171, R171, R170 ;  /* 0x000000aaabab7221 */ /* 0x000fe40000010000 */
[----:B------:R-:W-:Y:S02]  /*14c80*/  FADD.FTZ R168, R168, R167 ;  /* 0x000000a7a8a87221 */ /* 0x000fe40000010000 */
[C---:B------:R-:W-:Y:S01]  /*14c90*/  HMMA.16816.F32 R32, R100.reuse, R110, R32 ;  /* 0x0000006e6420723c */ /* 0x040fe20000001820 */
[----:B------:R-:W2:Y:S03]  /*14ca0*/  LDSM.16.MT88.4 R108, [R135+UR4+0x4900] ;  /* 0x00490004876c783b */ /* 0x000ea60008004200 */
[----:B------:R-:W-:Y:S04]  /*14cb0*/  FADD.FTZ R172, R172, R171 ;  /* 0x000000abacac7221 */ /* 0x000fe80000010000 */
        /* <DEDUP_REMOVED lines=27> */
[----:B---3--:R-:W-:Y:S01]  /*14e70*/  F2FP.PACK_AB R101, R176, R177 ;  /* 0x000000b1b065723e */ /* 0x008fe200000000ff */
[----:B------:R-:W-:Y:S01]  /*14e80*/  FADD.FTZ R177, R177, R172 ;  /* 0x000000acb1b17221 */ /* 0x000fe20000010000 */
[----:B-----5:R-:W-:Y:S01]  /*14e90*/  F2FP.PACK_AB R103, R179, R174 ;  /* 0x000000aeb367723e */ /* 0x020fe200000000ff */
        /* <DEDUP_REMOVED lines=58> */
[----:B------:R-:W-:Y:S03]  /*15240*/  @P0 SHF.R.S32.HI R16, RZ, 0x1f, R13 ;  /* 0x0000001fff100819 */ /* 0x000fe6000001140d */
[C---:B------:R-:W-:Y:S01]  /*15250*/  @P0 IMAD.WIDE.U32 R24, R13.reuse, c[0x0][0x1e0], RZ ;  /* 0x000078000d180a25 */ /* 0x040fe200078e00ff */
[C---:B------:R-:W-:Y:S04]  /*15260*/  HMMA.16816.F32 R104, R136.reuse, R144, R28 ;  /* 0x000000908868723c */ /* 0x040fe8000000181c */
[----:B------:R-:W-:Y:S04]  /*15270*/  @P0 IMAD R16, R16, c[0x0][0x1e0], RZ ;  /* 0x0000780010100a24 */ /* 0x000fe800078e02ff */
[C---:B------:R-:W-:Y:S04]  /*15280*/  HMMA.16816.F32 R100, R136.reuse, R146, R32 ;  /* 0x000000928864723c */ /* 0x040fe80000001820 */
[----:B------:R-:W-:Y:S02]  /*15290*/  @P0 IMAD R16, R13, c[0x0][0x1e4], R16 ;  /* 0x000079000d100a24 */ /* 0x000fe400078e0210 */
[----:B------:R-:W2:Y:S02]  /*152a0*/  LDSM.16.MT88.4 R12, [R135+UR4+0x5900] ;  /* 0x00590004870c783b */ /* 0x000ea40008004200 */
        /* <DEDUP_REMOVED lines=8> */
[C---:B-1----:R-:W-:Y:S07]  /*15330*/  HMMA.16816.F32 R52, R136.reuse, R4, R52 ;  /* 0x000000048834723c */ /* 0x042fee0000001834 */
[----:B------:R-:W-:Y:S01]  /*15340*/  @P0 IADD3.X R5, R24, R213, RZ, P1, !PT ;  /* 0x000000d518050210 */ /* 0x000fe20000ffe4ff */
[C---:B------:R-:W-:Y:S04]  /*15350*/  HMMA.16816.F32 R56, R136.reuse, R6, R56 ;  /* 0x000000068838723c */ /* 0x040fe80000001838 */
[C---:B------:R-:W-:Y:S04]  /*15360*/  @P0 LEA R20, P1, R16.reuse, c[0x0][0x1c8], 0x1 ;  /* 0x0000720010140a11 */ /* 0x040fe800078208ff */
[C---:B---3--:R-:W-:Y:S04]  /*15370*/  HMMA.16816.F32 R60, R136.reuse, R8, R60 ;  /* 0x00000008883c723c */ /* 0x048fe8000000183c */
[----:B------:R-:W-:Y:S02]  /*15380*/  @P0 LEA.HI.X R21, R16, c[0x0][0x1cc], R5, 0x1, P1 ;  /* 0x0000730010150a11 */ /* 0x000fe400008f0c05 */
[----:B------:R-:W1:Y:S01]  /*15390*/  LDSM.16.MT88.4 R16, [R133+0x5900] ;  /* 0x005900008510783b */ /* 0x000e620000004200 */
[C---:B------:R-:W-:Y:S01]  /*153a0*/  @P0 IADD3 R4, P1, R25.reuse, R222, RZ ;  /* 0x000000de19040210 */ /* 0x040fe20007f3e0ff */
[C---:B------:R-:W-:Y:S04]  /*153b0*/  HMMA.16816.F32 R64, R136.reuse, R10, R64 ;  /* 0x0000000a8840723c */ /* 0x040fe80000001840 */
[----:B------:R-:W-:Y:S02]  /*153c0*/  @P0 IADD3.X R5, R24, R227, RZ, P1, !PT ;  /* 0x000000e318050210 */ /* 0x000fe40000ffe4ff */
        /* <DEDUP_REMOVED lines=14> */
[C---:B------:R-:W-:Y:S02]  /*154b0*/  @P0 LEA R28, P1, R8.reuse, c[0x0][0x1c8], 0x1 ;  /* 0x00007200081c0a11 */ /* 0x040fe400078208ff */
[----:B------:R-:W-:Y:S01]  /*154c0*/  @P0 IMAD R16, R215, 0x3000, R204 ;  /* 0x00003000d7100824 */ /* 0x000fe200078e02cc */
[C---:B------:R-:W-:Y:S04]  /*154d0*/  HMMA.16816.F32 R80, R136.reuse, R18, R80 ;  /* 0x000000128850723c */ /* 0x040fe80000001850 */
[----:B------:R-:W-:Y:S02]  /*154e0*/  @P0 LEA.HI.X R29, R8, c[0x0][0x1cc], R9, 0x1, P1 ;  /* 0x00007300081d0a11 */ /* 0x000fe400008f0c09 */
[----:B------:R-:W1:Y:S01]  /*154f0*/  LDSM.16.MT88.4 R8, [R156+0x5900] ;  /* 0x005900009c08783b */ /* 0x000e620000004200 */
[----:B------:R-:W-:Y:S05]  /*15500*/  @P0 IADD3 R3, P1, R25, R222, RZ ;  /* 0x000000de19030210 */ /* 0x000fea0007f3e0ff */
        /* <DEDUP_REMOVED lines=26> */
.L_x_1036:
[----:B------:R-:W-:Y:S01]  /*156b0*/  IMAD.MOV.U32 R3, RZ, RZ, c[0x0][0x2c4] ;  /* 0x0000b100ff037624 */ /* 0x000fe200078e00ff */
[----:B------:R-:W-:-:S02]  /*156c0*/  LEA R6, R219, 0x7f, 0x7 ;  /* 0x0000007fdb067811 */ /* 0x000fc400078e38ff */
[----:B------:R-:W-:Y:S02]  /*156d0*/  ISETP.GE.AND P0, PT, R194, 0x1, PT ;  /* 0x00000001c200780c */ /* 0x000fe40003f06270 */
[----:B------:R-:W-:Y:S02]  /*156e0*/  ISETP.NE.AND P3, PT, R3, 0x1, PT ;  /* 0x000000010300780c */ /* 0x000fe40003f65270 */
[----:B------:R-:W-:-:S11]  /*156f0*/  IADD3 R3, R193, 0x1, -R196 ;  /* 0x00000001c1037810 */ /* 0x000fd60007ffe8c4 */
        /* <DEDUP_REMOVED lines=14> */
.L_x_1047:
[----:B------:R-:W-:-:S04]  /*157e0*/  MOV R3, c[0x0][0x32c] ;  /* 0x0000cb0000037a02 */ /* 0x000fc80000000f00 */
[----:B------:R-:W-:-:S13]  /*157f0*/  ISETP.NE.AND P0, PT, R3, 0x1, PT ;  /* 0x000000010300780c */ /* 0x000fda0003f05270 */
[----:B------:R-:W-:-:S05]  /*15800*/  @P0 IMAD.HI.U32 R3, R5, c[0x0][0x330], RZ ;  /* 0x0000cc0005030a27 */ /* 0x000fca00078e00ff */
[----:B------:R-:W-:-:S05]  /*15810*/  @P0 SHF.R.U32.HI R5, RZ, c[0x0][0x334], R3 ;  /* 0x0000cd00ff050a19 */ /* 0x000fca0000011603 */
.L_x_1048:
[----:B------:R-:W-:-:S05]  /*15820*/  IMAD R5, R5, c[0x0][0x32c], RZ ;  /* 0x0000cb0005057a24 */ /* 0x000fca00078e02ff */
[----:B------:R-:W-:-:S04]  /*15830*/  IMNMX R4, R4, R5, !PT ;  /* 0x0000000504047217 */ /* 0x000fc80007800200 */
.L_x_1046:
[----:B------:R-:W-:-:S04]  /*15840*/  IADD3 R4, R4, 0x3f, RZ ;  /* 0x0000003f04047810 */ /* 0x000fc80007ffe0ff */
[----:B------:R-:W-:-:S04]  /*15850*/  SHF.R.S32.HI R3, RZ, 0x1f, R4 ;  /* 0x0000001fff037819 */ /* 0x000fc80000011404 */
[----:B------:R-:W-:-:S04]  /*15860*/  LEA.HI R3, R3, R4, RZ, 0x6 ;  /* 0x0000000403037211 */ /* 0x000fc800078f30ff */
[----:B------:R-:W-:-:S04]  /*15870*/  SHF.R.S32.HI R3, RZ, 0x6, R3 ;  /* 0x00000006ff037819 */ /* 0x000fc80000011403 */
[----:B------:R-:W-:-:S04]  /*15880*/  IMNMX R228, R198, R3, !PT ;  /* 0x00000003c6e47217 */ /* 0x000fc80007800200 */
[----:B------:R-:W-:-:S13]  /*15890*/  ISETP.GE.AND P0, PT, R221, R228, PT ;  /* 0x000000e4dd00720c */ /* 0x000fda0003f06270 */
[----:B------:R-:W-:Y:S05]  /*158a0*/  @!P0 BRA `(.L_x_1049) ;  /* 0x00002f9000008947 */ /* 0x000fea0003800000 */
[----:B------:R-:W1:Y:S01]  /*158b0*/  S2R R4, SR_TID.X ;  /* 0x0000000000047919 */ /* 0x000e620000002100 */
[C---:B------:R-:W-:Y:S01]  /*158c0*/  IADD3 RZ, P0, R206.reuse, 0x40, RZ ;  /* 0x00000040ceff7810 */ /* 0x040fe20007f1e0ff */
[----:B------:R-:W-:Y:S01]  /*158d0*/  IMAD.MOV.U32 R189, RZ, RZ, 0x20 ;  /* 0x00000020ffbd7424 */ /* 0x000fe200078e00ff */
[C---:B------:R-:W-:Y:S01]  /*158e0*/  IADD3 RZ, P1, R206.reuse, 0x80, RZ ;  /* 0x00000080ceff7810 */ /* 0x040fe20007f3e0ff */
[----:B------:R-:W-:Y:S01]  /*158f0*/  IMAD.MOV.U32 R133, RZ, RZ, R2 ;  /* 0x000000ffff857224 */ /* 0x000fe200078e0002 */
[----:B------:R-:W-:Y:S01]  /*15900*/  IADD3 R222, R206, 0x80, RZ ;  /* 0x00000080cede7810 */ /* 0x000fe20007ffe0ff */
[--C-:B------:R-:W-:Y:S01]  /*15910*/  IMAD.X R226, RZ, RZ, R211.reuse, P0 ;  /* 0x000000ffffe27224 */ /* 0x100fe200000e06d3 */
[----:B------:R-:W-:Y:S01]  /*15920*/  IADD3 RZ, P0, R208, 0x40, RZ ;  /* 0x00000040d0ff7810 */ /* 0x000fe20007f1e0ff */
[----:B------:R-:W-:Y:S01]  /*15930*/  IMAD.X R225, RZ, RZ, R211, P1 ;  /* 0x000000ffffe17224 */ /* 0x000fe200008e06d3 */
[----:B------:R-:W-:Y:S02]  /*15940*/  IADD3 R220, R206, 0x40, RZ ;  /* 0x00000040cedc7810 */ /* 0x000fe40007ffe0ff */
[C---:B------:R-:W-:Y:S01]  /*15950*/  IADD3 R219, R208.reuse, 0x40, RZ ;  /* 0x00000040d0db7810 */ /* 0x040fe20007ffe0ff */
[----:B------:R-:W-:Y:S01]  /*15960*/  IMAD.X R224, RZ, RZ, R213, P0 ;  /* 0x000000ffffe07224 */ /* 0x000fe200000e06d5 */
[----:B------:R-:W-:-:S02]  /*15970*/  IADD3 RZ, P0, R208, 0x80, RZ ;  /* 0x00000080d0ff7810 */ /* 0x000fc40007f1e0ff */
[----:B------:R-:W-:-:S03]  /*15980*/  IADD3 R218, R208, 0x80, RZ ;  /* 0x00000080d0da7810 */ /* 0x000fc60007ffe0ff */
[----:B------:R-:W-:Y:S01]  /*15990*/  IMAD.X R223, RZ, RZ, R213, P0 ;  /* 0x000000ffffdf7224 */ /* 0x000fe200000e06d5 */
[----:B-1----:R-:W-:-:S04]  /*159a0*/  SHF.R.S32.HI R3, RZ, 0x1f, R4 ;  /* 0x0000001fff037819 */ /* 0x002fc80000011404 */
[----:B------:R-:W-:-:S04]  /*159b0*/  LEA.HI R3, R3, R4, RZ, 0x3 ;  /* 0x0000000403037211 */ /* 0x000fc800078f18ff */
[----:B------:R-:W-:-:S05]  /*159c0*/  LOP3.LUT R3, R3, 0xfffffff8, RZ, 0xc0, !PT ;  /* 0xfffffff803037812 */ /* 0x000fca00078ec0ff */
[----:B------:R-:W-:-:S05]  /*159d0*/  IMAD.IADD R3, R4, 0x1, -R3 ;  /* 0x0000000104037824 */ /* 0x000fca00078e0a03 */
[----:B------:R-:W-:Y:S01]  /*159e0*/  LOP3.LUT P1, RZ, R3, 0x2, RZ, 0xc0, !PT ;  /* 0x0000000203ff7812 */ /* 0x000fe2000782c0ff */
[----:B------:R-:W-:-:S03]  /*159f0*/  IMAD.MOV.U32 R3, RZ, RZ, R0 ;  /* 0x000000ffff037224 */ /* 0x000fc600078e0000 */
[----:B------:R-:W-:Y:S02]  /*15a00*/  SEL R189, R189, 0xffffffe0, !P1 ;  /* 0xffffffe0bdbd7807 */ /* 0x000fe40004800000 */
.L_x_1050:
        /* <DEDUP_REMOVED lines=11> */
[----:B------:R-:W-:Y:S01]  /*15ac0*/  @!P0 IMAD R171, R215, 0x6000, R203 ;  /* 0x00006000d7ab8824 */ /* 0x000fe200078e02cb */
[----:B------:R-:W-:Y:S03]  /*15ad0*/  IADD3 R2, R192, R191, RZ ;  /* 0x000000bfc0027210 */ /* 0x000fe60007ffe0ff */
[----:B------:R-:W-:Y:S04]  /*15ae0*/  @!P0 IMAD R29, R29, c[0x0][0x208], RZ ;  /* 0x000082001d1d8a24 */ /* 0x000fe800078e02ff */
[C---:B------:R-:W-:Y:S01]  /*15af0*/  @!P0 IMAD R29, R4.reuse, c[0x0][0x20c], R29 ;  /* 0x00008300041d8a24 */ /* 0x040fe200078e021d */
[----:B------:R-:W-:Y:S01]  /*15b00*/  LDSM.16.M88.4 R32, [R190] ;  /* 0x00000000be20783b */ /* 0x000fe20000000200 */
[----:B------:R-:W-:Y:S05]  /*15b10*/  @!P0 IMAD.WIDE.U32 R4, R4, c[0x0][0x208], RZ ;  /* 0x0000820004048a25 */ /* 0x000fea00078e00ff */
[----:B------:R-:W-:Y:S02]  /*15b20*/  @!P0 IADD3 R29, R5, R29, RZ ;  /* 0x0000001d051d8210 */ /* 0x000fe40007ffe0ff */
[----:B------:R-:W1:Y:S01]  /*15b30*/  LDSM.16.M88.4 R8, [R188+UR4+0xc100] ;  /* 0x00c10004bc08783b */ /* 0x000e620008000200 */
[C---:B------:R-:W-:Y:S02]  /*15b40*/  @!P0 SHF.L.U32 R157, R4.reuse, 0x6, RZ ;  /* 0x00000006049d8819 */ /* 0x040fe400000006ff */
[----:B------:R-:W-:Y:S02]  /*15b50*/  @!P0 SHF.L.U64.HI R29, R4, 0x6, R29 ;  /* 0x00000006041d8819 */ /* 0x000fe4000001021d */
[----:B------:R-:W-:Y:S03]  /*15b60*/  @!P0 IADD3 R5, P1, R157, R206, RZ ;  /* 0x000000ce9d058210 */ /* 0x000fe60007f3e0ff */
[----:B------:R-:W2:Y:S01]  /*15b70*/  LDSM.16.M88.4 R16, [R188+UR4+0xc900] ;  /* 0x00c90004bc10783b */ /* 0x000ea20008000200 */
[----:B------:R-:W-:Y:S02]  /*15b80*/  @!P0 IADD3.X R0, R29, R211, RZ, P1, !PT ;  /* 0x000000d31d008210 */ /* 0x000fe40000ffe4ff */
[C---:B------:R-:W-:Y:S04]  /*15b90*/  @!P0 LEA R168, P1, R5.reuse, c[0x0][0x1f8], 0x1 ;  /* 0x00007e0005a88a11 */ /* 0x040fe800078208ff */
[----:B------:R-:W-:Y:S01]  /*15ba0*/  @!P0 LEA.HI.X R169, R5, c[0x0][0x1fc], R0, 0x1, P1 ;  /* 0x00007f0005a98a11 */ /* 0x000fe200008f0c00 */
[----:B------:R-:W3:Y:S01]  /*15bb0*/  LDSM.16.M88.4 R24, [R188+UR4+0xd100] ;  /* 0x00d10004bc18783b */ /* 0x000ee20008000200 */
[----:B------:R-:W-:Y:S04]  /*15bc0*/  @!P0 IADD3 R5, P1, R157, R220, RZ ;  /* 0x000000dc9d058210 */ /* 0x000fe80007f3e0ff */
[----:B------:R-:W-:Y:S02]  /*15bd0*/  @!P0 IADD3.X R0, R29, R226, RZ, P1, !PT ;  /* 0x000000e21d008210 */ /* 0x000fe40000ffe4ff */
[C---:B------:R-:W-:Y:S01]  /*15be0*/  @!P0 LEA R164, P1, R5.reuse, c[0x0][0x1f8], 0x1 ;  /* 0x00007e0005a48a11 */ /* 0x040fe200078208ff */
[----:B------:R-:W4:Y:S03]  /*15bf0*/  LDSM.16.M88.4 R136, [R188+UR4+0xd900] ;  /* 0x00d90004bc88783b */ /* 0x000f260008000200 */
[----:B------:R-:W-:Y:S02]  /*15c00*/  @!P0 LEA.HI.X R165, R5, c[0x0][0x1fc], R0, 0x1, P1 ;  /* 0x00007f0005a58a11 */ /* 0x000fe400008f0c00 */
[----:B------:R-:W-:Y:S03]  /*15c10*/  @!P0 IADD3 R0, P1, R157, R222, RZ ;  /* 0x000000de9d008210 */ /* 0x000fe60007f3e0ff */
[----:B------:R-:W-:Y:S01]  /*15c20*/  LDSM.16.M88.4 R140, [R186] ;  /* 0x00000000ba8c783b */ /* 0x000fe20000000200 */
[----:B------:R-:W-:Y:S02]  /*15c30*/  @!P0 IADD3.X R13, R29, R225, RZ, P1, !PT ;  /* 0x000000e11d0d8210 */ /* 0x000fe40000ffe4ff */
[C---:B------:R-:W-:Y:S04]  /*15c40*/  @!P0 LEA R166, P1, R0.reuse, c[0x0][0x1f8], 0x1 ;  /* 0x00007e0000a68a11 */ /* 0x040fe800078208ff */
[----:B------:R-:W-:Y:S01]  /*15c50*/  @!P0 LEA.HI.X R167, R0, c[0x0][0x1fc], R13, 0x1, P1 ;  /* 0x00007f0000a78a11 */ /* 0x000fe200008f0c0d */
[C---:B-1----:R-:W-:Y:S01]  /*15c60*/  HMMA.16816.F32 R4, R32.reuse, R8, RZ ;  /* 0x000000082004723c */ /* 0x042fe200000018ff */
[----:B------:R-:W1:Y:S02]  /*15c70*/  LDSM.16.M88.4 R144, [R191+0xc100] ;  /* 0x00c10000bf90783b */ /* 0x000e640000000200 */
[----:B------:R-:W-:Y:S04]  /*15c80*/  @!P0 IADD3 R157, P1, R200, R157, RZ ;  /* 0x0000009dc89d8210 */ /* 0x000fe80007f3e0ff */
[----:B------:R-:W-:Y:S01]  /*15c90*/  @!P0 IADD3.X R29, R199, R29, RZ, P1, !PT ;  /* 0x0000001dc71d8210 */ /* 0x000fe20000ffe4ff */
[C---:B------:R-:W-:Y:S01]  /*15ca0*/  HMMA.16816.F32 R8, R32.reuse, R10, RZ ;  /* 0x0000000a2008723c */ /* 0x040fe200000018ff */
[----:B------:R-:W-:Y:S01]  /*15cb0*/  @!P0 IADD3 R0, P1, R157, R206, RZ ;  /* 0x000000ce9d008210 */ /* 0x000fe20007f3e0ff */
[----:B------:R-:W5:Y:S03]  /*15cc0*/  LDSM.16.M88.4 R148, [R191+0xc900] ;  /* 0x00c90000bf94783b */ /* 0x000f660000000200 */
[----:B------:R-:W-:Y:S02]  /*15cd0*/  @!P0 IADD3.X R21, R29, R211, RZ, P1, !PT ;  /* 0x000000d31d158210 */ /* 0x000fe40000ffe4ff */
[C---:B------:R-:W-:Y:S01]  /*15ce0*/  @!P0 LEA R172, P1, R0.reuse, c[0x0][0x1f8], 0x1 ;  /* 0x00007e0000ac8a11 */ /* 0x040fe200078208ff */
[C---:B--2---:R-:W-:Y:S02]  /*15cf0*/  HMMA.16816.F32 R12, R32.reuse, R16, RZ ;  /* 0x00000010200c723c */ /* 0x044fe400000018ff */
[----:B------:R-:W2:Y:S02]  /*15d00*/  LDSM.16.M88.4 R152, [R191+0xd100] ;  /* 0x00d10000bf98783b */ /* 0x000ea40000000200 */
[----:B------:R-:W-:Y:S02]  /*15d10*/  @!P0 LEA.HI.X R173, R0, c[0x0][0x1fc], R21, 0x1, P1 ;  /* 0x00007f0000ad8a11 */ /* 0x000fe400008f0c15 */
[----:B------:R-:W-:Y:S02]  /*15d20*/  @!P0 IADD3 R0, P1, R157, R220, RZ ;  /* 0x000000dc9d008210 */ /* 0x000fe40007f3e0ff */
[C---:B------:R-:W-:Y:S04]  /*15d30*/  HMMA.16816.F32 R16, R32.reuse, R18, RZ ;  /* 0x000000122010723c */ /* 0x040fe800000018ff */
[----:B------:R-:W-:Y:S02]  /*15d40*/  @!P0 IADD3.X R31, R29, R226, RZ, P1, !PT ;  /* 0x000000e21d1f8210 */ /* 0x000fe40000ffe4ff */
[C---:B------:R-:W-:Y:S02]  /*15d50*/  @!P0 LEA R174, P1, R0.reuse, c[0x0][0x1f8], 0x1 ;  /* 0x00007e0000ae8a11 */ /* 0x040fe400078208ff */
[C---:B---3--:R-:W-:Y:S04]  /*15d60*/  HMMA.16816.F32 R20, R32.reuse, R24, RZ ;  /* 0x000000182014723c */ /* 0x048fe800000018ff */
[----:B------:R-:W-:Y:S02]  /*15d70*/  @!P0 LEA.HI.X R175, R0, c[0x0][0x1fc], R31, 0x1, P1 ;  /* 0x00007f0000af8a11 */ /* 0x000fe400008f0c1f */
[----:B------:R-:W-:Y:S02]  /*15d80*/  @!P0 IADD3 R157, P1, R157, R222, RZ ;  /* 0x000000de9d9d8210 */ /* 0x000fe40007f3e0ff */
[C---:B------:R-:W-:Y:S04]  /*15d90*/  HMMA.16816.F32 R24, R32.reuse, R26, RZ ;  /* 0x0000001a2018723c */ /* 0x040fe800000018ff */
[----:B------:R-:W-:Y:S02]  /*15da0*/  @!P0 IADD3.X R0, R29, R225, RZ, P1, !PT ;  /* 0x000000e11d008210 */ /* 0x000fe40000ffe4ff */
[C---:B------:R-:W-:Y:S02]  /*15db0*/  @!P0 LEA R176, P1, R157.reuse, c[0x0][0x1f8], 0x1 ;  /* 0x00007e009db08a11 */ /* 0x040fe400078208ff */
[C---:B----4-:R-:W-:Y:S04]  /*15dc0*/  HMMA.16816.F32 R28, R32.reuse, R136, RZ ;  /* 0x00000088201c723c */ /* 0x050fe800000018ff */
[----:B------:R-:W-:Y:S02]  /*15dd0*/  @!P0 LEA.HI.X R177, R157, c[0x0][0x1fc], R0, 0x1, P1 ;  /* 0x00007f009db18a11 */ /* 0x000fe400008f0c00 */
[----:B------:R-:W3:Y:S01]  /*15de0*/  LDSM.16.M88.4 R156, [R191+0xd900] ;  /* 0x00d90000bf9c783b */ /* 0x000ee20000000200 */
[-C--:B------:R-:W-:Y:S01]  /*15df0*/  IADD3 R0, R192, R132.reuse, RZ ;  /* 0x00000084c0007210 */ /* 0x080fe20007ffe0ff */
[----:B------:R-:W-:Y:S01]  /*15e00*/  HMMA.16816.F32 R32, R32, R138, RZ ;  /* 0x0000008a2020723c */ /* 0x000fe200000018ff */
[----:B------:R-:W-:Y:S05]  /*15e10*/  IADD3 R132, R189, R132, R192 ;  /* 0x00000084bd847210 */ /* 0x000fea0007ffe0c0 */
[----:B------:R-:W-:Y:S01]  /*15e20*/  @!PT LDS RZ, [RZ] ;  /* 0x00000000fffff984 */ /* 0x000fe20000000800 */
[----:B------:R-:W-:Y:S01]  /*15e30*/  @!PT LDS RZ, [RZ] ;  /* 0x00000000fffff984 */ /* 0x000fe20000000800 */
[----:B------:R-:W-:Y:S01]  /*15e40*/  @!PT LDS RZ, [RZ] ;  /* 0x00000000fffff984 */ /* 0x000fe20000000800 */
[----:B------:R4:W-:Y:S02]  /*15e50*/  @!P0 LDGSTS.E.BYPASS.LTC128B.128 [R171], [R168.64], !P5 ;  /* 0x00000000a8ab8fae */ /* 0x0009e4000e901d46 */
[C---:B-1----:R-:W-:Y:S06]  /*15e60*/  HMMA.16816.F32 R4, R140.reuse, R144, R4 ;  /* 0x000000908c04723c */ /* 0x042fec0000001804 */
[----:B------:R1:W-:Y:S02]  /*15e70*/  @!P0 LDGSTS.E.BYPASS.LTC128B.128 [R171+0x2000], [R164.64], !P4 ;  /* 0x02000000a4ab8fae */ /* 0x0003e4000e101d46 */
[C---:B------:R-:W-:Y:S06]  /*15e80*/  HMMA.16816.F32 R8, R140.reuse, R146, R8 ;  /* 0x000000928c08723c */ /* 0x040fec0000001808 */
[----:B------:R1:W-:Y:S02]  /*15e90*/  @!P0 LDGSTS.E.BYPASS.LTC128B.128 [R171+0x4000], [R166.64], !P6 ;  /* 0x04000000a6ab8fae */ /* 0x0003e4000f101d46 */
[C---:B-----5:R-:W-:Y:S06]  /*15ea0*/  HMMA.16816.F32 R12, R140.reuse, R148, R12 ;  /* 0x000000948c0c723c */ /* 0x060fec000000180c */
[----:B------:R4:W-:Y:S02]  /*15eb0*/  @!P0 LDGSTS.E.BYPASS.LTC128B.128 [R171+0x1000], [R172.64], !P5 ;  /* 0x01000000acab8fae */ /* 0x0009e4000e901d46 */
[C---:B------:R-:W-:Y:S06]  /*15ec0*/  HMMA.16816.F32 R16, R140.reuse, R150, R16 ;  /* 0x000000968c10723c */ /* 0x040fec0000001810 */
[----:B------:R4:W-:Y:S02]  /*15ed0*/  @!P0 LDGSTS.E.BYPASS.LTC128B.128 [R171+0x3000], [R174.64], !P4 ;  /* 0x03000000aeab8fae */ /* 0x0009e4000e101d46 */
[C---:B--2---:R-:W-:Y:S06]  /*15ee0*/  HMMA.16816.F32 R20, R140.reuse, R152, R20 ;  /* 0x000000988c14723c */ /* 0x044fec0000001814 */
[----:B------:R4:W-:Y:S02]  /*15ef0*/  @!P0 LDGSTS.E.BYPASS.LTC128B.128 [R171+0x5000], [R176.64], !P6 ;  /* 0x05000000b0ab8fae */ /* 0x0009e4000f101d46 */
[C---:B------:R-:W-:Y:S06]  /*15f00*/  HMMA.16816.F32 R24, R140.reuse, R154, R24 ;  /* 0x0000009a8c18723c */ /* 0x040fec0000001818 */
[----:B------:R-:W-:Y:S02]  /*15f10*/  LDSM.16.M88.4 R136, [R185] ;  /* 0x00000000b988783b */ /* 0x000fe40000000200 */
[C---:B---3--:R-:W-:Y:S06]  /*15f20*/  HMMA.16816.F32 R28, R140.reuse, R156, R28 ;  /* 0x0000009c8c1c723c */ /* 0x048fec000000181c */
[----:B------:R-:W2:Y:S02]  /*15f30*/  LDSM.16.M88.4 R160, [R0+0xc100] ;  /* 0x00c1000000a0783b */ /* 0x000ea40000000200 */
[----:B------:R-:W-:Y:S06]  /*15f40*/  HMMA.16816.F32 R32, R140, R158, R32 ;  /* 0x0000009e8c20723c */ /* 0x000fec0000001820 */
        /* <DEDUP_REMOVED lines=564> */
[C---:B------:R-:W-:Y:S05]  /*18290*/  ISETP.GE.AND P0, PT, R21.reuse, R198, PT ;  /* 0x000000c61500720c */ /* 0x040fea0003f06270 */
[C---:B------:R-:W-:Y:S08]  /*182a0*/  HMMA.16816.F32 R104, R136.reuse, R144, R28 ;  /* 0x000000908868723c */ /* 0x040ff0000000181c */
[C---:B------:R-:W-:Y:S04]  /*182b0*/  HMMA.16816.F32 R100, R136.reuse, R146, R32 ;  /* 0x000000928864723c */ /* 0x040fe80000001820 */
[----:B------:R-:W-:Y:S01]  /*182c0*/  @P0 SHF.R.S32.HI R16, RZ, 0x1f, R21 ;  /* 0x0000001fff100819 */ /* 0x000fe20000011415 */
[C---:B------:R-:W-:Y:S03]  /*182d0*/  @P0 IMAD.WIDE.U32 R24, R21.reuse, c[0x0][0x1e0], RZ ;  /* 0x0000780015180a25 */ /* 0x040fe600078e00ff */
[C---:B-1----:R-:W-:Y:S07]  /*182e0*/  HMMA.16816.F32 R36, R136.reuse, R4, R36 ;  /* 0x000000048824723c */ /* 0x042fee0000001824 */
[----:B------:R-:W-:Y:S01]  /*182f0*/  @P0 IMAD R4, R16, c[0x0][0x1e0], RZ ;  /* 0x0000780010040a24 */ /* 0x000fe200078e02ff */
[C---:B------:R-:W-:Y:S01]  /*18300*/  HMMA.16816.F32 R40, R136.reuse, R6, R40 ;  /* 0x000000068828723c */ /* 0x040fe20000001828 */
[----:B------:R-:W1:Y:S03]  /*18310*/  LDSM.16.MT88.4 R16, [R148+0x3900] ;  /* 0x003900009410783b */ /* 0x000e660000004200 */
[----:B------:R-:W-:Y:S04]  /*18320*/  @P0 IMAD R4, R21, c[0x0][0x1e4], R4 ;  /* 0x0000790015040a24 */ /* 0x000fe800078e0204 */
        /* <DEDUP_REMOVED lines=28> */
[----:B------:R-:W-:Y:S02]  /*184f0*/  @P0 IADD3 R18, P1, R25, R208, RZ ;  /* 0x000000d019120210 */ /* 0x000fe40007f3e0ff */
        /* <DEDUP_REMOVED lines=30> */
[----:B------:R-:W-:Y:S01]  /*186e0*/  @P0 LEA R10, P1, R25, c[0x0][0x1c8], 0x1 ;  /* 0x00007200190a0a11 */ /* 0x000fe200078208ff */
        /* <DEDUP_REMOVED lines=16> */
[C---:B------:R-:W-:Y:S02]  /*187f0*/  ISETP.GT.AND P0, PT, R221.reuse, R228, PT ;  /* 0x000000e4dd00720c */ /* 0x040fe40003f04270 */
[----:B------:R-:W-:Y:S05]  /*18800*/  IADD3 R221, R221, -0x1, RZ ;  /* 0xffffffffdddd7810 */ /* 0x000fea0007ffe0ff */
[----:B------:R-:W0:Y:S01]  /*18810*/  LDGDEPBAR ;  /* 0x00000000000079af */ /* 0x000e220000000000 */
[----:B--2---:R-:W-:Y:S05]  /*18820*/  MOV R3, R0 ;  /* 0x0000000000037202 */ /* 0x004fea0000000f00 */
[----:B------:R-:W-:-:S05]  /*18830*/  @P0 BRA `(.L_x_1050) ;  /* 0xffffd1d000000947 */ /* 0x000fca000383ffff */
.L_x_1049:
[----:B------:R-:W-:-:S13]  /*18840*/  ISETP.GE.AND P0, PT, R221, R198, PT ;  /* 0x000000c6dd00720c */ /* 0x000fda0003f06270 */
[----:B------:R-:W-:Y:S05]  /*18850*/  @!P0 BRA `(.L_x_1051) ;  /* 0x00003a5000008947 */ /* 0x000fea0003800000 */
[----:B------:R-:W1:Y:S01]  /*18860*/  S2R R4, SR_TID.X ;  /* 0x0000000000047919 */ /* 0x000e620000002100 */
[----:B------:R-:W-:Y:S01]  /*18870*/  IADD3 RZ, P1, R208, 0x40, RZ ;  /* 0x00000040d0ff7810 */ /* 0x000fe20007f3e0ff */
[----:B------:R-:W-:Y:S01]  /*18880*/  @P3 IMAD.HI.U32 R218, R205, c[0x0][0x2c8], RZ ;  /* 0x0000b200cdda3a27 */ /* 0x000fe200078e00ff */
[C---:B------:R-:W-:Y:S01]  /*18890*/  IADD3 RZ, P0, R206.reuse, 0x40, RZ ;  /* 0x00000040ceff7810 */ /* 0x040fe20007f1e0ff */
[----:B------:R-:W-:Y:S01]  /*188a0*/  ULDC UR8, c[0x0][0x324] ;  /* 0x0000c90000087ab9 */ /* 0x000fe20000000800 */
[----:B------:R-:W-:Y:S01]  /*188b0*/  IADD3 RZ, P2, R206, 0x80, RZ ;  /* 0x00000080ceff7810 */ /* 0x000fe20007f5e0ff */
[----:B------:R-:W-:Y:S01]  /*188c0*/  IMAD.X R220, RZ, RZ, R213, P1 ;  /* 0x000000ffffdc7224 */ /* 0x000fe200008e06d5 */
[----:B------:R-:W-:Y:S01]  /*188d0*/  IADD3 RZ, P1, R208, 0x80, RZ ;  /* 0x00000080d0ff7810 */ /* 0x000fe20007f3e0ff */
[--C-:B------:R-:W-:Y:S01]  /*188e0*/  IMAD.X R223, RZ, RZ, R211.reuse, P0 ;  /* 0x000000ffffdf7224 */ /* 0x100fe200000e06d3 */
[----:B------:R-:W-:Y:S01]  /*188f0*/  @P3 SHF.R.U32.HI R218, RZ, c[0x0][0x2cc], R218 ;  /* 0x0000b300ffda3a19 */ /* 0x000fe200000116da */
[----:B------:R-:W-:Y:S01]  /*18900*/  IMAD.MOV.U32 R133, RZ, RZ, 0x40 ;  /* 0x00000040ff857424 */ /* 0x000fe200078e00ff */
[C---:B------:R-:W-:Y:S01]  /*18910*/  IADD3 R227, R206.reuse, 0x40, RZ ;  /* 0x00000040cee37810 */ /* 0x040fe20007ffe0ff */
[----:B------:R-:W-:Y:S01]  /*18920*/  IMAD.X R222, RZ, RZ, R211, P2 ;  /* 0x000000ffffde7224 */ /* 0x000fe200010e06d3 */
[----:B------:R-:W-:Y:S01]  /*18930*/  IADD3 R226, R206, 0x80, RZ ;  /* 0x00000080cee27810 */ /* 0x000fe20007ffe0ff */
[----:B------:R-:W-:Y:S01]  /*18940*/  IMAD.MOV.U32 R132, RZ, RZ, R2 ;  /* 0x000000ffff847224 */ /* 0x000fe200078e0002 */
[C---:B------:R-:W-:Y:S01]  /*18950*/  IADD3 R225, R208.reuse, 0x80, RZ ;  /* 0x00000080d0e17810 */ /* 0x040fe20007ffe0ff */
[----:B------:R-:W-:Y:S01]  /*18960*/  IMAD.X R219, RZ, RZ, R213, P1 ;  /* 0x000000ffffdb7224 */ /* 0x000fe200008e06d5 */
[----:B------:R-:W-:Y:S01]  /*18970*/  IADD3 R224, R208, 0x40, RZ ;  /* 0x00000040d0e07810 */ /* 0x000fe20007ffe0ff */
[----:B------:R-:W-:Y:S01]  /*18980*/  ULOP3.LUT UR8, URZ, UR8, URZ, 0x33, !UPT ;  /* 0x000000083f087292 */ /* 0x000fe2000f8e333f */
[----:B-1----:R-:W-:-:S04]  /*18990*/  SHF.R.S32.HI R3, RZ, 0x1f, R4 ;  /* 0x0000001fff037819 */ /* 0x002fc80000011404 */
[----:B------:R-:W-:-:S04]  /*189a0*/  LEA.HI R3, R3, R4, RZ, 0x3 ;  /* 0x0000000403037211 */ /* 0x000fc800078f18ff */
[----:B------:R-:W-:-:S05]  /*189b0*/  LOP3.LUT R3, R3, 0xfffffff8, RZ, 0xc0, !PT ;  /* 0xfffffff803037812 */ /* 0x000fca00078ec0ff */
[----:B------:R-:W-:-:S05]  /*189c0*/  IMAD.IADD R3, R4, 0x1, -R3 ;  /* 0x0000000104037824 */ /* 0x000fca00078e0a03 */
[----:B------:R-:W-:Y:S01]  /*189d0*/  LOP3.LUT P0, RZ, R3, 0x4, RZ, 0xc0, !PT ;  /* 0x0000000403ff7812 */ /* 0x000fe2000780c0ff */
[----:B------:R-:W-:-:S03]  /*189e0*/  IMAD.MOV.U32 R3, RZ, RZ, R0 ;  /* 0x000000ffff037224 */ /* 0x000fc600078e0000 */
[----:B------:R-:W-:Y:S02]  /*189f0*/  SEL R133, R133, 0xffffffc0, !P0 ;  /* 0xffffffc085857807 */ /* 0x000fe40004000000 */
.L_x_1060:
[----:B------:R-:W-:Y:S04]  /*18a00*/  DEPBAR.LE SB0, 0x2 ;  /* 0x000080800000791a */ /* 0x000fe80000000000 */
[----:B------:R-:W-:Y:S01]  /*18a10*/  BAR.SYNC.DEFER_BLOCKING 0x0 ;  /* 0x0000000000007b1d */ /* 0x000fe20000010000 */
[----:B------:R-:W-:Y:S01]  /*18a20*/  UIMAD UR4, UR5, 0x6000, URZ ;  /* 0x00006000050478a4 */ /* 0x000fe2000f8e023f */
[----:B------:R-:W-:Y:S11]  /*18a30*/  ISETP.GE.AND P0, PT, R198, R221, PT ;  /* 0x000000ddc600720c */ /* 0x000ff60003f06270 */
[----:B------:R-:W-:Y:S02]  /*18a40*/  @!UPT UIADD3 URZ, URZ, URZ, URZ ;  /* 0x0000003f3f3ff290 */ /* 0x000fe4000fffe03f */
        /* <DEDUP_REMOVED lines=30> */
[--C-:B------:R-:W-:Y:S01]  /*18c30*/  @!P0 IMAD.X R13, R153, 0x1, R222.reuse, P1 ;  /* 0x00000001990d8824 */ /* 0x100fe200008e06de */
[C---:B------:R-:W-:Y:S05]  /*18c40*/  @!P0 LEA R170, P1, R2.reuse, c[0x0][0x1f8], 0x1 ;  /* 0x00007e0002aa8a11 */ /* 0x040fea00078208ff */
[----:B------:R-:W-:Y:S02]  /*18c50*/  @!P0 LEA.HI.X R171, R2, c[0x0][0x1fc], R13, 0x1, P1 ;  /* 0x00007f0002ab8a11 */ /* 0x000fe400008f0c0d */
[C---:B--2---:R-:W-:Y:S01]  /*18c60*/  HMMA.16816.F32 R12, R32.reuse, R16, RZ ;  /* 0x00000010200c723c */ /* 0x044fe200000018ff */
[----:B------:R-:W-:Y:S04]  /*18c70*/  @!P0 IADD3 R149, P1, R200, R149, RZ ;  /* 0x00000095c8958210 */ /* 0x000fe80007f3e0ff */
[----:B------:R-:W-:Y:S02]  /*18c80*/  @!P0 IADD3.X R153, R199, R153, RZ, P1, !PT ;  /* 0x00000099c7998210 */ /* 0x000fe40000ffe4ff */
[----:B------:R-:W-:Y:S01]  /*18c90*/  @!P0 IADD3 R2, P1, R149, R206, RZ ;  /* 0x000000ce95028210 */ /* 0x000fe20007f3e0ff */
[C---:B------:R-:W-:Y:S04]  /*18ca0*/  HMMA.16816.F32 R16, R32.reuse, R18, RZ ;  /* 0x000000122010723c */ /* 0x040fe800000018ff */
[----:B------:R-:W-:Y:S01]  /*18cb0*/  @!P0 IMAD.X R29, R153, 0x1, R211, P1 ;  /* 0x00000001991d8824 */ /* 0x000fe200008e06d3 */
[C---:B------:R-:W-:Y:S03]  /*18cc0*/  @!P0 LEA R174, P1, R2.reuse, c[0x0][0x1f8], 0x1 ;  /* 0x00007e0002ae8a11 */ /* 0x040fe600078208ff */
[C---:B---3--:R-:W-:Y:S01]  /*18cd0*/  HMMA.16816.F32 R20, R32.reuse, R24, RZ ;  /* 0x000000182014723c */ /* 0x048fe200000018ff */
[----:B------:R-:W-:Y:S03]  /*18ce0*/  @!P0 LEA.HI.X R175, R2, c[0x0][0x1fc], R29, 0x1, P1 ;  /* 0x00007f0002af8a11 */ /* 0x000fe600008f0c1d */
[----:B------:R-:W-:Y:S04]  /*18cf0*/  @!P0 IADD3 R2, P1, R149, R227, RZ ;  /* 0x000000e395028210 */ /* 0x000fe80007f3e0ff */
        /* <DEDUP_REMOVED lines=10> */
[----:B------:R-:W2:Y:S03]  /*18da0*/  LDSM.16.M88.4 R136, [R192+0xd100] ;  /* 0x00d10000c088783b */ /* 0x000ea60000000200 */
[C---:B-----5:R-:W-:Y:S05]  /*18db0*/  HMMA.16816.F32 R4, R140.reuse, R144, R4 ;  /* 0x000000908c04723c */ /* 0x060fea0000001804 */
[----:B------:R-:W-:Y:S02]  /*18dc0*/  @!P0 LEA.HI.X R181, R2, c[0x0][0x1fc], R153, 0x1, P1 ;  /* 0x00007f0002b58a11 */ /* 0x000fe400008f0c99 */
[----:B------:R-:W3:Y:S01]  /*18dd0*/  LDSM.16.M88.4 R152, [R192+0xd900] ;  /* 0x00d90000c098783b */ /* 0x000ee20000000200 */
[C---:B------:R-:W-:Y:S03]  /*18de0*/  HMMA.16816.F32 R8, R140.reuse, R146, R8 ;  /* 0x000000928c08723c */ /* 0x040fe60000001808 */
[----:B------:R-:W-:Y:S02]  /*18df0*/  ISETP.GE.AND P1, PT, R194, 0x1, PT ;  /* 0x00000001c200780c */ /* 0x000fe40003f26270 */
[----:B------:R-:W-:Y:S01]  /*18e00*/  IADD3 R2, R133, R192, RZ ;  /* 0x000000c085027210 */ /* 0x000fe20007ffe0ff */
        /* <DEDUP_REMOVED lines=82> */
[----:B------:R-:W-:Y:S03]  /*19330*/  IMAD.IADD R191, R189, 0x1, R136 ;  /* 0x00000001bdbf7824 */ /* 0x000fe600078e0288 */
        /* <DEDUP_REMOVED lines=90> */
[----:B------:R-:W-:Y:S01]  /*198e0*/  FMUL.FTZ R175, R20, c[0x0][0x320] ;  /* 0x0000c80014af7a20 */ /* 0x000fe20000410000 */
[----:B------:R-:W-:Y:S01]  /*198f0*/  MOV R20, R205 ;  /* 0x000000cd00147202 */ /* 0x000fe20000000f00 */
[----:B-1----:R-:W-:Y:S03]  /*19900*/  FMUL.FTZ R14, R21, c[0x0][0x320] ;  /* 0x0000c800150e7a20 */ /* 0x002fe60000410000 */
        /* <DEDUP_REMOVED lines=11> */
[----:B------:R-:W-:Y:S03]  /*199c0*/  IMAD.SHL.U32 R21, R221, 0x40, RZ ;  /* 0x00000040dd157824 */ /* 0x000fe600078e00ff */
[----:B------:R-:W1:Y:S02]  /*199d0*/  MUFU.TANH R169, R169 ;  /* 0x000000a900a97308 */ /* 0x000e640000002400 */
[----:B------:R-:W-:Y:S04]  /*199e0*/  HMMA.16816.F32 R32, R176, R10, R32 ;  /* 0x0000000ab020723c */ /* 0x000fe80000001820 */
[----:B------:R-:W-:Y:S04]  /*199f0*/  IADD3 R8, -R214, 0x1, -R21 ;  /* 0x00000001d6087810 */ /* 0x000fe80007ffe915 */
[----:B------:R-:W1:Y:S01]  /*19a00*/  MUFU.TANH R167, R167 ;  /* 0x000000a700a77308 */ /* 0x000e620000002400 */
[----:B------:R-:W-:Y:S04]  /*19a10*/  IADD3 R8, -R196, R8, R193 ;  /* 0x00000008c4087210 */ /* 0x000fe80007ffe1c1 */
[C---:B------:R-:W-:Y:S02]  /*19a20*/  IADD3 R10, R8.reuse, c[0x0][0x328], RZ ;  /* 0x0000ca00080a7a10 */ /* 0x040fe40007ffe0ff */
[----:B------:R-:W-:Y:S01]  /*19a30*/  IADD3 R8, R8, UR8, RZ ;  /* 0x0000000808087c10 */ /* 0x000fe2000fffe0ff */
[----:B------:R-:W-:Y:S01]  /*19a40*/  FMUL.FTZ R153, R28, c[0x0][0x320] ;  /* 0x0000c8001c997a20 */ /* 0x000fe20000410000 */
[-C--:B---3--:R-:W-:Y:S01]  /*19a50*/  IADD3 R18, R10, R9.reuse, RZ ;  /* 0x000000090a127210 */ /* 0x088fe20007ffe0ff */
[----:B------:R-:W3:Y:S01]  /*19a60*/  MUFU.TANH R12, R12 ;  /* 0x0000000c000c7308 */ /* 0x000ee20000002400 */
[----:B------:R-:W-:Y:S01]  /*19a70*/  FMUL.FTZ R29, R29, c[0x0][0x320] ;  /* 0x0000c8001d1d7a20 */ /* 0x000fe20000410000 */
[----:B------:R-:W-:Y:S01]  /*19a80*/  IADD3 R16, R8, R9, RZ ;  /* 0x0000000908107210 */ /* 0x000fe20007ffe0ff */
[----:B------:R-:W-:Y:S02]  /*19a90*/  FMUL.FTZ R30, R30, c[0x0][0x320] ;  /* 0x0000c8001e1e7a20 */ /* 0x000fe40000410000 */
[----:B------:R-:W-:Y:S02]  /*19aa0*/  FMUL.FTZ R31, R31, c[0x0][0x320] ;  /* 0x0000c8001f1f7a20 */ /* 0x000fe40000410000 */
[----:B------:R-:W-:Y:S02]  /*19ab0*/  FMUL.FTZ R149, R32, c[0x0][0x320] ;  /* 0x0000c80020957a20 */ /* 0x000fe40000410000 */
[----:B------:R-:W-:Y:S01]  /*19ac0*/  FMUL.FTZ R33, R33, c[0x0][0x320] ;  /* 0x0000c80021217a20 */ /* 0x000fe20000410000 */
[----:B------:R-:W1:Y:S01]  /*19ad0*/  MUFU.TANH R13, R13 ;  /* 0x0000000d000d7308 */ /* 0x000e620000002400 */
[----:B------:R-:W-:Y:S02]  /*19ae0*/  FMUL.FTZ R34, R34, c[0x0][0x320] ;  /* 0x0000c80022227a20 */ /* 0x000fe40000410000 */
        /* <DEDUP_REMOVED lines=33> */
.L_x_1054:
[----:B------:R-:W-:Y:S04]  /*19d00*/  MOV R9, c[0x0][0x32c] ;  /* 0x0000cb0000097a02 */ /* 0x000fe80000000f00 */
[----:B------:R-:W-:Y:S11]  /*19d10*/  ISETP.NE.AND P0, PT, R9, 0x1, PT ;  /* 0x000000010900780c */ /* 0x000ff60003f05270 */
[----:B------:R-:W-:Y:S02]  /*19d20*/  @!UPT UIADD3 URZ, URZ, URZ, URZ ;  /* 0x0000003f3f3ff290 */ /* 0x000fe4000fffe03f */
[----:B------:R-:W-:Y:S05]  /*19d30*/  @P0 IMAD.HI.U32 R9, R22, c[0x0][0x330], RZ ;  /* 0x0000cc0016090a27 */ /* 0x000fea00078e00ff */
[----:B------:R-:W-:Y:S02]  /*19d40*/  @P0 SHF.R.U32.HI R22, RZ, c[0x0][0x334], R9 ;  /* 0x0000cd00ff160a19 */ /* 0x000fe40000011609 */
.L_x_1055:
[----:B------:R-:W-:Y:S05]  /*19d50*/  BSYNC B0 ;  /* 0x0000000000007941 */ /* 0x000fea0003800000 */
.L_x_1053:
[----:B------:R-:W-:Y:S04]  /*19d60*/  IMAD R11, R22, c[0x0][0x32c], -R21 ;  /* 0x0000cb00160b7a24 */ /* 0x000fe800078e0a15 */
[----:B------:R-:W-:Y:S05]  /*19d70*/  IMAD.IADD R11, R11, 0x1, -R214 ;  /* 0x000000010b0b7824 */ /* 0x000fea00078e0ad6 */
[----:B------:R-:W-:Y:S02]  /*19d80*/  IADD3 R9, R11, c[0x0][0x32c], RZ ;  /* 0x0000cb000b097a10 */ /* 0x000fe40007ffe0ff */
[----:B------:R-:W-:Y:S02]  /*19d90*/  IMNMX R16, R16, R11, !PT ;  /* 0x0000000b10107217 */ /* 0x000fe40007800200 */
[----:B------:R-:W-:Y:S02]  /*19da0*/  IMNMX R18, R18, R9, PT ;  /* 0x0000000912127217 */ /* 0x000fe40003800200 */
.L_x_1052:
        /* <DEDUP_REMOVED lines=66> */
.L_x_1058:
[----:B------:R-:W-:Y:S04]  /*1a1d0*/  MOV R8, c[0x0][0x32c] ;  /* 0x0000cb0000087a02 */ /* 0x000fe80000000f00 */
[----:B------:R-:W-:Y:S11]  /*1a1e0*/  ISETP.NE.AND P0, PT, R8, 0x1, PT ;  /* 0x000000010800780c */ /* 0x000ff60003f05270 */
[----:B------:R-:W-:Y:S02]  /*1a1f0*/  @!UPT UIADD3 URZ, URZ, URZ, URZ ;  /* 0x0000003f3f3ff290 */ /* 0x000fe4000fffe03f */
[----:B------:R-:W-:Y:S05]  /*1a200*/  @P0 IMAD.HI.U32 R8, R10, c[0x0][0x330], RZ ;  /* 0x0000cc000a080a27 */ /* 0x000fea00078e00ff */
[----:B------:R-:W-:Y:S02]  /*1a210*/  @P0 SHF.R.U32.HI R10, RZ, c[0x0][0x334], R8 ;  /* 0x0000cd00ff0a0a19 */ /* 0x000fe40000011608 */
.L_x_1059:
[----:B------:R-:W-:Y:S05]  /*1a220*/  BSYNC B0 ;  /* 0x0000000000007941 */ /* 0x000fea0003800000 */
.L_x_1057:
[----:B------:R-:W-:Y:S04]  /*1a230*/  IMAD R21, R10, c[0x0][0x32c], -R21 ;  /* 0x0000cb000a157a24 */ /* 0x000fe800078e0a15 */
[----:B------:R-:W-:Y:S05]  /*1a240*/  IMAD.IADD R21, R21, 0x1, -R214 ;  /* 0x0000000115157824 */ /* 0x000fea00078e0ad6 */
[----:B------:R-:W-:Y:S02]  /*1a250*/  IADD3 R8, R21, c[0x0][0x32c], RZ ;  /* 0x0000cb0015087a10 */ /* 0x000fe40007ffe0ff */
[----:B------:R-:W-:Y:S02]  /*1a260*/  IMNMX R14, R14, R21, !PT ;  /* 0x000000150e0e7217 */ /* 0x000fe40007800200 */
[----:B------:R-:W-:Y:S02]  /*1a270*/  IMNMX R13, R13, R8, PT ;  /* 0x000000080d0d7217 */ /* 0x000fe40003800200 */
.L_x_1056:
        /* <DEDUP_REMOVED lines=20> */
[C---:B------:R-:W-:Y:S02]  /*1a3c0*/  ISETP.GT.AND P0, PT, R14.reuse, 0x9, P2 ;  /* 0x000000090e00780c */ /* 0x040fe40001704270 */
        /* <DEDUP_REMOVED lines=31> */
[----:B------:R-:W-:Y:S02]  /*1a5c0*/  ISETP.GT.AND P0, PT, R14, 0x21, P2 ;  /* 0x000000210e00780c */ /* 0x000fe40001704270 */
[----:B------:R-:W-:Y:S02]  /*1a5d0*/  FMNMX.FTZ R7, R10, R7, !PT ;  /* 0x000000070a077209 */ /* 0x000fe40007810000 */
[C---:B------:R-:W-:Y:S02]  /*1a5e0*/  ISETP.LT.OR P0, PT, R13.reuse, 0x22, P0 ;  /* 0x000000220d00780c */ /* 0x040fe40000701670 */
[----:B------:R-:W-:Y:S02]  /*1a5f0*/  FMNMX.FTZ R7, R136, R7, !PT ;  /* 0x0000000788077209 */ /* 0x000fe40007810000 */
[----:B------:R-:W-:Y:S02]  /*1a600*/  FSEL R176, R6, -INF , !P0 ;  /* 0xff80000006b07808 */ /* 0x000fe40004000000 */
[----:B------:R-:W-:Y:S02]  /*1a610*/  FMNMX.FTZ R7, R8, R7, !PT ;  /* 0x0000000708077209 */ /* 0x000fe40007810000 */
[----:B------:R-:W-:Y:S02]  /*1a620*/  ISETP.GT.AND P0, PT, R14, 0x28, P2 ;  /* 0x000000280e00780c */ /* 0x000fe40001704270 */
[----:B------:R-:W-:Y:S02]  /*1a630*/  FMNMX.FTZ R7, R170, R7, !PT ;  /* 0x00000007aa077209 */ /* 0x000fe40007810000 */
[C---:B------:R-:W-:Y:S02]  /*1a640*/  ISETP.LT.OR P0, PT, R13.reuse, 0x29, P0 ;  /* 0x000000290d00780c */ /* 0x040fe40000701670 */
        /* <DEDUP_REMOVED lines=421> */
[----:B------:R-:W-:Y:S02]  /*1c0a0*/  @P0 IADD3.X R8, R29, R213, RZ, P1, !PT ;  /* 0x000000d51d080210 */ /* 0x000fe40000ffe4ff */
        /* <DEDUP_REMOVED lines=32> */
.L_x_1051:
        /* <DEDUP_REMOVED lines=13> */
[----:B------:R-:W1:Y:S01]  /*1c380*/  @P1 MUFU.LG2 R12, R6 ;  /* 0x00000006000c1308 */ /* 0x000e620000000c00 */
[----:B------:R-:W-:Y:S02]  /*1c390*/  @P1 MOV R16, 0x3f317218 ;  /* 0x3f31721800101802 */ /* 0x000fe40000000f00 */
[----:B------:R-:W-:-:S05]  /*1c3a0*/  @P0 MOV R17, 0x3f317218 ;  /* 0x3f31721800110802 */ /* 0x000fca0000000f00 */
[----:B------:R-:W2:Y:S01]  /*1c3b0*/  @P0 MUFU.LG2 R14, R3 ;  /* 0x00000003000e0308 */ /* 0x000ea20000000c00 */
[----:B------:R-:W-:-:S07]  /*1c3c0*/  @P0 FMUL.FTZ R17, R17, c[0x0][0x2d0] ;  /* 0x0000b40011110a20 */ /* 0x000fce0000410000 */
[----:B------:R-:W3:Y:S01]  /*1c3d0*/  @P1 MUFU.RCP R5, R6 ;  /* 0x0000000600051308 */ /* 0x000ee20000001000 */
[----:B-1----:R-:W-:Y:S02]  /*1c3e0*/  @P1 FMUL.FTZ R15, R12, 0.69314718246459960938 ;  /* 0x3f3172180c0f1820 */ /* 0x002fe40000410000 */
[----:B------:R-:W-:-:S05]  /*1c3f0*/  @P1 FMUL.FTZ R12, R16, c[0x0][0x2d0] ;  /* 0x0000b400100c1a20 */ /* 0x000fca0000410000 */
[----:B------:R1:W4:Y:S01]  /*1c400*/  @P0 MUFU.RCP R4, R3 ;  /* 0x0000000300040308 */ /* 0x0003220000001000 */
[----:B--2---:R-:W-:-:S04]  /*1c410*/  @P0 FMUL.FTZ R14, R14, 0.69314718246459960938 ;  /* 0x3f3172180e0e0820 */ /* 0x004fc80000410000 */
[----:B------:R-:W-:Y:S02]  /*1c420*/  @P0 FFMA.FTZ R13, R17, R0, R14 ;  /* 0x00000000110d0223 */ /* 0x000fe4000001000e */
[C---:B---3--:R-:W-:Y:S02]  /*1c430*/  FMUL.FTZ R128, R5.reuse, R128 ;  /* 0x0000008005807220 */ /* 0x048fe40000410000 */
[C---:B------:R-:W-:Y:S02]  /*1c440*/  FMUL.FTZ R129, R5.reuse, R129 ;  /* 0x0000008105817220 */ /* 0x040fe40000410000 */
        /* <DEDUP_REMOVED lines=47> */
[C---:B----4-:R-:W-:Y:S02]  /*1c740*/  FMUL.FTZ R130, R4.reuse, R130 ;  /* 0x0000008204827220 */ /* 0x050fe40000410000 */
        /* <DEDUP_REMOVED lines=47> */
[----:B------:R-:W-:Y:S02]  /*1ca40*/  @P1 FFMA.FTZ R3, R12, R2, R15 ;  /* 0x000000020c031223 */ /* 0x000fe4000001000f */
.L_x_973:
        /* <DEDUP_REMOVED lines=40> */
[----:B------:R-:W-:Y:S02]  /*1ccd0*/  R2P PR, R17, 0x6 ;  /* 0x0000000611007804 */ /* 0x000fe40000000000 */
[----:B------:R-:W-:Y:S01]  /*1cce0*/  F2FP.PACK_AB R100, R101, R100 ;  /* 0x000000646564723e */ /* 0x000fe200000000ff */
[----:B------:R-:W-:Y:S01]  /*1ccf0*/  IMAD.U32 R16, R16, 0x2, R21 ;  /* 0x0000000210107824 */ /* 0x000fe200078e0015 */
[----:B------:R-:W-:Y:S02]  /*1cd00*/  F2FP.PACK_AB R102, R103, R102 ;  /* 0x000000666766723e */ /* 0x000fe400000000ff */
[----:B------:R-:W-:Y:S01]  /*1cd10*/  SEL R10, R10, 0xffffffe0, !P1 ;  /* 0xffffffe00a0a7807 */ /* 0x000fe20004800000 */
[----:B------:R-:W-:Y:S01]  /*1cd20*/  IMAD.SHL.U32 R11, R16, 0x2, RZ ;  /* 0x00000002100b7824 */ /* 0x000fe200078e00ff */
[----:B------:R-:W-:-:S02]  /*1cd30*/  F2FP.PACK_AB R36, R37, R36 ;  /* 0x000000242524723e */ /* 0x000fc400000000ff */
        /* <DEDUP_REMOVED lines=8> */
[----:B------:R-:W-:Y:S02]  /*1cdc0*/  F2FP.PACK_AB R40, R41, R40 ;  /* 0x000000282928723e */ /* 0x000fe400000000ff */
[----:B------:R-:W-:Y:S01]  /*1cdd0*/  IMAD.IADD R21, R10, 0x1, R5 ;  /* 0x000000010a157824 */ /* 0x000fe200078e0205 */
[----:B------:R-:W-:Y:S01]  /*1cde0*/  SEL R8, R8, 0xffffffc0, !P2 ;  /* 0xffffffc008087807 */ /* 0x000fe20005000000 */
[----:B------:R-:W-:Y:S01]  /*1cdf0*/  STS [R5], R124 ;  /* 0x0000007c05007388 */ /* 0x000fe20000000800 */
[----:B------:R-:W-:-:S02]  /*1ce00*/  F2FP.PACK_AB R42, R43, R42 ;  /* 0x0000002a2b2a723e */ /* 0x000fc400000000ff */
        /* <DEDUP_REMOVED lines=8> */
[----:B------:R-:W-:Y:S01]  /*1ce90*/  F2FP.PACK_AB R48, R49, R48 ;  /* 0x000000303130723e */ /* 0x000fe200000000ff */
[----:B------:R-:W-:Y:S01]  /*1cea0*/  IMAD.MOV.U32 R8, RZ, RZ, 0x4 ;  /* 0x00000004ff087424 */ /* 0x000fe200078e00ff */
        /* <DEDUP_REMOVED lines=63> */
[----:B------:R3:W-:Y:S01]  /*1d2a0*/  STS [R25+0x8400], R90 ;  /* 0x0084005a19007388 */ /* 0x0007e20000000800 */
[----:B-1----:R-:W-:-:S03]  /*1d2b0*/  IMAD.WIDE R16, R197, R8, c[0x0][0x500] ;  /* 0x00014000c5107625 */ /* 0x002fc600078e0208 */
[----:B------:R3:W-:Y:S04]  /*1d2c0*/  STS [R27+0x8080], R92 ;  /* 0x0080805c1b007388 */ /* 0x0007e80000000800 */
[----:B------:R3:W-:Y:S04]  /*1d2d0*/  STS [R27+0x8480], R94 ;  /* 0x0084805e1b007388 */ /* 0x0007e80000000800 */
[----:B------:R3:W-:Y:S04]  /*1d2e0*/  STS [R29+0x8000], R96 ;  /* 0x008000601d007388 */ /* 0x0007e80000000800 */
[----:B------:R3:W-:Y:S04]  /*1d2f0*/  STS [R29+0x8400], R98 ;  /* 0x008400621d007388 */ /* 0x0007e80000000800 */
[----:B------:R-:W-:Y:S01]  /*1d300*/  BAR.SYNC.DEFER_BLOCKING 0x1, 0x100 ;  /* 0x0044000000007b1d */ /* 0x000fe20000010000 */
[----:B------:R-:W-:-:S02]  /*1d310*/  IMAD.MOV.U32 R5, RZ, RZ, c[0x0][0x388] ;  /* 0x0000e200ff057624 */ /* 0x000fc400078e00ff */
[----:B--2---:R-:W-:-:S03]  /*1d320*/  @P1 IMAD.WIDE R8, R197, R8, c[0x0][0x508] ;  /* 0x00014200c5081625 */ /* 0x004fc600078e0208 */
[----:B------:R-:W2:Y:S04]  /*1d330*/  @P0 LDG.E R7, [R16.64] ;  /* 0x0000000610070981 */ /* 0x000ea8000c1e1900 */
[----:B------:R3:W5:Y:S01]  /*1d340*/  @P1 LDG.E R5, [R8.64] ;  /* 0x0000000608051981 */ /* 0x000762000c1e1900 */
[----:B------:R-:W-:Y:S02]  /*1d350*/  CS2R R10, SRZ ;  /* 0x00000000000a7805 */ /* 0x000fe4000001ff00 */
[--C-:B--2---:R-:W-:Y:S01]  /*1d360*/  @P0 SHF.R.S32.HI R11, RZ, 0x1f, R7.reuse ;  /* 0x0000001fff0b0819 */ /* 0x104fe20000011407 */
[----:B------:R-:W-:Y:S01]  /*1d370*/  @P0 IMAD.MOV.U32 R10, RZ, RZ, R7 ;  /* 0x000000ffff0a0224 */ /* 0x000fe200078e0007 */
[----:B------:R-:W-:Y:S05]  /*1d380*/  @P1 BRA `(.L_x_1062) ;  /* 0x0000004000001947 */ /* 0x000fea0003800000 */
[----:B---3--:R-:W-:Y:S05]  /*1d390*/  @!P0 BRA `(.L_x_1062) ;  /* 0x0000003000008947 */ /* 0x008fea0003800000 */
[----:B-----5:R-:W2:Y:S04]  /*1d3a0*/  LDG.E R5, [R16.64] ;  /* 0x0000000610057981 */ /* 0x020ea8000c1e1900 */
[----:B------:R-:W2:Y:S02]  /*1d3b0*/  LDG.E R6, [R16.64+0x4] ;  /* 0x0000040610067981 */ /* 0x000ea4000c1e1900 */
[----:B--2---:R-:W-:-:S02]  /*1d3c0*/  IADD3 R5, -R5, R6, RZ ;  /* 0x0000000605057210 */ /* 0x004fc40007ffe1ff */
.L_x_1062:
[----:B---3--:R-:W-:Y:S01]  /*1d3d0*/  LOP3.LUT R7, R12, 0xffffffe0, RZ, 0xc0, !PT ;  /* 0xffffffe00c077812 */ /* 0x008fe200078ec0ff */
[----:B------:R-:W1:Y:S01]  /*1d3e0*/  S2R R57, SR_CTAID.X ;  /* 0x0000000000397919 */ /* 0x000e620000002500 */
[----:B------:R-:W-:Y:S01]  /*1d3f0*/  SHF.R.S32.HI R17, RZ, 0x1f, R4 ;  /* 0x0000001fff117819 */ /* 0x000fe20000011404 */
[----:B------:R-:W-:Y:S01]  /*1d400*/  IMAD.MOV.U32 R9, RZ, RZ, c[0x0][0x4e8] ;  /* 0x00013a00ff097624 */ /* 0x000fe200078e00ff */
[----:B------:R-:W-:Y:S01]  /*1d410*/  LEA.HI R6, R19, R19, RZ, 0x1 ;  /* 0x0000001313067211 */ /* 0x000fe200078f08ff */
[----:B------:R-:W-:Y:S01]  /*1d420*/  IMAD.IADD R8, R2, 0x1, -R7 ;  /* 0x0000000102087824 */ /* 0x000fe200078e0a07 */
[----:B------:R-:W-:Y:S01]  /*1d430*/  LEA.HI R17, R17, R4, RZ, 0x3 ;  /* 0x0000000411117211 */ /* 0x000fe200078f18ff */
[----:B------:R-:W-:Y:S01]  /*1d440*/  BSSY B0, `(.L_x_1063) ;  /* 0x0000082000007945 */ /* 0x000fe20003800000 */
[----:B------:R-:W-:-:S02]  /*1d450*/  LOP3.LUT R6, R6, 0x1ffffffe, RZ, 0xc0, !PT ;  /* 0x1ffffffe06067812 */ /* 0x000fc400078ec0ff */
[----:B------:R-:W-:Y:S02]  /*1d460*/  SHF.R.S32.HI R7, RZ, 0x1f, R8 ;  /* 0x0000001fff077819 */ /* 0x000fe40000011408 */
[----:B------:R-:W-:Y:S02]  /*1d470*/  LOP3.LUT R17, R17, 0xffffff8, RZ, 0xc0, !PT ;  /* 0x0ffffff811117812 */ /* 0x000fe400078ec0ff */
[----:B------:R-:W-:Y:S02]  /*1d480*/  LEA.HI R7, R7, R8, RZ, 0x2 ;  /* 0x0000000807077211 */ /* 0x000fe400078f10ff */
[----:B------:R-:W-:Y:S02]  /*1d490*/  IADD3 R4, R4, -R17, RZ ;  /* 0x8000001104047210 */ /* 0x000fe40007ffe0ff */
[----:B------:R-:W-:Y:S01]  /*1d4a0*/  SHF.R.S32.HI R17, RZ, 0x2, R7 ;  /* 0x00000002ff117819 */ /* 0x000fe20000011407 */
[----:B------:R-:W-:Y:S01]  /*1d4b0*/  IMAD.IADD R7, R19, 0x1, -R6 ;  /* 0x0000000113077824 */ /* 0x000fe200078e0a06 */
[----:B------:R-:W-:Y:S01]  /*1d4c0*/  ISETP.NE.AND P1, PT, R9, 0x1, PT ;  /* 0x000000010900780c */ /* 0x000fe20003f25270 */
[----:B------:R-:W-:Y:S01]  /*1d4d0*/  IMAD R9, R11, c[0x0][0x3a0], RZ ;  /* 0x0000e8000b097a24 */ /* 0x000fe200078e02ff */
[----:B------:R-:W-:Y:S01]  /*1d4e0*/  LOP3.LUT P2, RZ, R8, 0x3, RZ, 0xc0, !PT ;  /* 0x0000000308ff7812 */ /* 0x000fe2000784c0ff */
[----:B------:R-:W-:Y:S01]  /*1d4f0*/  IMAD R4, R4, 0x10, R17 ;  /* 0x0000001004047824 */ /* 0x000fe200078e0211 */
[----:B------:R-:W-:Y:S01]  /*1d500*/  MOV R18, R10 ;  /* 0x0000000a00127202 */ /* 0x000fe20000000f00 */
[----:B------:R-:W-:Y:S01]  /*1d510*/  IMAD.MOV.U32 R19, RZ, RZ, R11 ;  /* 0x000000ffff137224 */ /* 0x000fe200078e000b */
[-C--:B------:R-:W-:Y:S01]  /*1d520*/  LEA.HI R12, R15, R2.reuse, RZ, 0x3 ;  /* 0x000000020f0c7211 */ /* 0x080fe200078f18ff */
[----:B------:R-:W-:Y:S01]  /*1d530*/  IMAD R8, R7, 0x8, R4 ;  /* 0x0000000807087824 */ /* 0x000fe200078e0204 */
[----:B------:R-:W-:Y:S01]  /*1d540*/  LEA.HI R15, R15, R2, RZ, 0x6 ;  /* 0x000000020f0f7211 */ /* 0x000fe200078f30ff */
[----:B------:R-:W-:Y:S01]  /*1d550*/  IMAD R9, R10, c[0x0][0x3a4], R9 ;  /* 0x0000e9000a097a24 */ /* 0x000fe200078e0209 */
[----:B------:R-:W-:Y:S01]  /*1d560*/  LOP3.LUT R7, R12, 0xfffffff8, RZ, 0xc0, !PT ;  /* 0xfffffff80c077812 */ /* 0x000fe200078ec0ff */
[----:B------:R-:W-:Y:S01]  /*1d570*/  IMAD.WIDE.U32 R10, R10, c[0x0][0x3a0], RZ ;  /* 0x0000e8000a0a7a25 */ /* 0x000fe200078e00ff */
[----:B-1----:R-:W-:-:S02]  /*1d580*/  LEA R8, R57, R8, 0x7 ;  /* 0x0000000839087211 */ /* 0x002fc400078e38ff */
[----:B------:R-:W-:Y:S01]  /*1d590*/  SHF.R.S32.HI R12, RZ, 0x3, R12 ;  /* 0x00000003ff0c7819 */ /* 0x000fe2000001140c */
[----:B------:R-:W-:Y:S01]  /*1d5a0*/  IMAD R6, R0, c[0x0][0x490], RZ ;  /* 0x0001240000067a24 */ /* 0x000fe200078e02ff */
[----:B------:R-:W-:Y:S01]  /*1d5b0*/  IADD3 R11, R11, R9, RZ ;  /* 0x000000090b0b7210 */ /* 0x000fe20007ffe0ff */
[----:B------:R-:W-:-:S04]  /*1d5c0*/  @P1 IMAD.HI.U32 R9, R8, c[0x0][0x4ec], RZ ;  /* 0x00013b0008091a27 */ /* 0x000fc800078e00ff */
[C---:B------:R-:W-:Y:S02]  /*1d5d0*/  IMAD R17, R195.reuse, c[0x0][0x494], R6 ;  /* 0x00012500c3117a24 */ /* 0x040fe400078e0206 */
[----:B------:R-:W-:Y:S01]  /*1d5e0*/  IMAD.IADD R7, R2, 0x1, -R7 ;  /* 0x0000000102077824 */ /* 0x000fe200078e0a07 */
[----:B------:R-:W-:Y:S01]  /*1d5f0*/  SHF.R.S32.HI R2, RZ, 0x1f, R197 ;  /* 0x0000001fff027819 */ /* 0x000fe200000114c5 */
[----:B------:R-:W-:Y:S01]  /*1d600*/  IMAD.MOV.U32 R6, RZ, RZ, R8 ;  /* 0x000000ffff067224 */ /* 0x000fe200078e0008 */
[----:B------:R-:W-:Y:S01]  /*1d610*/  @P1 SHF.R.U32.HI R6, RZ, c[0x0][0x4f0], R9 ;  /* 0x00013c00ff061a19 */ /* 0x000fe20000011609 */
[----:B------:R-:W-:Y:S01]  /*1d620*/  IMAD.WIDE.U32 R18, R195, c[0x0][0x490], R18 ;  /* 0x00012400c3127a25 */ /* 0x000fe200078e0012 */
[----:B------:R-:W-:Y:S02]  /*1d630*/  SEL R197, R197, RZ, !P0 ;  /* 0x000000ffc5c57207 */ /* 0x000fe40004000000 */
[----:B------:R-:W-:Y:S01]  /*1d640*/  SEL R2, R2, RZ, !P0 ;  /* 0x000000ff02027207 */ /* 0x000fe20004000000 */
[----:B------:R-:W-:-:S02]  /*1d650*/  IMAD.IADD R19, R19, 0x1, R17 ;  /* 0x0000000113137824 */ /* 0x000fc400078e0211 */
[----:B------:R-:W-:Y:S02]  /*1d660*/  IMAD R0, R0, c[0x0][0x3e8], RZ ;  /* 0x0000fa0000007a24 */ /* 0x000fe400078e02ff */
[----:B------:R-:W-:Y:S02]  /*1d670*/  IMAD.MOV R9, RZ, RZ, -R6 ;  /* 0x000000ffff097224 */ /* 0x000fe400078e0a06 */
[----:B------:R-:W-:Y:S01]  /*1d680*/  IMAD R17, R195, c[0x0][0x3ec], R0 ;  /* 0x0000fb00c3117a24 */ /* 0x000fe200078e0200 */
[----:B------:R-:W-:Y:S01]  /*1d690*/  LEA R0, R7, R12, 0x5 ;  /* 0x0000000c07007211 */ /* 0x000fe200078e28ff */
[----:B------:R-:W-:-:S04]  /*1d6a0*/  IMAD.WIDE.U32 R10, R195, c[0x0][0x3e8], R10 ;  /* 0x0000fa00c30a7a25 */ /* 0x000fc800078e000a */
[----:B------:R-:W-:Y:S01]  /*1d6b0*/  IMAD.WIDE.U32 R18, R197, c[0x0][0x498], R18 ;  /* 0x00012600c5127a25 */ /* 0x000fe200078e0012 */
[----:B------:R-:W-:Y:S02]  /*1d6c0*/  IADD3 R11, R11, R17, RZ ;  /* 0x000000110b0b7210 */ /* 0x000fe40007ffe0ff */
[----:B------:R-:W-:Y:S01]  /*1d6d0*/  SHF.R.S32.HI R17, RZ, 0x1f, R6 ;  /* 0x0000001fff117819 */ /* 0x000fe20000011406 */
[----:B------:R-:W-:Y:S01]  /*1d6e0*/  IMAD R9, R9, c[0x0][0x4e8], R8 ;  /* 0x00013a0009097a24 */ /* 0x000fe200078e0208 */
[----:B------:R-:W-:Y:S01]  /*1d6f0*/  IADD3 R20, P0, R6, R18, RZ ;  /* 0x0000001206147210 */ /* 0x000fe20007f1e0ff */
[----:B------:R-:W-:Y:S02]  /*1d700*/  IMAD R14, R2, c[0x0][0x498], RZ ;  /* 0x00012600020e7a24 */ /* 0x000fe400078e02ff */
[----:B------:R-:W-:Y:S01]  /*1d710*/  IMAD R8, R57, 0x80, R0 ;  /* 0x0000008039087824 */ /* 0x000fe200078e0200 */
[----:B------:R-:W-:Y:S01]  /*1d720*/  SHF.R.S32.HI R18, RZ, 0x1f, R9 ;  /* 0x0000001fff127819 */ /* 0x000fe20000011409 */
[----:B------:R-:W-:-:S02]  /*1d730*/  IMAD R14, R197, c[0x0][0x49c], R14 ;  /* 0x00012700c50e7a24 */ /* 0x000fc400078e020e */
[----:B------:R-:W-:Y:S02]  /*1d740*/  IMAD.SHL.U32 R0, R12, 0x40, RZ ;  /* 0x000000400c007824 */ /* 0x000fe400078e00ff */
[----:B------:R-:W-:Y:S01]  /*1d750*/  IMAD R18, R18, c[0x0][0x488], RZ ;  /* 0x0001220012127a24 */ /* 0x000fe200078e02ff */
[----:B------:R-:W-:Y:S01]  /*1d760*/  IADD3.X R21, R17, R19, R14, P0, !PT ;  /* 0x0000001311157210 */ /* 0x000fe200007fe40e */
[----:B------:R-:W-:Y:S01]  /*1d770*/  @P1 IMAD.HI.U32 R16, R8, c[0x0][0x4ec], RZ ;  /* 0x00013b0008101a27 */ /* 0x000fe200078e00ff */
[----:B------:R-:W-:-:S03]  /*1d780*/  LOP3.LUT R17, R0, 0x1c0, RZ, 0xc0, !PT ;  /* 0x000001c000117812 */ /* 0x000fc600078ec0ff */
[----:B------:R-:W-:-:S04]  /*1d790*/  IMAD.WIDE.U32 R20, R9, c[0x0][0x488], R20 ;  /* 0x0001220009147a25 */ /* 0x000fc800078e0014 */
[----:B------:R-:W-:Y:S02]  /*1d7a0*/  IMAD R18, R9, c[0x0][0x48c], R18 ;  /* 0x0001230009127a24 */ /* 0x000fe400078e0212 */
[----:B------:R-:W-:Y:S01]  /*1d7b0*/  IMAD.SHL.U32 R0, R7, 0x8, RZ ;  /* 0x0000000807007824 */ /* 0x000fe200078e00ff */
[----:B------:R-:W-:Y:S01]  /*1d7c0*/  LEA R7, P0, R20, c[0x0][0x450], 0x2 ;  /* 0x0001140014077a11 */ /* 0x000fe200078010ff */
[----:B------:R-:W-:Y:S01]  /*1d7d0*/  IMAD R14, R2, c[0x0][0x3f0], RZ ;  /* 0x0000fc00020e7a24 */ /* 0x000fe200078e02ff */
[----:B------:R-:W-:Y:S01]  /*1d7e0*/  IADD3 R9, R21, R18, RZ ;  /* 0x0000001215097210 */ /* 0x000fe20007ffe0ff */
[----:B------:R-:W-:Y:S01]  /*1d7f0*/  IMAD.MOV.U32 R6, RZ, RZ, R8 ;  /* 0x000000ffff067224 */ /* 0x000fe200078e0008 */
[----:B------:R-:W-:Y:S01]  /*1d800*/  SHF.R.U32.HI R2, RZ, 0x3, R17 ;  /* 0x00000003ff027819 */ /* 0x000fe20000011611 */
[----:B------:R-:W-:Y:S01]  /*1d810*/  SHFL.IDX PT, R34, R7, RZ, 0x1c1f ;  /* 0x001c1fff07227589 */ /* 0x000fe200000e0000 */
[----:B------:R-:W-:Y:S01]  /*1d820*/  LOP3.LUT R17, R17, 0x38, R0, 0xf8, !PT ;  /* 0x0000003811117812 */ /* 0x000fe200078ef800 */
[C---:B------:R-:W-:Y:S01]  /*1d830*/  IMAD R14, R197.reuse, c[0x0][0x3f4], R14 ;  /* 0x0000fd00c50e7a24 */ /* 0x040fe200078e020e */
[----:B------:R-:W-:Y:S01]  /*1d840*/  LEA.HI.X R9, R20, c[0x0][0x454], R9, 0x2, P0 ;  /* 0x0001150014097a11 */ /* 0x000fe200000f1409 */
[----:B------:R-:W-:Y:S01]  /*1d850*/  SHFL.IDX PT, R48, R7, 0x1, 0x1c1f ;  /* 0x003c1f0007307f89 */ /* 0x000fe200000e0000 */
[----:B------:R-:W-:Y:S01]  /*1d860*/  @P1 SHF.R.U32.HI R6, RZ, c[0x0][0x4f0], R16 ;  /* 0x00013c00ff061a19 */ /* 0x000fe20000011610 */
[----:B------:R-:W-:Y:S01]  /*1d870*/  IMAD.WIDE.U32 R10, R197, c[0x0][0x3f0], R10 ;  /* 0x0000fc00c50a7a25 */ /* 0x000fe200078e000a */
[----:B------:R-:W-:Y:S01]  /*1d880*/  LOP3.LUT R17, R17, R2, RZ, 0x3c, !PT ;  /* 0x0000000211117212 */ /* 0x000fe200078e3cff */
[----:B------:R-:W1:Y:S01]  /*1d890*/  SHFL.IDX PT, R35, R9, RZ, 0x1c1f ;  /* 0x001c1fff09237589 */ /* 0x000e6200000e0000 */
[----:B------:R-:W-:Y:S01]  /*1d8a0*/  SHF.R.S32.HI R2, RZ, 0x1f, R6 ;  /* 0x0000001fff027819 */ /* 0x000fe20000011406 */
[----:B------:R-:W-:Y:S01]  /*1d8b0*/  IMAD R21, R57, 0x80, R4 ;  /* 0x0000008039157824 */ /* 0x000fe200078e0204 */
[----:B------:R-:W-:Y:S01]  /*1d8c0*/  IADD3 R11, R11, R14, RZ ;  /* 0x0000000e0b0b7210 */ /* 0x000fe20007ffe0ff */
[----:B------:R-:W2:Y:S01]  /*1d8d0*/  SHFL.IDX PT, R49, R9, 0x1, 0x1c1f ;  /* 0x003c1f0009317f89 */ /* 0x000ea200000e0000 */
[----:B------:R-:W-:Y:S01]  /*1d8e0*/  IMAD.MOV R19, RZ, RZ, -R6 ;  /* 0x000000ffff137224 */ /* 0x000fe200078e0a06 */
[----:B------:R-:W-:Y:S01]  /*1d8f0*/  LEA R57, R57, R12, 0x7 ;  /* 0x0000000c39397211 */ /* 0x000fe200078e38ff */
[----:B------:R-:W-:-:S02]  /*1d900*/  IMAD R23, R2, c[0x0][0x3e0], RZ ;  /* 0x0000f80002177a24 */ /* 0x000fc400078e02ff */
[----:B-----5:R-:W-:Y:S01]  /*1d910*/  IMAD R2, R5, c[0x0][0x4e8], RZ ;  /* 0x00013a0005027a24 */ /* 0x020fe200078e02ff */
[----:B------:R-:W-:Y:S01]  /*1d920*/  IADD3 R5, R21, 0x8, RZ ;  /* 0x0000000815057810 */ /* 0x000fe20007ffe0ff */
[----:B------:R-:W-:Y:S02]  /*1d930*/  IMAD R19, R19, c[0x0][0x4e8], R8 ;  /* 0x00013a0013137a24 */ /* 0x000fe400078e0208 */
[C---:B------:R-:W-:Y:S01]  /*1d940*/  IMAD R23, R6.reuse, c[0x0][0x3e4], R23 ;  /* 0x0000f90006177a24 */ /* 0x040fe200078e0217 */
[-C--:B------:R-:W-:Y:S01]  /*1d950*/  ISETP.GE.OR P1, PT, R21, R2.reuse, P2 ;  /* 0x000000021500720c */ /* 0x080fe20001726670 */
[----:B------:R-:W-:Y:S01]  /*1d960*/  IMAD.WIDE.U32 R10, R6, c[0x0][0x3e0], R10 ;  /* 0x0000f800060a7a25 */ /* 0x000fe200078e000a */
[----:B------:R-:W-:Y:S02]  /*1d970*/  ISETP.GE.OR P0, PT, R5, R2, P2 ;  /* 0x000000020500720c */ /* 0x000fe40001706670 */
[----:B------:R-:W-:Y:S01]  /*1d980*/  SHF.L.U32 R6, R15, 0x3, RZ ;  /* 0x000000030f067819 */ /* 0x000fe200000006ff */
[----:B------:R-:W-:Y:S01]  /*1d990*/  IMAD.IADD R11, R11, 0x1, R23 ;  /* 0x000000010b0b7824 */ /* 0x000fe200078e0217 */
[----:B------:R-:W-:-:S02]  /*1d9a0*/  SHF.R.S32.HI R4, RZ, 0x1f, R19 ;  /* 0x0000001fff047819 */ /* 0x000fc40000011413 */
[----:B------:R-:W-:Y:S01]  /*1d9b0*/  LOP3.LUT R6, R17, 0x7ffffe00, R6, 0xf8, !PT ;  /* 0x7ffffe0011067812 */ /* 0x000fe200078ef806 */
[----:B------:R-:W-:-:S03]  /*1d9c0*/  IMAD.WIDE.U32 R32, R19, c[0x0][0x3d8], R10 ;  /* 0x0000f60013207a25 */ /* 0x000fc600078e000a */
[----:B------:R-:W-:Y:S01]  /*1d9d0*/  SHF.L.U32 R58, R6, 0x1, RZ ;  /* 0x00000001063a7819 */ /* 0x000fe200000006ff */
[----:B------:R-:W-:Y:S01]  /*1d9e0*/  IMAD R4, R4, c[0x0][0x3d8], RZ ;  /* 0x0000f60004047a24 */ /* 0x000fe200078e02ff */
[----:B-1----:R1:W-:Y:S03]  /*1d9f0*/  @!P1 ST.E [R34.64], R3 ;  /* 0x0000000322009985 */ /* 0x0023e6000c101906 */
[----:B------:R-:W-:Y:S01]  /*1da00*/  IMAD R14, R19, c[0x0][0x3dc], R4 ;  /* 0x0000f700130e7a24 */ /* 0x000fe200078e0204 */
[----:B--2---:R1:W-:Y:S01]  /*1da10*/  @!P0 ST.E [R48.64], R13 ;  /* 0x0000000d30008985 */ /* 0x0043e2000c101906 */
[C---:B------:R-:W-:Y:S02]  /*1da20*/  LEA R56, P0, R32.reuse, c[0x0][0x380], 0x1 ;  /* 0x0000e00020387a11 */ /* 0x040fe400078008ff */
[----:B------:R-:W-:Y:S01]  /*1da30*/  IMAD.IADD R14, R33, 0x1, R14 ;  /* 0x00000001210e7824 */ /* 0x000fe200078e020e */
[----:B------:R1:W2:Y:S04]  /*1da40*/  LDS.128 R44, [R58+0x1080] ;  /* 0x001080003a2c7984 */ /* 0x0002a80000000c00 */
[----:B------:R1:W3:Y:S01]  /*1da50*/  LDS.128 R40, [R58+0x2080] ;  /* 0x002080003a287984 */ /* 0x0002e20000000c00 */
[----:B------:R-:W-:-:S02]  /*1da60*/  LEA.HI.X R55, R32, c[0x0][0x384], R14, 0x1, P0 ;  /* 0x0000e10020377a11 */ /* 0x000fc400000f0c0e */
[----:B------:R-:W-:Y:S01]  /*1da70*/  ISETP.GE.AND P0, PT, R57, R2, PT ;  /* 0x000000023900720c */ /* 0x000fe20003f06270 */
        /* <DEDUP_REMOVED lines=30> */
.L_x_1064:
[----:B--2---:R-:W-:Y:S05]  /*1dc60*/  BSYNC B0 ;  /* 0x0000000000007941 */ /* 0x004fea0003800000 */
.L_x_1063:
        /* <DEDUP_REMOVED lines=23> */
.L_x_1066:
[----:B------:R-:W-:Y:S05]  /*1dde0*/  BSYNC B0 ;  /* 0x0000000000007941 */ /* 0x000fea0003800000 */
.L_x_1065:
        /* <DEDUP_REMOVED lines=23> */
.L_x_1068:
[----:B------:R-:W-:Y:S05]  /*1df60*/  BSYNC B0 ;  /* 0x0000000000007941 */ /* 0x000fea0003800000 */
.L_x_1067:
        /* <DEDUP_REMOVED lines=24> */
.L_x_1061:
        /* <DEDUP_REMOVED lines=18> */
.L_x_1069:
        /* <DEDUP_REMOVED lines=19> */
[----:B------:R-:W-:-:S05]  /*1e340*/  IMAD R4, R195, c[0x0][0x494], R4 ;  /* 0x00012500c3047a24 */ /* 0x000fca00078e0204 */
[----:B------:R-:W-:Y:S01]  /*1e350*/  IADD3 R13, R4, R13, RZ ;  /* 0x0000000d040d7210 */ /* 0x000fe20007ffe0ff */
[----:B------:R-:W-:-:S04]  /*1e360*/  @P0 IMAD.HI.U32 R6, R8, c[0x0][0x4ec], RZ ;  /* 0x00013b0008060a27 */ /* 0x000fc800078e00ff */
[----:B------:R-:W-:Y:S01]  /*1e370*/  IMAD R4, R5, c[0x0][0x498], RZ ;  /* 0x0001260005047a24 */ /* 0x000fe200078e02ff */
[----:B------:R-:W-:Y:S01]  /*1e380*/  @P0 SHF.R.U32.HI R7, RZ, c[0x0][0x4f0], R6 ;  /* 0x00013c00ff070a19 */ /* 0x000fe20000011606 */
[----:B------:R-:W-:-:S04]  /*1e390*/  IMAD.WIDE.U32 R12, R197, c[0x0][0x498], R12 ;  /* 0x00012600c50c7a25 */ /* 0x000fc800078e000c */
[--C-:B------:R-:W-:Y:S01]  /*1e3a0*/  IMAD.MOV R9, RZ, RZ, -R7.reuse ;  /* 0x000000ffff097224 */ /* 0x100fe200078e0a07 */
[----:B------:R-:W-:Y:S01]  /*1e3b0*/  IADD3 R12, P0, R7, R12, RZ ;  /* 0x0000000c070c7210 */ /* 0x000fe20007f1e0ff */
[----:B------:R-:W-:Y:S01]  /*1e3c0*/  IMAD R15, R197, c[0x0][0x49c], R4 ;  /* 0x00012700c50f7a24 */ /* 0x000fe200078e0204 */
[----:B------:R-:W-:Y:S01]  /*1e3d0*/  SHF.R.S32.HI R4, RZ, 0x1f, R7 ;  /* 0x0000001fff047819 */ /* 0x000fe20000011407 */
        /* <DEDUP_REMOVED lines=11> */
.L_x_1071:
[----:B------:R-:W-:Y:S05]  /*1e490*/  BSYNC B0 ;  /* 0x0000000000007941 */ /* 0x000fea0003800000 */
.L_x_1070:
        /* <DEDUP_REMOVED lines=64> */
.L_x_1073:
[----:B------:R-:W-:Y:S05]  /*1e8a0*/  BSYNC B0 ;  /* 0x0000000000007941 */ /* 0x000fea0003800000 */
.L_x_1072:
        /* <DEDUP_REMOVED lines=21> */
.L_x_1075:
[----:B------:R-:W-:Y:S05]  /*1ea00*/  BSYNC B0 ;  /* 0x0000000000007941 */ /* 0x000fea0003800000 */
.L_x_1074:
        /* <DEDUP_REMOVED lines=21> */
.L_x_1077:
[----:B------:R-:W-:Y:S05]  /*1eb60*/  BSYNC B0 ;  /* 0x0000000000007941 */ /* 0x000fea0003800000 */
.L_x_1076:
        /* <DEDUP_REMOVED lines=22> */
.L_x_1078:
        /* <DEDUP_REMOVED lines=11> */
.L_x_1299:


//--------------------- .text._ZN7cutlass13device_kernelIN5flash19enable_sm80_to_sm89INS1_16FlashAttnFwdSm80INS1_25CollectiveMainloopFwdSm80ILi8ELi2ELb1EN4cute5tupleIJNS5_1CILi128EEENS7_ILi96EEENS7_ILi192EEEEEELi192ENS_6half_tEfNS_4arch4Sm80ELb1ELb0ELb1ELb0ELb0ELb0ELb1ELb0EEENS1_21CollectiveEpilogueFwdINS6_IJS8_SA_S9_EEENS6_IJNS7_ILi1EEESI_SI_EEESC_SE_Li256ELb0ELb1ELb0ELb0EEENS1_30DynamicPersistentTileSchedulerILi256ELi256ELb0ELb1ELb0EEEEEEEEEvNT_6ParamsE --------------------------
	.section	.text._ZN7cutlass13device_kernelIN5flash19enable_sm80_to_sm89INS1_16FlashAttnFwdSm80INS1_25CollectiveMainloopFwdSm80ILi8ELi2ELb1EN4cute5tupleIJNS5_1CILi128EEENS7_ILi96EEENS7_ILi192EEEEEELi192ENS_6half_tEfNS_4arch4Sm80ELb1ELb0ELb1ELb0ELb0ELb0ELb1ELb0EEENS1_21CollectiveEpilogueFwdINS6_IJS8_SA_S9_EEENS6_IJNS7_ILi1EEESI_SI_EEESC_SE_Li256ELb0ELb1ELb0ELb0EEENS1_30DynamicPersistentTileSchedulerILi256ELi256ELb0ELb1ELb0EEEEEEEEEvNT_6ParamsE,"ax",@progbits
	.sectioninfo	@"SHI_REGISTERS=255"
	.align	128
.text._ZN7cutlass13device_kernelIN5flash19enable_sm80_to_sm89INS1_16FlashAttnFwdSm80INS1_25CollectiveMainloopFwdSm80ILi8ELi2ELb1EN4cute5tupleIJNS5_1CILi128EEENS7_ILi96EEENS7_ILi192EEEEEELi192ENS_6half_tEfNS_4arch4Sm80ELb1ELb0ELb1ELb0ELb0ELb0ELb1ELb0EEENS1_21CollectiveEpilogueFwdINS6_IJS8_SA_S9_EEENS6_IJNS7_ILi1EEESI_SI_EEESC_SE_Li256ELb0ELb1ELb0ELb0EEENS1_30DynamicPersistentTileSchedulerILi256ELi256ELb0ELb1ELb0EEEEEEEEEvNT_6ParamsE:
        .type           _ZN7cutlass13device_kernelIN5flash19enable_sm80_to_sm89INS1_16FlashAttnFwdSm80INS1_25CollectiveMainloopFwdSm80ILi8ELi2ELb1EN4cute5tupleIJNS5_1CILi128EEENS7_ILi96EEENS7_ILi192EEEEEELi192ENS_6half_tEfNS_4arch4Sm80ELb1ELb0ELb1ELb0ELb0ELb0ELb1ELb0EEENS1_21CollectiveEpilogueFwdINS6_IJS8_SA_S9_EEENS6_IJNS7_ILi1EEESI_SI_EEESC_SE_Li256ELb0ELb1ELb0ELb0EEENS1_30DynamicPersistentTileSchedulerILi256ELi256ELb0ELb1ELb0EEEEEEEEEvNT_6ParamsE,@function
        .size           _ZN7cutlass13device_kernelIN5flash19enable_sm80_to_sm89INS1_16FlashAttnFwdSm80INS1_25CollectiveMainloopFwdSm80ILi8ELi2ELb1EN4cute5tupleIJNS5_1CILi128EEENS7_ILi96EEENS7_ILi192EEEEEELi192ENS_6half_tEfNS_4arch4Sm80ELb1ELb0ELb1ELb0ELb0ELb0ELb1ELb0EEENS1_21CollectiveEpilogueFwdINS6_IJS8_SA_S9_EEENS6_IJNS7_ILi1EEESI_SI_EEESC_SE_Li256ELb0ELb1ELb0ELb0EEENS1_30DynamicPersistentTileSchedulerILi256ELi256ELb0ELb1ELb0EEEEEEEEEvNT_6ParamsE,(.L_x_1300 - _ZN7cutlass13device_kernelIN5flash19enable_sm80_to_sm89INS1_16FlashAttnFwdSm80INS1_25CollectiveMainloopFwdSm80ILi8ELi2ELb1EN4cute5tupleIJNS5_1CILi128EEENS7_ILi96EEENS7_ILi192EEEEEELi192ENS_6half_tEfNS_4arch4Sm80ELb1ELb0ELb1ELb0ELb0ELb0ELb1ELb0EEENS1_21CollectiveEpilogueFwdINS6_IJS8_SA_S9_EEENS6_IJNS7_ILi1EEESI_SI_EEESC_SE_Li256ELb0ELb1ELb0ELb0EEENS1_30DynamicPersistentTileSchedulerILi256ELi256ELb0ELb1ELb0EEEEEEEEEvNT_6ParamsE)
        .other          _ZN7cutlass13device_kernelIN5flash19enable_sm80_to_sm89INS1_16FlashAttnFwdSm80INS1_25CollectiveMainloopFwdSm80ILi8ELi2ELb1EN4cute5tupleIJNS5_1CILi128EEENS7_ILi96EEENS7_ILi192EEEEEELi192ENS_6half_tEfNS_4arch4Sm80ELb1ELb0ELb1ELb0ELb0ELb0ELb1ELb0EEENS1_21CollectiveEpilogueFwdINS6_IJS8_SA_S9_EEENS6_IJNS7_ILi1EEESI_SI_EEESC_SE_Li256ELb0ELb1ELb0ELb0EEENS1_30DynamicPersistentTileSchedulerILi256ELi256ELb0ELb1ELb0EEEEEEEEEvNT_6ParamsE,@"STO_CUDA_ENTRY STV_DEFAULT"
_ZN7cutlass13device_kernelIN5flash19enable_sm80_to_sm89INS1_16FlashAttnFwdSm80INS1_25CollectiveMainloopFwdSm80ILi8ELi2ELb1EN4cute5tupleIJNS5_1CILi128EEENS7_ILi96EEENS7_ILi192EEEEEELi192ENS_6half_tEfNS_4arch4Sm80ELb1ELb0ELb1ELb0ELb0ELb0ELb1ELb0EEENS1_21CollectiveEpilogueFwdINS6_IJS8_SA_S9_EEENS6_IJNS7_ILi1EEESI_SI_EEESC_SE_Li256ELb0ELb1ELb0ELb0EEENS1_30DynamicPersistentTileSchedulerILi256ELi256ELb0ELb1ELb0EEEEEEEEEvNT_6ParamsE:
        /* <DEDUP_REMOVED lines=12> */
[----:B------:R-:W-:Y:S01]  /*00c0*/  IMAD.MOV.U32 R207, RZ, RZ, 0x20 ;  /* 0x00000020ffcf7424 */ /* 0x000fe200078e00ff */
[----:B------:R-:W-:Y:S02]  /*00d0*/  ULDC.64 UR6, c[0x0][0x118] ;  /* 0x0000460000067ab9 */ /* 0x000fe40000000a00 */
[CC--:B------:R-:W-:Y:S02]  /*00e0*/  LEA.HI R4, R9.reuse, R17.reuse, RZ, 0x4 ;  /* 0x0000001109047211 */ /* 0x0c0fe400078f20ff */
[----:B------:R-:W-:Y:S02]  /*00f0*/  LEA.HI R11, R9, R17, RZ, 0x2 ;  /* 0x00000011090b7211 */ /* 0x000fe400078f10ff */
[----:B------:R-:W-:Y:S02]  /*0100*/  SHF.R.S32.HI R3, RZ, 0x4, R4 ;  /* 0x00000004ff037819 */ /* 0x000fe40000011404 */
[----:B------:R-:W-:-:S02]  /*0110*/  SHF.R.S32.HI R5, RZ, 0x2, R11 ;  /* 0x00000002ff057819 */ /* 0x000fc4000001140b */
[----:B------:R-:W-:Y:S02]  /*0120*/  SHF.R.S32.HI R0, RZ, 0x1f, R11 ;  /* 0x0000001fff007819 */ /* 0x000fe4000001140b */
[----:B------:R-:W-:Y:S02]  /*0130*/  LEA.HI R2, R4, R3, RZ, 0x1 ;  /* 0x0000000304027211 */ /* 0x000fe400078f08ff */
[----:B------:R-:W-:Y:S02]  /*0140*/  LEA.HI R0, R0, R5, RZ, 0x3 ;  /* 0x0000000500007211 */ /* 0x000fe400078f18ff */
[----:B------:R-:W-:Y:S02]  /*0150*/  LOP3.LUT R2, R2, 0xfffffffe, RZ, 0xc0, !PT ;  /* 0xfffffffe02027812 */ /* 0x000fe400078ec0ff */
[----:B------:R-:W-:Y:S02]  /*0160*/  LOP3.LUT R0, R0, 0xfffffff8, RZ, 0xc0, !PT ;  /* 0xfffffff800007812 */ /* 0x000fe400078ec0ff */
[-C--:B------:R-:W-:Y:S01]  /*0170*/  LEA.HI R8, R9, R17.reuse, RZ, 0x3 ;  /* 0x0000001109087211 */ /* 0x080fe200078f18ff */
[----:B------:R-:W-:Y:S01]  /*0180*/  IMAD.IADD R14, R3, 0x1, -R2 ;  /* 0x00000001030e7824 */ /* 0x000fe200078e0a02 */
[----:B------:R-:W-:Y:S01]  /*0190*/  LEA.HI R2, R9, R17, RZ, 0x6 ;  /* 0x0000001109027211 */ /* 0x000fe200078f30ff */
[----:B------:R-:W-:Y:S01]  /*01a0*/  IMAD.IADD R10, R5, 0x1, -R0 ;  /* 0x00000001050a7824 */ /* 0x000fe200078e0a00 */
[----:B------:R-:W-:-:S02]  /*01b0*/  LOP3.LUT R3, R8, 0xfffffff8, RZ, 0xc0, !PT ;  /* 0xfffffff808037812 */ /* 0x000fc400078ec0ff */
[----:B------:R-:W-:Y:S01]  /*01c0*/  LOP3.LUT R0, R4, 0xfffffff0, RZ, 0xc0, !PT ;  /* 0xfffffff004007812 */ /* 0x000fe200078ec0ff */
[----:B------:R-:W-:Y:S01]  /*01d0*/  IMAD.SHL.U32 R2, R2, 0x8, RZ ;  /* 0x0000000802027824 */ /* 0x000fe200078e00ff */
[----:B------:R-:W-:Y:S01]  /*01e0*/  SHF.R.S32.HI R7, RZ, 0x3, R8 ;  /* 0x00000003ff077819 */ /* 0x000fe20000011408 */
[----:B------:R-:W-:Y:S01]  /*01f0*/  IMAD.IADD R6, R17, 0x1, -R3 ;  /* 0x0000000111067824 */ /* 0x000fe200078e0a03 */
[----:B------:R-:W-:Y:S01]  /*0200*/  LEA.HI R9, R9, R17, RZ, 0x5 ;  /* 0x0000001109097211 */ /* 0x000fe200078f28ff */
[----:B------:R-:W-:Y:S02]  /*0210*/  IMAD.IADD R3, R17, 0x1, -R0 ;  /* 0x0000000111037824 */ /* 0x000fe400078e0a00 */
[----:B------:R-:W-:Y:S01]  /*0220*/  IMAD.SHL.U32 R0, R7, 0x40, RZ ;  /* 0x0000004007007824 */ /* 0x000fe200078e00ff */
[----:B------:R-:W-:Y:S01]  /*0230*/  LOP3.LUT R7, R2, 0x7ffffe00, RZ, 0xc0, !PT ;  /* 0x7ffffe0002077812 */ /* 0x000fe200078ec0ff */
[C---:B------:R-:W-:Y:S01]  /*0240*/  IMAD.SHL.U32 R4, R6.reuse, 0x40, RZ ;  /* 0x0000004006047824 */ /* 0x040fe200078e00ff */
[----:B------:R-:W-:Y:S01]  /*0250*/  SHF.R.S32.HI R5, RZ, 0x1f, R3 ;  /* 0x0000001fff057819 */ /* 0x000fe20000011403 */
[----:B------:R-:W-:Y:S01]  /*0260*/  IMAD.SHL.U32 R20, R6, 0x8, RZ ;  /* 0x0000000806147824 */ /* 0x000fe200078e00ff */
[----:B------:R-:W-:-:S02]  /*0270*/  LOP3.LUT R2, R0, 0x1c0, RZ, 0xc0, !PT ;  /* 0x000001c000027812 */ /* 0x000fc400078ec0ff */
[----:B------:R-:W-:Y:S02]  /*0280*/  LOP3.LUT R0, R4, 0x1c0, RZ, 0xc0, !PT ;  /* 0x000001c004007812 */ /* 0x000fe400078ec0ff */
[----:B------:R-:W-:Y:S02]  /*0290*/  LEA.HI R12, R5, R3, RZ, 0x3 ;  /* 0x00000003050c7211 */ /* 0x000fe400078f18ff */
[----:B------:R-:W-:Y:S02]  /*02a0*/  LOP3.LUT R4, R0, 0x8, R8, 0xf8, !PT ;  /* 0x0000000800047812 */ /* 0x000fe400078ef808 */
[----:B------:R-:W-:Y:S02]  /*02b0*/  SHF.R.U32.HI R6, RZ, 0x3, R2 ;  /* 0x00000003ff067819 */ /* 0x000fe40000011602 */
[----:B------:R-:W-:Y:S02]  /*02c0*/  LOP3.LUT R5, R2, 0x38, R20, 0xf8, !PT ;  /* 0x0000003802057812 */ /* 0x000fe400078ef814 */
[----:B------:R-:W-:-:S02]  /*02d0*/  SHF.R.U32.HI R0, RZ, 0x3, R0 ;  /* 0x00000003ff007819 */ /* 0x000fc40000011600 */
[----:B------:R-:W-:Y:S02]  /*02e0*/  LOP3.LUT R2, R12, 0xfffffff8, RZ, 0xc0, !PT ;  /* 0xfffffff80c027812 */ /* 0x000fe400078ec0ff */
[----:B------:R-:W-:Y:S02]  /*02f0*/  LOP3.LUT R13, R4, R0, RZ, 0x3c, !PT ;  /* 0x00000000040d7212 */ /* 0x000fe400078e3cff */
[----:B------:R-:W-:Y:S01]  /*0300*/  LOP3.LUT R0, R9, 0xffffffe0, RZ, 0xc0, !PT ;  /* 0xffffffe009007812 */ /* 0x000fe200078ec0ff */
[----:B------:R-:W-:Y:S01]  /*0310*/  IMAD.IADD R8, R3, 0x1, -R2 ;  /* 0x0000000103087824 */ /* 0x000fe200078e0a02 */
[--C-:B------:R-:W-:Y:S02]  /*0320*/  SHF.R.S32.HI R212, RZ, 0x5, R9.reuse ;  /* 0x00000005ffd47819 */ /* 0x100fe40000011409 */
[----:B------:R-:W-:Y:S01]  /*0330*/  SHF.R.S32.HI R2, RZ, 0x1f, R9 ;  /* 0x0000001fff027819 */ /* 0x000fe20000011409 */
[----:B------:R-:W-:Y:S01]  /*0340*/  IMAD.IADD R18, R17, 0x1, -R0 ;  /* 0x0000000111127824 */ /* 0x000fe200078e0a00 */
[----:B------:R-:W-:-:S02]  /*0350*/  LOP3.LUT R3, R10, 0x1, RZ, 0xc0, !PT ;  /* 0x000000010a037812 */ /* 0x000fc400078ec0ff */
[----:B------:R-:W-:Y:S02]  /*0360*/  LEA.HI R0, R2, R212, RZ, 0x3 ;  /* 0x000000d402007211 */ /* 0x000fe400078f18ff */
[----:B------:R-:W-:Y:S02]  /*0370*/  LOP3.LUT R4, R11, 0xfffffffc, RZ, 0xc0, !PT ;  /* 0xfffffffc0b047812 */ /* 0x000fe400078ec0ff */
[----:B------:R-:W-:Y:S01]  /*0380*/  LOP3.LUT R2, R0, 0xffffff8, RZ, 0xc0, !PT ;  /* 0x0ffffff800027812 */ /* 0x000fe200078ec0ff */
[----:B------:R-:W-:Y:S01]  /*0390*/  IMAD.SHL.U32 R0, R8, 0x40, RZ ;  /* 0x0000004008007824 */ /* 0x000fe200078e00ff */
[----:B------:R-:W-:Y:S01]  /*03a0*/  ISETP.NE.U32.AND P3, PT, R3, 0x1, PT ;  /* 0x000000010300780c */ /* 0x000fe20003f65070 */
[----:B------:R-:W-:Y:S01]  /*03b0*/  IMAD.IADD R3, R17, 0x1, -R4 ;  /* 0x0000000111037824 */ /* 0x000fe200078e0a04 */
[----:B------:R-:W-:Y:S01]  /*03c0*/  SHF.R.S32.HI R11, RZ, 0x1f, R18 ;  /* 0x0000001fff0b7819 */ /* 0x000fe20000011412 */
[----:B------:R-:W-:Y:S01]  /*03d0*/  IMAD.SHL.U32 R4, R14, 0x8, RZ ;  /* 0x000000080e047824 */ /* 0x000fe200078e00ff */
[----:B------:R-:W-:-:S02]  /*03e0*/  LOP3.LUT R0, R0, 0x1c0, RZ, 0xc0, !PT ;  /* 0x000001c000007812 */ /* 0x000fc400078ec0ff */
[----:B------:R-:W-:Y:S01]  /*03f0*/  LOP3.LUT R15, R7, R5, R6, 0xf6, !PT ;  /* 0x00000005070f7212 */ /* 0x000fe200078ef606 */
[----:B------:R-:W-:Y:S01]  /*0400*/  IMAD.IADD R7, R212, 0x1, -R2 ;  /* 0x00000001d4077824 */ /* 0x000fe200078e0a02 */
[----:B------:R-:W-:Y:S02]  /*0410*/  LEA.HI R11, R11, R18, RZ, 0x2 ;  /* 0x000000120b0b7211 */ /* 0x000fe400078f10ff */
[----:B------:R-:W-:Y:S02]  /*0420*/  LOP3.LUT R5, R0, 0x8, R4, 0xf8, !PT ;  /* 0x0000000800057812 */ /* 0x000fe400078ef804 */
[----:B------:R-:W-:Y:S01]  /*0430*/  SHF.R.U32.HI R2, RZ, 0x3, R0 ;  /* 0x00000003ff027819 */ /* 0x000fe20000011600 */
[----:B------:R-:W-:Y:S01]  /*0440*/  IMAD.SHL.U32 R0, R10, 0x40, RZ ;  /* 0x000000400a007824 */ /* 0x000fe200078e00ff */
[----:B------:R-:W-:Y:S02]  /*0450*/  LEA.HI R9, R3, R3, RZ, 0x1 ;  /* 0x0000000303097211 */ /* 0x000fe400078f08ff */
[----:B------:R-:W-:-:S02]  /*0460*/  SHF.R.S32.HI R6, RZ, 0x2, R11 ;  /* 0x00000002ff067819 */ /* 0x000fc4000001140b */
[----:B------:R-:W-:Y:S02]  /*0470*/  LOP3.LUT R4, R9, 0x1ffffffe, RZ, 0xc0, !PT ;  /* 0x1ffffffe09047812 */ /* 0x000fe400078ec0ff */
[----:B------:R-:W-:Y:S01]  /*0480*/  LOP3.LUT R0, R0, 0x1c0, RZ, 0xc0, !PT ;  /* 0x000001c000007812 */ /* 0x000fe200078ec0ff */
[----:B------:R-:W-:Y:S01]  /*0490*/  IMAD R17, R7, 0x10, R6 ;  /* 0x0000001007117824 */ /* 0x000fe200078e0206 */
[----:B------:R-:W-:Y:S01]  /*04a0*/  LOP3.LUT R5, R5, R2, RZ, 0x3c, !PT ;  /* 0x0000000205057212 */ /* 0x000fe200078e3cff */
[----:B------:R-:W-:Y:S01]  /*04b0*/  IMAD.IADD R7, R3, 0x1, -R4 ;  /* 0x0000000103077824 */ /* 0x000fe200078e0a04 */
[----:B------:R-:W-:Y:S01]  /*04c0*/  LEA.HI R0, R0, R0, RZ, 0x1d ;  /* 0x0000000000007211 */ /* 0x000fe200078fe8ff */
[----:B------:R-:W-:Y:S01]  /*04d0*/  IMAD R3, R212, 0x200, R3 ;  /* 0x00000200d4037824 */ /* 0x000fe200078e0203 */
[----:B------:R-:W-:Y:S01]  /*04e0*/  STL [R1+0xa0], R17 ;  /* 0x0000a01101007387 */ /* 0x000fe20000100800 */
[----:B------:R-:W-:Y:S01]  /*04f0*/  IMAD.SHL.U32 R4, R12, 0x40, RZ ;  /* 0x000000400c047824 */ /* 0x000fe200078e00ff */
[----:B------:R-:W-:Y:S01]  /*0500*/  SHF.R.S32.HI R21, RZ, 0x1f, R20 ;  /* 0x0000001fff157819 */ /* 0x000fe20000011414 */
[----:B------:R-:W-:Y:S01]  /*0510*/  IMAD.U32 R6, R3, 0x2, R0 ;  /* 0x0000000203067824 */ /* 0x000fe200078e0000 */
[----:B------:R-:W-:Y:S01]  /*0520*/  LOP3.LUT R3, R11, 0x7ffffffc, RZ, 0xc0, !PT ;  /* 0x7ffffffc0b037812 */ /* 0x000fe200078ec0ff */
[----:B------:R-:W-:Y:S01]  /*0530*/  STL [R1+0x74], R16 ;  /* 0x0000741001007387 */ /* 0x000fe20000100800 */
[----:B------:R-:W-:Y:S01]  /*0540*/  LOP3.LUT R0, R5, 0x7ffffe00, R4, 0xf8, !PT ;  /* 0x7ffffe0005007812 */ /* 0x000fe200078ef804 */
[----:B------:R-:W-:Y:S01]  /*0550*/  IMAD R2, R14, 0x200, R13 ;  /* 0x000002000e027824 */ /* 0x000fe200078e020d */
[----:B------:R-:W-:-:S02]  /*0560*/  IADD3 R5, R20, 0x40, RZ ;  /* 0x0000004014057810 */ /* 0x000fc40007ffe0ff */
[----:B------:R-:W-:Y:S02]  /*0570*/  IADD3 R4, R20, 0x80, RZ ;  /* 0x0000008014047810 */ /* 0x000fe40007ffe0ff */
[----:B------:R-:W-:Y:S01]  /*0580*/  SHF.R.S32.HI R9, RZ, 0x1f, R5 ;  /* 0x0000001fff097819 */ /* 0x000fe20000011405 */
[----:B------:R1:W-:Y:S01]  /*0590*/  STL [R1+0x1c], R5 ;  /* 0x00001c0501007387 */ /* 0x0003e20000100800 */
[----:B------:R-:W-:Y:S01]  /*05a0*/  R2P PR, R10, 0x6 ;  /* 0x000000060a007804 */ /* 0x000fe20000000000 */
[----:B------:R-:W-:Y:S01]  /*05b0*/  IMAD.SHL.U32 R10, R15, 0x2, RZ ;  /* 0x000000020f0a7824 */ /* 0x000fe200078e00ff */
[C---:B------:R-:W-:Y:S01]  /*05c0*/  LOP3.LUT P0, RZ, R8.reuse, 0x2, RZ, 0xc0, !PT ;  /* 0x0000000208ff7812 */ /* 0x040fe2000780c0ff */
[----:B------:R2:W-:Y:S01]  /*05d0*/  STL [R1+0x20], R4 ;  /* 0x0000200401007387 */ /* 0x0005e20000100800 */
[----:B------:R-:W-:Y:S01]  /*05e0*/  LOP3.LUT P4, RZ, R8, 0x4, RZ, 0xc0, !PT ;  /* 0x0000000408ff7812 */ /* 0x000fe2000788c0ff */
[----:B------:R-:W-:Y:S01]  /*05f0*/  IMAD.MOV.U32 R8, RZ, RZ, 0x40 ;  /* 0x00000040ff087424 */ /* 0x000fe200078e00ff */
[----:B------:R-:W-:Y:S01]  /*0600*/  LEA R209, R2, 0x12100, 0x1 ;  /* 0x0001210002d17811 */ /* 0x000fe200078e08ff */
[----:B------:R-:W-:Y:S01]  /*0610*/  STL.64 [R1+0x10], R20 ;  /* 0x0000101401007387 */ /* 0x000fe20000100a00 */
[----:B------:R-:W-:-:S02]  /*0620*/  LEA R210, R0, 0x100, 0x1 ;  /* 0x0000010000d27811 */ /* 0x000fc400078e08ff */
[----:B------:R-:W-:Y:S01]  /*0630*/  SEL R0, R8, 0xffffffc0, !P4 ;  /* 0xffffffc008007807 */ /* 0x000fe20006000000 */
[----:B------:R3:W-:Y:S02]  /*0640*/  STL [R1+0x70], R9 ;  /* 0x0000700901007387 */ /* 0x0007e40000100800 */
[----:B------:R-:W-:Y:S02]  /*0650*/  IMAD R212, R212, 0x800, R210 ;  /* 0x00000800d4d47824 */ /* 0x000fe400078e02d2 */
[----:B------:R-:W-:Y:S02]  /*0660*/  IMAD.IADD R211, R210, 0x1, R0 ;  /* 0x00000001d2d37824 */ /* 0x000fe400078e0200 */
[----:B------:R-:W-:Y:S01]  /*0670*/  IMAD.IADD R213, R0, 0x1, R212 ;  /* 0x0000000100d57824 */ /* 0x000fe200078e02d4 */
[----:B-1----:R-:W-:Y:S01]  /*0680*/  SHF.R.S32.HI R5, RZ, 0x1f, R4 ;  /* 0x0000001fff057819 */ /* 0x002fe20000011404 */
[----:B--2---:R-:W-:-:S04]  /*0690*/  IMAD.IADD R4, R18, 0x1, -R3 ;  /* 0x0000000112047824 */ /* 0x004fc800078e0a03 */
[----:B------:R1:W-:Y:S01]  /*06a0*/  STL [R1+0x60], R5 ;  /* 0x0000600501007387 */ /* 0x0003e20000100800 */
[----:B------:R-:W-:-:S03]  /*06b0*/  SEL R3, R8, 0xffffffc0, !P2 ;  /* 0xffffffc008037807 */ /* 0x000fc60005000000 */
[----:B------:R-:W-:Y:S01]  /*06c0*/  STL [R1+0x28], R10 ;  /* 0x0000280a01007387 */ /* 0x000fe20000100800 */
[----:B---3--:R-:W-:Y:S02]  /*06d0*/  IMAD.SHL.U32 R9, R4, 0x2, RZ ;  /* 0x0000000204097824 */ /* 0x008fe400078e00ff */
[----:B------:R-:W-:-:S03]  /*06e0*/  IMAD R4, R7, 0x8, R17 ;  /* 0x0000000807047824 */ /* 0x000fc600078e0211 */
[----:B------:R2:W-:Y:S04]  /*06f0*/  STL [R1+0x58], R9 ;  /* 0x0000580901007387 */ /* 0x0005e80000100800 */
[----:B------:R3:W-:Y:S01]  /*0700*/  STL [R1+0x98], R4 ;  /* 0x0000980401007387 */ /* 0x0007e20000100800 */
[C---:B-1----:R-:W-:Y:S02]  /*0710*/  SEL R5, R207.reuse, 0xffffffe0, !P1 ;  /* 0xffffffe0cf057807 */ /* 0x042fe40004800000 */
[----:B------:R-:W-:-:S05]  /*0720*/  SEL R207, R207, 0xffffffe0, !P0 ;  /* 0xffffffe0cfcf7807 */ /* 0x000fca0004000000 */
[----:B------:R-:W-:-:S04]  /*0730*/  IMAD.IADD R214, R207, 0x1, R212 ;  /* 0x00000001cfd67824 */ /* 0x000fc800078e02d4 */
[----:B------:R-:W-:Y:S01]  /*0740*/  IMAD.IADD R214, R0, 0x1, R214 ;  /* 0x0000000100d67824 */ /* 0x000fe200078e02d6 */
[----:B--2---:R-:W-:Y:S02]  /*0750*/  LEA R9, R6, 0x80, 0x1 ;  /* 0x0000008006097811 */ /* 0x004fe400078e08ff */
[C---:B------:R-:W-:Y:S02]  /*0760*/  IADD3 R6, R10.reuse, 0x100, RZ ;  /* 0x000001000a067810 */ /* 0x040fe40007ffe0ff */
[----:B---3--:R-:W-:Y:S01]  /*0770*/  IADD3 R4, R10, 0x12100, RZ ;  /* 0x000121000a047810 */ /* 0x008fe20007ffe0ff */
[C---:B------:R-:W-:Y:S02]  /*0780*/  IMAD.IADD R2, R9.reuse, 0x1, R3 ;  /* 0x0000000109027824 */ /* 0x040fe400078e0203 */
[----:B------:R1:W-:Y:S04]  /*0790*/  STL [R1+0x30], R6 ;  /* 0x0000300601007387 */ /* 0x0003e80000100800 */
[----:B------:R-:W-:Y:S04]  /*07a0*/  STL [R1+0x78], R9 ;  /* 0x0000780901007387 */ /* 0x000fe80000100800 */
[----:B------:R2:W-:Y:S01]  /*07b0*/  STL [R1+0x2c], R4 ;  /* 0x00002c0401007387 */ /* 0x0005e20000100800 */
[C---:B-1----:R-:W-:Y:S01]  /*07c0*/  IMAD.IADD R6, R9.reuse, 0x1, R5 ;  /* 0x0000000109067824 */ /* 0x042fe200078e0205 */
[----:B--2---:R-:W-:-:S02]  /*07d0*/  IADD3 R4, R9, -0x10, RZ ;  /* 0xfffffff009047810 */ /* 0x004fc40007ffe0ff */
[----:B------:R-:W-:-:S05]  /*07e0*/  @P3 IADD3 R4, R9, 0x10, RZ ;  /* 0x0000001009043810 */ /* 0x000fca0007ffe0ff */
[----:B------:R-:W-:Y:S04]  /*07f0*/  STL [R1+0x7c], R4 ;  /* 0x00007c0401007387 */ /* 0x000fe80000100800 */
[----:B------:R-:W-:Y:S04]  /*0800*/  STL [R1+0x84], R6 ;  /* 0x0000840601007387 */ /* 0x000fe80000100800 */
[----:B------:R1:W-:Y:S02]  /*0810*/  STL [R1+0x94], R2 ;  /* 0x0000940201007387 */ /* 0x0003e40000100800 */
[----:B-1----:R-:W-:-:S02]  /*0820*/  IMAD.IADD R2, R5, 0x1, R4 ;  /* 0x0000000105027824 */ /* 0x002fc400078e0204 */
[----:B------:R-:W-:Y:S02]  /*0830*/  IMAD.IADD R5, R6, 0x1, R3 ;  /* 0x0000000106057824 */ /* 0x000fe400078e0203 */
[----:B------:R-:W-:-:S03]  /*0840*/  IMAD.IADD R4, R3, 0x1, R4 ;  /* 0x0000000103047824 */ /* 0x000fc600078e0204 */
[----:B------:R-:W-:Y:S04]  /*0850*/  STL [R1+0x90], R5 ;  /* 0x0000900501007387 */ /* 0x000fe80000100800 */
[----:B------:R1:W-:Y:S04]  /*0860*/  STL [R1+0x80], R2 ;  /* 0x0000800201007387 */ /* 0x0003e80000100800 */
[----:B------:R2:W-:Y:S01]  /*0870*/  STL [R1+0x8c], R4 ;  /* 0x00008c0401007387 */ /* 0x0005e20000100800 */
[----:B-1----:R-:W-:-:S05]  /*0880*/  IMAD.IADD R2, R2, 0x1, R3 ;  /* 0x0000000102027824 */ /* 0x002fca00078e0203 */
[----:B------:R2:W-:Y:S02]  /*0890*/  STL [R1+0x88], R2 ;  /* 0x0000880201007387 */ /* 0x0005e40000100800 */
.L_x_1124:
        /* <DEDUP_REMOVED lines=19> */
.L_x_1080:
[----:B------:R-:W-:-:S04]  /*09d0*/  MOV R0, c[0x0][0x554] ;  /* 0x0001550000007a02 */ /* 0x000fc80000000f00 */
[----:B------:R-:W-:Y:S02]  /*09e0*/  ISETP.NE.AND P0, PT, R0, 0x1, PT ;  /* 0x000000010000780c */ /* 0x000fe40003f05270 */
[----:B------:R-:W-:-:S11]  /*09f0*/  MOV R0, R2 ;  /* 0x0000000200007202 */ /* 0x000fd60000000f00 */
[----:B------:R-:W-:-:S05]  /*0a00*/  @P0 IMAD.HI.U32 R4, R2, c[0x0][0x558], RZ ;  /* 0x0001560002040a27 */ /* 0x000fca00078e00ff */
[----:B------:R-:W-:-:S05]  /*0a10*/  @P0 SHF.R.U32.HI R0, RZ, c[0x0][0x55c], R4 ;  /* 0x00015700ff000a19 */ /* 0x000fca0000011604 */
[----:B------:R-:W-:Y:S02]  /*0a20*/  IMAD R4, R0, c[0x0][0x554], RZ ;  /* 0x0001550000047a24 */ /* 0x000fe400078e02ff */
.L_x_1081:
[----:B------:R-:W-:Y:S05]  /*0a30*/  BSYNC B0 ;  /* 0x0000000000007941 */ /* 0x000fea0003800000 */
.L_x_1079:
[----:B------:R-:W-:Y:S01]  /*0a40*/  LOP3.LUT R0, RZ, R0, RZ, 0x33, !PT ;  /* 0x00000000ff007212 */ /* 0x000fe200078e33ff */
[----:B------:R-:W-:Y:S01]  /*0a50*/  IMAD.MOV.U32 R51, RZ, RZ, c[0x0][0x2c4] ;  /* 0x0000b100ff337624 */ /* 0x000fe200078e00ff */
[----:B------:R-:W-:Y:S01]  /*0a60*/  MOV R5, c[0x0][0x548] ;  /* 0x0001520000057a02 */ /* 0x000fe20000000f00 */
[----:B------:R-:W-:Y:S01]  /*0a70*/  IMAD.IADD R4, R2, 0x1, -R4 ;  /* 0x0000000102047824 */ /* 0x000fe200078e0a04 */
[----:B------:R-:W-:Y:S01]  /*0a80*/  IADD3 R0, R0, c[0x0][0x53c], RZ ;  /* 0x00014f0000007a10 */ /* 0x000fe20007ffe0ff */
[----:B------:R-:W-:Y:S01]  /*0a90*/  ULDC UR4, c[0x0][0x1d0] ;  /* 0x0000740000047ab9 */ /* 0x000fe20000000800 */
[----:B------:R-:W-:Y:S01]  /*0aa0*/  ISETP.NE.AND P2, PT, R51, 0x1, PT ;  /* 0x000000013300780c */ /* 0x000fe20003f45270 */
[----:B------:R-:W-:Y:S01]  /*0ab0*/  UIADD3 UR4, UR4, 0x5f, URZ ;  /* 0x0000005f04047890 */ /* 0x000fe2000fffe03f */
[----:B------:R-:W-:Y:S01]  /*0ac0*/  ISETP.NE.AND P0, PT, R5, 0x1, PT ;  /* 0x000000010500780c */ /* 0x000fe20003f05270 */
[----:B------:R-:W-:Y:S01]  /*0ad0*/  IMAD.SHL.U32 R127, R0, 0x80, RZ ;  /* 0x00000080007f7824 */ /* 0x000fe200078e00ff */
[----:B------:R-:W-:Y:S01]  /*0ae0*/  MOV R6, c[0x0][0x168] ;  /* 0x00005a0000067a02 */ /* 0x000fe20000000f00 */
[----:B------:R-:W-:Y:S01]  /*0af0*/  UIMAD.WIDE UR4, UR4, 0x2aaaaaab, URZ ;  /* 0x2aaaaaab040478a5 */ /* 0x000fe2000f8e023f */
[----:B------:R-:W-:Y:S01]  /*0b00*/  CS2R R98, SRZ ;  /* 0x0000000000627805 */ /* 0x000fe2000001ff00 */
[----:B------:R-:W-:Y:S01]  /*0b10*/  CS2R R96, SRZ ;  /* 0x0000000000607805 */ /* 0x000fe2000001ff00 */
[----:B------:R-:W-:Y:S01]  /*0b20*/  IADD3 R0, R127, 0x7f, RZ ;  /* 0x0000007f7f007810 */ /* 0x000fe20007ffe0ff */
[----:B------:R-:W-:Y:S01]  /*0b30*/  USHF.R.U32.HI UR4, URZ, 0x1f, UR5 ;  /* 0x0000001f3f047899 */ /* 0x000fe20008011605 */
[----:B------:R1:W-:Y:S01]  /*0b40*/  STL [R1+0x5c], R127 ;  /* 0x00005c7f01007387 */ /* 0x0003e20000100800 */
[----:B------:R-:W-:Y:S01]  /*0b50*/  CS2R R94, SRZ ;  /* 0x00000000005e7805 */ /* 0x000fe2000001ff00 */
[----:B------:R-:W-:Y:S01]  /*0b60*/  CS2R R92, SRZ ;  /* 0x00000000005c7805 */ /* 0x000fe2000001ff00 */
[----:B------:R-:W-:Y:S01]  /*0b70*/  @P2 IMAD.HI.U32 R5, R0, c[0x0][0x2c8], RZ ;  /* 0x0000b20000052a27 */ /* 0x000fe200078e00ff */
[----:B------:R-:W-:Y:S01]  /*0b80*/  ULEA.HI.SX32 UR4, UR5, UR4, 0x1c ;  /* 0x0000000405047291 */ /* 0x000fe2000f8fe23f */
[----:B------:R-:W-:Y:S01]  /*0b90*/  MOV R86, RZ ;  /* 0x000000ff00567202 */ /* 0x000fe20000000f00 */
[----:B------:R-:W-:Y:S01]  /*0ba0*/  CS2R R8, SRZ ;  /* 0x0000000000087805 */ /* 0x000fe2000001ff00 */
[----:B------:R-:W-:Y:S01]  /*0bb0*/  IMAD.MOV.U32 R2, RZ, RZ, R0 ;  /* 0x000000ffff027224 */ /* 0x000fe200078e0000 */
[----:B------:R-:W-:Y:S01]  /*0bc0*/  @P2 SHF.R.U32.HI R2, RZ, c[0x0][0x2cc], R5 ;  /* 0x0000b300ff022a19 */ /* 0x000fe20000011605 */
[----:B------:R-:W-:Y:S01]  /*0bd0*/  IMAD R0, R3, c[0x0][0x554], R4 ;  /* 0x0001550003007a24 */ /* 0x000fe200078e0204 */
[----:B------:R-:W-:Y:S01]  /*0be0*/  IADD3 R4, -R6, 0x60, RZ ;  /* 0x0000006006047810 */ /* 0x000fe20007ffe1ff */
[----:B------:R-:W-:Y:S01]  /*0bf0*/  IMAD.MOV.U32 R90, RZ, RZ, RZ ;  /* 0x000000ffff5a7224 */ /* 0x000fe200078e00ff */
[----:B------:R-:W-:Y:S01]  /*0c00*/  MOV R5, RZ ;  /* 0x000000ff00057202 */ /* 0x000fe20000000f00 */
[----:B------:R-:W-:Y:S01]  /*0c10*/  @P0 IMAD.HI.U32 R3, R0, c[0x0][0x54c], RZ ;  /* 0x0001530000030a27 */ /* 0x000fe200078e00ff */
[----:B------:R-:W-:Y:S01]  /*0c20*/  IADD3 R2, R2, c[0x0][0x1d0], R4 ;  /* 0x0000740002027a10 */ /* 0x000fe20007ffe004 */
[----:B------:R-:W-:Y:S01]  /*0c30*/  CS2R R6, SRZ ;  /* 0x0000000000067805 */ /* 0x000fe2000001ff00 */
[----:B------:R-:W-:Y:S01]  /*0c40*/  CS2R R10, SRZ ;  /* 0x00000000000a7805 */ /* 0x000fe2000001ff00 */
[--C-:B------:R-:W-:Y:S01]  /*0c50*/  IMAD.MOV.U32 R55, RZ, RZ, R0.reuse ;  /* 0x000000ffff377224 */ /* 0x100fe200078e0000 */
[----:B------:R-:W-:Y:S01]  /*0c60*/  @P0 SHF.R.U32.HI R55, RZ, c[0x0][0x550], R3 ;  /* 0x00015400ff370a19 */ /* 0x000fe20000011603 */
[----:B------:R-:W-:Y:S01]  /*0c70*/  IMAD.HI R3, R2, 0x2aaaaaab, RZ ;  /* 0x2aaaaaab02037827 */ /* 0x000fe200078e02ff */
[----:B------:R-:W-:Y:S01]  /*0c80*/  MOV R80, RZ ;  /* 0x000000ff00507202 */ /* 0x000fe20000000f00 */
[----:B------:R-:W-:Y:S01]  /*0c90*/  CS2R R12, SRZ ;  /* 0x00000000000c7805 */ /* 0x000fe2000001ff00 */
[----:B------:R-:W-:Y:S01]  /*0ca0*/  MOV R74, RZ ;  /* 0x000000ff004a7202 */ /* 0x000fe20000000f00 */
[----:B------:R-:W-:Y:S01]  /*0cb0*/  IMAD.MOV R2, RZ, RZ, -R55 ;  /* 0x000000ffff027224 */ /* 0x000fe200078e0a37 */
[----:B------:R-:W-:Y:S01]  /*0cc0*/  SHF.R.U32.HI R4, RZ, 0x1f, R3 ;  /* 0x0000001fff047819 */ /* 0x000fe20000011603 */
[----:B------:R1:W-:Y:S01]  /*0cd0*/  STL [R1+0x54], R55 ;  /* 0x0000543701007387 */ /* 0x0003e20000100800 */
[----:B------:R-:W-:Y:S01]  /*0ce0*/  IMAD.MOV.U32 R88, RZ, RZ, RZ ;  /* 0x000000ffff587224 */ /* 0x000fe200078e00ff */
[----:B------:R-:W-:Y:S01]  /*0cf0*/  CS2R R14, SRZ ;  /* 0x00000000000e7805 */ /* 0x000fe2000001ff00 */
[--C-:B------:R-:W-:Y:S01]  /*0d00*/  IMAD R57, R2, c[0x0][0x548], R0.reuse ;  /* 0x0001520002397a24 */ /* 0x100fe200078e0200 */
[----:B------:R-:W-:Y:S01]  /*0d10*/  LEA.HI.SX32 R4, R3, R4, 0x1c ;  /* 0x0000000403047211 */ /* 0x000fe200078fe2ff */
[----:B------:R-:W-:Y:S01]  /*0d20*/  IMAD.MOV.U32 R84, RZ, RZ, RZ ;  /* 0x000000ffff547224 */ /* 0x000fe200078e00ff */
[----:B------:R-:W-:Y:S01]  /*0d30*/  PRMT R0, RZ, 0x7610, R0 ;  /* 0x00007610ff007816 */ /* 0x000fe20000000000 */
[----:B------:R-:W-:Y:S01]  /*0d40*/  IMAD.MOV.U32 R82, RZ, RZ, RZ ;  /* 0x000000ffff527224 */ /* 0x000fe200078e00ff */
        /* <DEDUP_REMOVED lines=62> */
[----:B------:R-:W1:-:S12]  /*1130*/  S2R R59, SR_TID.X ;  /* 0x00000000003b7919 */ /* 0x000e580000002100 */
[----:B------:R-:W-:-:S05]  /*1140*/  @P0 MOV R2, 0x4 ;  /* 0x0000000400020802 */ /* 0x000fca0000000f00 */
[----:B------:R-:W-:-:S05]  /*1150*/  @P0 IMAD.WIDE R2, R55, R2, c[0x0][0x340] ;  /* 0x0000d00037020625 */ /* 0x000fca00078e0202 */
[----:B------:R3:W4:Y:S01]  /*1160*/  @P0 LDG.E R9, [R2.64] ;  /* 0x0000000602090981 */ /* 0x000722000c1e1900 */
[----:B-1----:R-:W-:-:S04]  /*1170*/  SHF.R.S32.HI R53, RZ, 0x1f, R59 ;  /* 0x0000001fff357819 */ /* 0x002fc8000001143b */
[----:B------:R-:W-:-:S04]  /*1180*/  LEA.HI R53, R53, R59, RZ, 0x3 ;  /* 0x0000003b35357211 */ /* 0x000fc800078f18ff */
[----:B------:R-:W-:-:S04]  /*1190*/  SHF.R.S32.HI R53, RZ, 0x3, R53 ;  /* 0x00000003ff357819 */ /* 0x000fc80000011435 */
[----:B------:R-:W-:-:S05]  /*11a0*/  SHF.R.S32.HI R6, RZ, 0x1f, R53 ;  /* 0x0000001fff067819 */ /* 0x000fca0000011435 */
[C---:B------:R-:W-:Y:S02]  /*11b0*/  IMAD R0, R6.reuse, c[0x0][0x1e0], RZ ;  /* 0x0000780006007a24 */ /* 0x040fe400078e02ff */
[----:B------:R-:W-:Y:S01]  /*11c0*/  IMAD R6, R6, c[0x0][0x208], RZ ;  /* 0x0000820006067a24 */ /* 0x000fe200078e02ff */
[----:B------:R-:W-:Y:S01]  /*11d0*/  SHF.R.S32.HI R10, RZ, 0x1f, R57 ;  /* 0x0000001fff0a7819 */ /* 0x000fe20000011439 */
[C---:B------:R-:W-:Y:S02]  /*11e0*/  IMAD R0, R53.reuse, c[0x0][0x1e4], R0 ;  /* 0x0000790035007a24 */ /* 0x040fe400078e0200 */
[----:B------:R-:W-:Y:S01]  /*11f0*/  IMAD R6, R53, c[0x0][0x20c], R6 ;  /* 0x0000830035067a24 */ /* 0x000fe200078e0206 */
[----:B------:R-:W-:Y:S01]  /*1200*/  SHF.R.S32.HI R8, RZ, 0x1f, R55 ;  /* 0x0000001fff087819 */ /* 0x000fe20000011437 */
[----:B------:R-:W-:Y:S01]  /*1210*/  WARPSYNC 0xffffffff ;  /* 0xffffffff00007948 */ /* 0x000fe20003800000 */
[----:B------:R-:W-:Y:S01]  /*1220*/  IADD3 R188, R207, R212, RZ ;  /* 0x000000d4cfbc7210 */ /* 0x000fe20007ffe0ff */
[----:B--2---:R-:W-:-:S04]  /*1230*/  IMAD.WIDE.U32 R4, R53, c[0x0][0x1e0], R100 ;  /* 0x0000780035047a25 */ /* 0x004fc800078e0064 */
[----:B---3--:R-:W-:Y:S01]  /*1240*/  IMAD.WIDE.U32 R2, R53, c[0x0][0x208], R100 ;  /* 0x0000820035027a25 */ /* 0x008fe200078e0064 */
[----:B------:R-:W-:-:S04]  /*1250*/  IADD3 R5, R5, R0, RZ ;  /* 0x0000000005057210 */ /* 0x000fc80007ffe0ff */
[----:B------:R-:W-:Y:S01]  /*1260*/  IADD3 R3, R3, R6, RZ ;  /* 0x0000000603037210 */ /* 0x000fe20007ffe0ff */
[C---:B------:R-:W-:Y:S02]  /*1270*/  IMAD R6, R10.reuse, c[0x0][0x1e8], RZ ;  /* 0x00007a000a067a24 */ /* 0x040fe400078e02ff */
[----:B------:R-:W-:Y:S02]  /*1280*/  IMAD R0, R10, c[0x0][0x210], RZ ;  /* 0x000084000a007a24 */ /* 0x000fe400078e02ff */
[C---:B------:R-:W-:Y:S02]  /*1290*/  IMAD R6, R57.reuse, c[0x0][0x1ec], R6 ;  /* 0x00007b0039067a24 */ /* 0x040fe400078e0206 */
[----:B------:R-:W-:-:S04]  /*12a0*/  IMAD.WIDE.U32 R4, R57, c[0x0][0x1e8], R4 ;  /* 0x00007a0039047a25 */ /* 0x000fc800078e0004 */
[C---:B------:R-:W-:Y:S02]  /*12b0*/  IMAD R0, R57.reuse, c[0x0][0x214], R0 ;  /* 0x0000850039007a24 */ /* 0x040fe400078e0200 */
[----:B------:R-:W-:Y:S01]  /*12c0*/  IMAD.WIDE.U32 R2, R57, c[0x0][0x210], R2 ;  /* 0x0000840039027a25 */ /* 0x000fe200078e0002 */
[----:B------:R-:W-:-:S04]  /*12d0*/  IADD3 R7, R5, R6, RZ ;  /* 0x0000000605077210 */ /* 0x000fc80007ffe0ff */
[----:B------:R-:W-:Y:S02]  /*12e0*/  IADD3 R5, R3, R0, RZ ;  /* 0x0000000003057210 */ /* 0x000fe40007ffe0ff */
[----:B----4-:R-:W-:Y:S02]  /*12f0*/  @P0 SHF.R.S32.HI R3, RZ, 0x1f, R9 ;  /* 0x0000001fff030819 */ /* 0x010fe40000011409 */
[----:B------:R-:W-:Y:S02]  /*1300*/  @!P0 MOV R3, R8 ;  /* 0x0000000800038202 */ /* 0x000fe40000000f00 */
[----:B------:R-:W-:Y:S02]  /*1310*/  MOV R6, R4 ;  /* 0x0000000400067202 */ /* 0x000fe40000000f00 */
[----:B------:R-:W-:Y:S02]  /*1320*/  MOV R4, R2 ;  /* 0x0000000200047202 */ /* 0x000fe40000000f00 */
        /* <DEDUP_REMOVED lines=13> */
[----:B------:R1:W-:Y:S02]  /*1400*/  STL [R1+0x4c], R24 ;  /* 0x00004c1801007387 */ /* 0x0003e40000100800 */
[----:B------:R-:W2:Y:S01]  /*1410*/  LDL R28, [R1+0x1c] ;  /* 0x00001c00011c7983 */ /* 0x000ea20000100800 */
[----:B------:R-:W-:Y:S01]  /*1420*/  SHF.R.S32.HI R69, RZ, 0x1f, R59 ;  /* 0x0000001fff457819 */ /* 0x000fe2000001143b */
[----:B------:R-:W-:-:S02]  /*1430*/  IMAD R5, R10, c[0x0][0x1b8], RZ ;  /* 0x00006e000a057a24 */ /* 0x000fc400078e02ff */
[----:B------:R-:W3:Y:S01]  /*1440*/  LDL R23, [R1+0x20] ;  /* 0x0000200001177983 */ /* 0x000ee20000100800 */
[----:B------:R-:W-:Y:S01]  /*1450*/  LEA.HI R69, R69, R59, RZ, 0x3 ;  /* 0x0000003b45457211 */ /* 0x000fe200078f18ff */
[----:B------:R-:W-:Y:S02]  /*1460*/  IMAD.WIDE.U32 R2, R57, c[0x0][0x1b8], RZ ;  /* 0x00006e0039027a25 */ /* 0x000fe400078e00ff */
[----:B------:R-:W4:Y:S01]  /*1470*/  LDL R22, [R1+0x28] ;  /* 0x0000280001167983 */ /* 0x000f220000100800 */
[----:B------:R-:W-:Y:S01]  /*1480*/  LOP3.LUT R69, R69, 0xfffffff8, RZ, 0xc0, !PT ;  /* 0xfffffff845457812 */ /* 0x000fe200078ec0ff */
[----:B------:R-:W-:Y:S02]  /*1490*/  IMAD R5, R57, c[0x0][0x1bc], R5 ;  /* 0x00006f0039057a24 */ /* 0x000fe400078e0205 */
[----:B------:R-:W5:Y:S01]  /*14a0*/  LDL R26, [R1+0x70] ;  /* 0x00007000011a7983 */ /* 0x000f620000100800 */
[----:B------:R-:W-:Y:S02]  /*14b0*/  IMAD R6, R8, c[0x0][0x1c0], RZ ;  /* 0x0000700008067a24 */ /* 0x000fe400078e02ff */
[----:B------:R-:W-:Y:S01]  /*14c0*/  IMAD.IADD R69, R59, 0x1, -R69 ;  /* 0x000000013b457824 */ /* 0x000fe200078e0a45 */
[----:B------:R-:W5:Y:S01]  /*14d0*/  LDL R25, [R1+0x60] ;  /* 0x0000600001197983 */ /* 0x000f620000100800 */
[----:B------:R-:W-:-:S02]  /*14e0*/  IMAD.IADD R3, R3, 0x1, R5 ;  /* 0x0000000103037824 */ /* 0x000fc400078e0205 */
[----:B------:R-:W-:Y:S02]  /*14f0*/  IMAD R4, R69, 0x20, R53 ;  /* 0x0000002045047824 */ /* 0x000fe400078e0235 */
[----:B------:R-:W-:-:S04]  /*1500*/  IMAD.WIDE.U32 R2, R55, c[0x0][0x1c0], R2 ;  /* 0x0000700037027a25 */ /* 0x000fc800078e0002 */
[----:B------:R-:W-:-:S04]  /*1510*/  IMAD.IADD R4, R127, 0x1, R4 ;  /* 0x000000017f047824 */ /* 0x000fc800078e0204 */
[----:B------:R-:W-:-:S04]  /*1520*/  @P2 IMAD.HI.U32 R7, R4, c[0x0][0x2c8], RZ ;  /* 0x0000b20004072a27 */ /* 0x000fc800078e00ff */
[----:B------:R-:W-:Y:S01]  /*1530*/  IMAD.MOV.U32 R0, RZ, RZ, R4 ;  /* 0x000000ffff007224 */ /* 0x000fe200078e0004 */
[----:B------:R-:W-:Y:S01]  /*1540*/  @P2 SHF.R.U32.HI R0, RZ, c[0x0][0x2cc], R7 ;  /* 0x0000b300ff002a19 */ /* 0x000fe20000011607 */
[----:B------:R-:W-:-:S03]  /*1550*/  IMAD R7, R55, c[0x0][0x1c4], R6 ;  /* 0x0000710037077a24 */ /* 0x000fc600078e0206 */
[--C-:B------:R-:W-:Y:S01]  /*1560*/  SHF.R.S32.HI R6, RZ, 0x1f, R0.reuse ;  /* 0x0000001fff067819 */ /* 0x100fe20000011400 */
[----:B------:R-:W-:-:S04]  /*1570*/  IMAD.MOV R5, RZ, RZ, -R0 ;  /* 0x000000ffff057224 */ /* 0x000fc800078e0a00 */
[----:B------:R-:W-:Y:S02]  /*1580*/  IMAD R4, R5, c[0x0][0x2c4], R4 ;  /* 0x0000b10005047a24 */ /* 0x000fe400078e0204 */
[----:B------:R-:W-:Y:S02]  /*1590*/  IMAD R5, R6, c[0x0][0x1b0], RZ ;  /* 0x00006c0006057a24 */ /* 0x000fe400078e02ff */
[----:B------:R-:W-:Y:S02]  /*15a0*/  IMAD.IADD R3, R3, 0x1, R7 ;  /* 0x0000000103037824 */ /* 0x000fe400078e0207 */
[C---:B------:R-:W-:Y:S01]  /*15b0*/  IMAD R6, R0.reuse, c[0x0][0x1b4], R5 ;  /* 0x00006d0000067a24 */ /* 0x040fe200078e0205 */
[----:B------:R-:W-:Y:S01]  /*15c0*/  SHF.R.S32.HI R5, RZ, 0x1f, R4 ;  /* 0x0000001fff057819 */ /* 0x000fe20000011404 */
[----:B------:R-:W-:-:S04]  /*15d0*/  IMAD.WIDE.U32 R2, R0, c[0x0][0x1b0], R2 ;  /* 0x00006c0000027a25 */ /* 0x000fc800078e0002 */
[----:B------:R-:W-:Y:S02]  /*15e0*/  IMAD R0, R5, c[0x0][0x1a8], RZ ;  /* 0x00006a0005007a24 */ /* 0x000fe400078e02ff */
[----:B------:R-:W-:Y:S02]  /*15f0*/  IMAD.IADD R3, R3, 0x1, R6 ;  /* 0x0000000103037824 */ /* 0x000fe400078e0206 */
[C---:B------:R-:W-:Y:S02]  /*1600*/  IMAD R0, R4.reuse, c[0x0][0x1ac], R0 ;  /* 0x00006b0004007a24 */ /* 0x040fe400078e0200 */
[----:B------:R-:W-:-:S04]  /*1610*/  IMAD.WIDE.U32 R4, R4, c[0x0][0x1a8], R2 ;  /* 0x00006a0004047a25 */ /* 0x000fc800078e0002 */
[----:B------:R-:W-:Y:S01]  /*1620*/  IMAD.IADD R0, R5, 0x1, R0 ;  /* 0x0000000105007824 */ /* 0x000fe200078e0200 */
[----:B------:R-:W-:-:S04]  /*1630*/  LEA R2, P0, R4, c[0x0][0x160], 0x1 ;  /* 0x0000580004027a11 */ /* 0x000fc800078008ff */
[----:B------:R-:W-:Y:S01]  /*1640*/  LEA.HI.X R0, R4, c[0x0][0x164], R0, 0x1, P0 ;  /* 0x0000590004007a11 */ /* 0x000fe200000f0c00 */
[----:B------:R-:W1:Y:S01]  /*1650*/  SHFL.IDX PT, R3, R2, RZ, 0x181f ;  /* 0x00181fff02037589 */ /* 0x000e6200000e0000 */
[----:B------:R-:W-:-:S03]  /*1660*/  IMAD R16, R51, c[0x0][0x168], RZ ;  /* 0x00005a0033107a24 */ /* 0x000fc600078e02ff */
[----:B------:R-:W1:Y:S01]  /*1670*/  SHFL.IDX PT, R4, R0, RZ, 0x181f ;  /* 0x00181fff00047589 */ /* 0x000e6200000e0000 */
[----:B------:R-:W-:-:S05]  /*1680*/  IMAD.IADD R14, R53, 0x1, R127 ;  /* 0x00000001350e7824 */ /* 0x000fca00078e027f */
[----:B------:R-:W-:Y:S01]  /*1690*/  ISETP.GE.AND P5, PT, R14, R16, PT ;  /* 0x000000100e00720c */ /* 0x000fe20003fa6270 */
[----:B------:R-:W2:Y:S01]  /*16a0*/  SHFL.IDX PT, R12, R2, 0x1, 0x181f ;  /* 0x00381f00020c7f89 */ /* 0x000ea200000e0000 */
[----:B------:R-:W-:-:S03]  /*16b0*/  ISETP.GE.AND P6, PT, R100, c[0x0][0x198], PT ;  /* 0x0000660064007a0c */ /* 0x000fc60003fc6270 */
[----:B------:R-:W2:Y:S01]  /*16c0*/  SHFL.IDX PT, R13, R0, 0x1, 0x181f ;  /* 0x00381f00000d7f89 */ /* 0x000ea200000e0000 */
[----:B------:R-:W-:-:S04]  /*16d0*/  IADD3 R5, R14, 0x20, RZ ;  /* 0x000000200e057810 */ /* 0x000fc80007ffe0ff */
[----:B------:R-:W-:Y:S01]  /*16e0*/  ISETP.GE.AND P0, PT, R5, R16, PT ;  /* 0x000000100500720c */ /* 0x000fe20003f06270 */
[----:B------:R-:W-:Y:S02]  /*16f0*/  BAR.SYNC.DEFER_BLOCKING 0x0 ;  /* 0x0000000000007b1d */ /* 0x000fe40000010000 */
[----:B-1----:R-:W-:-:S04]  /*1700*/  @!P5 LEA R10, P1, R100, R3, 0x1 ;  /* 0x00000003640ad211 */ /* 0x002fc800078208ff */
[----:B------:R-:W-:Y:S01]  /*1710*/  @!P5 LEA.HI.X R11, R100, R4, R101, 0x1, P1 ;  /* 0x00000004640bd211 */ /* 0x000fe200008f0c65 */
[----:B------:R-:W-:Y:S01]  /*1720*/  SHFL.IDX PT, R15, R2, 0x3, 0x181f ;  /* 0x00781f00020f7f89 */ /* 0x000fe200000e0000 */
[----:B------:R-:W-:-:S04]  /*1730*/  IMAD.MOV.U32 R124, RZ, RZ, -0x60 ;  /* 0xffffffa0ff7c7424 */ /* 0x000fc800078e00ff */
[----:B------:R-:W-:Y:S02]  /*1740*/  IMAD R124, R226, R124, 0x60 ;  /* 0x00000060e27c7424 */ /* 0x000fe400078e027c */
[----:B------:R-:W-:Y:S01]  /*1750*/  IMAD.MOV.U32 R19, RZ, RZ, R24 ;  /* 0x000000ffff137224 */ /* 0x000fe200078e0018 */
[C---:B--2---:R-:W-:Y:S02]  /*1760*/  ISETP.GE.AND P3, PT, R28.reuse, c[0x0][0x198], PT ;  /* 0x000066001c007a0c */ /* 0x044fe40003f66270 */
[CC--:B------:R-:W-:Y:S02]  /*1770*/  @!P5 LEA R8, P4, R28.reuse, R3.reuse, 0x1 ;  /* 0x000000031c08d211 */ /* 0x0c0fe400078808ff */
[C---:B---3--:R-:W-:Y:S01]  /*1780*/  ISETP.GE.AND P1, PT, R23.reuse, c[0x0][0x198], PT ;  /* 0x0000660017007a0c */ /* 0x048fe20003f26270 */
[----:B------:R-:W-:Y:S01]  /*1790*/  @!PT LDS RZ, [RZ] ;  /* 0x00000000fffff984 */ /* 0x000fe20000000800 */
[----:B------:R-:W-:Y:S01]  /*17a0*/  @!PT LDS RZ, [RZ] ;  /* 0x00000000fffff984 */ /* 0x000fe20000000800 */
[----:B----4-:R1:W-:Y:S01]  /*17b0*/  @!P5 LDGSTS.E.BYPASS.LTC128B.128 [R22+0x100], [R10.64], !P6 ;  /* 0x001000000a16dfae */ /* 0x0103e2000f101d46 */
[----:B-----5:R-:W-:Y:S02]  /*17c0*/  @!P5 LEA.HI.X R9, R28, R4, R26, 0x1, P4 ;  /* 0x000000041c09d211 */ /* 0x020fe400020f0c1a */
[----:B------:R-:W-:-:S02]  /*17d0*/  @!P5 LEA R6, P4, R23, R3, 0x1 ;  /* 0x000000031706d211 */ /* 0x000fc400078808ff */
[----:B------:R-:W-:-:S03]  /*17e0*/  IADD3 R3, R14, 0x40, RZ ;  /* 0x000000400e037810 */ /* 0x000fc60007ffe0ff */
[----:B------:R2:W-:Y:S01]  /*17f0*/  @!P5 LDGSTS.E.BYPASS.LTC128B.128 [R22+0x4100], [R8.64], !P3 ;  /* 0x041000000816dfae */ /* 0x0005e2000d901d46 */
[----:B------:R-:W-:-:S05]  /*1800*/  @!P5 LEA.HI.X R7, R23, R4, R25, 0x1, P4 ;  /* 0x000000041707d211 */ /* 0x000fca00020f0c19 */
[----:B------:R3:W-:Y:S01]  /*1810*/  @!P5 LDGSTS.E.BYPASS.LTC128B.128 [R22+0x8100], [R6.64], !P1 ;  /* 0x081000000616dfae */ /* 0x0007e2000c901d46 */
[----:B------:R-:W-:-:S03]  /*1820*/  ISETP.GE.AND P5, PT, R3, R16, PT ;  /* 0x000000100300720c */ /* 0x000fc60003fa6270 */
[----:B-1----:R1:W4:Y:S04]  /*1830*/  SHFL.IDX PT, R11, R2, 0x2, 0x181f ;  /* 0x00581f00020b7f89 */ /* 0x00232800000e0000 */
[----:B------:R-:W5:Y:S01]  /*1840*/  SHFL.IDX PT, R10, R0, 0x2, 0x181f ;  /* 0x00581f00000a7f89 */ /* 0x000f6200000e0000 */
[----:B--2---:R-:W-:-:S04]  /*1850*/  @!P0 LEA R8, P4, R100, R12, 0x1 ;  /* 0x0000000c64088211 */ /* 0x004fc800078808ff */
[-C--:B------:R-:W-:Y:S02]  /*1860*/  @!P0 LEA.HI.X R9, R100, R13.reuse, R101, 0x1, P4 ;  /* 0x0000000d64098211 */ /* 0x080fe400020f0c65 */
[CC--:B------:R-:W-:Y:S01]  /*1870*/  @!P0 LEA R4, P4, R28.reuse, R12.reuse, 0x1 ;  /* 0x0000000c1c048211 */ /* 0x0c0fe200078808ff */
[----:B------:R-:W2:Y:S03]  /*1880*/  SHFL.IDX PT, R0, R0, 0x3, 0x181f ;  /* 0x00781f0000007f89 */ /* 0x000ea600000e0000 */
[----:B------:R-:W-:Y:S01]  /*1890*/  @!P0 LEA.HI.X R5, R28, R13, R26, 0x1, P4 ;  /* 0x0000000d1c058211 */ /* 0x000fe200020f0c1a */
[----:B------:R4:W-:Y:S01]  /*18a0*/  @!P0 LDGSTS.E.BYPASS.LTC128B.128 [R22+0x1100], [R8.64], !P6 ;  /* 0x0110000008168fae */ /* 0x0009e2000f101d46 */
[----:B-1----:R-:W-:-:S03]  /*18b0*/  @!P0 LEA R2, P4, R23, R12, 0x1 ;  /* 0x0000000c17028211 */ /* 0x002fc600078808ff */
[----:B------:R1:W-:Y:S01]  /*18c0*/  @!P0 LDGSTS.E.BYPASS.LTC128B.128 [R22+0x5100], [R4.64], !P3 ;  /* 0x0510000004168fae */ /* 0x0003e2000d901d46 */
[----:B------:R-:W-:Y:S02]  /*18d0*/  IADD3 R14, R14, 0x60, RZ ;  /* 0x000000600e0e7810 */ /* 0x000fe40007ffe0ff */
[----:B------:R-:W-:-:S05]  /*18e0*/  @!P0 LEA.HI.X R3, R23, R13, R25, 0x1, P4 ;  /* 0x0000000d17038211 */ /* 0x000fca00020f0c19 */
[----:B------:R1:W-:Y:S01]  /*18f0*/  @!P0 LDGSTS.E.BYPASS.LTC128B.128 [R22+0x9100], [R2.64], !P1 ;  /* 0x0910000002168fae */ /* 0x0003e2000c901d46 */
[----:B------:R-:W-:Y:S02]  /*1900*/  ISETP.GE.AND P0, PT, R14, R16, PT ;  /* 0x000000100e00720c */ /* 0x000fe40003f06270 */
[----:B----4-:R-:W-:-:S04]  /*1910*/  @!P5 LEA R8, P4, R100, R11, 0x1 ;  /* 0x0000000b6408d211 */ /* 0x010fc800078808ff */
[----:B-----5:R-:W-:Y:S02]  /*1920*/  @!P5 LEA.HI.X R9, R100, R10, R101, 0x1, P4 ;  /* 0x0000000a6409d211 */ /* 0x020fe400020f0c65 */
[----:B---3--:R-:W-:-:S03]  /*1930*/  @!P5 LEA R6, P4, R28, R11, 0x1 ;  /* 0x0000000b1c06d211 */ /* 0x008fc600078808ff */
[----:B------:R3:W-:Y:S01]  /*1940*/  @!P5 LDGSTS.E.BYPASS.LTC128B.128 [R22+0x2100], [R8.64], !P6 ;  /* 0x021000000816dfae */ /* 0x0007e2000f101d46 */
[----:B------:R-:W-:Y:S02]  /*1950*/  @!P5 LEA.HI.X R7, R28, R10, R26, 0x1, P4 ;  /* 0x0000000a1c07d211 */ /* 0x000fe400020f0c1a */
[----:B-1----:R-:W-:-:S03]  /*1960*/  @!P5 LEA R4, P4, R23, R11, 0x1 ;  /* 0x0000000b1704d211 */ /* 0x002fc600078808ff */
[----:B------:R1:W-:Y:S01]  /*1970*/  @!P5 LDGSTS.E.BYPASS.LTC128B.128 [R22+0x6100], [R6.64], !P3 ;  /* 0x061000000616dfae */ /* 0x0003e2000d901d46 */
[----:B------:R-:W-:Y:S02]  /*1980*/  @!P5 LEA.HI.X R5, R23, R10, R25, 0x1, P4 ;  /* 0x0000000a1705d211 */ /* 0x000fe400020f0c19 */
[----:B------:R-:W-:Y:S02]  /*1990*/  IADD3 R10, R226, -0x1, RZ ;  /* 0xffffffffe20a7810 */ /* 0x000fe40007ffe0ff */
[C---:B------:R-:W-:Y:S01]  /*19a0*/  @!P0 LEA R2, P4, R100.reuse, R15, 0x1 ;  /* 0x0000000f64028211 */ /* 0x040fe200078808ff */
[----:B------:R4:W-:Y:S01]  /*19b0*/  @!P5 LDGSTS.E.BYPASS.LTC128B.128 [R22+0xa100], [R4.64], !P1 ;  /* 0x0a1000000416dfae */ /* 0x0009e2000c901d46 */
[----:B------:R-:W-:Y:S02]  /*19c0*/  SHF.R.S32.HI R11, RZ, 0x1f, R10 ;  /* 0x0000001fff0b7819 */ /* 0x000fe4000001140a */
[----:B--2---:R-:W-:-:S05]  /*19d0*/  @!P0 LEA.HI.X R3, R100, R0, R101, 0x1, P4 ;  /* 0x0000000064038211 */ /* 0x004fca00020f0c65 */
[----:B------:R2:W-:Y:S01]  /*19e0*/  @!P0 LDGSTS.E.BYPASS.LTC128B.128 [R22+0x3100], [R2.64], !P6 ;  /* 0x0310000002168fae */ /* 0x0005e2000f101d46 */
[----:B---3--:R-:W-:Y:S01]  /*19f0*/  IMAD R8, R11, c[0x0][0x1e0], RZ ;  /* 0x000078000b087a24 */ /* 0x008fe200078e02ff */
[----:B------:R-:W-:-:S03]  /*1a00*/  IADD3 R9, R124, c[0x0][0x1d0], -R53 ;  /* 0x000074007c097a10 */ /* 0x000fc60007ffe835 */
[C---:B------:R-:W-:Y:S01]  /*1a10*/  IMAD R8, R10.reuse, c[0x0][0x1e4], R8 ;  /* 0x000079000a087a24 */ /* 0x040fe200078e0208 */
[----:B------:R-:W-:Y:S01]  /*1a20*/  ISETP.GE.AND P6, PT, R9, 0x21, PT ;  /* 0x000000210900780c */ /* 0x000fe20003fc6270 */
[----:B-1----:R-:W-:Y:S01]  /*1a30*/  IMAD.WIDE.U32 R6, R10, c[0x0][0x1e0], RZ ;  /* 0x000078000a067a25 */ /* 0x002fe200078e00ff */
[----:B----4-:R-:W-:-:S04]  /*1a40*/  @!P0 LEA R4, P4, R28, R15, 0x1 ;  /* 0x0000000f1c048211 */ /* 0x010fc800078808ff */
[----:B------:R-:W-:Y:S02]  /*1a50*/  @!P0 LEA.HI.X R5, R28, R0, R26, 0x1, P4 ;  /* 0x000000001c058211 */ /* 0x000fe400020f0c1a */
[----:B--2---:R-:W-:-:S03]  /*1a60*/  @!P0 LEA R2, P5, R23, R15, 0x1 ;  /* 0x0000000f17028211 */ /* 0x004fc600078a08ff */
[----:B------:R1:W-:Y:S01]  /*1a70*/  @!P0 LDGSTS.E.BYPASS.LTC128B.128 [R22+0x7100], [R4.64], !P3 ;  /* 0x0710000004168fae */ /* 0x0003e2000d901d46 */
[----:B------:R-:W-:Y:S02]  /*1a80*/  ISETP.GE.AND P4, PT, R9, 0x1, PT ;  /* 0x000000010900780c */ /* 0x000fe40003f86270 */
[----:B------:R-:W-:Y:S01]  /*1a90*/  @!P0 LEA.HI.X R3, R23, R0, R25, 0x1, P5 ;  /* 0x0000000017038211 */ /* 0x000fe200028f0c19 */
[----:B------:R-:W-:Y:S02]  /*1aa0*/  IMAD.IADD R0, R7, 0x1, R8 ;  /* 0x0000000107007824 */ /* 0x000fe400078e0208 */
[----:B------:R-:W-:Y:S02]  /*1ab0*/  IMAD.MOV.U32 R16, RZ, RZ, c[0x0][0x1e0] ;  /* 0x00007800ff107624 */ /* 0x000fe400078e00ff */
[----:B------:R2:W-:Y:S01]  /*1ac0*/  @!P0 LDGSTS.E.BYPASS.LTC128B.128 [R22+0xb100], [R2.64], !P1 ;  /* 0x0b10000002168fae */ /* 0x0005e2000c901d46 */
[----:B------:R-:W-:Y:S01]  /*1ad0*/  IMAD R0, R0, 0x60, RZ ;  /* 0x0000006000007824 */ /* 0x000fe200078e02ff */
[----:B------:R-:W-:Y:S01]  /*1ae0*/  ISETP.GE.AND P5, PT, R9, 0x41, PT ;  /* 0x000000410900780c */ /* 0x000fe20003fa6270 */
[----:B------:R-:W-:Y:S01]  /*1af0*/  IMAD.MOV.U32 R8, RZ, RZ, c[0x0][0x1e4] ;  /* 0x00007900ff087624 */ /* 0x000fe200078e00ff */
[----:B------:R-:W0:Y:S02]  /*1b00*/  LDGDEPBAR ;  /* 0x00000000000079af */ /* 0x000e240000000000 */
[----:B------:R-:W-:Y:S01]  /*1b10*/  @P4 ISETP.GE.AND P3, PT, R100, c[0x0][0x1d4], PT ;  /* 0x0000750064004a0c */ /* 0x000fe20003f66270 */
[----:B------:R-:W-:-:S04]  /*1b20*/  IMAD.WIDE.U32 R12, R16, 0x40, RZ ;  /* 0x00000040100c7825 */ /* 0x000fc800078e00ff */
[----:B--2---:R-:W-:-:S04]  /*1b30*/  IMAD.WIDE.U32 R2, R6, 0x60, R18 ;  /* 0x0000006006027825 */ /* 0x004fc800078e0012 */
[----:B------:R-:W-:Y:S01]  /*1b40*/  IMAD.IADD R0, R3, 0x1, R0 ;  /* 0x0000000103007824 */ /* 0x000fe200078e0200 */
[----:B------:R-:W-:Y:S02]  /*1b50*/  @P6 LEA R3, P0, R16, R2, 0x5 ;  /* 0x0000000210036211 */ /* 0x000fe400078028ff */
[----:B------:R-:W-:Y:S02]  /*1b60*/  @P4 LEA R6, P1, R2, c[0x0][0x1c8], 0x1 ;  /* 0x0000720002064a11 */ /* 0x000fe400078208ff */
[----:B-1----:R-:W-:Y:S02]  /*1b70*/  @P6 LEA.HI.X R5, R16, R0, R8, 0x5, P0 ;  /* 0x0000000010056211 */ /* 0x002fe400000f2c08 */
[----:B------:R-:W-:Y:S02]  /*1b80*/  @P4 ISETP.GE.AND P0, PT, R28, c[0x0][0x1d4], PT ;  /* 0x000075001c004a0c */ /* 0x000fe40003f06270 */
[----:B------:R-:W-:Y:S02]  /*1b90*/  @P4 LEA.HI.X R7, R2, c[0x0][0x1cc], R0, 0x1, P1 ;  /* 0x0000730002074a11 */ /* 0x000fe400008f0c00 */
[----:B------:R-:W-:-:S03]  /*1ba0*/  @P6 LEA R4, P1, R3, c[0x0][0x1c8], 0x1 ;  /* 0x0000720003046a11 */ /* 0x000fc600078208ff */
[----:B------:R1:W-:Y:S01]  /*1bb0*/  @P4 LDGSTS.E.BYPASS.LTC128B.128 [R22+0x12100], [R6.64], !P3 ;  /* 0x1210000006164fae */ /* 0x0003e2000d901d46 */
[----:B------:R-:W-:Y:S02]  /*1bc0*/  @P6 LEA.HI.X R5, R3, c[0x0][0x1cc], R5, 0x1, P1 ;  /* 0x0000730003056a11 */ /* 0x000fe400008f0c05 */
[----:B------:R-:W-:Y:S01]  /*1bd0*/  @P5 IADD3 R3, P1, R2, R12, RZ ;  /* 0x0000000c02035210 */ /* 0x000fe20007f3e0ff */
[----:B------:R-:W-:Y:S02]  /*1be0*/  IMAD.SHL.U32 R2, R8, 0x40, RZ ;  /* 0x0000004008027824 */ /* 0x000fe400078e00ff */
[----:B------:R1:W-:Y:S03]  /*1bf0*/  @P4 LDGSTS.E.BYPASS.LTC128B.128 [R22+0x15100], [R6.64+0x80], !P0 ;  /* 0x1510008006164fae */ /* 0x0003e6000c101d46 */
[----:B------:R-:W-:Y:S02]  /*1c00*/  @P5 IADD3.X R0, R0, R13, R2, P1, !PT ;  /* 0x0000000d00005210 */ /* 0x000fe40000ffe402 */
[----:B------:R-:W-:-:S02]  /*1c10*/  @P5 LEA R2, P0, R3, c[0x0][0x1c8], 0x1 ;  /* 0x0000720003025a11 */ /* 0x000fc400078008ff */
[----:B------:R-:W-:Y:S02]  /*1c20*/  @P4 ISETP.GE.AND P3, PT, R23, c[0x0][0x1d4], PT ;  /* 0x0000750017004a0c */ /* 0x000fe40003f66270 */
[----:B------:R-:W-:Y:S02]  /*1c30*/  @P6 ISETP.GE.AND P1, PT, R100, c[0x0][0x1d4], PT ;  /* 0x0000750064006a0c */ /* 0x000fe40003f26270 */
[----:B------:R-:W-:Y:S02]  /*1c40*/  @P5 LEA.HI.X R3, R3, c[0x0][0x1cc], R0, 0x1, P0 ;  /* 0x0000730003035a11 */ /* 0x000fe400000f0c00 */
[----:B------:R-:W-:-:S07]  /*1c50*/  @P6 ISETP.GE.AND P0, PT, R28, c[0x0][0x1d4], PT ;  /* 0x000075001c006a0c */ /* 0x000fce0003f06270 */
[----:B------:R1:W-:Y:S01]  /*1c60*/  @P4 LDGSTS.E.BYPASS.LTC128B.128 [R22+0x18100], [R6.64+0x100], !P3 ;  /* 0x1810010006164fae */ /* 0x0003e2000d901d46 */
[----:B------:R-:W-:Y:S02]  /*1c70*/  @P6 ISETP.GE.AND P4, PT, R23, c[0x0][0x1d4], PT ;  /* 0x0000750017006a0c */ /* 0x000fe40003f86270 */
[----:B------:R-:W-:Y:S01]  /*1c80*/  @P5 ISETP.GE.AND P3, PT, R100, c[0x0][0x1d4], PT ;  /* 0x0000750064005a0c */ /* 0x000fe20003f66270 */
[----:B------:R2:W-:Y:S01]  /*1c90*/  @P6 LDGSTS.E.BYPASS.LTC128B.128 [R22+0x13100], [R4.64], !P1 ;  /* 0x1310000004166fae */ /* 0x0005e2000c901d46 */
[----:B------:R-:W-:-:S03]  /*1ca0*/  @P5 ISETP.GE.AND P1, PT, R28, c[0x0][0x1d4], PT ;  /* 0x000075001c005a0c */ /* 0x000fc60003f26270 */
[----:B------:R2:W-:Y:S01]  /*1cb0*/  @P6 LDGSTS.E.BYPASS.LTC128B.128 [R22+0x16100], [R4.64+0x80], !P0 ;  /* 0x1610008004166fae */ /* 0x0005e2000c101d46 */
[----:B------:R-:W-:-:S05]  /*1cc0*/  @P5 ISETP.GE.AND P0, PT, R23, c[0x0][0x1d4], PT ;  /* 0x0000750017005a0c */ /* 0x000fca0003f06270 */
[----:B------:R2:W-:Y:S04]  /*1cd0*/  @P6 LDGSTS.E.BYPASS.LTC128B.128 [R22+0x19100], [R4.64+0x100], !P4 ;  /* 0x1910010004166fae */ /* 0x0005e8000e101d46 */
[----:B------:R3:W-:Y:S04]  /*1ce0*/  @P5 LDGSTS.E.BYPASS.LTC128B.128 [R22+0x14100], [R2.64], !P3 ;  /* 0x1410000002165fae */ /* 0x0007e8000d901d46 */
[----:B------:R3:W-:Y:S04]  /*1cf0*/  @P5 LDGSTS.E.BYPASS.LTC128B.128 [R22+0x17100], [R2.64+0x80], !P1 ;  /* 0x1710008002165fae */ /* 0x0007e8000c901d46 */
[----:B------:R3:W-:Y:S04]  /*1d00*/  @P5 LDGSTS.E.BYPASS.LTC128B.128 [R22+0x1a100], [R2.64+0x100], !P0 ;  /* 0x1a10010002165fae */ /* 0x0007e8000c101d46 */
[----:B------:R-:W0:Y:S01]  /*1d10*/  LDGDEPBAR ;  /* 0x00000000000079af */ /* 0x000e220000000000 */
[----:B------:R-:W-:-:S02]  /*1d20*/  IMAD R0, R11, c[0x0][0x208], RZ ;  /* 0x000082000b007a24 */ /* 0x000fc400078e02ff */
[----:B-1----:R-:W-:-:S04]  /*1d30*/  IMAD.WIDE.U32 R6, R10, c[0x0][0x208], RZ ;  /* 0x000082000a067a25 */ /* 0x002fc800078e00ff */
[----:B------:R-:W-:Y:S02]  /*1d40*/  IMAD R0, R10, c[0x0][0x20c], R0 ;  /* 0x000083000a007a24 */ /* 0x000fe400078e0200 */
[----:B------:R-:W-:Y:S01]  /*1d50*/  IMAD.MOV.U32 R14, RZ, RZ, R20 ;  /* 0x000000ffff0e7224 */ /* 0x000fe200078e0014 */
[----:B------:R-:W-:-:S04]  /*1d60*/  DEPBAR.LE SB0, 0x1 ;  /* 0x000080400000791a */ /* 0x000fc80000000000 */
[----:B------:R-:W-:Y:S01]  /*1d70*/  BAR.SYNC.DEFER_BLOCKING 0x0 ;  /* 0x0000000000007b1d */ /* 0x000fe20000010000 */
[----:B------:R-:W-:Y:S02]  /*1d80*/  IMAD.IADD R0, R7, 0x1, R0 ;  /* 0x0000000107007824 */ /* 0x000fe400078e0200 */
[----:B------:R-:W-:Y:S02]  /*1d90*/  IMAD.MOV.U32 R15, RZ, RZ, R17 ;  /* 0x000000ffff0f7224 */ /* 0x000fe400078e0011 */
[----:B------:R-:W-:Y:S02]  /*1da0*/  IMAD R0, R0, 0x60, RZ ;  /* 0x0000006000007824 */ /* 0x000fe400078e02ff */
[----:B--2---:R-:W-:-:S04]  /*1db0*/  IMAD.WIDE.U32 R4, R6, 0x60, R14 ;  /* 0x0000006006047825 */ /* 0x004fc800078e000e */
[----:B------:R-:W-:Y:S01]  /*1dc0*/  IMAD.MOV.U32 R20, RZ, RZ, c[0x0][0x208] ;  /* 0x00008200ff147624 */ /* 0x000fe200078e00ff */
[----:B---3--:R-:W-:Y:S01]  /*1dd0*/  LEA R2, P0, R4, c[0x0][0x1f8], 0x1 ;  /* 0x00007e0004027a11 */ /* 0x008fe200078008ff */
[----:B------:R-:W-:Y:S02]  /*1de0*/  IMAD.IADD R0, R5, 0x1, R0 ;  /* 0x0000000105007824 */ /* 0x000fe400078e0200 */
[----:B------:R-:W-:Y:S02]  /*1df0*/  IMAD.MOV.U32 R10, RZ, RZ, 0x6 ;  /* 0x00000006ff0a7424 */ /* 0x000fe400078e00ff */
[----:B------:R-:W-:Y:S01]  /*1e00*/  IMAD.SHL.U32 R21, R20, 0x40, RZ ;  /* 0x0000004014157824 */ /* 0x000fe200078e00ff */
[----:B------:R-:W-:Y:S02]  /*1e10*/  LEA.HI.X R3, R4, c[0x0][0x1fc], R0, 0x1, P0 ;  /* 0x00007f0004037a11 */ /* 0x000fe400000f0c00 */
[----:B------:R-:W-:Y:S01]  /*1e20*/  SHF.L.U64.HI R20, R20, R10, c[0x0][0x20c] ;  /* 0x0000830014147619 */ /* 0x000fe2000001020a */
[----:B------:R1:W2:Y:S01]  /*1e30*/  LDSM.16.M88.4 R156, [R188] ;  /* 0x00000000bc9c783b */ /* 0x0002a20000000200 */
[----:B------:R-:W-:-:S03]  /*1e40*/  IADD3 R12, P3, P1, R21, 0x80, R2 ;  /* 0x00000080150c7810 */ /* 0x000fc6000797e002 */
[----:B------:R1:W3:Y:S04]  /*1e50*/  LDSM.16.M88.4 R172, [R188+0x4000] ;  /* 0x00400000bcac783b */ /* 0x0002e80000000200 */
[----:B------:R-:W4:Y:S04]  /*1e60*/  LDSM.16.M88.4 R188, [R188+0x8000] ;  /* 0x00800000bcbc783b */ /* 0x000f280000000200 */
[----:B------:R1:W1:Y:S04]  /*1e70*/  LDSM.16.M88.4 R152, [R212] ;  /* 0x00000000d498783b */ /* 0x0002680000000200 */
[----:B------:R1:W1:Y:S04]  /*1e80*/  LDSM.16.M88.4 R160, [R213] ;  /* 0x00000000d5a0783b */ /* 0x0002680000000200 */
[----:B------:R1:W1:Y:S04]  /*1e90*/  LDSM.16.M88.4 R164, [R214] ;  /* 0x00000000d6a4783b */ /* 0x0002680000000200 */
[----:B------:R1:W1:Y:S04]  /*1ea0*/  LDSM.16.M88.4 R168, [R212+0x4000] ;  /* 0x00400000d4a8783b */ /* 0x0002680000000200 */
[----:B------:R1:W1:Y:S04]  /*1eb0*/  LDSM.16.M88.4 R176, [R213+0x4000] ;  /* 0x00400000d5b0783b */ /* 0x0002680000000200 */
[----:B------:R1:W1:Y:S04]  /*1ec0*/  LDSM.16.M88.4 R180, [R214+0x4000] ;  /* 0x00400000d6b4783b */ /* 0x0002680000000200 */
[----:B------:R1:W1:Y:S04]  /*1ed0*/  LDSM.16.M88.4 R184, [R212+0x8000] ;  /* 0x00800000d4b8783b */ /* 0x0002680000000200 */
[----:B------:R1:W1:Y:S04]  /*1ee0*/  LDSM.16.M88.4 R192, [R213+0x8000] ;  /* 0x00800000d5c0783b */ /* 0x0002680000000200 */
[----:B------:R1:W1:Y:S01]  /*1ef0*/  LDSM.16.M88.4 R196, [R214+0x8000] ;  /* 0x00800000d6c4783b */ /* 0x0002620000000200 */
[----:B------:R-:W-:-:S03]  /*1f00*/  IADD3.X R13, R20, RZ, R3, P3, P1 ;  /* 0x000000ff140d7210 */ /* 0x000fc60001fe2403 */
[----:B------:R-:W-:Y:S01]  /*1f10*/  BAR.SYNC.DEFER_BLOCKING 0x0 ;  /* 0x0000000000007b1d */ /* 0x000fe20000010000 */
[C---:B------:R-:W-:Y:S02]  /*1f20*/  IADD3 R10, P3, P1, R21.reuse, 0x100, R2 ;  /* 0x00000100150a7810 */ /* 0x040fe4000797e002 */
[----:B------:R-:W-:Y:S02]  /*1f30*/  ISETP.GE.AND P6, PT, R100, c[0x0][0x1d4], PT ;  /* 0x0000750064007a0c */ /* 0x000fe40003fc6270 */
[----:B------:R-:W-:Y:S02]  /*1f40*/  ISETP.GE.AND P5, PT, R28, c[0x0][0x1d4], PT ;  /* 0x000075001c007a0c */ /* 0x000fe40003fa6270 */
[----:B------:R-:W-:Y:S02]  /*1f50*/  IADD3 R4, P0, R21, R2, RZ ;  /* 0x0000000215047210 */ /* 0x000fe40007f1e0ff */
[----:B------:R-:W-:Y:S02]  /*1f60*/  IADD3.X R11, R20, RZ, R3, P3, P1 ;  /* 0x000000ff140b7210 */ /* 0x000fe40001fe2403 */
[----:B------:R-:W-:-:S02]  /*1f70*/  ISETP.LT.OR P3, PT, R9, 0x1, P6 ;  /* 0x000000010900780c */ /* 0x000fc40003761670 */
[----:B------:R-:W-:Y:S01]  /*1f80*/  ISETP.LT.OR P1, PT, R9, 0x1, P5 ;  /* 0x000000010900780c */ /* 0x000fe20002f21670 */
[----:B------:R-:W-:Y:S01]  /*1f90*/  IMAD.X R5, R20, 0x1, R3, P0 ;  /* 0x0000000114057824 */ /* 0x000fe200000e0603 */
[----:B------:R-:W-:Y:S02]  /*1fa0*/  IADD3 R6, P0, R4, R21, RZ ;  /* 0x0000001504067210 */ /* 0x000fe40007f1e0ff */
[----:B------:R-:W-:-:S03]  /*1fb0*/  ISETP.GE.AND P4, PT, R23, c[0x0][0x1d4], PT ;  /* 0x0000750017007a0c */ /* 0x000fc60003f86270 */
[----:B------:R-:W-:Y:S01]  /*1fc0*/  IMAD.X R7, R5, 0x1, R20, P0 ;  /* 0x0000000105077824 */ /* 0x000fe200000e0614 */
[----:B------:R-:W-:-:S03]  /*1fd0*/  ISETP.LT.OR P0, PT, R9, 0x1, P4 ;  /* 0x000000010900780c */ /* 0x000fc60002701670 */
[----:B------:R-:W-:Y:S01]  /*1fe0*/  @!PT LDS RZ, [RZ] ;  /* 0x00000000fffff984 */ /* 0x000fe20000000800 */
[----:B------:R-:W-:Y:S01]  /*1ff0*/  @!PT LDS RZ, [RZ] ;  /* 0x00000000fffff984 */ /* 0x000fe20000000800 */
[----:B------:R-:W-:Y:S01]  /*2000*/  @!PT LDS RZ, [RZ] ;  /* 0x00000000fffff984 */ /* 0x000fe20000000800 */
[----:B------:R1:W-:Y:S01]  /*2010*/  LDGSTS.E.BYPASS.LTC128B.128 [R22+0x100], [R2.64], !P3 ;  /* 0x0010000002167fae */ /* 0x0003e2000d901d46 */
[----:B------:R-:W-:-:S03]  /*2020*/  ISETP.LT.OR P3, PT, R9, 0x21, P6 ;  /* 0x000000210900780c */ /* 0x000fc60003761670 */
[----:B------:R1:W-:Y:S01]  /*2030*/  LDGSTS.E.BYPASS.LTC128B.128 [R22+0x3100], [R2.64+0x80], !P1 ;  /* 0x0310008002167fae */ /* 0x0003e2000c901d46 */
[C---:B------:R-:W-:Y:S02]  /*2040*/  ISETP.LT.OR P1, PT, R9.reuse, 0x21, P5 ;  /* 0x000000210900780c */ /* 0x040fe40002f21670 */
[C---:B------:R-:W-:Y:S01]  /*2050*/  ISETP.LT.OR P6, PT, R9.reuse, 0x41, P6 ;  /* 0x000000410900780c */ /* 0x040fe200037c1670 */
[----:B------:R1:W-:Y:S01]  /*2060*/  STL.64 [R1+0x68], R18 ;  /* 0x0000681201007387 */ /* 0x0003e20000100a00 */
[----:B------:R-:W-:-:S03]  /*2070*/  ISETP.LT.OR P5, PT, R9, 0x41, P5 ;  /* 0x000000410900780c */ /* 0x000fc60002fa1670 */
[----:B------:R1:W-:Y:S01]  /*2080*/  LDGSTS.E.BYPASS.LTC128B.128 [R22+0x6100], [R2.64+0x100], !P0 ;  /* 0x0610010002167fae */ /* 0x0003e2000c101d46 */
[C---:B------:R-:W-:Y:S02]  /*2090*/  ISETP.LT.OR P0, PT, R9.reuse, 0x21, P4 ;  /* 0x000000210900780c */ /* 0x040fe40002701670 */
[----:B------:R-:W-:Y:S01]  /*20a0*/  ISETP.LT.OR P4, PT, R9, 0x41, P4 ;  /* 0x000000410900780c */ /* 0x000fe20002781670 */
[----:B------:R1:W-:Y:S04]  /*20b0*/  LDGSTS.E.BYPASS.LTC128B.128 [R22+0x1100], [R4.64], !P3 ;  /* 0x0110000004167fae */ /* 0x0003e8000d901d46 */
[----:B------:R1:W-:Y:S01]  /*20c0*/  LDGSTS.E.BYPASS.LTC128B.128 [R22+0x4100], [R12.64], !P1 ;  /* 0x041000000c167fae */ /* 0x0003e2000c901d46 */
[----:B------:R-:W-:Y:S01]  /*20d0*/  ISETP.GE.AND P1, PT, R226, 0x2, PT ;  /* 0x00000002e200780c */ /* 0x000fe20003f26270 */
[----:B------:R-:W-:Y:S04]  /*20e0*/  BSSY B0, `(.L_x_1083) ;  /* 0x0000028000007945 */ /* 0x000fe80003800000 */
[----:B------:R1:W-:Y:S04]  /*20f0*/  LDGSTS.E.BYPASS.LTC128B.128 [R22+0x7100], [R10.64], !P0 ;  /* 0x071000000a167fae */ /* 0x0003e8000c101d46 */
[----:B------:R1:W-:Y:S04]  /*2100*/  LDGSTS.E.BYPASS.LTC128B.128 [R22+0x2100], [R6.64], !P6 ;  /* 0x0210000006167fae */ /* 0x0003e8000f101d46 */
[----:B------:R1:W-:Y:S04]  /*2110*/  LDGSTS.E.BYPASS.LTC128B.128 [R22+0x5100], [R6.64+0x80], !P5 ;  /* 0x0510008006167fae */ /* 0x0003e8000e901d46 */
[----:B------:R1:W-:Y:S04]  /*2120*/  LDGSTS.E.BYPASS.LTC128B.128 [R22+0x8100], [R6.64+0x100], !P4 ;  /* 0x0810010006167fae */ /* 0x0003e8000e101d46 */
[----:B------:R-:W0:Y:S01]  /*2130*/  LDGDEPBAR ;  /* 0x00000000000079af */ /* 0x000e220000000000 */
[----:B------:R-:W-:Y:S05]  /*2140*/  @!P1 BRA `(.L_x_1084) ;  /* 0x0000021000009947 */ /* 0x000fea0003800000 */
[----:B--234-:R-:W-:Y:S01]  /*2150*/  IADD3 R0, R226, -0x2, RZ ;  /* 0xfffffffee2007810 */ /* 0x01cfe20007ffe0ff */
[C---:B-1----:R-:W-:Y:S01]  /*2160*/  IMAD.SHL.U32 R6, R16.reuse, 0x40, RZ ;  /* 0x0000004010067824 */ /* 0x042fe200078e00ff */
[----:B------:R-:W-:-:S02]  /*2170*/  SHF.L.U64.HI R7, R16, 0x6, R8 ;  /* 0x0000000610077819 */ /* 0x000fc40000010208 */
[----:B------:R-:W-:Y:S01]  /*2180*/  SHF.R.S32.HI R2, RZ, 0x1f, R0 ;  /* 0x0000001fff027819 */ /* 0x000fe20000011400 */
[----:B------:R-:W-:Y:S01]  /*2190*/  IMAD.WIDE.U32 R4, R0, c[0x0][0x1e0], RZ ;  /* 0x0000780000047a25 */ /* 0x000fe200078e00ff */
[----:B------:R-:W-:-:S03]  /*21a0*/  ISETP.GE.AND P4, PT, R100, c[0x0][0x1d4], PT ;  /* 0x0000750064007a0c */ /* 0x000fc60003f86270 */
        /* <DEDUP_REMOVED lines=9> */
[----:B------:R-:W-:Y:S02]  /*2240*/  ISETP.GE.AND P3, PT, R28, c[0x0][0x1d4], PT ;  /* 0x000075001c007a0c */ /* 0x000fe40003f66270 */
[--C-:B------:R-:W-:Y:S01]  /*2250*/  IADD3.X R11, R7, RZ, R3.reuse, P5, P0 ;  /* 0x000000ff070b7210 */ /* 0x100fe20002fe0403 */
[----:B------:R1:W-:Y:S01]  /*2260*/  LDGSTS.E.BYPASS.LTC128B.128 [R22+0x1b100], [R2.64], !P4 ;  /* 0x1b10000002167fae */ /* 0x0003e2000e101d46 */
[----:B------:R-:W-:Y:S02]  /*2270*/  IADD3 R8, P6, P5, R6, 0x100, R2 ;  /* 0x0000010006087810 */ /* 0x000fe40007dde002 */
[----:B------:R-:W-:Y:S02]  /*2280*/  ISETP.GE.AND P0, PT, R23, c[0x0][0x1d4], PT ;  /* 0x0000750017007a0c */ /* 0x000fe40003f06270 */
[----:B------:R-:W-:-:S02]  /*2290*/  IADD3.X R9, R7, RZ, R3, P6, P5 ;  /* 0x000000ff07097210 */ /* 0x000fc400037ea403 */
[----:B------:R-:W-:-:S03]  /*22a0*/  IADD3 R4, P6, R6, R2, RZ ;  /* 0x0000000206047210 */ /* 0x000fc60007fde0ff */
[----:B------:R1:W-:Y:S01]  /*22b0*/  LDGSTS.E.BYPASS.LTC128B.128 [R22+0x1e100], [R2.64+0x80], !P3 ;  /* 0x1e10008002167fae */ /* 0x0003e2000d901d46 */
[----:B------:R-:W-:Y:S01]  /*22c0*/  IADD3 R6, P5, R4, R6, RZ ;  /* 0x0000000604067210 */ /* 0x000fe20007fbe0ff */
[----:B------:R-:W-:-:S04]  /*22d0*/  IMAD.X R5, R7, 0x1, R3, P6 ;  /* 0x0000000107057824 */ /* 0x000fc800030e0603 */
        /* <DEDUP_REMOVED lines=8> */
.L_x_1084:
[----:B--234-:R-:W-:Y:S05]  /*2360*/  BSYNC B0 ;  /* 0x0000000000007941 */ /* 0x01cfea0003800000 */
.L_x_1083:
[----:B------:R-:W0:Y:S01]  /*2370*/  LDGDEPBAR ;  /* 0x00000000000079af */ /* 0x000e220000000000 */
[----:B------:R-:W-:Y:S01]  /*2380*/  IMAD.MOV.U32 R208, RZ, RZ, 0x20 ;  /* 0x00000020ffd07424 */ /* 0x000fe200078e00ff */
[----:B------:R-:W-:Y:S01]  /*2390*/  LOP3.LUT P0, RZ, R69, 0x2, RZ, 0xc0, !PT ;  /* 0x0000000245ff7812 */ /* 0x000fe2000780c0ff */
[----:B------:R-:W-:Y:S03]  /*23a0*/  BSSY B0, `(.L_x_1085) ;  /* 0x0000034000007945 */ /* 0x000fe60003800000 */
[----:B------:R-:W-:-:S05]  /*23b0*/  SEL R208, R208, 0xffffffe0, !P0 ;  /* 0xffffffe0d0d07807 */ /* 0x000fca0004000000 */
[----:B-1----:R-:W-:Y:S01]  /*23c0*/  IMAD.IADD R3, R209, 0x1, R208 ;  /* 0x00000001d1037824 */ /* 0x002fe200078e02d0 */
[----:B------:R-:W-:-:S04]  /*23d0*/  DEPBAR.LE SB0, 0x2 ;  /* 0x000080800000791a */ /* 0x000fc80000000000 */
[----:B------:R-:W-:Y:S06]  /*23e0*/  BAR.SYNC.DEFER_BLOCKING 0x0 ;  /* 0x0000000000007b1d */ /* 0x000fec0000010000 */
[----:B------:R1:W2:Y:S04]  /*23f0*/  LDSM.16.M88.4 R24, [R209] ;  /* 0x00000000d118783b */ /* 0x0002a80000000200 */
[----:B------:R1:W3:Y:S04]  /*2400*/  LDSM.16.M88.4 R16, [R209+0x800] ;  /* 0x00080000d110783b */ /* 0x0002e80000000200 */
[----:B------:R1:W4:Y:S04]  /*2410*/  LDSM.16.M88.4 R32, [R209+0x1000] ;  /* 0x00100000d120783b */ /* 0x0003280000000200 */
        /* <DEDUP_REMOVED lines=10> */
[----:B--23--:R-:W-:Y:S02]  /*24c0*/  IADD3 R0, R226, -0x2, RZ ;  /* 0xfffffffee2007810 */ /* 0x00cfe40007ffe0ff */
[----:B------:R-:W-:-:S02]  /*24d0*/  ISETP.GE.AND P3, PT, R100, c[0x0][0x1d4], PT ;  /* 0x0000750064007a0c */ /* 0x000fc40003f66270 */
[----:B------:R-:W-:Y:S01]  /*24e0*/  SHF.R.S32.HI R2, RZ, 0x1f, R0 ;  /* 0x0000001fff027819 */ /* 0x000fe20000011400 */
[----:B------:R-:W-:Y:S01]  /*24f0*/  IMAD.WIDE.U32 R6, R0, c[0x0][0x208], RZ ;  /* 0x0000820000067a25 */ /* 0x000fe200078e00ff */
[----:B------:R-:W-:Y:S02]  /*2500*/  ISETP.GE.AND P1, PT, R28, c[0x0][0x1d4], PT ;  /* 0x000075001c007a0c */ /* 0x000fe40003f26270 */
[----:B------:R-:W-:Y:S01]  /*2510*/  ISETP.GE.AND P0, PT, R23, c[0x0][0x1d4], PT ;  /* 0x0000750017007a0c */ /* 0x000fe20003f06270 */
        /* <DEDUP_REMOVED lines=28> */
.L_x_1086:
[----:B--23--:R-:W-:Y:S05]  /*26e0*/  BSYNC B0 ;  /* 0x0000000000007941 */ /* 0x00cfea0003800000 */
.L_x_1085:
[C---:B-1----:R-:W-:Y:S08]  /*26f0*/  HMMA.16816.F32 R4, R152.reuse, R40, RZ ;  /* 0x000000289804723c */ /* 0x042ff000000018ff */
[C---:B----4-:R-:W-:Y:S08]  /*2700*/  HMMA.16816.F32 R8, R152.reuse, R34, RZ ;  /* 0x000000229808723c */ /* 0x050ff000000018ff */
[C---:B------:R-:W-:Y:S08]  /*2710*/  HMMA.16816.F32 R12, R152.reuse, R32, RZ ;  /* 0x00000020980c723c */ /* 0x040ff000000018ff */
[C---:B------:R-:W-:Y:S08]  /*2720*/  HMMA.16816.F32 R28, R152.reuse, R24, RZ ;  /* 0x00000018981c723c */ /* 0x040ff000000018ff */
[----:B------:R-:W-:Y:S01]  /*2730*/  HMMA.16816.F32 R20, R152, R16, RZ ;  /* 0x000000109814723c */ /* 0x000fe200000018ff */
[----:B------:R-:W-:Y:S01]  /*2740*/  IMAD.MOV.U32 R0, RZ, RZ, 0x40 ;  /* 0x00000040ff007424 */ /* 0x000fe200078e00ff */
[----:B------:R-:W-:Y:S01]  /*2750*/  LOP3.LUT P0, RZ, R69, 0x4, RZ, 0xc0, !PT ;  /* 0x0000000445ff7812 */ /* 0x000fe2000780c0ff */
[----:B------:R-:W2:Y:S04]  /*2760*/  LDL R126, [R1+0x98] ;  /* 0x00009800017e7983 */ /* 0x000ea80000100800 */
[----:B------:R-:W3:Y:S01]  /*2770*/  LDL R125, [R1+0x58] ;  /* 0x00005800017d7983 */ /* 0x000ee20000100800 */
[----:B------:R-:W-:Y:S03]  /*2780*/  HMMA.16816.F32 R92, R156, R60, R4 ;  /* 0x0000003c9c5c723c */ /* 0x000fe60000001804 */
[----:B------:R-:W-:Y:S04]  /*2790*/  LDSM.16.M88.4 R104, [R3+0x5800] ;  /* 0x005800000368783b */ /* 0x000fe80000000200 */
[----:B------:R-:W0:Y:S01]  /*27a0*/  LDGDEPBAR ;  /* 0x00000000000079af */ /* 0x000e220000000000 */
[----:B------:R-:W-:Y:S08]  /*27b0*/  HMMA.16816.F32 R4, R152, R42, RZ ;  /* 0x0000002a9804723c */ /* 0x000ff000000018ff */
[C---:B------:R-:W-:Y:S08]  /*27c0*/  HMMA.16816.F32 R100, R156.reuse, R54, R8 ;  /* 0x000000369c64723c */ /* 0x040ff00000001808 */
[----:B------:R-:W-:Y:S08]  /*27d0*/  HMMA.16816.F32 R96, R156, R52, R12 ;  /* 0x000000349c60723c */ /* 0x000ff0000000180c */
[C---:B------:R-:W-:Y:S08]  /*27e0*/  HMMA.16816.F32 R8, R152.reuse, R64, RZ ;  /* 0x000000409808723c */ /* 0x040ff000000018ff */
[----:B------:R-:W-:Y:S01]  /*27f0*/  HMMA.16816.F32 R12, R152, R56, RZ ;  /* 0x00000038980c723c */ /* 0x000fe200000018ff */
[----:B------:R-:W-:-:S07]  /*2800*/  SEL R206, R0, 0xffffffc0, !P0 ;  /* 0xffffffc000ce7807 */ /* 0x000fce0004000000 */
[----:B------:R-:W-:Y:S01]  /*2810*/  HMMA.16816.F32 R24, R152, R26, RZ ;  /* 0x0000001a9818723c */ /* 0x000fe200000018ff */
[----:B------:R-:W-:-:S07]  /*2820*/  IMAD.IADD R2, R209, 0x1, R206 ;  /* 0x00000001d1027824 */ /* 0x000fce00078e02ce */
[----:B------:R-:W-:Y:S08]  /*2830*/  HMMA.16816.F32 R16, R152, R18, RZ ;  /* 0x000000129810723c */ /* 0x000ff000000018ff */
[C---:B------:R-:W-:Y:S08]  /*2840*/  HMMA.16816.F32 R88, R156.reuse, R62, R4 ;  /* 0x0000003e9c58723c */ /* 0x040ff00000001804 */
[C---:B------:R-:W-:Y:S08]  /*2850*/  HMMA.16816.F32 R44, R156.reuse, R36, R28 ;  /* 0x000000249c2c723c */ /* 0x040ff0000000181c */
[C---:B------:R-:W-:Y:S01]  /*2860*/  HMMA.16816.F32 R76, R156.reuse, R72, R8 ;  /* 0x000000489c4c723c */ /* 0x040fe20000001808 */
[----:B------:R-:W-:Y:S07]  /*2870*/  LDSM.16.M88.4 R8, [R2+0x1800] ;  /* 0x001800000208783b */ /* 0x000fee0000000200 */
[----:B------:R-:W-:Y:S01]  /*2880*/  HMMA.16816.F32 R84, R156, R80, R12 ;  /* 0x000000509c54723c */ /* 0x000fe2000000180c */
[----:B------:R-:W-:Y:S01]  /*2890*/  LDSM.16.M88.4 R12, [R2+0x1000] ;  /* 0x00100000020c783b */ /* 0x000fe20000000200 */
[----:B------:R-:W-:-:S03]  /*28a0*/  IADD3 R0, R206, R209, R208 ;  /* 0x000000d1ce007210 */ /* 0x000fc60007ffe0d0 */
[----:B------:R-:W-:Y:S03]  /*28b0*/  LDSM.16.M88.4 R112, [R2+0x3000] ;  /* 0x003000000270783b */ /* 0x000fe60000000200 */
[----:B------:R-:W-:Y:S01]  /*28c0*/  HMMA.16816.F32 R4, R152, R66, RZ ;  /* 0x000000429804723c */ /* 0x000fe200000018ff */
[----:B------:R-:W-:Y:S04]  /*28d0*/  LDSM.16.M88.4 R52, [R0+0x800] ;  /* 0x000800000034783b */ /* 0x000fe80000000200 */
[----:B------:R-:W-:Y:S03]  /*28e0*/  LDSM.16.M88.4 R116, [R2+0x3800] ;  /* 0x003800000274783b */ /* 0x000fe60000000200 */
[C---:B------:R-:W-:Y:S01]  /*28f0*/  HMMA.16816.F32 R28, R156.reuse, R48, R20 ;  /* 0x000000309c1c723c */ /* 0x040fe20000001814 */
[----:B------:R-:W1:Y:S04]  /*2900*/  LDSM.16.M88.4 R20, [R2] ;  /* 0x000000000214783b */ /* 0x000e680000000200 */
[----:B------:R-:W-:Y:S03]  /*2910*/  LDSM.16.M88.4 R108, [R2+0x5800] ;  /* 0x00580000026c783b */ /* 0x000fe60000000200 */
[C---:B------:R-:W-:Y:S01]  /*2920*/  HMMA.16816.F32 R32, R156.reuse, R38, R24 ;  /* 0x000000269c20723c */ /* 0x040fe20000001818 */
[----:B------:R-:W4:Y:S04]  /*2930*/  LDSM.16.M88.4 R24, [R2+0x800] ;  /* 0x000800000218783b */ /* 0x000f280000000200 */
[----:B------:R-:W-:Y:S03]  /*2940*/  LDSM.16.M88.4 R36, [R2+0x2800] ;  /* 0x002800000224783b */ /* 0x000fe60000000200 */
[----:B------:R-:W-:Y:S01]  /*2950*/  HMMA.16816.F32 R48, R156, R50, R16 ;  /* 0x000000329c30723c */ /* 0x000fe20000001810 */
[----:B------:R-:W-:Y:S07]  /*2960*/  LDSM.16.M88.4 R120, [R0+0x3000] ;  /* 0x003000000078783b */ /* 0x000fee0000000200 */
[----:B------:R-:W-:Y:S01]  /*2970*/  HMMA.16816.F32 R16, R152, R58, RZ ;  /* 0x0000003a9810723c */ /* 0x000fe200000018ff */
[----:B------:R-:W-:Y:S07]  /*2980*/  LDSM.16.M88.4 R56, [R0] ;  /* 0x000000000038783b */ /* 0x000fee0000000200 */
[----:B------:R-:W-:Y:S01]  /*2990*/  HMMA.16816.F32 R72, R156, R74, R4 ;  /* 0x0000004a9c48723c */ /* 0x000fe20000001804 */
[----:B------:R-:W5:Y:S07]  /*29a0*/  LDSM.16.M88.4 R4, [R2+0x2000] ;  /* 0x002000000204783b */ /* 0x000f6e0000000200 */
[----:B-1----:R-:W-:Y:S01]  /*29b0*/  HMMA.16816.F32 R68, R160, R20, R44 ;  /* 0x00000014a044723c */ /* 0x002fe2000000182c */
[----:B------:R-:W-:Y:S07]  /*29c0*/  LDSM.16.M88.4 R44, [R0+0x1000] ;  /* 0x00100000002c783b */ /* 0x000fee0000000200 */
[----:B------:R-:W-:Y:S08]  /*29d0*/  HMMA.16816.F32 R80, R156, R82, R16 ;  /* 0x000000529c50723c */ /* 0x000ff00000001810 */
[C---:B------:R-:W-:Y:S08]  /*29e0*/  HMMA.16816.F32 R64, R160.reuse, R22, R32 ;  /* 0x00000016a040723c */ /* 0x040ff00000001820 */
[C---:B------:R-:W-:Y:S01]  /*29f0*/  HMMA.16816.F32 R20, R160.reuse, R10, R88 ;  /* 0x0000000aa014723c */ /* 0x040fe20000001858 */
[----:B------:R-:W1:Y:S07]  /*2a00*/  LDSM.16.M88.4 R88, [R0+0x2000] ;  /* 0x002000000058783b */ /* 0x000e6e0000000200 */
[C---:B------:R-:W-:Y:S01]  /*2a10*/  HMMA.16816.F32 R40, R160.reuse, R12, R96 ;  /* 0x0000000ca028723c */ /* 0x040fe20000001860 */
[----:B------:R-:W1:Y:S07]  /*2a20*/  LDSM.16.M88.4 R96, [R209+0x3000] ;  /* 0x00300000d160783b */ /* 0x000e6e0000000200 */
[C---:B----4-:R-:W-:Y:S01]  /*2a30*/  HMMA.16816.F32 R60, R160.reuse, R24, R28 ;  /* 0x00000018a03c723c */ /* 0x050fe2000000181c */
[----:B------:R-:W4:Y:S07]  /*2a40*/  LDSM.16.M88.4 R28, [R0+0x1800] ;  /* 0x00180000001c783b */ /* 0x000f2e0000000200 */
[C---:B------:R-:W-:Y:S08]  /*2a50*/  HMMA.16816.F32 R48, R160.reuse, R26, R48 ;  /* 0x0000001aa030723c */ /* 0x040ff00000001830 */
[C---:B------:R-:W-:Y:S01]  /*2a60*/  HMMA.16816.F32 R32, R160.reuse, R14, R100 ;  /* 0x0000000ea020723c */ /* 0x040fe20000001864 */
[----:B------:R-:W-:Y:S07]  /*2a70*/  LDSM.16.M88.4 R100, [R209+0x4800] ;  /* 0x00480000d164783b */ /* 0x000fee0000000200 */
[C---:B------:R-:W-:Y:S01]  /*2a80*/  HMMA.16816.F32 R24, R160.reuse, R8, R92 ;  /* 0x00000008a018723c */ /* 0x040fe2000000185c */
[----:B------:R-:W1:Y:S07]  /*2a90*/  LDSM.16.M88.4 R92, [R0+0x2800] ;  /* 0x00280000005c783b */ /* 0x000e6e0000000200 */
[C---:B-----5:R-:W-:Y:S01]  /*2aa0*/  HMMA.16816.F32 R16, R160.reuse, R4, R84 ;  /* 0x00000004a010723c */ /* 0x060fe20000001854 */
[----:B------:R-:W5:Y:S07]  /*2ab0*/  LDSM.16.M88.4 R84, [R209+0x3800] ;  /* 0x00380000d154783b */ /* 0x000f6e0000000200 */
[C---:B------:R-:W-:Y:S01]  /*2ac0*/  HMMA.16816.F32 R12, R160.reuse, R6, R80 ;  /* 0x00000006a00c723c */ /* 0x040fe20000001850 */
[----:B------:R-:W1:Y:S07]  /*2ad0*/  LDSM.16.M88.4 R80, [R209+0x4000] ;  /* 0x00400000d150783b */ /* 0x000e6e0000000200 */
[C---:B------:R-:W-:Y:S08]  /*2ae0*/  HMMA.16816.F32 R8, R160.reuse, R36, R76 ;  /* 0x00000024a008723c */ /* 0x040ff0000000184c */
[----:B------:R-:W-:Y:S08]  /*2af0*/  HMMA.16816.F32 R4, R160, R38, R72 ;  /* 0x00000026a004723c */ /* 0x000ff00000001848 */
[C---:B------:R-:W-:Y:S08]  /*2b00*/  HMMA.16816.F32 R36, R164.reuse, R56, R68 ;  /* 0x00000038a424723c */ /* 0x040ff00000001844 */
[C---:B------:R-:W-:Y:S08]  /*2b10*/  HMMA.16816.F32 R76, R164.reuse, R54, R48 ;  /* 0x00000036a44c723c */ /* 0x040ff00000001830 */
[C---:B------:R-:W-:Y:S08]  /*2b20*/  HMMA.16816.F32 R68, R164.reuse, R52, R60 ;  /* 0x00000034a444723c */ /* 0x040ff0000000183c */
[C---:B-1----:R-:W-:Y:S08]  /*2b30*/  HMMA.16816.F32 R48, R164.reuse, R88, R16 ;  /* 0x00000058a430723c */ /* 0x042ff00000001810 */
[C---:B------:R-:W-:Y:S08]  /*2b40*/  HMMA.16816.F32 R64, R164.reuse, R58, R64 ;  /* 0x0000003aa440723c */ /* 0x040ff00000001840 */
[----:B------:R-:W-:Y:S01]  /*2b50*/  HMMA.16816.F32 R60, R164, R46, R32 ;  /* 0x0000002ea43c723c */ /* 0x000fe20000001820 */
[----:B------:R-:W-:Y:S07]  /*2b60*/  LDSM.16.M88.4 R32, [R209+0x5800] ;  /* 0x00580000d120783b */ /* 0x000fee0000000200 */
[----:B------:R-:W-:Y:S01]  /*2b70*/  HMMA.16816.F32 R16, R168, R96, R36 ;  /* 0x00000060a810723c */ /* 0x000fe20000001824 */
[----:B------:R-:W1:Y:S07]  /*2b80*/  LDSM.16.M88.4 R36, [R209+0x5000] ;  /* 0x00500000d124783b */ /* 0x000e6e0000000200 */
[C---:B----4-:R-:W-:Y:S01]  /*2b90*/  HMMA.16816.F32 R56, R164.reuse, R28, R24 ;  /* 0x0000001ca438723c */ /* 0x050fe20000001818 */
[----:B------:R-:W4:Y:S07]  /*2ba0*/  LDSM.16.M88.4 R24, [R3+0x3000] ;  /* 0x003000000318783b */ /* 0x000f2e0000000200 */
[C---:B------:R-:W-:Y:S08]  /*2bb0*/  HMMA.16816.F32 R72, R164.reuse, R44, R40 ;  /* 0x0000002ca448723c */ /* 0x040ff00000001828 */
[C---:B------:R-:W-:Y:S01]  /*2bc0*/  HMMA.16816.F32 R44, R164.reuse, R90, R12 ;  /* 0x0000005aa42c723c */ /* 0x040fe2000000180c */
[----:B------:R-:W-:Y:S07]  /*2bd0*/  LDSM.16.M88.4 R88, [R3+0x4800] ;  /* 0x004800000358783b */ /* 0x000fee0000000200 */
[C---:B------:R-:W-:Y:S08]  /*2be0*/  HMMA.16816.F32 R40, R164.reuse, R92, R8 ;  /* 0x0000005ca428723c */ /* 0x040ff00000001808 */
[----:B------:R-:W-:Y:S01]  /*2bf0*/  HMMA.16816.F32 R52, R164, R30, R20 ;  /* 0x0000001ea434723c */ /* 0x000fe20000001814 */
[----:B------:R-:W1:Y:S07]  /*2c00*/  LDSM.16.M88.4 R20, [R3+0x3800] ;  /* 0x003800000314783b */ /* 0x000e6e0000000200 */
[----:B------:R-:W-:Y:S01]  /*2c10*/  HMMA.16816.F32 R12, R168, R98, R64 ;  /* 0x00000062a80c723c */ /* 0x000fe20000001840 */
[----:B------:R-:W1:Y:S07]  /*2c20*/  LDSM.16.M88.4 R96, [R3+0x4000] ;  /* 0x004000000360783b */ /* 0x000e6e0000000200 */
[----:B------:R-:W-:Y:S01]  /*2c30*/  HMMA.16816.F32 R28, R164, R94, R4 ;  /* 0x0000005ea41c723c */ /* 0x000fe20000001804 */
[----:B------:R-:W2:Y:S07]  /*2c40*/  LDSM.16.M88.4 R92, [R3+0x5000] ;  /* 0x00500000035c783b */ /* 0x000eae0000000200 */
[C---:B-----5:R-:W-:Y:S08]  /*2c50*/  HMMA.16816.F32 R8, R168.reuse, R84, R68 ;  /* 0x00000054a808723c */ /* 0x060ff00000001844 */
[C---:B------:R-:W-:Y:S08]  /*2c60*/  HMMA.16816.F32 R4, R168.reuse, R86, R76 ;  /* 0x00000056a804723c */ /* 0x040ff0000000184c */
[C---:B------:R-:W-:Y:S08]  /*2c70*/  HMMA.16816.F32 R84, R168.reuse, R80, R72 ;  /* 0x00000050a854723c */ /* 0x040ff00000001848 */
[C---:B------:R-:W-:Y:S08]  /*2c80*/  HMMA.16816.F32 R80, R168.reuse, R82, R60 ;  /* 0x00000052a850723c */ /* 0x040ff0000000183c */
[C---:B-1----:R-:W-:Y:S08]  /*2c90*/  HMMA.16816.F32 R64, R168.reuse, R38, R44 ;  /* 0x00000026a840723c */ /* 0x042ff0000000182c */
[----:B------:R-:W-:Y:S01]  /*2ca0*/  HMMA.16816.F32 R60, R168, R32, R40 ;  /* 0x00000020a83c723c */ /* 0x000fe20000001828 */
[----:B------:R-:W1:Y:S07]  /*2cb0*/  LDSM.16.M88.4 R40, [R2+0x4000] ;  /* 0x004000000228783b */ /* 0x000e6e0000000200 */
[----:B----4-:R-:W-:Y:S08]  /*2cc0*/  HMMA.16816.F32 R44, R172, R24, R16 ;  /* 0x00000018ac2c723c */ /* 0x010ff00000001810 */
[C---:B------:R-:W-:Y:S08]  /*2cd0*/  HMMA.16816.F32 R76, R168.reuse, R100, R56 ;  /* 0x00000064a84c723c */ /* 0x040ff00000001838 */
[C---:B------:R-:W-:Y:S01]  /*2ce0*/  HMMA.16816.F32 R72, R168.reuse, R102, R52 ;  /* 0x00000066a848723c */ /* 0x040fe20000001834 */
[----:B------:R-:W-:Y:S07]  /*2cf0*/  LDSM.16.M88.4 R100, [R2+0x5000] ;  /* 0x005000000264783b */ /* 0x000fee0000000200 */
[----:B------:R-:W-:Y:S01]  /*2d00*/  HMMA.16816.F32 R68, R168, R36, R48 ;  /* 0x00000024a844723c */ /* 0x000fe20000001830 */
[----:B------:R-:W4:Y:S07]  /*2d10*/  LDSM.16.M88.4 R36, [R2+0x4800] ;  /* 0x004800000224783b */ /* 0x000f2e0000000200 */
[----:B------:R-:W-:Y:S08]  /*2d20*/  HMMA.16816.F32 R52, R172, R26, R12 ;  /* 0x0000001aac34723c */ /* 0x000ff0000000180c */
[----:B------:R-:W-:Y:S08]  /*2d30*/  HMMA.16816.F32 R56, R168, R34, R28 ;  /* 0x00000022a838723c */ /* 0x000ff0000000181c */
[C---:B------:R-:W-:Y:S08]  /*2d40*/  HMMA.16816.F32 R32, R172.reuse, R22, R4 ;  /* 0x00000016ac20723c */ /* 0x040ff00000001804 */
[----:B------:R-:W-:Y:S08]  /*2d50*/  HMMA.16816.F32 R4, R172, R104, R60 ;  /* 0x00000068ac04723c */ /* 0x000ff0000000183c */
[----:B------:R-:W-:Y:S08]  /*2d60*/  HMMA.16816.F32 R44, R176, R112, R44 ;  /* 0x00000070b02c723c */ /* 0x000ff0000000182c */
[C---:B------:R-:W-:Y:S08]  /*2d70*/  HMMA.16816.F32 R28, R172.reuse, R96, R84 ;  /* 0x00000060ac1c723c */ /* 0x040ff00000001854 */
[C---:B------:R-:W-:Y:S01]  /*2d80*/  HMMA.16816.F32 R24, R172.reuse, R98, R80 ;  /* 0x00000062ac18723c */ /* 0x040fe20000001850 */
[----:B------:R-:W-:Y:S07]  /*2d90*/  LDSM.16.M88.4 R96, [R0+0x4800] ;  /* 0x004800000060783b */ /* 0x000fee0000000200 */
[C---:B------:R-:W-:Y:S08]  /*2da0*/  HMMA.16816.F32 R48, R172.reuse, R20, R8 ;  /* 0x00000014ac30723c */ /* 0x040ff00000001808 */
[C---:B------:R-:W-:Y:S08]  /*2db0*/  HMMA.16816.F32 R20, R172.reuse, R88, R76 ;  /* 0x00000058ac14723c */ /* 0x040ff0000000184c */
[C---:B------:R-:W-:Y:S01]  /*2dc0*/  HMMA.16816.F32 R16, R172.reuse, R90, R72 ;  /* 0x0000005aac10723c */ /* 0x040fe20000001848 */
[----:B------:R-:W-:Y:S07]  /*2dd0*/  LDSM.16.M88.4 R88, [R0+0x3800] ;  /* 0x003800000058783b */ /* 0x000fee0000000200 */
[C---:B--2---:R-:W-:Y:S08]  /*2de0*/  HMMA.16816.F32 R12, R172.reuse, R92, R68 ;  /* 0x0000005cac0c723c */ /* 0x044ff00000001844 */
[----:B------:R-:W-:Y:S01]  /*2df0*/  HMMA.16816.F32 R8, R172, R94, R64 ;  /* 0x0000005eac08723c */ /* 0x000fe20000001840 */
[----:B------:R-:W-:Y:S07]  /*2e00*/  LDSM.16.M88.4 R92, [R0+0x4000] ;  /* 0x00400000005c783b */ /* 0x000fee0000000200 */
[----:B------:R-:W-:Y:S01]  /*2e10*/  HMMA.16816.F32 R80, R176, R114, R52 ;  /* 0x00000072b050723c */ /* 0x000fe20000001834 */
[----:B------:R-:W2:Y:S07]  /*2e20*/  LDSM.16.M88.4 R112, [R209+0x6000] ;  /* 0x00600000d170783b */ /* 0x000eae0000000200 */
[----:B------:R-:W-:Y:S01]  /*2e30*/  HMMA.16816.F32 R84, R172, R106, R56 ;  /* 0x0000006aac54723c */ /* 0x000fe20000001838 */
[----:B------:R-:W-:Y:S07]  /*2e40*/  LDSM.16.M88.4 R104, [R2+0x6000] ;  /* 0x006000000268783b */ /* 0x000fee0000000200 */
[C---:B------:R-:W-:Y:S08]  /*2e50*/  HMMA.16816.F32 R72, R176.reuse, R118, R32 ;  /* 0x00000076b048723c */ /* 0x040ff00000001820 */
[----:B------:R-:W-:Y:S08]  /*2e60*/  HMMA.16816.F32 R32, R176, R108, R4 ;  /* 0x0000006cb020723c */ /* 0x000ff00000001804 */
[----:B------:R-:W-:Y:S01]  /*2e70*/  HMMA.16816.F32 R4, R180, R120, R44 ;  /* 0x00000078b404723c */ /* 0x000fe2000000182c */
[----:B------:R-:W-:Y:S07]  /*2e80*/  LDSM.16.M88.4 R44, [R209+0x7000] ;  /* 0x00700000d12c783b */ /* 0x000fee0000000200 */
[C---:B-1----:R-:W-:Y:S08]  /*2e90*/  HMMA.16816.F32 R68, R176.reuse, R40, R28 ;  /* 0x00000028b044723c */ /* 0x042ff0000000181c */
[C---:B------:R-:W-:Y:S01]  /*2ea0*/  HMMA.16816.F32 R56, R176.reuse, R42, R24 ;  /* 0x0000002ab038723c */ /* 0x040fe20000001818 */
[----:B------:R-:W1:Y:S04]  /*2eb0*/  LDSM.16.M88.4 R40, [R0+0x5000] ;  /* 0x005000000028783b */ /* 0x000e680000000200 */
[----:B------:R-:W-:Y:S03]  /*2ec0*/  LDSM.16.M88.4 R24, [R209+0x6800] ;  /* 0x00680000d118783b */ /* 0x000fe60000000200 */
[C---:B----4-:R-:W-:Y:S08]  /*2ed0*/  HMMA.16816.F32 R64, R176.reuse, R36, R20 ;  /* 0x00000024b040723c */ /* 0x050ff00000001814 */
[C---:B------:R-:W-:Y:S01]  /*2ee0*/  HMMA.16816.F32 R60, R176.reuse, R38, R16 ;  /* 0x00000026b03c723c */ /* 0x040fe20000001810 */
[----:B------:R-:W4:Y:S07]  /*2ef0*/  LDSM.16.M88.4 R36, [R0+0x5800] ;  /* 0x005800000024783b */ /* 0x000f2e0000000200 */
[C---:B------:R-:W-:Y:S08]  /*2f00*/  HMMA.16816.F32 R76, R176.reuse, R116, R48 ;  /* 0x00000074b04c723c */ /* 0x040ff00000001830 */
[C---:B------:R-:W-:Y:S08]  /*2f10*/  HMMA.16816.F32 R52, R176.reuse, R100, R12 ;  /* 0x00000064b034723c */ /* 0x040ff0000000180c */
[----:B------:R-:W-:Y:S01]  /*2f20*/  HMMA.16816.F32 R48, R176, R102, R8 ;  /* 0x00000066b030723c */ /* 0x000fe20000001808 */
[----:B------:R-:W5:Y:S07]  /*2f30*/  LDSM.16.M88.4 R100, [R3+0x6000] ;  /* 0x006000000364783b */ /* 0x000f6e0000000200 */
[----:B------:R-:W-:Y:S08]  /*2f40*/  HMMA.16816.F32 R20, R180, R122, R80 ;  /* 0x0000007ab414723c */ /* 0x000ff00000001850 */
[----:B------:R-:W-:Y:S01]  /*2f50*/  HMMA.16816.F32 R28, R176, R110, R84 ;  /* 0x0000006eb01c723c */ /* 0x000fe20000001854 */
[----:B------:R-:W1:Y:S07]  /*2f60*/  LDSM.16.M88.4 R84, [R209+0x7800] ;  /* 0x00780000d154783b */ /* 0x000e6e0000000200 */
[----:B--2---:R-:W-:Y:S08]  /*2f70*/  HMMA.16816.F32 R4, R184, R112, R4 ;  /* 0x00000070b804723c */ /* 0x004ff00000001804 */
[C---:B------:R-:W-:Y:S08]  /*2f80*/  HMMA.16816.F32 R16, R180.reuse, R88, R76 ;  /* 0x00000058b410723c */ /* 0x040ff0000000184c */
[C---:B------:R-:W-:Y:S08]  /*2f90*/  HMMA.16816.F32 R12, R180.reuse, R90, R72 ;  /* 0x0000005ab40c723c */ /* 0x040ff00000001848 */
[C---:B------:R-:W-:Y:S08]  /*2fa0*/  HMMA.16816.F32 R8, R180.reuse, R92, R68 ;  /* 0x0000005cb408723c */ /* 0x040ff00000001844 */
[C---:B------:R-:W-:Y:S08]  /*2fb0*/  HMMA.16816.F32 R56, R180.reuse, R94, R56 ;  /* 0x0000005eb438723c */ /* 0x040ff00000001838 */
[C---:B------:R-:W-:Y:S08]  /*2fc0*/  HMMA.16816.F32 R68, R180.reuse, R96, R64 ;  /* 0x00000060b444723c */ /* 0x040ff00000001840 */
[C---:B------:R-:W-:Y:S01]  /*2fd0*/  HMMA.16816.F32 R92, R180.reuse, R98, R60 ;  /* 0x00000062b45c723c */ /* 0x040fe2000000183c */
[----:B------:R-:W-:Y:S07]  /*2fe0*/  LDSM.16.M88.4 R60, [R0+0x6000] ;  /* 0x00600000003c783b */ /* 0x000fee0000000200 */
[C---:B-1----:R-:W-:Y:S08]  /*2ff0*/  HMMA.16816.F32 R96, R180.reuse, R40, R52 ;  /* 0x00000028b460723c */ /* 0x042ff00000001834 */
[----:B------:R-:W-:Y:S01]  /*3000*/  HMMA.16816.F32 R88, R180, R42, R48 ;  /* 0x0000002ab458723c */ /* 0x000fe20000001830 */
[----:B------:R-:W-:Y:S07]  /*3010*/  LDSM.16.M88.4 R48, [R3+0x7800] ;  /* 0x007800000330783b */ /* 0x000fee0000000200 */
[----:B------:R-:W-:Y:S08]  /*3020*/  HMMA.16816.F32 R40, R184, R114, R20 ;  /* 0x00000072b828723c */ /* 0x000ff00000001814 */
[C---:B----4-:R-:W-:Y:S01]  /*3030*/  HMMA.16816.F32 R80, R180.reuse, R36, R32 ;  /* 0x00000024b450723c */ /* 0x050fe20000001820 */
[----:B------:R-:W1:Y:S07]  /*3040*/  LDSM.16.M88.4 R32, [R209+0x8800] ;  /* 0x00880000d120783b */ /* 0x000e6e0000000200 */
[----:B------:R-:W-:Y:S01]  /*3050*/  HMMA.16816.F32 R76, R180, R38, R28 ;  /* 0x00000026b44c723c */ /* 0x000fe2000000181c */
[----:B------:R-:W2:Y:S04]  /*3060*/  LDSM.16.M88.4 R28, [R3+0x6800] ;  /* 0x00680000031c783b */ /* 0x000ea80000000200 */
[----:B------:R-:W-:Y:S03]  /*3070*/  LDSM.16.M88.4 R36, [R209+0x8000] ;  /* 0x00800000d124783b */ /* 0x000fe60000000200 */
[----:B-----5:R-:W-:Y:S08]  /*3080*/  HMMA.16816.F32 R4, R188, R100, R4 ;  /* 0x00000064bc04723c */ /* 0x020ff00000001804 */
[C---:B------:R-:W-:Y:S08]  /*3090*/  HMMA.16816.F32 R72, R184.reuse, R24, R16 ;  /* 0x00000018b848723c */ /* 0x040ff00000001810 */
[----:B------:R-:W-:Y:S01]  /*30a0*/  HMMA.16816.F32 R64, R184, R26, R12 ;  /* 0x0000001ab840723c */ /* 0x000fe2000000180c */
[----:B------:R-:W4:Y:S07]  /*30b0*/  LDSM.16.M88.4 R24, [R3+0x7000] ;  /* 0x007000000318783b */ /* 0x000f2e0000000200 */
[----:B------:R-:W-:Y:S08]  /*30c0*/  HMMA.16816.F32 R12, R188, R102, R40 ;  /* 0x00000066bc0c723c */ /* 0x000ff00000001828 */
[C---:B------:R-:W-:Y:S01]  /*30d0*/  HMMA.16816.F32 R16, R184.reuse, R84, R68 ;  /* 0x00000054b810723c */ /* 0x040fe20000001844 */
[----:B------:R-:W5:Y:S07]  /*30e0*/  LDSM.16.M88.4 R68, [R2+0x6800] ;  /* 0x006800000244783b */ /* 0x000f6e0000000200 */
[C---:B------:R-:W-:Y:S08]  /*30f0*/  HMMA.16816.F32 R52, R184.reuse, R44, R8 ;  /* 0x0000002cb834723c */ /* 0x040ff00000001808 */
[----:B------:R-:W-:Y:S01]  /*3100*/  HMMA.16816.F32 R20, R184, R46, R56 ;  /* 0x0000002eb814723c */ /* 0x000fe20000001838 */
[----:B------:R-:W-:Y:S07]  /*3110*/  LDSM.16.M88.4 R56, [R3+0x8000] ;  /* 0x008000000338783b */ /* 0x000fee0000000200 */
[----:B------:R-:W-:Y:S08]  /*3120*/  HMMA.16816.F32 R8, R192, R104, R4 ;  /* 0x00000068c008723c */ /* 0x000ff00000001804 */
[C---:B------:R-:W-:Y:S08]  /*3130*/  HMMA.16816.F32 R40, R184.reuse, R86, R92 ;  /* 0x00000056b828723c */ /* 0x040ff0000000185c */
[C---:B-1----:R-:W-:Y:S08]  /*3140*/  HMMA.16816.F32 R80, R184.reuse, R32, R80 ;  /* 0x00000020b850723c */ /* 0x042ff00000001850 */
[----:B------:R-:W-:Y:S08]  /*3150*/  HMMA.16816.F32 R84, R184, R34, R76 ;  /* 0x00000022b854723c */ /* 0x000ff0000000184c */
[----:B--2---:R-:W-:Y:S08]  /*3160*/  HMMA.16816.F32 R32, R188, R28, R72 ;  /* 0x0000001cbc20723c */ /* 0x004ff00000001848 */
[----:B------:R-:W-:Y:S08]  /*3170*/  HMMA.16816.F32 R4, R192, R106, R12 ;  /* 0x0000006ac004723c */ /* 0x000ff0000000180c */
[----:B----4-:R-:W-:Y:S01]  /*3180*/  HMMA.16816.F32 R76, R188, R26, R20 ;  /* 0x0000001abc4c723c */ /* 0x010fe20000001814 */
[----:B------:R-:W1:Y:S07]  /*3190*/  LDSM.16.M88.4 R20, [R0+0x6800] ;  /* 0x006800000014783b */ /* 0x000e6e0000000200 */
[----:B------:R-:W-:Y:S08]  /*31a0*/  HMMA.16816.F32 R12, R196, R60, R8 ;  /* 0x0000003cc40c723c */ /* 0x000ff00000001808 */
[C---:B------:R-:W-:Y:S08]  /*31b0*/  HMMA.16816.F32 R28, R188.reuse, R30, R64 ;  /* 0x0000001ebc1c723c */ /* 0x040ff00000001840 */
[----:B------:R-:W-:Y:S08]  /*31c0*/  HMMA.16816.F32 R72, R188, R48, R16 ;  /* 0x00000030bc48723c */ /* 0x000ff00000001810 */
[----:B-----5:R-:W-:Y:S01]  /*31d0*/  HMMA.16816.F32 R16, R192, R68, R32 ;  /* 0x00000044c010723c */ /* 0x020fe20000001820 */
[----:B------:R-:W2:Y:S07]  /*31e0*/  LDSM.16.M88.4 R32, [R2+0x7000] ;  /* 0x007000000220783b */ /* 0x000eae0000000200 */
[----:B------:R-:W-:Y:S01]  /*31f0*/  HMMA.16816.F32 R64, R188, R24, R52 ;  /* 0x00000018bc40723c */ /* 0x000fe20000001834 */
[----:B------:R4:W5:Y:S07]  /*3200*/  LDSM.16.M88.4 R24, [R3+0x8800] ;  /* 0x008800000318783b */ /* 0x00096e0000000200 */
[----:B------:R-:W-:Y:S08]  /*3210*/  HMMA.16816.F32 R4, R196, R62, R4 ;  /* 0x0000003ec404723c */ /* 0x000ff00000001804 */
[----:B------:R-:W-:Y:S01]  /*3220*/  HMMA.16816.F32 R44, R184, R36, R96 ;  /* 0x00000024b82c723c */ /* 0x000fe20000001860 */
[----:B----4-:R-:W-:-:S07]  /*3230*/  FMUL.FTZ R3, R12, c[0x0][0x320] ;  /* 0x0000c8000c037a20 */ /* 0x010fce0000410000 */
[----:B------:R-:W-:Y:S01]  /*3240*/  HMMA.16816.F32 R36, R184, R38, R88 ;  /* 0x00000026b824723c */ /* 0x000fe20000001858 */
[----:B------:R4:W-:Y:S07]  /*3250*/  MUFU.TANH R93, R3 ;  /* 0x00000003005d7308 */ /* 0x0009ee0000002400 */
[----:B------:R-:W-:Y:S01]  /*3260*/  HMMA.16816.F32 R8, R192, R70, R28 ;  /* 0x00000046c008723c */ /* 0x000fe2000000181c */
[----:B------:R-:W2:Y:S01]  /*3270*/  LDSM.16.M88.4 R28, [R0+0x7000] ;  /* 0x00700000001c783b */ /* 0x000ea20000000200 */
[----:B----4-:R-:W-:-:S04]  /*3280*/  FMUL.FTZ R3, R13, c[0x0][0x320] ;  /* 0x0000c8000d037a20 */ /* 0x010fc80000410000 */
[----:B------:R4:W-:Y:S02]  /*3290*/  MUFU.TANH R92, R3 ;  /* 0x00000003005c7308 */ /* 0x0009e40000002400 */
[----:B-1----:R-:W-:Y:S01]  /*32a0*/  HMMA.16816.F32 R16, R196, R20, R16 ;  /* 0x00000014c410723c */ /* 0x002fe20000001810 */
[----:B----4-:R-:W-:-:S05]  /*32b0*/  FMUL.FTZ R3, R14, c[0x0][0x320] ;  /* 0x0000c8000e037a20 */ /* 0x010fca0000410000 */
[----:B------:R1:W-:Y:S02]  /*32c0*/  MUFU.TANH R97, R3 ;  /* 0x0000000300617308 */ /* 0x0003e40000002400 */
[----:B-1----:R-:W-:-:S06]  /*32d0*/  FMUL.FTZ R3, R15, c[0x0][0x320] ;  /* 0x0000c8000f037a20 */ /* 0x002fcc0000410000 */
[----:B------:R1:W-:Y:S01]  /*32e0*/  MUFU.TANH R94, R3 ;  /* 0x00000003005e7308 */ /* 0x0003e20000002400 */
[----:B------:R-:W-:Y:S01]  /*32f0*/  HMMA.16816.F32 R60, R188, R58, R36 ;  /* 0x0000003abc3c723c */ /* 0x000fe20000001824 */
[----:B------:R-:W4:Y:S01]  /*3300*/  LDSM.16.M88.4 R36, [R2+0x7800] ;  /* 0x007800000224783b */ /* 0x000f220000000200 */
[----:B-1----:R-:W-:-:S05]  /*3310*/  FMUL.FTZ R3, R4, c[0x0][0x320] ;  /* 0x0000c80004037a20 */ /* 0x002fca0000410000 */
[----:B------:R1:W-:Y:S01]  /*3320*/  MUFU.TANH R70, R3 ;  /* 0x0000000300467308 */ /* 0x0003e20000002400 */
[----:B------:R-:W-:Y:S01]  /*3330*/  HMMA.16816.F32 R12, R196, R22, R8 ;  /* 0x00000016c40c723c */ /* 0x000fe20000001808 */
[----:B------:R-:W3:Y:S07]  /*3340*/  LDSM.16.M88.4 R20, [R2+0x8000] ;  /* 0x008000000214783b */ /* 0x000eee0000000200 */
[----:B--2---:R-:W-:Y:S01]  /*3350*/  HMMA.16816.F32 R8, R192, R32, R64 ;  /* 0x00000020c008723c */ /* 0x004fe20000001840 */
[----:B-1----:R-:W-:-:S04]  /*3360*/  FMUL.FTZ R3, R5, c[0x0][0x320] ;  /* 0x0000c80005037a20 */ /* 0x002fc80000410000 */
[----:B------:R1:W-:Y:S03]  /*3370*/  MUFU.TANH R69, R3 ;  /* 0x0000000300457308 */ /* 0x0003e60000002400 */
[----:B-----5:R-:W-:Y:S01]  /*3380*/  HMMA.16816.F32 R52, R188, R24, R80 ;  /* 0x00000018bc34723c */ /* 0x020fe20000001850 */
[----:B-1----:R-:W-:-:S04]  /*3390*/  FMUL.FTZ R3, R6, c[0x0][0x320] ;  /* 0x0000c80006037a20 */ /* 0x002fc80000410000 */
[----:B------:R1:W-:Y:S03]  /*33a0*/  MUFU.TANH R83, R3 ;  /* 0x0000000300537308 */ /* 0x0003e60000002400 */
[----:B------:R-:W-:Y:S01]  /*33b0*/  HMMA.16816.F32 R48, R188, R50, R40 ;  /* 0x00000032bc30723c */ /* 0x000fe20000001828 */
[----:B-1----:R-:W-:-:S07]  /*33c0*/  FMUL.FTZ R3, R7, c[0x0][0x320] ;  /* 0x0000c80007037a20 */ /* 0x002fce0000410000 */
[----:B------:R-:W-:Y:S01]  /*33d0*/  HMMA.16816.F32 R4, R192, R34, R76 ;  /* 0x00000022c004723c */ /* 0x000fe2000000184c */
[----:B------:R1:W2:Y:S01]  /*33e0*/  LDSM.16.M88.4 R32, [R2+0x8800] ;  /* 0x008800000220783b */ /* 0x0002a20000000200 */
[----:B------:R5:W-:Y:S06]  /*33f0*/  MUFU.TANH R80, R3 ;  /* 0x0000000300507308 */ /* 0x000bec0000002400 */
[----:B------:R-:W-:Y:S01]  /*3400*/  HMMA.16816.F32 R88, R188, R56, R44 ;  /* 0x00000038bc58723c */ /* 0x000fe2000000182c */
[----:B-----5:R-:W-:-:S04]  /*3410*/  FMUL.FTZ R3, R16, c[0x0][0x320] ;  /* 0x0000c80010037a20 */ /* 0x020fc80000410000 */
[----:B------:R5:W1:Y:S03]  /*3420*/  MUFU.TANH R68, R3 ;  /* 0x0000000300447308 */ /* 0x000a660000002400 */
[----:B------:R-:W-:Y:S01]  /*3430*/  HMMA.16816.F32 R56, R188, R26, R84 ;  /* 0x0000001abc38723c */ /* 0x000fe20000001854 */
[----:B------:R-:W-:Y:S01]  /*3440*/  LDSM.16.M88.4 R24, [R0+0x7800] ;  /* 0x007800000018783b */ /* 0x000fe20000000200 */
[----:B-----5:R-:W-:-:S04]  /*3450*/  FMUL.FTZ R3, R17, c[0x0][0x320] ;  /* 0x0000c80011037a20 */ /* 0x020fc80000410000 */
[----:B------:R5:W1:Y:S02]  /*3460*/  MUFU.TANH R67, R3 ;  /* 0x0000000300437308 */ /* 0x000a640000002400 */
[----:B------:R-:W-:Y:S01]  /*3470*/  HMMA.16816.F32 R4, R196, R30, R4 ;  /* 0x0000001ec404723c */ /* 0x000fe20000001804 */
[----:B-----5:R-:W-:-:S05]  /*3480*/  FMUL.FTZ R3, R18, c[0x0][0x320] ;  /* 0x0000c80012037a20 */ /* 0x020fca0000410000 */
[----:B------:R5:W-:Y:S01]  /*3490*/  MUFU.TANH R76, R3 ;  /* 0x00000003004c7308 */ /* 0x000be20000002400 */
[----:B-1----:R-:W-:Y:S02]  /*34a0*/  FMUL.FTZ R2, R13, c[0x0][0x320] ;  /* 0x0000c8000d027a20 */ /* 0x002fe40000410000 */
[----:B-----5:R-:W-:Y:S02]  /*34b0*/  FMUL.FTZ R3, R19, c[0x0][0x320] ;  /* 0x0000c80013037a20 */ /* 0x020fe40000410000 */
[----:B------:R-:W-:Y:S01]  /*34c0*/  HMMA.16816.F32 R16, R196, R28, R8 ;  /* 0x0000001cc410723c */ /* 0x000fe20000001808 */
[----:B------:R-:W1:Y:S02]  /*34d0*/  LDSM.16.M88.4 R8, [R0+0x8000] ;  /* 0x008000000008783b */ /* 0x000e640000000200 */
[----:B------:R5:W-:Y:S01]  /*34e0*/  MUFU.TANH R65, R2 ;  /* 0x0000000200417308 */ /* 0x000be20000002400 */
[----:B------:R-:W-:Y:S01]  /*34f0*/  IMAD.IADD R126, R126, 0x1, R127 ;  /* 0x000000017e7e7824 */ /* 0x000fe200078e027f */
[----:B------:R2:W-:Y:S03]  /*3500*/  LDSM.16.M88.4 R28, [R0+0x8800] ;  /* 0x00880000001c783b */ /* 0x0005e60000000200 */
[C---:B----4-:R-:W-:Y:S08]  /*3510*/  HMMA.16816.F32 R44, R192.reuse, R38, R48 ;  /* 0x00000026c02c723c */ /* 0x050ff00000001830 */
[----:B------:R-:W-:Y:S01]  /*3520*/  HMMA.16816.F32 R40, R192, R36, R72 ;  /* 0x00000024c028723c */ /* 0x000fe20000001848 */
[----:B------:R-:W-:Y:S01]  /*3530*/  FMUL.FTZ R15, R15, c[0x0][0x320] ;  /* 0x0000c8000f0f7a20 */ /* 0x000fe20000410000 */
[----:B------:R-:W-:-:S04]  /*3540*/  DEPBAR.LE SB0, 0x2 ;  /* 0x000080800000791a */ /* 0x000fc80000000000 */
[----:B-----5:R-:W-:Y:S02]  /*3550*/  FMUL.FTZ R2, R14, c[0x0][0x320] ;  /* 0x0000c8000e027a20 */ /* 0x020fe40000410000 */
[----:B---3--:R-:W-:Y:S02]  /*3560*/  HMMA.16816.F32 R48, R192, R20, R88 ;  /* 0x00000014c030723c */ /* 0x008fe40000001858 */
[----:B------:R3:W-:Y:S01]  /*3570*/  MUFU.TANH R72, R2 ;  /* 0x0000000200487308 */ /* 0x0007e20000002400 */
[----:B------:R-:W-:Y:S02]  /*3580*/  FMUL.FTZ R4, R4, c[0x0][0x320] ;  /* 0x0000c80004047a20 */ /* 0x000fe40000410000 */
[----:B--2---:R-:W-:-:S05]  /*3590*/  IMAD.MOV.U32 R0, RZ, RZ, R126 ;  /* 0x000000ffff007224 */ /* 0x004fca00078e007e */
[----:B------:R2:W-:Y:S01]  /*35a0*/  MUFU.TANH R73, R3 ;  /* 0x0000000300497308 */ /* 0x0005e20000002400 */
[----:B---3--:R-:W-:-:S07]  /*35b0*/  @P2 IMAD.HI.U32 R2, R126, c[0x0][0x2c8], RZ ;  /* 0x0000b2007e022a27 */ /* 0x008fce00078e00ff */
[----:B------:R3:W-:Y:S01]  /*35c0*/  MUFU.TANH R71, R15 ;  /* 0x0000000f00477308 */ /* 0x0007e20000002400 */
[----:B------:R-:W-:Y:S01]  /*35d0*/  HMMA.16816.F32 R36, R192, R32, R52 ;  /* 0x00000020c024723c */ /* 0x000fe20000001834 */
[----:B------:R-:W-:Y:S01]  /*35e0*/  @P2 SHF.R.U32.HI R0, RZ, c[0x0][0x2cc], R2 ;  /* 0x0000b300ff002a19 */ /* 0x000fe20000011602 */
[----:B--2---:R-:W-:-:S05]  /*35f0*/  FMUL.FTZ R3, R12, c[0x0][0x320] ;  /* 0x0000c8000c037a20 */ /* 0x004fca0000410000 */
[----:B------:R2:W-:Y:S01]  /*3600*/  MUFU.TANH R52, R4 ;  /* 0x0000000400347308 */ /* 0x0005e20000002400 */
[----:B------:R-:W-:Y:S02]  /*3610*/  FMUL.FTZ R16, R16, c[0x0][0x320] ;  /* 0x0000c80010107a20 */ /* 0x000fe40000410000 */
[----:B------:R-:W-:Y:S01]  /*3620*/  FMUL.FTZ R17, R17, c[0x0][0x320] ;  /* 0x0000c80011117a20 */ /* 0x000fe20000410000 */
[----:B---3--:R-:W-:Y:S04]  /*3630*/  HMMA.16816.F32 R12, R192, R22, R60 ;  /* 0x00000016c00c723c */ /* 0x008fe8000000183c */
[----:B------:R3:W4:Y:S01]  /*3640*/  MUFU.TANH R66, R3 ;  /* 0x0000000300427308 */ /* 0x0007220000002400 */
[----:B------:R-:W-:Y:S02]  /*3650*/  FMUL.FTZ R18, R18, c[0x0][0x320] ;  /* 0x0000c80012127a20 */ /* 0x000fe40000410000 */
[----:B------:R-:W-:Y:S01]  /*3660*/  FMUL.FTZ R19, R19, c[0x0][0x320] ;  /* 0x0000c80013137a20 */ /* 0x000fe20000410000 */
[----:B--2---:R-:W2:Y:S04]  /*3670*/  SHFL.IDX PT, R4, R0, RZ, 0x1c1f ;  /* 0x001c1fff00047589 */ /* 0x004ea800000e0000 */
[----:B------:R-:W-:Y:S01]  /*3680*/  MUFU.TANH R64, R16 ;  /* 0x0000001000407308 */ /* 0x000fe20000002400 */
[C---:B-1----:R-:W-:Y:S01]  /*3690*/  HMMA.16816.F32 R20, R196.reuse, R8, R48 ;  /* 0x00000008c414723c */ /* 0x042fe20000001830 */
[----:B---3--:R1:W3:Y:S06]  /*36a0*/  SHFL.IDX PT, R3, R0, 0x1, 0x1c1f ;  /* 0x003c1f0000037f89 */ /* 0x0082ec00000e0000 */
[----:B------:R-:W5:Y:S08]  /*36b0*/  MUFU.TANH R60, R17 ;  /* 0x00000011003c7308 */ /* 0x000f700000002400 */
[----:B------:R-:W-:Y:S08]  /*36c0*/  MUFU.TANH R62, R18 ;  /* 0x00000012003e7308 */ /* 0x000ff00000002400 */
[----:B------:R2:W-:Y:S01]  /*36d0*/  MUFU.TANH R61, R19 ;  /* 0x00000013003d7308 */ /* 0x0005e20000002400 */
[----:B-1----:R-:W-:Y:S01]  /*36e0*/  IADD3 R0, R124, c[0x0][0x1d0], RZ ;  /* 0x000074007c007a10 */ /* 0x002fe20007ffe0ff */
[----:B--2---:R-:W-:Y:S03]  /*36f0*/  HMMA.16816.F32 R16, R196, R24, R40 ;  /* 0x00000018c410723c */ /* 0x004fe60000001828 */
[----:B------:R-:W-:-:S05]  /*3700*/  IADD3 R2, -R125, 0x1, R0 ;  /* 0x000000017d027810 */ /* 0x000fca0007ffe100 */
[C---:B------:R-:W-:Y:S01]  /*3710*/  HMMA.16816.F32 R24, R196.reuse, R26, R44 ;  /* 0x0000001ac418723c */ /* 0x040fe2000000182c */
[----:B------:R-:W-:Y:S01]  /*3720*/  IADD3 R2, R2, -c[0x0][0x168], RZ ;  /* 0x80005a0002027a10 */ /* 0x000fe20007ffe0ff */
[----:B------:R-:W-:Y:S01]  /*3730*/  IMAD.IADD R0, R0, 0x1, -R125 ;  /* 0x0000000100007824 */ /* 0x000fe200078e0a7d */
[----:B------:R-:W-:Y:S03]  /*3740*/  BAR.SYNC.DEFER_BLOCKING 0x0 ;  /* 0x0000000000007b1d */ /* 0x000fe60000010000 */
[C---:B------:R-:W-:Y:S02]  /*3750*/  IMAD.IADD R4, R2.reuse, 0x1, R4 ;  /* 0x0000000102047824 */ /* 0x040fe400078e0204 */
[----:B------:R-:W-:Y:S01]  /*3760*/  HMMA.16816.F32 R12, R196, R10, R12 ;  /* 0x0000000ac40c723c */ /* 0x000fe2000000180c */
[----:B---3--:R-:W-:Y:S02]  /*3770*/  IMAD.IADD R3, R2, 0x1, R3 ;  /* 0x0000000102037824 */ /* 0x008fe400078e0203 */
[----:B------:R-:W-:Y:S01]  /*3780*/  FMUL.FTZ R5, R5, c[0x0][0x320] ;  /* 0x0000c80005057a20 */ /* 0x000fe20000410000 */
[----:B------:R-:W-:-:S04]  /*3790*/  IMNMX R2, R0, R4, PT ;  /* 0x0000000400027217 */ /* 0x000fc80003800200 */
[----:B------:R-:W-:Y:S01]  /*37a0*/  HMMA.16816.F32 R32, R192, R34, R56 ;  /* 0x00000022c020723c */ /* 0x000fe20000001838 */
[----:B------:R-:W-:Y:S01]  /*37b0*/  IMNMX R0, R0, R3, PT ;  /* 0x0000000300007217 */ /* 0x000fe20003800200 */
[----:B------:R-:W-:Y:S01]  /*37c0*/  FMUL.FTZ R6, R6, c[0x0][0x320] ;  /* 0x0000c80006067a20 */ /* 0x000fe20000410000 */
[----:B------:R-:W1:Y:S01]  /*37d0*/  MUFU.TANH R53, R5 ;  /* 0x0000000500357308 */ /* 0x000e620000002400 */
[----:B------:R-:W-:Y:S02]  /*37e0*/  FMUL.FTZ R7, R7, c[0x0][0x320] ;  /* 0x0000c80007077a20 */ /* 0x000fe40000410000 */
[----:B------:R-:W-:Y:S02]  /*37f0*/  FMUL.FTZ R3, R21, c[0x0][0x320] ;  /* 0x0000c80015037a20 */ /* 0x000fe40000410000 */
[----:B------:R-:W-:Y:S02]  /*3800*/  FMUL.FTZ R16, R16, c[0x0][0x320] ;  /* 0x0000c80010107a20 */ /* 0x000fe40000410000 */
[----:B------:R-:W-:-:S02]  /*3810*/  FMUL.FTZ R17, R17, c[0x0][0x320] ;  /* 0x0000c80011117a20 */ /* 0x000fc40000410000 */
[----:B------:R-:W-:Y:S02]  /*3820*/  FMUL.FTZ R24, R24, c[0x0][0x320] ;  /* 0x0000c80018187a20 */ /* 0x000fe40000410000 */
[----:B------:R-:W-:Y:S02]  /*3830*/  FMUL.FTZ R25, R25, c[0x0][0x320] ;  /* 0x0000c80019197a20 */ /* 0x000fe40000410000 */
[----:B------:R-:W-:Y:S01]  /*3840*/  FMUL.FTZ R20, R20, c[0x0][0x320] ;  /* 0x0000c80014147a20 */ /* 0x000fe20000410000 */
[----:B------:R-:W-:Y:S01]  /*3850*/  MUFU.TANH R41, R6 ;  /* 0x0000000600297308 */ /* 0x000fe20000002400 */
[----:B------:R-:W-:Y:S01]  /*3860*/  FMUL.FTZ R18, R18, c[0x0][0x320] ;  /* 0x0000c80012127a20 */ /* 0x000fe20000410000 */
[C---:B------:R-:W-:Y:S01]  /*3870*/  ISETP.GT.AND P5, PT, R2.reuse, RZ, PT ;  /* 0x000000ff0200720c */ /* 0x040fe20003fa4270 */
[----:B------:R-:W-:Y:S01]  /*3880*/  FMUL.FTZ R19, R19, c[0x0][0x320] ;  /* 0x0000c80013137a20 */ /* 0x000fe20000410000 */
[----:B------:R-:W-:Y:S01]  /*3890*/  ISETP.GT.AND P4, PT, R2, 0x1, PT ;  /* 0x000000010200780c */ /* 0x000fe20003f84270 */
[----:B------:R-:W-:Y:S01]  /*38a0*/  FMUL.FTZ R26, R26, c[0x0][0x320] ;  /* 0x0000c8001a1a7a20 */ /* 0x000fe20000410000 */
[----:B------:R-:W-:Y:S02]  /*38b0*/  LDSM.16.MT88.4 R44, [R210] ;  /* 0x00000000d22c783b */ /* 0x000fe40000004200 */
[----:B------:R-:W-:Y:S01]  /*38c0*/  MUFU.TANH R40, R7 ;  /* 0x0000000700287308 */ /* 0x000fe20000002400 */
[----:B------:R-:W-:-:S02]  /*38d0*/  ISETP.GT.AND P3, PT, R2, 0x8, PT ;  /* 0x000000080200780c */ /* 0x000fc40003f64270 */
[C---:B------:R-:W-:Y:S02]  /*38e0*/  ISETP.GT.AND P1, PT, R2.reuse, 0x9, PT ;  /* 0x000000090200780c */ /* 0x040fe40003f24270 */
[----:B------:R-:W-:-:S03]  /*38f0*/  ISETP.GT.AND P0, PT, R2, 0x10, PT ;  /* 0x000000100200780c */ /* 0x000fc60003f04270 */
[----:B------:R2:W3:Y:S01]  /*3900*/  MUFU.TANH R54, R16 ;  /* 0x0000001000367308 */ /* 0x0004e20000002400 */
[----:B------:R-:W-:Y:S01]  /*3910*/  ISETP.GT.AND P6, PT, R2, 0x11, PT ;  /* 0x000000110200780c */ /* 0x000fe20003fc4270 */
[----:B------:R-:W-:Y:S06]  /*3920*/  HMMA.16816.F32 R8, R196, R28, R36 ;  /* 0x0000001cc408723c */ /* 0x000fec0000001824 */
[----:B------:R1:W1:Y:S01]  /*3930*/  MUFU.TANH R55, R17 ;  /* 0x0000001100377308 */ /* 0x0002620000002400 */
[----:B------:R-:W-:-:S07]  /*3940*/  FSEL R21, R68, -INF , P0 ;  /* 0xff80000044157808 */ /* 0x000fce0000000000 */
[----:B------:R3:W3:Y:S01]  /*3950*/  MUFU.TANH R7, R24 ;  /* 0x0000001800077308 */ /* 0x0006e20000002400 */
[----:B--2---:R-:W-:-:S07]  /*3960*/  FSEL R16, R93, -INF , P5 ;  /* 0xff8000005d107808 */ /* 0x004fce0002800000 */
[----:B------:R-:W2:Y:S01]  /*3970*/  MUFU.TANH R6, R25 ;  /* 0x0000001900067308 */ /* 0x000ea20000002400 */
[----:B-1----:R-:W-:-:S07]  /*3980*/  FSEL R17, R92, -INF , P4 ;  /* 0xff8000005c117808 */ /* 0x002fce0002000000 */
[----:B------:R1:W1:Y:S01]  /*3990*/  MUFU.TANH R5, R20 ;  /* 0x0000001400057308 */ /* 0x0002620000002400 */
[----:B---3--:R-:W-:-:S07]  /*39a0*/  FSEL R24, R67, -INF , P6 ;  /* 0xff80000043187808 */ /* 0x008fce0003000000 */
[----:B------:R-:W3:Y:S01]  /*39b0*/  MUFU.TANH R3, R3 ;  /* 0x0000000300037308 */ /* 0x000ee20000002400 */
[C---:B------:R-:W-:Y:S02]  /*39c0*/  ISETP.GT.AND P5, PT, R2.reuse, 0x18, PT ;  /* 0x000000180200780c */ /* 0x040fe40003fa4270 */
[C---:B------:R-:W-:Y:S02]  /*39d0*/  ISETP.GT.AND P4, PT, R2.reuse, 0x19, PT ;  /* 0x000000190200780c */ /* 0x040fe40003f84270 */
[----:B------:R-:W-:-:S03]  /*39e0*/  ISETP.GT.AND P0, PT, R2, 0x28, PT ;  /* 0x000000280200780c */ /* 0x000fc60003f04270 */
[----:B------:R2:W-:Y:S01]  /*39f0*/  MUFU.TANH R29, R18 ;  /* 0x00000012001d7308 */ /* 0x0005e20000002400 */
[----:B-1----:R-:W-:Y:S02]  /*3a00*/  FSEL R20, R69, -INF , P1 ;  /* 0xff80000045147808 */ /* 0x002fe40000800000 */
[C---:B------:R-:W-:Y:S02]  /*3a10*/  ISETP.GT.AND P1, PT, R2.reuse, 0x21, PT ;  /* 0x000000210200780c */ /* 0x040fe40003f24270 */
[----:B------:R-:W-:Y:S01]  /*3a20*/  ISETP.GT.AND P6, PT, R2, 0x29, PT ;  /* 0x000000290200780c */ /* 0x000fe20003fc4270 */
[----:B------:R-:W-:Y:S01]  /*3a30*/  FMUL.FTZ R4, R12, c[0x0][0x320] ;  /* 0x0000c8000c047a20 */ /* 0x000fe20000410000 */
[----:B----4-:R-:W-:Y:S02]  /*3a40*/  FSEL R25, R66, -INF , P5 ;  /* 0xff80000042197808 */ /* 0x010fe40002800000 */
[----:B------:R-:W-:Y:S02]  /*3a50*/  FSEL R12, R65, -INF , P4 ;  /* 0xff800000410c7808 */ /* 0x000fe40002000000 */
[----:B-----5:R-:W-:-:S02]  /*3a60*/  FSEL R37, R60, -INF , P1 ;  /* 0xff8000003c257808 */ /* 0x020fc40000800000 */
[----:B--2---:R-:W-:Y:S02]  /*3a70*/  FSEL R18, R70, -INF , P3 ;  /* 0xff80000046127808 */ /* 0x004fe40001800000 */
[----:B------:R-:W-:Y:S02]  /*3a80*/  ISETP.GT.AND P3, PT, R2, 0x20, PT ;  /* 0x000000200200780c */ /* 0x000fe40003f64270 */
[----:B------:R-:W-:Y:S02]  /*3a90*/  FSEL R52, R52, -INF , P0 ;  /* 0xff80000034347808 */ /* 0x000fe40000000000 */
[----:B------:R-:W-:Y:S02]  /*3aa0*/  FSEL R36, R64, -INF , P3 ;  /* 0xff80000040247808 */ /* 0x000fe40001800000 */
[----:B------:R-:W-:Y:S01]  /*3ab0*/  FSEL R53, R53, -INF , P6 ;  /* 0xff80000035357808 */ /* 0x000fe20003000000 */
[----:B------:R-:W-:Y:S01]  /*3ac0*/  HMMA.16816.F32 R32, R196, R30, R32 ;  /* 0x0000001ec420723c */ /* 0x000fe20000001820 */
[----:B------:R-:W-:-:S02]  /*3ad0*/  ISETP.GT.AND P5, PT, R2, 0x30, PT ;  /* 0x000000300200780c */ /* 0x000fc40003fa4270 */
[C---:B------:R-:W-:Y:S02]  /*3ae0*/  ISETP.GT.AND P4, PT, R2.reuse, 0x31, PT ;  /* 0x000000310200780c */ /* 0x040fe40003f84270 */
[C---:B------:R-:W-:Y:S02]  /*3af0*/  ISETP.GT.AND P3, PT, R2.reuse, 0x38, PT ;  /* 0x000000380200780c */ /* 0x040fe40003f64270 */
[C---:B------:R-:W-:Y:S02]  /*3b00*/  ISETP.GT.AND P1, PT, R2.reuse, 0x39, PT ;  /* 0x000000390200780c */ /* 0x040fe40003f24270 */
[C---:B------:R-:W-:Y:S02]  /*3b10*/  ISETP.GT.AND P0, PT, R2.reuse, 0x40, PT ;  /* 0x000000400200780c */ /* 0x040fe40003f04270 */
[----:B------:R-:W-:Y:S02]  /*3b20*/  ISETP.GT.AND P6, PT, R2, 0x41, PT ;  /* 0x000000410200780c */ /* 0x000fe40003fc4270 */
[----:B------:R-:W-:-:S02]  /*3b30*/  FSEL R54, R54, -INF , P5 ;  /* 0xff80000036367808 */ /* 0x000fc40002800000 */
[----:B------:R-:W-:Y:S02]  /*3b40*/  FSEL R55, R55, -INF , P4 ;  /* 0xff80000037377808 */ /* 0x000fe40002000000 */
[----:B------:R-:W-:Y:S02]  /*3b50*/  FSEL R56, R7, -INF , P3 ;  /* 0xff80000007387808 */ /* 0x000fe40001800000 */
[----:B------:R-:W-:Y:S02]  /*3b60*/  FSEL R82, R6, -INF , P1 ;  /* 0xff80000006527808 */ /* 0x000fe40000800000 */
[----:B------:R-:W-:Y:S02]  /*3b70*/  FSEL R81, R5, -INF , P0 ;  /* 0xff80000005517808 */ /* 0x000fe40000000000 */
[----:B---3--:R-:W-:Y:S02]  /*3b80*/  FSEL R85, R3, -INF , P6 ;  /* 0xff80000003557808 */ /* 0x008fe40003000000 */
[----:B------:R-:W-:-:S02]  /*3b90*/  ISETP.GT.AND P5, PT, R2, 0x48, PT ;  /* 0x000000480200780c */ /* 0x000fc40003fa4270 */
[C---:B------:R-:W-:Y:S02]  /*3ba0*/  ISETP.GT.AND P4, PT, R2.reuse, 0x49, PT ;  /* 0x000000490200780c */ /* 0x040fe40003f84270 */
[C---:B------:R-:W-:Y:S02]  /*3bb0*/  ISETP.GT.AND P3, PT, R2.reuse, 0x50, PT ;  /* 0x000000500200780c */ /* 0x040fe40003f64270 */
[C---:B------:R-:W-:Y:S02]  /*3bc0*/  ISETP.GT.AND P1, PT, R2.reuse, 0x51, PT ;  /* 0x000000510200780c */ /* 0x040fe40003f24270 */
[C---:B------:R-:W-:Y:S02]  /*3bd0*/  ISETP.GT.AND P0, PT, R2.reuse, 0x58, PT ;  /* 0x000000580200780c */ /* 0x040fe40003f04270 */
[----:B------:R-:W-:Y:S02]  /*3be0*/  ISETP.GT.AND P6, PT, R2, 0x59, PT ;  /* 0x000000590200780c */ /* 0x000fe40003fc4270 */
[----:B------:R-:W-:-:S04]  /*3bf0*/  FMNMX.FTZ R2, R16, R17, !PT ;  /* 0x0000001110027209 */ /* 0x000fc80007810000 */
[----:B------:R-:W-:Y:S01]  /*3c00*/  FMNMX.FTZ R101, R18, R2, !PT ;  /* 0x0000000212657209 */ /* 0x000fe20007810000 */
[----:B------:R-:W-:-:S03]  /*3c10*/  FMUL.FTZ R13, R13, c[0x0][0x320] ;  /* 0x0000c8000d0d7a20 */ /* 0x000fc60000410000 */
[----:B------:R-:W-:Y:S01]  /*3c20*/  FMNMX.FTZ R101, R20, R101, !PT ;  /* 0x0000006514657209 */ /* 0x000fe20007810000 */
[----:B------:R-:W-:-:S03]  /*3c30*/  FMUL.FTZ R8, R8, c[0x0][0x320] ;  /* 0x0000c80008087a20 */ /* 0x000fc60000410000 */
[----:B------:R-:W-:Y:S01]  /*3c40*/  FMNMX.FTZ R101, R21, R101, !PT ;  /* 0x0000006515657209 */ /* 0x000fe20007810000 */
[----:B------:R-:W1:Y:S01]  /*3c50*/  MUFU.TANH R4, R4 ;  /* 0x0000000400047308 */ /* 0x000e620000002400 */
[----:B------:R-:W-:Y:S02]  /*3c60*/  FMUL.FTZ R9, R9, c[0x0][0x320] ;  /* 0x0000c80009097a20 */ /* 0x000fe40000410000 */
[----:B------:R-:W-:Y:S01]  /*3c70*/  FMNMX.FTZ R101, R24, R101, !PT ;  /* 0x0000006518657209 */ /* 0x000fe20007810000 */
[----:B------:R-:W-:-:S04]  /*3c80*/  FMUL.FTZ R32, R32, c[0x0][0x320] ;  /* 0x0000c80020207a20 */ /* 0x000fc80000410000 */
[----:B------:R-:W2:Y:S01]  /*3c90*/  MUFU.TANH R13, R13 ;  /* 0x0000000d000d7308 */ /* 0x000ea20000002400 */
[----:B------:R-:W-:-:S07]  /*3ca0*/  FMNMX.FTZ R101, R25, R101, !PT ;  /* 0x0000006519657209 */ /* 0x000fce0007810000 */
[----:B------:R-:W3:Y:S01]  /*3cb0*/  MUFU.TANH R8, R8 ;  /* 0x0000000800087308 */ /* 0x000ee20000002400 */
[----:B------:R-:W-:-:S07]  /*3cc0*/  FMNMX.FTZ R101, R12, R101, !PT ;  /* 0x000000650c657209 */ /* 0x000fce0007810000 */
[----:B------:R-:W4:Y:S01]  /*3cd0*/  MUFU.TANH R9, R9 ;  /* 0x0000000900097308 */ /* 0x000f220000002400 */
[----:B------:R-:W-:-:S07]  /*3ce0*/  FMNMX.FTZ R101, R36, R101, !PT ;  /* 0x0000006524657209 */ /* 0x000fce0007810000 */
[----:B------:R-:W5:Y:S01]  /*3cf0*/  MUFU.TANH R2, R32 ;  /* 0x0000002000027308 */ /* 0x000f620000002400 */
[----:B-1----:R-:W-:Y:S02]  /*3d00*/  FSEL R88, R4, -INF , P5 ;  /* 0xff80000004587808 */ /* 0x002fe40002800000 */
[----:B--2---:R-:W-:Y:S02]  /*3d10*/  FSEL R87, R13, -INF , P4 ;  /* 0xff8000000d577808 */ /* 0x004fe40002000000 */
[C---:B------:R-:W-:Y:S02]  /*3d20*/  ISETP.GT.AND P5, PT, R0.reuse, RZ, PT ;  /* 0x000000ff0000720c */ /* 0x040fe40003fa4270 */
[----:B------:R-:W-:Y:S02]  /*3d30*/  ISETP.GT.AND P4, PT, R0, 0x1, PT ;  /* 0x000000010000780c */ /* 0x000fe40003f84270 */
[----:B------:R-:W-:Y:S02]  /*3d40*/  FMNMX.FTZ R101, R37, R101, !PT ;  /* 0x0000006525657209 */ /* 0x000fe40007810000 */
[----:B---3--:R-:W-:-:S02]  /*3d50*/  FSEL R90, R8, -INF , P3 ;  /* 0xff800000085a7808 */ /* 0x008fc40001800000 */
[----:B------:R-:W-:Y:S02]  /*3d60*/  ISETP.GT.AND P3, PT, R0, 0x8, PT ;  /* 0x000000080000780c */ /* 0x000fe40003f64270 */
[----:B------:R-:W-:Y:S02]  /*3d70*/  FSEL R4, R97, -INF , P5 ;  /* 0xff80000061047808 */ /* 0x000fe40002800000 */
[----:B------:R-:W-:Y:S02]  /*3d80*/  FSEL R5, R94, -INF , P4 ;  /* 0xff8000005e057808 */ /* 0x000fe40002000000 */
[----:B------:R-:W-:Y:S01]  /*3d90*/  FMNMX.FTZ R101, R52, R101, !PT ;  /* 0x0000006534657209 */ /* 0x000fe20007810000 */
[----:B------:R-:W-:Y:S01]  /*3da0*/  FMUL.FTZ R28, R11, c[0x0][0x320] ;  /* 0x0000c8000b1c7a20 */ /* 0x000fe20000410000 */
[----:B----4-:R-:W-:Y:S02]  /*3db0*/  FSEL R96, R9, -INF , P1 ;  /* 0xff80000009607808 */ /* 0x010fe40000800000 */
[----:B-----5:R-:W-:-:S02]  /*3dc0*/  FSEL R95, R2, -INF , P0 ;  /* 0xff800000025f7808 */ /* 0x020fc40000000000 */
[----:B------:R-:W-:Y:S02]  /*3dd0*/  ISETP.GT.AND P1, PT, R0, 0x9, PT ;  /* 0x000000090000780c */ /* 0x000fe40003f24270 */
[----:B------:R-:W-:Y:S02]  /*3de0*/  FSEL R11, R83, -INF , P3 ;  /* 0xff800000530b7808 */ /* 0x000fe40001800000 */
[----:B------:R-:W-:Y:S02]  /*3df0*/  FMNMX.FTZ R101, R53, R101, !PT ;  /* 0x0000006535657209 */ /* 0x000fe40007810000 */
[----:B------:R-:W-:Y:S01]  /*3e00*/  FMNMX.FTZ R2, R4, R5, !PT ;  /* 0x0000000504027209 */ /* 0x000fe20007810000 */
[----:B------:R-:W-:Y:S01]  /*3e10*/  FMUL.FTZ R3, R10, c[0x0][0x320] ;  /* 0x0000c8000a037a20 */ /* 0x000fe20000410000 */
        /* <DEDUP_REMOVED lines=17> */
[----:B------:R-:W-:Y:S02]  /*3f30*/  FMNMX.FTZ R101, R81, R101, !PT ;  /* 0x0000006551657209 */ /* 0x000fe40007810000 */
[----:B------:R-:W-:Y:S02]  /*3f40*/  FSEL R7, R71, -INF , P3 ;  /* 0xff80000047077808 */ /* 0x000fe40001800000 */
[----:B------:R-:W-:Y:S01]  /*3f50*/  FMNMX.FTZ R2, R6, R2, !PT ;  /* 0x0000000206027209 */ /* 0x000fe20007810000 */
[----:B------:R-:W-:Y:S01]  /*3f60*/  FMUL.FTZ R33, R33, c[0x0][0x320] ;  /* 0x0000c80021217a20 */ /* 0x000fe20000410000 */
[----:B------:R-:W-:-:S02]  /*3f70*/  ISETP.GT.AND P0, PT, R0, 0x21, PT ;  /* 0x000000210000780c */ /* 0x000fc40003f04270 */
[----:B------:R-:W-:Y:S02]  /*3f80*/  FMNMX.FTZ R101, R85, R101, !PT ;  /* 0x0000006555657209 */ /* 0x000fe40007810000 */
[----:B------:R-:W-:Y:S02]  /*3f90*/  FSEL R49, R62, -INF , P1 ;  /* 0xff8000003e317808 */ /* 0x000fe40000800000 */
[----:B------:R-:W-:Y:S01]  /*3fa0*/  FMNMX.FTZ R2, R7, R2, !PT ;  /* 0x0000000207027209 */ /* 0x000fe20007810000 */
[----:B------:R-:W-:Y:S01]  /*3fb0*/  MUFU.TANH R65, R19 ;  /* 0x0000001300417308 */ /* 0x000fe20000002400 */
[----:B------:R-:W-:Y:S02]  /*3fc0*/  ISETP.GT.AND P5, PT, R0, 0x28, PT ;  /* 0x000000280000780c */ /* 0x000fe40003fa4270 */
[----:B------:R-:W-:Y:S02]  /*3fd0*/  FMNMX.FTZ R101, R88, R101, !PT ;  /* 0x0000006558657209 */ /* 0x000fe40007810000 */
[----:B------:R-:W-:-:S02]  /*3fe0*/  FSEL R48, R61, -INF , P0 ;  /* 0xff8000003d307808 */ /* 0x000fc40000000000 */
[----:B------:R-:W-:Y:S01]  /*3ff0*/  FMNMX.FTZ R2, R49, R2, !PT ;  /* 0x0000000231027209 */ /* 0x000fe20007810000 */
[----:B------:R-:W1:Y:S01]  /*4000*/  MUFU.TANH R33, R33 ;  /* 0x0000002100217308 */ /* 0x000e620000002400 */
[----:B------:R-:W-:Y:S01]  /*4010*/  FMUL.FTZ R27, R27, c[0x0][0x320] ;  /* 0x0000c8001b1b7a20 */ /* 0x000fe20000410000 */
[----:B------:R-:W-:Y:S02]  /*4020*/  ISETP.GT.AND P4, PT, R0, 0x29, PT ;  /* 0x000000290000780c */ /* 0x000fe40003f84270 */
[----:B------:R-:W-:Y:S02]  /*4030*/  FMNMX.FTZ R101, R87, R101, !PT ;  /* 0x0000006557657209 */ /* 0x000fe40007810000 */
[----:B------:R-:W-:Y:S02]  /*4040*/  FSEL R50, R41, -INF , P5 ;  /* 0xff80000029327808 */ /* 0x000fe40002800000 */
[----:B------:R-:W2:Y:S01]  /*4050*/  MUFU.TANH R26, R26 ;  /* 0x0000001a001a7308 */ /* 0x000ea20000002400 */
[----:B------:R-:W-:Y:S01]  /*4060*/  FMNMX.FTZ R2, R48, R2, !PT ;  /* 0x0000000230027209 */ /* 0x000fe20007810000 */
[----:B------:R-:W-:Y:S01]  /*4070*/  FMUL.FTZ R22, R22, c[0x0][0x320] ;  /* 0x0000c80016167a20 */ /* 0x000fe20000410000 */
[----:B------:R-:W-:-:S02]  /*4080*/  ISETP.GT.AND P3, PT, R0, 0x30, PT ;  /* 0x000000300000780c */ /* 0x000fc40003f64270 */
[----:B------:R-:W-:Y:S02]  /*4090*/  FMNMX.FTZ R101, R90, R101, !PT ;  /* 0x000000655a657209 */ /* 0x000fe40007810000 */
[----:B------:R-:W-:Y:S01]  /*40a0*/  FSEL R51, R40, -INF , P4 ;  /* 0xff80000028337808 */ /* 0x000fe20002000000 */
[----:B------:R-:W3:Y:S01]  /*40b0*/  MUFU.TANH R27, R27 ;  /* 0x0000001b001b7308 */ /* 0x000ee20000002400 */
[----:B------:R-:W-:Y:S01]  /*40c0*/  FMNMX.FTZ R2, R50, R2, !PT ;  /* 0x0000000232027209 */ /* 0x000fe20007810000 */
[----:B------:R-:W-:Y:S01]  /*40d0*/  FMUL.FTZ R23, R23, c[0x0][0x320] ;  /* 0x0000c80017177a20 */ /* 0x000fe20000410000 */
[----:B------:R-:W-:Y:S02]  /*40e0*/  ISETP.GT.AND P1, PT, R0, 0x31, PT ;  /* 0x000000310000780c */ /* 0x000fe40003f24270 */
[----:B------:R-:W-:Y:S02]  /*40f0*/  FMNMX.FTZ R101, R96, R101, !PT ;  /* 0x0000006560657209 */ /* 0x000fe40007810000 */
[----:B------:R-:W-:Y:S01]  /*4100*/  FSEL R64, R29, -INF , P3 ;  /* 0xff8000001d407808 */ /* 0x000fe20001800000 */
[----:B------:R-:W4:Y:S01]  /*4110*/  MUFU.TANH R80, R22 ;  /* 0x0000001600507308 */ /* 0x000f220000002400 */
[----:B------:R-:W-:Y:S01]  /*4120*/  FMNMX.FTZ R2, R51, R2, !PT ;  /* 0x0000000233027209 */ /* 0x000fe20007810000 */
[----:B------:R-:W-:Y:S01]  /*4130*/  FMUL.FTZ R14, R14, c[0x0][0x320] ;  /* 0x0000c8000e0e7a20 */ /* 0x000fe20000410000 */
[----:B------:R-:W-:-:S02]  /*4140*/  ISETP.GT.AND P0, PT, R0, 0x38, PT ;  /* 0x000000380000780c */ /* 0x000fc40003f04270 */
[----:B-1----:R-:W-:Y:S02]  /*4150*/  FSEL R94, R33, -INF , P6 ;  /* 0xff800000215e7808 */ /* 0x002fe40003000000 */
[----:B------:R-:W-:Y:S01]  /*4160*/  FMNMX.FTZ R101, R95, R101, !PT ;  /* 0x000000655f657209 */ /* 0x000fe20007810000 */
[----:B------:R-:W1:Y:S01]  /*4170*/  MUFU.TANH R23, R23 ;  /* 0x0000001700177308 */ /* 0x000e620000002400 */
[----:B------:R-:W-:Y:S02]  /*4180*/  FSEL R65, R65, -INF , P1 ;  /* 0xff80000041417808 */ /* 0x000fe40000800000 */
[----:B------:R-:W-:Y:S01]  /*4190*/  FMNMX.FTZ R2, R64, R2, !PT ;  /* 0x0000000240027209 */ /* 0x000fe20007810000 */
[----:B------:R-:W-:Y:S01]  /*41a0*/  FMUL.FTZ R15, R15, c[0x0][0x320] ;  /* 0x0000c8000f0f7a20 */ /* 0x000fe20000410000 */
[----:B------:R-:W-:Y:S02]  /*41b0*/  FMNMX.FTZ R101, R94, R101, !PT ;  /* 0x000000655e657209 */ /* 0x000fe40007810000 */
[----:B------:R-:W-:Y:S01]  /*41c0*/  ISETP.GT.AND P3, PT, R0, 0x39, PT ;  /* 0x000000390000780c */ /* 0x000fe20003f64270 */
[----:B------:R-:W5:Y:S01]  /*41d0*/  MUFU.TANH R22, R14 ;  /* 0x0000000e00167308 */ /* 0x000f620000002400 */
[----:B--2---:R-:W-:-:S02]  /*41e0*/  FSEL R66, R26, -INF , P0 ;  /* 0xff8000001a427808 */ /* 0x004fc40000000000 */
[----:B------:R-:W-:Y:S02]  /*41f0*/  FMNMX.FTZ R2, R65, R2, !PT ;  /* 0x0000000241027209 */ /* 0x000fe40007810000 */
[----:B------:R-:W-:Y:S02]  /*4200*/  ISETP.GT.AND P1, PT, R0, 0x40, PT ;  /* 0x000000400000780c */ /* 0x000fe40003f24270 */
[----:B---3--:R-:W-:Y:S01]  /*4210*/  FSEL R67, R27, -INF , P3 ;  /* 0xff8000001b437808 */ /* 0x008fe20001800000 */
[----:B------:R-:W2:Y:S01]  /*4220*/  MUFU.TANH R19, R15 ;  /* 0x0000000f00137308 */ /* 0x000ea20000002400 */
[----:B------:R-:W-:Y:S02]  /*4230*/  FMNMX.FTZ R2, R66, R2, !PT ;  /* 0x0000000242027209 */ /* 0x000fe40007810000 */
[----:B------:R-:W-:-:S05]  /*4240*/  ISETP.GT.AND P0, PT, R0, 0x41, PT ;  /* 0x000000410000780c */ /* 0x000fca0003f04270 */
[----:B------:R3:W2:Y:S01]  /*4250*/  MUFU.TANH R15, R3 ;  /* 0x00000003000f7308 */ /* 0x0006a20000002400 */
[----:B----4-:R-:W-:Y:S02]  /*4260*/  FSEL R80, R80, -INF , P1 ;  /* 0xff80000050507808 */ /* 0x010fe40000800000 */
[----:B------:R-:W-:Y:S01]  /*4270*/  FMNMX.FTZ R2, R67, R2, !PT ;  /* 0x0000000243027209 */ /* 0x000fe20007810000 */
[----:B------:R-:W-:Y:S01]  /*4280*/  FMUL.FTZ R34, R34, c[0x0][0x320] ;  /* 0x0000c80022227a20 */ /* 0x000fe20000410000 */
[----:B------:R-:W-:Y:S02]  /*4290*/  ISETP.GT.AND P1, PT, R0, 0x48, PT ;  /* 0x000000480000780c */ /* 0x000fe40003f24270 */
[----:B-1----:R-:W-:Y:S01]  /*42a0*/  FSEL R83, R23, -INF , P0 ;  /* 0xff80000017537808 */ /* 0x002fe20000000000 */
[----:B------:R-:W1:Y:S01]  /*42b0*/  MUFU.TANH R14, R28 ;  /* 0x0000001c000e7308 */ /* 0x000e620000002400 */
[----:B------:R-:W-:Y:S01]  /*42c0*/  FMNMX.FTZ R2, R80, R2, !PT ;  /* 0x0000000250027209 */ /* 0x000fe20007810000 */
[----:B---3--:R-:W3:Y:S01]  /*42d0*/  SHFL.BFLY PT, R3, R101, 0x2, 0x1f ;  /* 0x0c401f0065037f89 */ /* 0x008ee200000e0000 */
[----:B------:R-:W-:-:S05]  /*42e0*/  FMUL.FTZ R13, R35, c[0x0][0x320] ;  /* 0x0000c800230d7a20 */ /* 0x000fca0000410000 */
[----:B------:R-:W4:Y:S01]  /*42f0*/  MUFU.TANH R34, R34 ;  /* 0x0000002200227308 */ /* 0x000f220000002400 */
[----:B------:R-:W-:Y:S02]  /*4300*/  ISETP.GT.AND P0, PT, R0, 0x49, PT ;  /* 0x000000490000780c */ /* 0x000fe40003f04270 */
[----:B-----5:R-:W-:Y:S02]  /*4310*/  FSEL R84, R22, -INF , P1 ;  /* 0xff80000016547808 */ /* 0x020fe40000800000 */
[----:B------:R-:W-:Y:S02]  /*4320*/  FMNMX.FTZ R2, R83, R2, !PT ;  /* 0x0000000253027209 */ /* 0x000fe40007810000 */
[----:B------:R-:W-:Y:S01]  /*4330*/  ISETP.GT.AND P1, PT, R0, 0x50, PT ;  /* 0x000000500000780c */ /* 0x000fe20003f24270 */
[----:B------:R-:W5:Y:S01]  /*4340*/  MUFU.TANH R13, R13 ;  /* 0x0000000d000d7308 */ /* 0x000f620000002400 */
[----:B--2---:R-:W-:Y:S02]  /*4350*/  FSEL R86, R19, -INF , P0 ;  /* 0xff80000013567808 */ /* 0x004fe40000000000 */
[----:B------:R-:W-:-:S02]  /*4360*/  FMNMX.FTZ R2, R84, R2, !PT ;  /* 0x0000000254027209 */ /* 0x000fc40007810000 */
[----:B------:R-:W-:Y:S02]  /*4370*/  ISETP.GT.AND P0, PT, R0, 0x51, PT ;  /* 0x000000510000780c */ /* 0x000fe40003f04270 */
[----:B------:R-:W-:Y:S02]  /*4380*/  FSEL R89, R15, -INF , P1 ;  /* 0xff8000000f597808 */ /* 0x000fe40000800000 */
[----:B------:R-:W-:Y:S02]  /*4390*/  FMNMX.FTZ R2, R86, R2, !PT ;  /* 0x0000000256027209 */ /* 0x000fe40007810000 */
[----:B------:R-:W-:Y:S02]  /*43a0*/  ISETP.GT.AND P1, PT, R0, 0x58, PT ;  /* 0x000000580000780c */ /* 0x000fe40003f24270 */
[----:B-1----:R-:W-:Y:S02]  /*43b0*/  FSEL R91, R14, -INF , P0 ;  /* 0xff8000000e5b7808 */ /* 0x002fe40000000000 */
[----:B------:R-:W-:-:S02]  /*43c0*/  FMNMX.FTZ R100, R89, R2, !PT ;  /* 0x0000000259647209 */ /* 0x000fc40007810000 */
[----:B---3--:R-:W-:Y:S02]  /*43d0*/  FMNMX.FTZ R101, R101, R3, !PT ;  /* 0x0000000365657209 */ /* 0x008fe40007810000 */
[----:B------:R-:W-:Y:S02]  /*43e0*/  ISETP.GT.AND P0, PT, R0, 0x59, PT ;  /* 0x000000590000780c */ /* 0x000fe40003f04270 */
[----:B----4-:R-:W-:Y:S02]  /*43f0*/  FSEL R92, R34, -INF , P1 ;  /* 0xff800000225c7808 */ /* 0x010fe40000800000 */
[----:B------:R-:W-:Y:S01]  /*4400*/  FMNMX.FTZ R100, R91, R100, !PT ;  /* 0x000000645b647209 */ /* 0x000fe20007810000 */
[----:B------:R-:W1:Y:S01]  /*4410*/  SHFL.BFLY PT, R2, R101, 0x1, 0x1f ;  /* 0x0c201f0065027f89 */ /* 0x000e6200000e0000 */
[----:B-----5:R-:W-:Y:S02]  /*4420*/  FSEL R93, R13, -INF , P0 ;  /* 0xff8000000d5d7808 */ /* 0x020fe40000000000 */
        /* <DEDUP_REMOVED lines=12> */
[----:B------:R2:W3:Y:S02]  /*44f0*/  MUFU.EX2 R116, R0 ;  /* 0x0000000000747308 */ /* 0x0004e40000000800 */
[----:B--2---:R-:W-:-:S06]  /*4500*/  FFMA.FTZ R0, R18, c[0x0][0x2d0], -R2 ;  /* 0x0000b40012007a23 */ /* 0x004fcc0000010802 */
[----:B------:R2:W-:Y:S01]  /*4510*/  MUFU.EX2 R115, R0 ;  /* 0x0000000000737308 */ /* 0x0005e20000000800 */
[----:B-1----:R-:W-:Y:S01]  /*4520*/  FMNMX.FTZ R100, R100, R3, !PT ;  /* 0x0000000364647209 */ /* 0x002fe20007810000 */
[----:B--2---:R-:W-:-:S06]  /*4530*/  FFMA.FTZ R0, R20, c[0x0][0x2d0], -R2 ;  /* 0x0000b40014007a23 */ /* 0x004fcc0000010802 */
[----:B------:R1:W2:Y:S01]  /*4540*/  MUFU.EX2 R118, R0 ;  /* 0x0000000000767308 */ /* 0x0002a20000000800 */
[--C-:B------:R-:W-:Y:S01]  /*4550*/  FFMA.FTZ R3, R25, c[0x0][0x2d0], -R2.reuse ;  /* 0x0000b40019037a23 */ /* 0x100fe20000010802 */
[----:B------:R-:W-:Y:S01]  /*4560*/  FSETP.NEU.FTZ.AND P0, PT, R100, -INF , PT ;  /* 0xff8000006400780b */ /* 0x000fe20003f1d000 */
[----:B-1----:R-:W-:-:S05]  /*4570*/  FFMA.FTZ R0, R21, c[0x0][0x2d0], -R2 ;  /* 0x0000b40015007a23 */ /* 0x002fca0000010802 */
[----:B------:R1:W-:Y:S02]  /*4580*/  MUFU.EX2 R119, R0 ;  /* 0x0000000000777308 */ /* 0x0003e40000000800 */
[----:B-1----:R-:W-:-:S06]  /*4590*/  FFMA.FTZ R0, R24, c[0x0][0x2d0], -R2 ;  /* 0x0000b40018007a23 */ /* 0x002fcc0000010802 */
[----:B------:R1:W4:Y:S08]  /*45a0*/  MUFU.EX2 R224, R0 ;  /* 0x0000000000e07308 */ /* 0x0003300000000800 */
[----:B------:R5:W-:Y:S01]  /*45b0*/  MUFU.EX2 R223, R3 ;  /* 0x0000000300df7308 */ /* 0x000be20000000800 */
[----:B-1----:R-:W-:-:S05]  /*45c0*/  FMUL.FTZ R0, R100, c[0x0][0x2d0] ;  /* 0x0000b40064007a20 */ /* 0x002fca0000410000 */
[----:B------:R-:W-:Y:S01]  /*45d0*/  FSEL R0, R0, RZ, P0 ;  /* 0x000000ff00007208 */ /* 0x000fe20000000000 */
[----:B-----5:R-:W-:-:S04]  /*45e0*/  FFMA.FTZ R3, R12, c[0x0][0x2d0], -R2 ;  /* 0x0000b4000c037a23 */ /* 0x020fc80000010802 */
[----:B------:R1:W5:Y:S02]  /*45f0*/  MUFU.EX2 R225, R3 ;  /* 0x0000000300e17308 */ /* 0x0003640000000800 */
[----:B-1----:R-:W-:-:S06]  /*4600*/  FFMA.FTZ R3, R4, c[0x0][0x2d0], -R0 ;  /* 0x0000b40004037a23 */ /* 0x002fcc0000010800 */
[----:B------:R1:W-:Y:S01]  /*4610*/  MUFU.EX2 R112, R3 ;  /* 0x0000000300707308 */ /* 0x0003e20000000800 */
[----:B------:R-:W-:Y:S02]  /*4620*/  FFMA.FTZ R4, R5, c[0x0][0x2d0], -R0 ;  /* 0x0000b40005047a23 */ /* 0x000fe40000010800 */
[----:B-1----:R-:W-:-:S05]  /*4630*/  IMAD.IADD R3, R210, 0x1, R207 ;  /* 0x00000001d2037824 */ /* 0x002fca00078e02cf */
[----:B------:R-:W1:Y:S01]  /*4640*/  LDSM.16.MT88.4 R12, [R3] ;  /* 0x00000000030c783b */ /* 0x000e620000004200 */
[----:B------:R4:W1:Y:S03]  /*4650*/  MUFU.EX2 R102, R4 ;  /* 0x0000000400667308 */ /* 0x0008660000000800 */
[----:B------:R-:W1:Y:S04]  /*4660*/  LDSM.16.MT88.4 R28, [R3+0x800] ;  /* 0x00080000031c783b */ /* 0x000e680000004200 */
[----:B------:R-:W1:Y:S01]  /*4670*/  LDSM.16.MT88.4 R24, [R3+0x3000] ;  /* 0x003000000318783b */ /* 0x000e620000004200 */
[----:B---3--:R-:W-:Y:S02]  /*4680*/  F2FP.PACK_AB R20, R116, R117 ;  /* 0x000000757414723e */ /* 0x008fe400000000ff */
[----:B--2---:R-:W-:Y:S01]  /*4690*/  F2FP.PACK_AB R22, R118, R115 ;  /* 0x000000737616723e */ /* 0x004fe200000000ff */
[----:B------:R-:W2:Y:S04]  /*46a0*/  LDSM.16.MT88.4 R32, [R3+0x3800] ;  /* 0x003800000320783b */ /* 0x000ea80000004200 */
[----:B------:R-:W3:Y:S01]  /*46b0*/  LDSM.16.MT88.4 R40, [R3+0x6000] ;  /* 0x006000000328783b */ /* 0x000ee20000004200 */
[----:B----4-:R-:W-:Y:S01]  /*46c0*/  FFMA.FTZ R4, R11, c[0x0][0x2d0], -R0 ;  /* 0x0000b4000b047a23 */ /* 0x010fe20000010800 */
[----:B------:R-:W-:-:S02]  /*46d0*/  F2FP.PACK_AB R16, R224, R119 ;  /* 0x00000077e010723e */ /* 0x000fc400000000ff */
[----:B-----5:R-:W-:Y:S01]  /*46e0*/  F2FP.PACK_AB R18, R225, R223 ;  /* 0x000000dfe112723e */ /* 0x020fe200000000ff */
[----:B------:R4:W-:Y:S01]  /*46f0*/  MUFU.EX2 R113, R4 ;  /* 0x0000000400717308 */ /* 0x0009e20000000800 */
[----:B------:R-:W-:Y:S01]  /*4700*/  LDSM.16.MT88.4 R136, [R3+0x2800] ;  /* 0x002800000388783b */ /* 0x000fe20000004200 */
[----:B----4-:R-:W-:-:S06]  /*4710*/  FFMA.FTZ R4, R10, c[0x0][0x2d0], -R0 ;  /* 0x0000b4000a047a23 */ /* 0x010fcc0000010800 */
[----:B------:R4:W5:Y:S01]  /*4720*/  MUFU.EX2 R114, R4 ;  /* 0x0000000400727308 */ /* 0x0009620000000800 */
[----:B-1----:R-:W-:Y:S01]  /*4730*/  F2FP.PACK_AB R21, R102, R112 ;  /* 0x000000706615723e */ /* 0x002fe200000000ff */
[----:B----4-:R-:W-:-:S06]  /*4740*/  FFMA.FTZ R4, R9, c[0x0][0x2d0], -R0 ;  /* 0x0000b40009047a23 */ /* 0x010fcc0000010800 */
[----:B------:R1:W-:Y:S01]  /*4750*/  MUFU.EX2 R216, R4 ;  /* 0x0000000400d87308 */ /* 0x0003e20000000800 */
[----:B-----5:R-:W-:Y:S01]  /*4760*/  F2FP.PACK_AB R23, R114, R113 ;  /* 0x000000717217723e */ /* 0x020fe200000000ff */
[----:B-1----:R-:W-:-:S06]  /*4770*/  FFMA.FTZ R4, R8, c[0x0][0x2d0], -R0 ;  /* 0x0000b40008047a23 */ /* 0x002fcc0000010800 */
[----:B------:R1:W4:Y:S01]  /*4780*/  MUFU.EX2 R215, R4 ;  /* 0x0000000400d77308 */ /* 0x0003220000000800 */
[----:B------:R-:W-:Y:S01]  /*4790*/  HMMA.16816.F32 R8, R20, R12, RZ ;  /* 0x0000000c1408723c */ /* 0x000fe200000018ff */
[----:B-1----:R-:W-:-:S06]  /*47a0*/  FFMA.FTZ R4, R6, c[0x0][0x2d0], -R0 ;  /* 0x0000b40006047a23 */ /* 0x002fcc0000010800 */
[----:B------:R1:W-:Y:S02]  /*47b0*/  MUFU.EX2 R219, R4 ;  /* 0x0000000400db7308 */ /* 0x0003e40000000800 */
[----:B-1----:R-:W-:-:S06]  /*47c0*/  FFMA.FTZ R4, R7, c[0x0][0x2d0], -R0 ;  /* 0x0000b40007047a23 */ /* 0x002fcc0000010800 */
[----:B------:R1:W5:Y:S01]  /*47d0*/  MUFU.EX2 R220, R4 ;  /* 0x0000000400dc7308 */ /* 0x0003620000000800 */
[----:B----4-:R-:W-:Y:S01]  /*47e0*/  F2FP.PACK_AB R17, R215, R216 ;  /* 0x000000d8d711723e */ /* 0x010fe200000000ff */
[----:B------:R-:W-:Y:S01]  /*47f0*/  HMMA.16816.F32 R12, R20, R14, RZ ;  /* 0x0000000e140c723c */ /* 0x000fe200000018ff */
[----:B-1----:R-:W-:Y:S01]  /*4800*/  FFMA.FTZ R4, R36, c[0x0][0x2d0], -R2 ;  /* 0x0000b40024047a23 */ /* 0x002fe20000010802 */
[----:B-----5:R-:W-:-:S04]  /*4810*/  F2FP.PACK_AB R19, R220, R219 ;  /* 0x000000dbdc13723e */ /* 0x020fc800000000ff */
[----:B------:R1:W-:Y:S03]  /*4820*/  MUFU.EX2 R217, R4 ;  /* 0x0000000400d97308 */ /* 0x0003e60000000800 */
[----:B------:R-:W-:Y:S01]  /*4830*/  HMMA.16816.F32 R76, R16, R28, R8 ;  /* 0x0000001c104c723c */ /* 0x000fe20000001808 */
[----:B-1----:R-:W-:-:S07]  /*4840*/  FFMA.FTZ R4, R37, c[0x0][0x2d0], -R2 ;  /* 0x0000b40025047a23 */ /* 0x002fce0000010802 */
[----:B------:R-:W-:Y:S01]  /*4850*/  HMMA.16816.F32 R8, R20, R24, RZ ;  /* 0x000000181408723c */ /* 0x000fe200000018ff */
[----:B------:R-:W1:Y:S01]  /*4860*/  LDSM.16.MT88.4 R36, [R3+0x6800] ;  /* 0x006800000324783b */ /* 0x000e620000004200 */
[----:B------:R4:W5:Y:S02]  /*4870*/  MUFU.EX2 R218, R4 ;  /* 0x0000000400da7308 */ /* 0x0009640000000800 */
[----:B----4-:R-:W-:-:S06]  /*4880*/  FFMA.FTZ R4, R52, c[0x0][0x2d0], -R2 ;  /* 0x0000b40034047a23 */ /* 0x010fcc0000010802 */
[----:B------:R4:W-:Y:S02]  /*4890*/  MUFU.EX2 R221, R4 ;  /* 0x0000000400dd7308 */ /* 0x0009e40000000800 */
[----:B----4-:R-:W-:-:S06]  /*48a0*/  FFMA.FTZ R4, R53, c[0x0][0x2d0], -R2 ;  /* 0x0000b40035047a23 */ /* 0x010fcc0000010802 */
[----:B------:R4:W-:Y:S02]  /*48b0*/  MUFU.EX2 R222, R4 ;  /* 0x0000000400de7308 */ /* 0x0009e40000000800 */
[----:B----4-:R-:W-:-:S06]  /*48c0*/  FFMA.FTZ R4, R54, c[0x0][0x2d0], -R2 ;  /* 0x0000b40036047a23 */ /* 0x010fcc0000010802 */
[----:B------:R4:W-:Y:S01]  /*48d0*/  MUFU.EX2 R105, R4 ;  /* 0x0000000400697308 */ /* 0x0009e20000000800 */
[----:B------:R-:W-:Y:S01]  /*48e0*/  HMMA.16816.F32 R72, R16, R30, R12 ;  /* 0x0000001e1048723c */ /* 0x000fe2000000180c */
[----:B------:R-:W1:Y:S01]  /*48f0*/  LDSM.16.MT88.4 R28, [R3+0x1000] ;  /* 0x00100000031c783b */ /* 0x000e620000004200 */
[----:B----4-:R-:W-:-:S05]  /*4900*/  FFMA.FTZ R4, R55, c[0x0][0x2d0], -R2 ;  /* 0x0000b40037047a23 */ /* 0x010fca0000010802 */
[----:B------:R4:W-:Y:S01]  /*4910*/  MUFU.EX2 R106, R4 ;  /* 0x00000004006a7308 */ /* 0x0009e20000000800 */
[----:B------:R-:W-:Y:S01]  /*4920*/  HMMA.16816.F32 R24, R20, R26, RZ ;  /* 0x0000001a1418723c */ /* 0x000fe200000018ff */
[----:B----4-:R-:W-:-:S06]  /*4930*/  FFMA.FTZ R4, R56, c[0x0][0x2d0], -R2 ;  /* 0x0000b40038047a23 */ /* 0x010fcc0000010802 */
[----:B------:R4:W-:Y:S01]  /*4940*/  MUFU.EX2 R107, R4 ;  /* 0x00000004006b7308 */ /* 0x0009e20000000800 */
[----:B--2---:R-:W-:Y:S08]  /*4950*/  HMMA.16816.F32 R68, R16, R32, R8 ;  /* 0x000000201044723c */ /* 0x004ff00000001808 */
[----:B---3--:R-:W-:Y:S01]  /*4960*/  HMMA.16816.F32 R8, R20, R40, RZ ;  /* 0x000000281408723c */ /* 0x008fe200000018ff */
[----:B----4-:R-:W-:-:S04]  /*4970*/  FFMA.FTZ R4, R49, c[0x0][0x2d0], -R0 ;  /* 0x0000b40031047a23 */ /* 0x010fc80000010800 */
[----:B------:R2:W-:Y:S03]  /*4980*/  MUFU.EX2 R204, R4 ;  /* 0x0000000400cc7308 */ /* 0x0005e60000000800 */
[----:B------:R-:W-:Y:S01]  /*4990*/  HMMA.16816.F32 R12, R20, R42, RZ ;  /* 0x0000002a140c723c */ /* 0x000fe200000018ff */
[----:B--2---:R-:W-:-:S04]  /*49a0*/  FFMA.FTZ R4, R48, c[0x0][0x2d0], -R0 ;  /* 0x0000b40030047a23 */ /* 0x004fc80000010800 */
[----:B------:R2:W3:Y:S02]  /*49b0*/  MUFU.EX2 R103, R4 ;  /* 0x0000000400677308 */ /* 0x0004e40000000800 */
[----:B--2---:R-:W-:-:S06]  /*49c0*/  FFMA.FTZ R4, R50, c[0x0][0x2d0], -R0 ;  /* 0x0000b40032047a23 */ /* 0x004fcc0000010800 */
[----:B------:R2:W-:Y:S01]  /*49d0*/  MUFU.EX2 R205, R4 ;  /* 0x0000000400cd7308 */ /* 0x0005e20000000800 */
[----:B------:R-:W-:Y:S01]  /*49e0*/  HMMA.16816.F32 R60, R16, R34, R24 ;  /* 0x00000022103c723c */ /* 0x000fe20000001818 */
[----:B------:R-:W4:Y:S01]  /*49f0*/  LDSM.16.MT88.4 R32, [R210+0x800] ;  /* 0x00080000d220783b */ /* 0x000f220000004200 */
[----:B--2---:R-:W-:-:S06]  /*4a00*/  FFMA.FTZ R4, R51, c[0x0][0x2d0], -R0 ;  /* 0x0000b40033047a23 */ /* 0x004fcc0000010800 */
[----:B-1----:R-:W-:Y:S01]  /*4a10*/  HMMA.16816.F32 R56, R16, R36, R8 ;  /* 0x000000241038723c */ /* 0x002fe20000001808 */
[----:B------:R-:W-:Y:S01]  /*4a20*/  LDSM.16.MT88.4 R48, [R3+0x7000] ;  /* 0x007000000330783b */ /* 0x000fe20000004200 */
[----:B------:R1:W2:Y:S06]  /*4a30*/  MUFU.EX2 R104, R4 ;  /* 0x0000000400687308 */ /* 0x0002ac0000000800 */
[C---:B------:R-:W-:Y:S08]  /*4a40*/  HMMA.16816.F32 R24, R20.reuse, R44, RZ ;  /* 0x0000002c1418723c */ /* 0x040ff000000018ff */
[----:B------:R-:W-:Y:S01]  /*4a50*/  HMMA.16816.F32 R8, R20, R46, RZ ;  /* 0x0000002e1408723c */ /* 0x000fe200000018ff */
[----:B------:R-:W4:Y:S01]  /*4a60*/  LDSM.16.MT88.4 R44, [R3+0x4000] ;  /* 0x00400000032c783b */ /* 0x000f220000004200 */
[----:B-1----:R-:W-:-:S04]  /*4a70*/  FFMA.FTZ R4, R82, c[0x0][0x2d0], -R2 ;  /* 0x0000b40052047a23 */ /* 0x002fc80000010802 */
[----:B------:R1:W-:Y:S02]  /*4a80*/  MUFU.EX2 R99, R4 ;  /* 0x0000000400637308 */ /* 0x0003e40000000800 */
[----:B------:R-:W-:Y:S07]  /*4a90*/  HMMA.16816.F32 R52, R16, R38, R12 ;  /* 0x000000261034723c */ /* 0x000fee000000180c */
[----:B-----5:R-:W-:Y:S02]  /*4aa0*/  F2FP.PACK_AB R12, R218, R217 ;  /* 0x000000d9da0c723e */ /* 0x020fe400000000ff */
[----:B---3--:R-:W-:-:S02]  /*4ab0*/  F2FP.PACK_AB R13, R103, R204 ;  /* 0x000000cc670d723e */ /* 0x008fc400000000ff */
[----:B------:R-:W-:Y:S01]  /*4ac0*/  F2FP.PACK_AB R14, R222, R221 ;  /* 0x000000ddde0e723e */ /* 0x000fe200000000ff */
[----:B-1----:R-:W-:Y:S01]  /*4ad0*/  FFMA.FTZ R4, R81, c[0x0][0x2d0], -R2 ;  /* 0x0000b40051047a23 */ /* 0x002fe20000010802 */
[----:B--2---:R-:W-:-:S03]  /*4ae0*/  F2FP.PACK_AB R15, R104, R205 ;  /* 0x000000cd680f723e */ /* 0x004fc600000000ff */
[----:B------:R1:W-:Y:S04]  /*4af0*/  MUFU.EX2 R98, R4 ;  /* 0x0000000400627308 */ /* 0x0003e80000000800 */
[----:B------:R-:W-:Y:S01]  /*4b00*/  HMMA.16816.F32 R40, R12, R28, R76 ;  /* 0x0000001c0c28723c */ /* 0x000fe2000000184c */
[----:B-1----:R-:W-:-:S07]  /*4b10*/  FFMA.FTZ R4, R85, c[0x0][0x2d0], -R2 ;  /* 0x0000b40055047a23 */ /* 0x002fce0000010802 */
[----:B------:R-:W-:Y:S01]  /*4b20*/  HMMA.16816.F32 R36, R12, R30, R72 ;  /* 0x0000001e0c24723c */ /* 0x000fe20000001848 */
[----:B------:R-:W1:Y:S01]  /*4b30*/  LDSM.16.MT88.4 R28, [R3+0x1800] ;  /* 0x00180000031c783b */ /* 0x000e620000004200 */
[----:B------:R2:W-:Y:S02]  /*4b40*/  MUFU.EX2 R85, R4 ;  /* 0x0000000400557308 */ /* 0x0005e40000000800 */
[----:B--2---:R-:W-:-:S06]  /*4b50*/  FFMA.FTZ R4, R64, c[0x0][0x2d0], -R0 ;  /* 0x0000b40040047a23 */ /* 0x004fcc0000010800 */
[----:B------:R2:W-:Y:S02]  /*4b60*/  MUFU.EX2 R252, R4 ;  /* 0x0000000400fc7308 */ /* 0x0005e40000000800 */
[----:B--2---:R-:W-:-:S06]  /*4b70*/  FFMA.FTZ R4, R65, c[0x0][0x2d0], -R0 ;  /* 0x0000b40041047a23 */ /* 0x004fcc0000010800 */
[----:B------:R2:W3:Y:S02]  /*4b80*/  MUFU.EX2 R251, R4 ;  /* 0x0000000400fb7308 */ /* 0x0004e40000000800 */
[----:B--2---:R-:W-:-:S06]  /*4b90*/  FFMA.FTZ R4, R66, c[0x0][0x2d0], -R0 ;  /* 0x0000b40042047a23 */ /* 0x004fcc0000010800 */
[----:B------:R2:W-:Y:S01]  /*4ba0*/  MUFU.EX2 R250, R4 ;  /* 0x0000000400fa7308 */ /* 0x0005e20000000800 */
[----:B----4-:R-:W-:Y:S01]  /*4bb0*/  HMMA.16816.F32 R232, R16, R32, R24 ;  /* 0x0000002010e8723c */ /* 0x010fe20000001818 */
[----:B------:R-:W4:Y:S01]  /*4bc0*/  LDSM.16.MT88.4 R24, [R3+0x4800] ;  /* 0x004800000318783b */ /* 0x000f220000004200 */
[----:B--2---:R-:W-:-:S06]  /*4bd0*/  FFMA.FTZ R4, R67, c[0x0][0x2d0], -R0 ;  /* 0x0000b40043047a23 */ /* 0x004fcc0000010800 */
[----:B------:R-:W-:Y:S01]  /*4be0*/  HMMA.16816.F32 R228, R16, R34, R8 ;  /* 0x0000002210e4723c */ /* 0x000fe20000001808 */
[----:B------:R-:W-:Y:S01]  /*4bf0*/  IMAD.MOV.U32 R72, RZ, RZ, R107 ;  /* 0x000000ffff487224 */ /* 0x000fe200078e006b */
[----:B------:R-:W-:Y:S01]  /*4c00*/  LDSM.16.MT88.4 R64, [R210+0x3000] ;  /* 0x00300000d240783b */ /* 0x000fe20000004200 */
[----:B------:R2:W5:Y:S01]  /*4c10*/  MUFU.EX2 R248, R4 ;  /* 0x0000000400f87308 */ /* 0x0005620000000800 */
[----:B------:R-:W-:Y:S02]  /*4c20*/  IMAD.MOV.U32 R73, RZ, RZ, R106 ;  /* 0x000000ffff497224 */ /* 0x000fe400078e006a */
[----:B------:R-:W-:Y:S02]  /*4c30*/  IMAD.MOV.U32 R74, RZ, RZ, R105 ;  /* 0x000000ffff4a7224 */ /* 0x000fe400078e0069 */
[----:B------:R-:W-:Y:S01]  /*4c40*/  HMMA.16816.F32 R32, R12, R44, R68 ;  /* 0x0000002c0c20723c */ /* 0x000fe20000001844 */
[----:B---3--:R-:W-:-:S06]  /*4c50*/  F2FP.PACK_AB R9, R251, R252 ;  /* 0x000000fcfb09723e */ /* 0x008fcc00000000ff */
[----:B------:R-:W-:Y:S02]  /*4c60*/  IMAD.MOV.U32 R71, RZ, RZ, R99 ;  /* 0x000000ffff477224 */ /* 0x000fe400078e0063 */
[----:B--2---:R-:W-:-:S04]  /*4c70*/  FFMA.FTZ R4, R88, c[0x0][0x2d0], -R2 ;  /* 0x0000b40058047a23 */ /* 0x004fc80000010802 */
[----:B------:R2:W-:Y:S01]  /*4c80*/  MUFU.EX2 R249, R4 ;  /* 0x0000000400f97308 */ /* 0x0005e20000000800 */
[----:B------:R-:W-:Y:S02]  /*4c90*/  F2FP.PACK_AB R8, R73, R74 ;  /* 0x0000004a4908723e */ /* 0x000fe400000000ff */
[----:B------:R-:W-:Y:S02]  /*4ca0*/  F2FP.PACK_AB R10, R71, R72 ;  /* 0x00000048470a723e */ /* 0x000fe400000000ff */
[----:B-----5:R-:W-:Y:S01]  /*4cb0*/  F2FP.PACK_AB R11, R248, R250 ;  /* 0x000000faf80b723e */ /* 0x020fe200000000ff */
[----:B------:R-:W-:Y:S01]  /*4cc0*/  HMMA.16816.F32 R56, R12, R48, R56 ;  /* 0x000000300c38723c */ /* 0x000fe20000001838 */
[----:B--2---:R-:W-:-:S04]  /*4cd0*/  FFMA.FTZ R4, R87, c[0x0][0x2d0], -R2 ;  /* 0x0000b40057047a23 */ /* 0x004fc80000010802 */
[----:B------:R2:W3:Y:S03]  /*4ce0*/  MUFU.EX2 R247, R4 ;  /* 0x0000000400f77308 */ /* 0x0004e60000000800 */
[----:B------:R-:W-:Y:S08]  /*4cf0*/  HMMA.16816.F32 R52, R12, R50, R52 ;  /* 0x000000320c34723c */ /* 0x000ff00000001834 */
[----:B-1----:R-:W-:Y:S01]  /*4d00*/  HMMA.16816.F32 R48, R8, R28, R40 ;  /* 0x0000001c0830723c */ /* 0x002fe20000001828 */
[----:B--2---:R-:W-:-:S07]  /*4d10*/  FFMA.FTZ R4, R90, c[0x0][0x2d0], -R2 ;  /* 0x0000b4005a047a23 */ /* 0x004fce0000010802 */
[----:B------:R-:W-:Y:S01]  /*4d20*/  HMMA.16816.F32 R44, R12, R46, R60 ;  /* 0x0000002e0c2c723c */ /* 0x000fe2000000183c */
[----:B------:R-:W1:Y:S01]  /*4d30*/  LDSM.16.MT88.4 R60, [R3+0x7800] ;  /* 0x00780000033c783b */ /* 0x000e620000004200 */
[----:B------:R2:W-:Y:S06]  /*4d40*/  MUFU.EX2 R246, R4 ;  /* 0x0000000400f67308 */ /* 0x0005ec0000000800 */
[----:B------:R-:W-:Y:S01]  /*4d50*/  HMMA.16816.F32 R40, R8, R30, R36 ;  /* 0x0000001e0828723c */ /* 0x000fe20000001824 */
[----:B------:R-:W5:Y:S01]  /*4d60*/  LDSM.16.MT88.4 R36, [R3+0x2000] ;  /* 0x002000000324783b */ /* 0x000f620000004200 */
[----:B--2---:R-:W-:-:S04]  /*4d70*/  FFMA.FTZ R4, R80, c[0x0][0x2d0], -R0 ;  /* 0x0000b40050047a23 */ /* 0x004fc80000010800 */
[----:B------:R2:W-:Y:S02]  /*4d80*/  MUFU.EX2 R245, R4 ;  /* 0x0000000400f57308 */ /* 0x0005e40000000800 */
[----:B--2---:R-:W-:Y:S01]  /*4d90*/  FFMA.FTZ R4, R83, c[0x0][0x2d0], -R0 ;  /* 0x0000b40053047a23 */ /* 0x004fe20000010800 */
[----:B----4-:R-:W-:Y:S01]  /*4da0*/  HMMA.16816.F32 R32, R8, R24, R32 ;  /* 0x000000180820723c */ /* 0x010fe20000001820 */
[----:B------:R-:W-:Y:S01]  /*4db0*/  IMAD.MOV.U32 R70, RZ, RZ, R98 ;  /* 0x000000ffff467224 */ /* 0x000fe200078e0062 */
[----:B---3--:R-:W-:-:S03]  /*4dc0*/  F2FP.PACK_AB R6, R247, R249 ;  /* 0x000000f9f706723e */ /* 0x008fc600000000ff */
[----:B------:R2:W3:Y:S01]  /*4dd0*/  MUFU.EX2 R244, R4 ;  /* 0x0000000400f47308 */ /* 0x0004e20000000800 */
[----:B------:R-:W-:Y:S01]  /*4de0*/  IMAD.MOV.U32 R75, RZ, RZ, R104 ;  /* 0x000000ffff4b7224 */ /* 0x000fe200078e0068 */
[----:B------:R-:W-:Y:S01]  /*4df0*/  LDSM.16.MT88.4 R80, [R3+0x8800] ;  /* 0x008800000350783b */ /* 0x000fe20000004200 */
[C---:B------:R-:W-:Y:S03]  /*4e00*/  HMMA.16816.F32 R28, R8.reuse, R26, R44 ;  /* 0x0000001a081c723c */ /* 0x040fe6000000182c */
[----:B------:R-:W4:Y:S04]  /*4e10*/  LDSM.16.MT88.4 R24, [R3+0x5000] ;  /* 0x005000000318783b */ /* 0x000f280000004200 */
[----:B------:R-:W4:Y:S01]  /*4e20*/  LDSM.16.MT88.4 R44, [R3+0x8000] ;  /* 0x00800000032c783b */ /* 0x000f220000004200 */
[----:B-1----:R-:W-:Y:S03]  /*4e30*/  HMMA.16816.F32 R52, R8, R62, R52 ;  /* 0x0000003e0834723c */ /* 0x002fe60000001834 */
[----:B------:R-:W-:Y:S01]  /*4e40*/  LDSM.16.MT88.4 R104, [R3+0x5800] ;  /* 0x005800000368783b */ /* 0x000fe20000004200 */
[----:B--2---:R-:W-:-:S04]  /*4e50*/  FFMA.FTZ R4, R84, c[0x0][0x2d0], -R0 ;  /* 0x0000b40054047a23 */ /* 0x004fc80000010800 */
[----:B------:R1:W-:Y:S02]  /*4e60*/  MUFU.EX2 R243, R4 ;  /* 0x0000000400f37308 */ /* 0x0003e40000000800 */
[----:B-1----:R-:W-:-:S06]  /*4e70*/  FFMA.FTZ R4, R86, c[0x0][0x2d0], -R0 ;  /* 0x0000b40056047a23 */ /* 0x002fcc0000010800 */
[----:B------:R1:W2:Y:S01]  /*4e80*/  MUFU.EX2 R242, R4 ;  /* 0x0000000400f27308 */ /* 0x0002a20000000800 */
[----:B---3--:R-:W-:Y:S01]  /*4e90*/  F2FP.PACK_AB R5, R244, R245 ;  /* 0x000000f5f405723e */ /* 0x008fe200000000ff */
[----:B-1----:R-:W-:-:S06]  /*4ea0*/  FFMA.FTZ R4, R96, c[0x0][0x2d0], -R2 ;  /* 0x0000b40060047a23 */ /* 0x002fcc0000010802 */
[----:B------:R1:W3:Y:S01]  /*4eb0*/  MUFU.EX2 R241, R4 ;  /* 0x0000000400f17308 */ /* 0x0002e20000000800 */
[----:B--2---:R-:W-:Y:S01]  /*4ec0*/  F2FP.PACK_AB R7, R242, R243 ;  /* 0x000000f3f207723e */ /* 0x004fe200000000ff */
[--C-:B-1----:R-:W-:Y:S02]  /*4ed0*/  FFMA.FTZ R4, R95, c[0x0][0x2d0], -R2.reuse ;  /* 0x0000b4005f047a23 */ /* 0x102fe40000010802 */
[----:B------:R-:W-:-:S04]  /*4ee0*/  FFMA.FTZ R2, R94, c[0x0][0x2d0], -R2 ;  /* 0x0000b4005e027a23 */ /* 0x000fc80000010802 */
[----:B------:R1:W-:Y:S08]  /*4ef0*/  MUFU.EX2 R240, R4 ;  /* 0x0000000400f07308 */ /* 0x0003f00000000800 */
[----:B------:R2:W-:Y:S01]  /*4f00*/  MUFU.EX2 R239, R2 ;  /* 0x0000000200ef7308 */ /* 0x0005e20000000800 */
[----:B-1----:R-:W-:Y:S01]  /*4f10*/  F2FP.PACK_AB R4, R85, R70 ;  /* 0x000000465504723e */ /* 0x002fe200000000ff */
[----:B--2---:R-:W-:-:S06]  /*4f20*/  FFMA.FTZ R2, R89, c[0x0][0x2d0], -R0 ;  /* 0x0000b40059027a23 */ /* 0x004fcc0000010800 */
[C---:B-----5:R-:W-:Y:S01]  /*4f30*/  HMMA.16816.F32 R48, R4.reuse, R36, R48 ;  /* 0x000000240430723c */ /* 0x060fe20000001830 */
[----:B------:R1:W-:Y:S07]  /*4f40*/  MUFU.EX2 R238, R2 ;  /* 0x0000000200ee7308 */ /* 0x0003ee0000000800 */
[----:B------:R-:W-:Y:S01]  /*4f50*/  HMMA.16816.F32 R40, R4, R38, R40 ;  /* 0x000000260428723c */ /* 0x000fe20000001828 */
[----:B------:R-:W2:Y:S01]  /*4f60*/  LDSM.16.MT88.4 R36, [R211] ;  /* 0x00000000d324783b */ /* 0x000ea20000004200 */
[----:B-1----:R-:W-:-:S04]  /*4f70*/  FFMA.FTZ R2, R91, c[0x0][0x2d0], -R0 ;  /* 0x0000b4005b027a23 */ /* 0x002fc80000010800 */
[----:B------:R1:W5:Y:S02]  /*4f80*/  MUFU.EX2 R237, R2 ;  /* 0x0000000200ed7308 */ /* 0x0003640000000800 */
[----:B------:R-:W-:Y:S01]  /*4f90*/  HMMA.16816.F32 R56, R8, R60, R56 ;  /* 0x0000003c0838723c */ /* 0x000fe20000001838 */
[----:B-1----:R-:W-:-:S05]  /*4fa0*/  FFMA.FTZ R2, R92, c[0x0][0x2d0], -R0 ;  /* 0x0000b4005c027a23 */ /* 0x002fca0000010800 */
[----:B------:R1:W-:Y:S02]  /*4fb0*/  MUFU.EX2 R236, R2 ;  /* 0x0000000200ec7308 */ /* 0x0003e40000000800 */
[----:B----4-:R-:W-:Y:S01]  /*4fc0*/  HMMA.16816.F32 R32, R4, R24, R32 ;  /* 0x000000180420723c */ /* 0x010fe20000001820 */
[----:B-1----:R-:W-:Y:S02]  /*4fd0*/  FFMA.FTZ R2, R93, c[0x0][0x2d0], -R0 ;  /* 0x0000b4005d027a23 */ /* 0x002fe40000010800 */
[----:B------:R-:W-:-:S03]  /*4fe0*/  IMAD.IADD R0, R207, 0x1, R211 ;  /* 0x00000001cf007824 */ /* 0x000fc600078e02d3 */
[----:B------:R-:W1:Y:S02]  /*4ff0*/  MUFU.EX2 R227, R2 ;  /* 0x0000000200e37308 */ /* 0x000e640000000800 */
[----:B------:R-:W4:Y:S01]  /*5000*/  LDSM.16.MT88.4 R60, [R0] ;  /* 0x00000000003c783b */ /* 0x000f220000004200 */
[----:B------:R-:W-:Y:S01]  /*5010*/  HMMA.16816.F32 R28, R4, R26, R28 ;  /* 0x0000001a041c723c */ /* 0x000fe2000000181c */
[----:B---3--:R-:W-:-:S07]  /*5020*/  F2FP.PACK_AB R96, R241, R246 ;  /* 0x000000f6f160723e */ /* 0x008fce00000000ff */
[C---:B------:R-:W-:Y:S01]  /*5030*/  HMMA.16816.F32 R24, R4.reuse, R46, R52 ;  /* 0x0000002e0418723c */ /* 0x040fe20000001834 */
[----:B------:R-:W3:Y:S01]  /*5040*/  LDSM.16.MT88.4 R52, [R211+0x800] ;  /* 0x00080000d334783b */ /* 0x000ee20000004200 */
[----:B-----5:R-:W-:Y:S02]  /*5050*/  F2FP.PACK_AB R97, R237, R238 ;  /* 0x000000eeed61723e */ /* 0x020fe400000000ff */
[----:B------:R-:W-:Y:S02]  /*5060*/  F2FP.PACK_AB R98, R239, R240 ;  /* 0x000000f0ef62723e */ /* 0x000fe400000000ff */
[----:B-1----:R-:W-:Y:S02]  /*5070*/  F2FP.PACK_AB R99, R227, R236 ;  /* 0x000000ece363723e */ /* 0x002fe400000000ff */
[----:B------:R-:W-:Y:S01]  /*5080*/  HMMA.16816.F32 R76, R4, R44, R56 ;  /* 0x0000002c044c723c */ /* 0x000fe20000001838 */
[----:B------:R-:W-:Y:S04]  /*5090*/  LDSM.16.MT88.4 R44, [R211+0x3000] ;  /* 0x00300000d32c783b */ /* 0x000fe80000004200 */
[----:B------:R-:W-:Y:S03]  /*50a0*/  LDSM.16.MT88.4 R56, [R210+0x3800] ;  /* 0x00380000d238783b */ /* 0x000fe60000004200 */
[C---:B------:R-:W-:Y:S01]  /*50b0*/  HMMA.16816.F32 R140, R96.reuse, R136, R48 ;  /* 0x00000088608c723c */ /* 0x040fe20000001830 */
[----:B------:R-:W1:Y:S07]  /*50c0*/  LDSM.16.MT88.4 R48, [R0+0x800] ;  /* 0x000800000030783b */ /* 0x000e6e0000004200 */
[----:B------:R-:W-:Y:S08]  /*50d0*/  HMMA.16816.F32 R136, R96, R138, R40 ;  /* 0x0000008a6088723c */ /* 0x000ff00000001828 */
[C---:B--2---:R-:W-:Y:S08]  /*50e0*/  HMMA.16816.F32 R40, R20.reuse, R36, RZ ;  /* 0x000000241428723c */ /* 0x044ff000000018ff */
[----:B------:R-:W-:Y:S08]  /*50f0*/  HMMA.16816.F32 R36, R20, R38, RZ ;  /* 0x000000261424723c */ /* 0x000ff000000018ff */
[C---:B------:R-:W-:Y:S08]  /*5100*/  HMMA.16816.F32 R108, R96.reuse, R104, R32 ;  /* 0x00000068606c723c */ /* 0x040ff00000001820 */
[----:B------:R-:W-:Y:S08]  /*5110*/  HMMA.16816.F32 R104, R96, R106, R28 ;  /* 0x0000006a6068723c */ /* 0x000ff0000000181c */
[----:B----4-:R-:W-:Y:S08]  /*5120*/  HMMA.16816.F32 R28, R20, R62, RZ ;  /* 0x0000003e141c723c */ /* 0x010ff000000018ff */
[----:B---3--:R-:W-:Y:S01]  /*5130*/  HMMA.16816.F32 R144, R16, R54, R36 ;  /* 0x000000361090723c */ /* 0x008fe20000001824 */
[----:B------:R-:W2:Y:S07]  /*5140*/  LDSM.16.MT88.4 R36, [R211+0x3800] ;  /* 0x00380000d324783b */ /* 0x000eae0000004200 */
[C---:B------:R-:W-:Y:S08]  /*5150*/  HMMA.16816.F32 R76, R96.reuse, R80, R76 ;  /* 0x00000050604c723c */ /* 0x040ff0000000184c */
[----:B------:R-:W-:Y:S08]  /*5160*/  HMMA.16816.F32 R80, R96, R82, R24 ;  /* 0x000000526050723c */ /* 0x000ff00000001818 */
[C---:B------:R-:W-:Y:S08]  /*5170*/  HMMA.16816.F32 R24, R20.reuse, R64, RZ ;  /* 0x000000401418723c */ /* 0x040ff000000018ff */
[----:B------:R-:W-:Y:S08]  /*5180*/  HMMA.16816.F32 R32, R20, R60, RZ ;  /* 0x0000003c1420723c */ /* 0x000ff000000018ff */
[C---:B-1----:R-:W-:Y:S08]  /*5190*/  HMMA.16816.F32 R128, R16.reuse, R50, R28 ;  /* 0x000000321080723c */ /* 0x042ff0000000181c */
[----:B------:R-:W-:Y:S01]  /*51a0*/  HMMA.16816.F32 R200, R16, R52, R40 ;  /* 0x0000003410c8723c */ /* 0x000fe20000001828 */
[----:B------:R-:W1:Y:S07]  /*51b0*/  LDSM.16.MT88.4 R40, [R0+0x3000] ;  /* 0x003000000028783b */ /* 0x000e6e0000004200 */
[----:B------:R-:W-:Y:S08]  /*51c0*/  HMMA.16816.F32 R28, R20, R44, RZ ;  /* 0x0000002c141c723c */ /* 0x000ff000000018ff */
[----:B------:R-:W-:Y:S08]  /*51d0*/  HMMA.16816.F32 R148, R16, R56, R24 ;  /* 0x000000381094723c */ /* 0x000ff00000001818 */
[----:B------:R-:W-:Y:S08]  /*51e0*/  HMMA.16816.F32 R24, R20, R46, RZ ;  /* 0x0000002e1418723c */ /* 0x000ff000000018ff */
[C---:B------:R-:W-:Y:S08]  /*51f0*/  HMMA.16816.F32 R132, R16.reuse, R48, R32 ;  /* 0x000000301084723c */ /* 0x040ff00000001820 */
[C---:B--2---:R-:W-:Y:S01]  /*5200*/  HMMA.16816.F32 R48, R16.reuse, R36, R28 ;  /* 0x000000241030723c */ /* 0x044fe2000000181c */
[----:B------:R-:W2:Y:S07]  /*5210*/  LDSM.16.MT88.4 R28, [R0+0x3800] ;  /* 0x00380000001c783b */ /* 0x000eae0000004200 */
[----:B------:R-:W-:Y:S08]  /*5220*/  HMMA.16816.F32 R120, R16, R38, R24 ;  /* 0x000000261078723c */ /* 0x000ff00000001818 */
[C---:B-1----:R-:W-:Y:S08]  /*5230*/  HMMA.16816.F32 R24, R20.reuse, R40, RZ ;  /* 0x000000281418723c */ /* 0x042ff000000018ff */
[----:B------:R-:W-:Y:S01]  /*5240*/  HMMA.16816.F32 R32, R20, R66, RZ ;  /* 0x000000421420723c */ /* 0x000fe200000018ff */
[----:B------:R2:W-:Y:S01]  /*5250*/  STL [R1+0x34], R126 ;  /* 0x0000347e01007387 */ /* 0x0005e20000100800 */
[----:B------:R-:W-:Y:S11]  /*5260*/  FADD.FTZ R3, R112, R102 ;  /* 0x0000006670037221 */ /* 0x000ff60000010000 */
[----:B------:R-:W-:Y:S11]  /*5270*/  @!UPT UIADD3 URZ, URZ, URZ, URZ ;  /* 0x0000003f3f3ff290 */ /* 0x000ff6000fffe03f */
[C---:B------:R-:W-:Y:S01]  /*5280*/  HMMA.16816.F32 R56, R16.reuse, R58, R32 ;  /* 0x0000003a1038723c */ /* 0x040fe20000001820 */
[----:B------:R-:W1:Y:S07]  /*5290*/  LDSM.16.MT88.4 R32, [R210+0x6000] ;  /* 0x00600000d220783b */ /* 0x000e6e0000004200 */
[----:B--2---:R-:W-:Y:S08]  /*52a0*/  HMMA.16816.F32 R124, R16, R28, R24 ;  /* 0x0000001c107c723c */ /* 0x004ff00000001818 */
[----:B------:R-:W-:Y:S01]  /*52b0*/  HMMA.16816.F32 R24, R20, R42, RZ ;  /* 0x0000002a1418723c */ /* 0x000fe200000018ff */
[----:B------:R-:W-:Y:S11]  /*52c0*/  IMAD.MOV.U32 R102, RZ, RZ, R85 ;  /* 0x000000ffff667224 */ /* 0x000ff600078e0055 */
[----:B------:R-:W-:Y:S11]  /*52d0*/  @!UPT UIADD3 URZ, URZ, URZ, URZ ;  /* 0x0000003f3f3ff290 */ /* 0x000ff6000fffe03f */
[----:B------:R-:W-:Y:S01]  /*52e0*/  @!UPT UIADD3 URZ, URZ, URZ, URZ ;  /* 0x0000003f3f3ff290 */ /* 0x000fe2000fffe03f */
[----:B------:R-:W-:Y:S01]  /*52f0*/  HMMA.16816.F32 R84, R16, R30, R24 ;  /* 0x0000001e1054723c */ /* 0x000fe20000001818 */
[----:B------:R-:W2:Y:S07]  /*5300*/  LDSM.16.MT88.4 R28, [R210+0x6800] ;  /* 0x00680000d21c783b */ /* 0x000eae0000004200 */
[----:B-1----:R-:W-:Y:S01]  /*5310*/  HMMA.16816.F32 R24, R20, R32, RZ ;  /* 0x000000201418723c */ /* 0x002fe200000018ff */
[----:B------:R-:W-:-:S04]  /*5320*/  FADD.FTZ R2, R117, R116 ;  /* 0x0000007475027221 */ /* 0x000fc80000010000 */
[----:B------:R-:W-:-:S04]  /*5330*/  FADD.FTZ R2, R115, R2 ;  /* 0x0000000273027221 */ /* 0x000fc80000010000 */
[----:B------:R-:W-:-:S04]  /*5340*/  FADD.FTZ R2, R118, R2 ;  /* 0x0000000276027221 */ /* 0x000fc80000010000 */
[----:B------:R-:W-:-:S11]  /*5350*/  FADD.FTZ R2, R119, R2 ;  /* 0x0000000277027221 */ /* 0x000fd60000010000 */
[----:B--2---:R-:W-:Y:S08]  /*5360*/  HMMA.16816.F32 R116, R16, R28, R24 ;  /* 0x0000001c1074723c */ /* 0x004ff00000001818 */
[----:B------:R-:W-:Y:S01]  /*5370*/  HMMA.16816.F32 R24, R20, R34, RZ ;  /* 0x000000221418723c */ /* 0x000fe200000018ff */
[----:B------:R-:W1:Y:S01]  /*5380*/  LDSM.16.MT88.4 R32, [R211+0x6000] ;  /* 0x00600000d320783b */ /* 0x000e620000004200 */
[----:B------:R-:W-:-:S04]  /*5390*/  FADD.FTZ R3, R113, R3 ;  /* 0x0000000371037221 */ /* 0x000fc80000010000 */
[----:B------:R-:W-:Y:S11]  /*53a0*/  FADD.FTZ R3, R114, R3 ;  /* 0x0000000372037221 */ /* 0x000ff60000010000 */
[----:B------:R-:W-:Y:S07]  /*53b0*/  @!UPT UIADD3 URZ, URZ, URZ, URZ ;  /* 0x0000003f3f3ff290 */ /* 0x000fee000fffe03f */
[----:B------:R-:W-:Y:S01]  /*53c0*/  HMMA.16816.F32 R112, R16, R30, R24 ;  /* 0x0000001e1070723c */ /* 0x000fe20000001818 */
[----:B------:R-:W2:Y:S07]  /*53d0*/  LDSM.16.MT88.4 R28, [R211+0x6800] ;  /* 0x00680000d31c783b */ /* 0x000eae0000004200 */
        /* <DEDUP_REMOVED lines=8> */
[----:B------:R-:W1:Y:S01]  /*5460*/  LDSM.16.MT88.4 R24, [R0+0x6000] ;  /* 0x006000000018783b */ /* 0x000e620000004200 */
[----:B------:R-:W-:Y:S02]  /*5470*/  FADD.FTZ R3, R216, R3 ;  /* 0x00000003d8037221 */ /* 0x000fe40000010000 */
[----:B------:R-:W-:-:S04]  /*5480*/  FADD.FTZ R2, R224, R2 ;  /* 0x00000002e0027221 */ /* 0x000fc80000010000 */
[C---:B-1----:R-:W-:Y:S08]  /*5490*/  HMMA.16816.F32 R28, R20.reuse, R24, RZ ;  /* 0x00000018141c723c */ /* 0x042ff000000018ff */
[----:B------:R-:W-:Y:S01]  /*54a0*/  HMMA.16816.F32 R20, R20, R26, RZ ;  /* 0x0000001a1414723c */ /* 0x000fe200000018ff */
[----:B------:R-:W1:Y:S01]  /*54b0*/  LDSM.16.MT88.4 R24, [R0+0x6800] ;  /* 0x006800000018783b */ /* 0x000e620000004200 */
[----:B------:R-:W-:-:S02]  /*54c0*/  FADD.FTZ R3, R215, R3 ;  /* 0x00000003d7037221 */ /* 0x000fc40000010000 */
[----:B------:R-:W-:Y:S02]  /*54d0*/  FADD.FTZ R2, R223, R2 ;  /* 0x00000002df027221 */ /* 0x000fe40000010000 */
[----:B------:R-:W-:Y:S02]  /*54e0*/  FADD.FTZ R3, R219, R3 ;  /* 0x00000003db037221 */ /* 0x000fe40000010000 */
[----:B------:R-:W-:Y:S02]  /*54f0*/  FADD.FTZ R2, R225, R2 ;  /* 0x00000002e1027221 */ /* 0x000fe40000010000 */
[----:B------:R-:W-:Y:S02]  /*5500*/  IMAD.MOV.U32 R215, RZ, RZ, R72 ;  /* 0x000000ffffd77224 */ /* 0x000fe400078e0048 */
[----:B------:R-:W-:Y:S02]  /*5510*/  IMAD.MOV.U32 R223, RZ, RZ, R73 ;  /* 0x000000ffffdf7224 */ /* 0x000fe400078e0049 */
[----:B------:R-:W-:-:S02]  /*5520*/  IMAD.MOV.U32 R219, RZ, RZ, R74 ;  /* 0x000000ffffdb7224 */ /* 0x000fc400078e004a */
[----:B------:R-:W-:Y:S02]  /*5530*/  IMAD.MOV.U32 R225, RZ, RZ, R75 ;  /* 0x000000ffffe17224 */ /* 0x000fe400078e004b */
[C---:B-1----:R-:W-:Y:S08]  /*5540*/  HMMA.16816.F32 R72, R16.reuse, R24, R28 ;  /* 0x000000181048723c */ /* 0x042ff0000000181c */
[----:B------:R-:W-:Y:S01]  /*5550*/  HMMA.16816.F32 R28, R16, R26, R20 ;  /* 0x0000001a101c723c */ /* 0x000fe20000001814 */
[----:B------:R-:W1:Y:S01]  /*5560*/  LDSM.16.MT88.4 R16, [R210+0x1000] ;  /* 0x00100000d210783b */ /* 0x000e620000004200 */
[----:B------:R-:W-:-:S02]  /*5570*/  IMAD.MOV.U32 R216, RZ, RZ, R70 ;  /* 0x000000ffffd87224 */ /* 0x000fc400078e0046 */
[----:B------:R-:W-:Y:S01]  /*5580*/  IMAD.MOV.U32 R224, RZ, RZ, R71 ;  /* 0x000000ffffe07224 */ /* 0x000fe200078e0047 */
[----:B------:R-:W2:Y:S03]  /*5590*/  LDSM.16.MT88.4 R20, [R211+0x1000] ;  /* 0x00100000d314783b */ /* 0x000ea60000004200 */
        /* <DEDUP_REMOVED lines=26> */
[----:B------:R-:W1:Y:S04]  /*5740*/  LDSM.16.MT88.4 R16, [R211+0x1800] ;  /* 0x00180000d310783b */ /* 0x000e680000004200 */
[----:B------:R-:W3:Y:S03]  /*5750*/  LDSM.16.MT88.4 R12, [R0+0x1800] ;  /* 0x00180000000c783b */ /* 0x000ee60000004200 */
[C---:B--2---:R-:W-:Y:S08]  /*5760*/  HMMA.16816.F32 R148, R8.reuse, R20, R68 ;  /* 0x000000140894723c */ /* 0x044ff00000001844 */
[C---:B------:R-:W-:Y:S01]  /*5770*/  HMMA.16816.F32 R92, R8.reuse, R22, R60 ;  /* 0x00000016085c723c */ /* 0x040fe2000000183c */
[----:B------:R-:W2:Y:S07]  /*5780*/  LDSM.16.MT88.4 R20, [R210+0x4800] ;  /* 0x00480000d214783b */ /* 0x000eae0000004200 */
[C---:B-1----:R-:W-:Y:S08]  /*5790*/  HMMA.16816.F32 R132, R8.reuse, R16, R52 ;  /* 0x000000100884723c */ /* 0x042ff00000001834 */
[C---:B------:R-:W-:Y:S01]  /*57a0*/  HMMA.16816.F32 R52, R8.reuse, R18, R44 ;  /* 0x000000120834723c */ /* 0x040fe2000000182c */
[----:B------:R-:W1:Y:S07]  /*57b0*/  LDSM.16.MT88.4 R16, [R211+0x4800] ;  /* 0x00480000d310783b */ /* 0x000e6e0000004200 */
        /* <DEDUP_REMOVED lines=12> */
[C---:B--2---:R-:W-:Y:S01]  /*5880*/  HMMA.16816.F32 R36, R8.reuse, R20, R144 ;  /* 0x000000140824723c */ /* 0x044fe20000001890 */
[----:B------:R-:W-:Y:S01]  /*5890*/  FADD.FTZ R3, R220, R3 ;  /* 0x00000003dc037221 */ /* 0x000fe20000010000 */
[----:B------:R-:W-:Y:S06]  /*58a0*/  LDSM.16.MT88.4 R144, [R210+0x2800] ;  /* 0x00280000d290783b */ /* 0x000fec0000004200 */
[C---:B------:R-:W-:Y:S01]  /*58b0*/  HMMA.16816.F32 R32, R8.reuse, R22, R128 ;  /* 0x000000160820723c */ /* 0x040fe20000001880 */
[----:B------:R-:W-:Y:S07]  /*58c0*/  LDSM.16.MT88.4 R20, [R210+0x2000] ;  /* 0x00200000d214783b */ /* 0x000fee0000004200 */
[C---:B-1----:R-:W-:Y:S01]  /*58d0*/  HMMA.16816.F32 R28, R8.reuse, R16, R120 ;  /* 0x00000010081c723c */ /* 0x042fe20000001878 */
[----:B------:R-:W-:Y:S01]  /*58e0*/  FADD.FTZ R2, R217, R2 ;  /* 0x00000002d9027221 */ /* 0x000fe20000010000 */
[----:B------:R-:W-:Y:S06]  /*58f0*/  LDSM.16.MT88.4 R120, [R0+0x2800] ;  /* 0x002800000078783b */ /* 0x000fec0000004200 */
[C---:B------:R-:W-:Y:S01]  /*5900*/  HMMA.16816.F32 R24, R8.reuse, R18, R116 ;  /* 0x000000120818723c */ /* 0x040fe20000001874 */
[----:B------:R-:W-:Y:S07]  /*5910*/  LDSM.16.MT88.4 R16, [R211+0x2000] ;  /* 0x00200000d310783b */ /* 0x000fee0000004200 */
[C---:B---3--:R-:W-:Y:S08]  /*5920*/  HMMA.16816.F32 R112, R8.reuse, R12, R112 ;  /* 0x0000000c0870723c */ /* 0x048ff00000001870 */
[----:B------:R-:W-:Y:S01]  /*5930*/  HMMA.16816.F32 R88, R8, R14, R88 ;  /* 0x0000000e0858723c */ /* 0x000fe20000001858 */
[----:B------:R-:W1:Y:S04]  /*5940*/  LDSM.16.MT88.4 R8, [R210+0x5000] ;  /* 0x00500000d208783b */ /* 0x000e680000004200 */
[----:B------:R-:W2:Y:S01]  /*5950*/  LDSM.16.MT88.4 R12, [R0+0x2000] ;  /* 0x00200000000c783b */ /* 0x000ea20000004200 */
[----:B------:R-:W-:-:S03]  /*5960*/  FADD.FTZ R3, R204, R3 ;  /* 0x00000003cc037221 */ /* 0x000fc60000010000 */
[----:B------:R-:W-:Y:S01]  /*5970*/  LDSM.16.MT88.4 R128, [R211+0x2800] ;  /* 0x00280000d380783b */ /* 0x000fe20000004200 */
        /* <DEDUP_REMOVED lines=11> */
[----:B------:R-:W2:Y:S01]  /*5a30*/  LDSM.16.MT88.4 R12, [R210+0x8000] ;  /* 0x00800000d20c783b */ /* 0x000ea20000004200 */
[----:B------:R-:W-:-:S02]  /*5a40*/  FADD.FTZ R2, R218, R2 ;  /* 0x00000002da027221 */ /* 0x000fc40000010000 */
[----:B------:R-:W-:Y:S01]  /*5a50*/  FADD.FTZ R3, R103, R3 ;  /* 0x0000000367037221 */ /* 0x000fe20000010000 */
[----:B------:R-:W-:Y:S03]  /*5a60*/  LDSM.16.MT88.4 R64, [R0+0x5800] ;  /* 0x005800000040783b */ /* 0x000fe60000004200 */
[C---:B-1----:R-:W-:Y:S01]  /*5a70*/  HMMA.16816.F32 R28, R4.reuse, R8, R28 ;  /* 0x00000008041c723c */ /* 0x042fe2000000181c */
[----:B------:R-:W-:Y:S07]  /*5a80*/  LDSM.16.MT88.4 R56, [R211+0x5800] ;  /* 0x00580000d338783b */ /* 0x000fee0000004200 */
[----:B------:R-:W-:Y:S01]  /*5a90*/  HMMA.16816.F32 R24, R4, R10, R24 ;  /* 0x0000000a0418723c */ /* 0x000fe20000001818 */
[----:B------:R-:W1:Y:S01]  /*5aa0*/  LDSM.16.MT88.4 R8, [R0+0x8000] ;  /* 0x008000000008783b */ /* 0x000e620000004200 */
[----:B------:R-:W-:-:S02]  /*5ab0*/  FADD.FTZ R2, R221, R2 ;  /* 0x00000002dd027221 */ /* 0x000fc40000010000 */
[----:B------:R-:W-:Y:S02]  /*5ac0*/  FADD.FTZ R3, R205, R3 ;  /* 0x00000003cd037221 */ /* 0x000fe40000010000 */
[----:B------:R-:W-:Y:S02]  /*5ad0*/  FADD.FTZ R2, R222, R2 ;  /* 0x00000002de027221 */ /* 0x000fe40000010000 */
[----:B---3--:R-:W-:Y:S02]  /*5ae0*/  HMMA.16816.F32 R68, R4, R20, R68 ;  /* 0x000000140444723c */ /* 0x008fe40000001844 */
[----:B------:R-:W-:-:S06]  /*5af0*/  FADD.FTZ R2, R219, R2 ;  /* 0x00000002db027221 */ /* 0x000fcc0000010000 */
[C---:B------:R-:W-:Y:S08]  /*5b00*/  HMMA.16816.F32 R60, R4.reuse, R22, R60 ;  /* 0x00000016043c723c */ /* 0x040ff0000000183c */
[C---:B----4-:R-:W-:Y:S08]  /*5b10*/  HMMA.16816.F32 R48, R4.reuse, R16, R48 ;  /* 0x000000100430723c */ /* 0x050ff00000001830 */
[C---:B------:R-:W-:Y:S08]  /*5b20*/  HMMA.16816.F32 R44, R4.reuse, R18, R44 ;  /* 0x00000012042c723c */ /* 0x040ff0000000182c */
[C---:B--2---:R-:W-:Y:S08]  /*5b30*/  HMMA.16816.F32 R36, R4.reuse, R12, R36 ;  /* 0x0000000c0424723c */ /* 0x044ff00000001824 */
[C---:B-1----:R-:W-:Y:S08]  /*5b40*/  HMMA.16816.F32 R92, R4.reuse, R8, R112 ;  /* 0x00000008045c723c */ /* 0x042ff00000001870 */
[C---:B------:R-:W-:Y:S01]  /*5b50*/  HMMA.16816.F32 R32, R4.reuse, R14, R32 ;  /* 0x0000000e0420723c */ /* 0x040fe20000001820 */
[----:B------:R-:W-:Y:S01]  /*5b60*/  FADD.FTZ R2, R223, R2 ;  /* 0x00000002df027221 */ /* 0x000fe20000010000 */
[----:B------:R-:W1:Y:S06]  /*5b70*/  LDSM.16.MT88.4 R112, [R210+0x5800] ;  /* 0x00580000d270783b */ /* 0x000e6c0000004200 */
[----:B------:R-:W-:Y:S01]  /*5b80*/  HMMA.16816.F32 R8, R4, R10, R88 ;  /* 0x0000000a0408723c */ /* 0x000fe20000001858 */
[----:B------:R2:W-:Y:S01]  /*5b90*/  LDSM.16.MT88.4 R4, [R0+0x8800] ;  /* 0x008800000004783b */ /* 0x0005e20000004200 */
[----:B------:R-:W-:-:S03]  /*5ba0*/  FADD.FTZ R2, R215, R2 ;  /* 0x00000002d7027221 */ /* 0x000fc60000010000 */
[----:B------:R-:W-:Y:S01]  /*5bb0*/  LDSM.16.MT88.4 R88, [R211+0x8800] ;  /* 0x00880000d358783b */ /* 0x000fe20000004200 */
[----:B------:R-:W-:Y:S02]  /*5bc0*/  FADD.FTZ R2, R224, R2 ;  /* 0x00000002e0027221 */ /* 0x000fe40000010000 */
[----:B--2---:R-:W-:-:S04]  /*5bd0*/  FADD.FTZ R0, R225, R3 ;  /* 0x00000003e1007221 */ /* 0x004fc80000010000 */
[----:B------:R-:W-:-:S04]  /*5be0*/  FADD.FTZ R0, R252, R0 ;  /* 0x00000000fc007221 */ /* 0x000fc80000010000 */
[----:B------:R-:W-:-:S04]  /*5bf0*/  FADD.FTZ R0, R251, R0 ;  /* 0x00000000fb007221 */ /* 0x000fc80000010000 */
[----:B------:R-:W-:-:S04]  /*5c00*/  FADD.FTZ R0, R250, R0 ;  /* 0x00000000fa007221 */ /* 0x000fc80000010000 */
[----:B------:R-:W-:Y:S02]  /*5c10*/  FADD.FTZ R0, R248, R0 ;  /* 0x00000000f8007221 */ /* 0x000fe40000010000 */
[----:B------:R-:W-:Y:S02]  /*5c20*/  FADD.FTZ R2, R216, R2 ;  /* 0x00000002d8027221 */ /* 0x000fe40000010000 */
[----:B------:R-:W-:Y:S02]  /*5c30*/  FADD.FTZ R0, R245, R0 ;  /* 0x00000000f5007221 */ /* 0x000fe40000010000 */
[----:B------:R-:W-:Y:S02]  /*5c40*/  FADD.FTZ R2, R102, R2 ;  /* 0x0000000266027221 */ /* 0x000fe40000010000 */
[----:B------:R-:W-:Y:S01]  /*5c50*/  FADD.FTZ R0, R244, R0 ;  /* 0x00000000f4007221 */ /* 0x000fe20000010000 */
[----:B------:R-:W-:Y:S01]  /*5c60*/  HMMA.16816.F32 R124, R96, R120, R124 ;  /* 0x00000078607c723c */ /* 0x000fe2000000187c */
[----:B------:R-:W-:-:S02]  /*5c70*/  FADD.FTZ R3, R249, R2 ;  /* 0x00000002f9037221 */ /* 0x000fc40000010000 */
[----:B------:R-:W-:Y:S02]  /*5c80*/  FADD.FTZ R2, R243, R0 ;  /* 0x00000000f3027221 */ /* 0x000fe40000010000 */
[----:B------:R-:W-:-:S03]  /*5c90*/  FADD.FTZ R0, R247, R3 ;  /* 0x00000003f7007221 */ /* 0x000fc60000010000 */
[----:B------:R-:W-:Y:S01]  /*5ca0*/  HMMA.16816.F32 R120, R96, R122, R72 ;  /* 0x0000007a6078723c */ /* 0x000fe20000001848 */
[----:B------:R-:W2:Y:S01]  /*5cb0*/  LDSM.16.MT88.4 R72, [R210+0x8800] ;  /* 0x00880000d248783b */ /* 0x000ea20000004200 */
        /* <DEDUP_REMOVED lines=10> */
[----:B------:R3:W-:Y:S01]  /*5d60*/  STL [R1+0x4], R3 ;  /* 0x0000040301007387 */ /* 0x0007e20000100800 */
[----:B------:R-:W-:Y:S01]  /*5d70*/  ISETP.GE.AND P0, PT, R226, 0x3, PT ;  /* 0x00000003e200780c */ /* 0x000fe20003f06270 */
[C---:B------:R-:W-:Y:S01]  /*5d80*/  HMMA.16816.F32 R132, R96.reuse, R128, R132 ;  /* 0x000000806084723c */ /* 0x040fe20000001884 */
[----:B------:R-:W-:Y:S07]  /*5d90*/  BSSY B0, `(.L_x_1087) ;  /* 0x000003d000007945 */ /* 0x000fee0003800000 */
[C---:B------:R-:W-:Y:S08]  /*5da0*/  HMMA.16816.F32 R128, R96.reuse, R130, R52 ;  /* 0x000000826080723c */ /* 0x040ff00000001834 */
[C---:B-1----:R-:W-:Y:S08]  /*5db0*/  HMMA.16816.F32 R116, R96.reuse, R112, R116 ;  /* 0x000000706074723c */ /* 0x042ff00000001874 */
[C---:B------:R-:W-:Y:S08]  /*5dc0*/  HMMA.16816.F32 R52, R96.reuse, R56, R68 ;  /* 0x000000386034723c */ /* 0x040ff00000001844 */
[C---:B------:R-:W-:Y:S08]  /*5dd0*/  HMMA.16816.F32 R112, R96.reuse, R114, R84 ;  /* 0x000000726070723c */ /* 0x040ff00000001854 */
[C---:B------:R-:W-:Y:S08]  /*5de0*/  HMMA.16816.F32 R56, R96.reuse, R58, R60 ;  /* 0x0000003a6038723c */ /* 0x040ff0000000183c */
[C---:B------:R-:W-:Y:S08]  /*5df0*/  HMMA.16816.F32 R148, R96.reuse, R144, R148 ;  /* 0x000000906094723c */ /* 0x040ff00000001894 */
        /* <DEDUP_REMOVED lines=8> */
[----:B------:R-:W-:Y:S01]  /*5e80*/  HMMA.16816.F32 R96, R96, R6, R8 ;  /* 0x000000066060723c */ /* 0x000fe20000001808 */
[----:B------:R-:W-:Y:S07]  /*5e90*/  @!UPT UIADD3 URZ, URZ, URZ, URZ ;  /* 0x0000003f3f3ff290 */ /* 0x000fee000fffe03f */
[----:B------:R-:W-:Y:S11]  /*5ea0*/  @!P0 BRA `(.L_x_1088) ;  /* 0x000002b000008947 */ /* 0x000ff60003800000 */
[----:B---3--:R-:W2:Y:S04]  /*5eb0*/  LDL.LU.64 R220, [R1+0x68] ;  /* 0x0000680001dc7983 */ /* 0x008ea80000300a00 */
[----:B------:R-:W3:Y:S04]  /*5ec0*/  LDL.64 R218, [R1+0x10] ;  /* 0x0000100001da7983 */ /* 0x000ee80000100a00 */
[----:B------:R-:W4:Y:S04]  /*5ed0*/  LDL R224, [R1+0x1c] ;  /* 0x00001c0001e07983 */ /* 0x000f280000100800 */
[----:B------:R-:W5:Y:S04]  /*5ee0*/  LDL R216, [R1+0x20] ;  /* 0x0000200001d87983 */ /* 0x000f680000100800 */
[----:B------:R-:W5:Y:S01]  /*5ef0*/  LDL R102, [R1+0x28] ;  /* 0x0000280001667983 */ /* 0x000f620000100800 */
[----:B------:R-:W-:Y:S01]  /*5f00*/  IADD3 R0, R226, -0x3, RZ ;  /* 0xfffffffde2007810 */ /* 0x000fe20007ffe0ff */
[----:B------:R-:W-:-:S02]  /*5f10*/  IMAD.MOV.U32 R215, RZ, RZ, c[0x0][0x1e0] ;  /* 0x00007800ffd77624 */ /* 0x000fc400078e00ff */
[----:B------:R-:W-:Y:S01]  /*5f20*/  IMAD.MOV.U32 R223, RZ, RZ, 0x6 ;  /* 0x00000006ffdf7424 */ /* 0x000fe200078e00ff */
[----:B------:R-:W-:Y:S01]  /*5f30*/  SHF.R.S32.HI R2, RZ, 0x1f, R0 ;  /* 0x0000001fff027819 */ /* 0x000fe20000011400 */
[----:B------:R-:W-:-:S03]  /*5f40*/  IMAD.WIDE.U32 R4, R0, c[0x0][0x1e0], RZ ;  /* 0x0000780000047a25 */ /* 0x000fc600078e00ff */
[C---:B------:R-:W-:Y:S01]  /*5f50*/  SHF.L.U64.HI R7, R215.reuse, R223, c[0x0][0x1e4] ;  /* 0x00007900d7077619 */ /* 0x040fe200000102df */
[----:B------:R-:W-:Y:S02]  /*5f60*/  IMAD R2, R2, c[0x0][0x1e0], RZ ;  /* 0x0000780002027a24 */ /* 0x000fe400078e02ff */
[----:B------:R-:W-:Y:S02]  /*5f70*/  IMAD.SHL.U32 R6, R215, 0x40, RZ ;  /* 0x00000040d7067824 */ /* 0x000fe400078e00ff */
[----:B------:R-:W-:-:S04]  /*5f80*/  IMAD R0, R0, c[0x0][0x1e4], R2 ;  /* 0x0000790000007a24 */ /* 0x000fc800078e0202 */
[----:B------:R-:W-:-:S04]  /*5f90*/  IMAD.IADD R0, R5, 0x1, R0 ;  /* 0x0000000105007824 */ /* 0x000fc800078e0200 */
[----:B------:R-:W-:Y:S02]  /*5fa0*/  IMAD R0, R0, 0x60, RZ ;  /* 0x0000006000007824 */ /* 0x000fe400078e02ff */
[----:B--2---:R-:W-:-:S04]  /*5fb0*/  IMAD.WIDE.U32 R4, R4, 0x60, R220 ;  /* 0x0000006004047825 */ /* 0x004fc800078e00dc */
[----:B------:R-:W-:Y:S01]  /*5fc0*/  IMAD.IADD R0, R5, 0x1, R0 ;  /* 0x0000000105007824 */ /* 0x000fe200078e0200 */
[----:B------:R-:W-:Y:S02]  /*5fd0*/  LEA R2, P4, R4, c[0x0][0x1c8], 0x1 ;  /* 0x0000720004027a11 */ /* 0x000fe400078808ff */
[----:B---3--:R-:W-:Y:S02]  /*5fe0*/  ISETP.GE.AND P3, PT, R218, c[0x0][0x1d4], PT ;  /* 0x00007500da007a0c */ /* 0x008fe40003f66270 */
[----:B----4-:R-:W-:Y:S02]  /*5ff0*/  ISETP.GE.AND P1, PT, R224, c[0x0][0x1d4], PT ;  /* 0x00007500e0007a0c */ /* 0x010fe40003f26270 */
[----:B------:R-:W-:Y:S02]  /*6000*/  LEA.HI.X R3, R4, c[0x0][0x1cc], R0, 0x1, P4 ;  /* 0x0000730004037a11 */ /* 0x000fe400020f0c00 */
[----:B-----5:R-:W-:Y:S02]  /*6010*/  ISETP.GE.AND P0, PT, R216, c[0x0][0x1d4], PT ;  /* 0x00007500d8007a0c */ /* 0x020fe40003f06270 */
[----:B------:R-:W-:-:S02]  /*6020*/  IADD3 R10, P6, P5, R6, 0x80, R2 ;  /* 0x00000080060a7810 */ /* 0x000fc40007dde002 */
[-C--:B------:R-:W-:Y:S02]  /*6030*/  IADD3 R4, P4, R2, R6.reuse, RZ ;  /* 0x0000000602047210 */ /* 0x080fe40007f9e0ff */
        /* <DEDUP_REMOVED lines=18> */
.L_x_1088:
[----:B---3--:R-:W-:Y:S05]  /*6160*/  BSYNC B0 ;  /* 0x0000000000007941 */ /* 0x008fea0003800000 */
.L_x_1087:
[----:B------:R-:W2:Y:S01]  /*6170*/  LDL R0, [R1+0x5c] ;  /* 0x00005c0001007983 */ /* 0x000ea20000100800 */
[----:B-1----:R-:W-:Y:S01]  /*6180*/  IMAD.MOV.U32 R3, RZ, RZ, c[0x0][0x168] ;  /* 0x00005a00ff037624 */ /* 0x002fe200078e00ff */
[----:B------:R-:W-:Y:S01]  /*6190*/  IADD3 R223, R226, -0x2, RZ ;  /* 0xfffffffee2df7810 */ /* 0x000fe20007ffe0ff */
[----:B------:R-:W-:Y:S01]  /*61a0*/  IMAD.MOV.U32 R204, RZ, RZ, 0x1 ;  /* 0x00000001ffcc7424 */ /* 0x000fe200078e00ff */
[----:B------:R-:W0:Y:S01]  /*61b0*/  LDGDEPBAR ;  /* 0x00000000000079af */ /* 0x000e220000000000 */
[----:B--2---:R-:W-:-:S05]  /*61c0*/  @P2 IMAD.HI.U32 R2, R0, c[0x0][0x2c8], RZ ;  /* 0x0000b20000022a27 */ /* 0x004fca00078e00ff */
[----:B------:R-:W-:-:S04]  /*61d0*/  @P2 SHF.R.U32.HI R0, RZ, c[0x0][0x2cc], R2 ;  /* 0x0000b300ff002a19 */ /* 0x000fc80000011602 */
[----:B------:R-:W-:-:S05]  /*61e0*/  IADD3 R0, R0, c[0x0][0x1d0], -R3 ;  /* 0x0000740000007a10 */ /* 0x000fca0007ffe803 */
[----:B------:R-:W-:-:S05]  /*61f0*/  IMAD.HI R0, R0, 0x2aaaaaab, RZ ;  /* 0x2aaaaaab00007827 */ /* 0x000fca00078e02ff */
[----:B------:R-:W-:-:S04]  /*6200*/  SHF.R.U32.HI R2, RZ, 0x1f, R0 ;  /* 0x0000001fff027819 */ /* 0x000fc80000011600 */
[----:B------:R-:W-:-:S04]  /*6210*/  LEA.HI.SX32 R0, R0, R2, 0x1c ;  /* 0x0000000200007211 */ /* 0x000fc800078fe2ff */
[----:B------:R-:W-:-:S04]  /*6220*/  IMNMX R3, RZ, R0, !PT ;  /* 0x00000000ff037217 */ /* 0x000fc80007800200 */
[----:B------:R-:W-:Y:S01]  /*6230*/  ISETP.GE.AND P0, PT, R223, R3, PT ;  /* 0x00000003df00720c */ /* 0x000fe20003f06270 */
[----:B------:R1:W-:Y:S04]  /*6240*/  STL [R1+0x18], R3 ;  /* 0x0000180301007387 */ /* 0x0003e80000100800 */
[----:B------:R1:W-:Y:S08]  /*6250*/  STL [R1], RZ ;  /* 0x000000ff01007387 */ /* 0x0003f00000100800 */
[----:B------:R-:W-:Y:S05]  /*6260*/  @!P0 BRA `(.L_x_1089) ;  /* 0x000046b000008947 */ /* 0x000fea0003800000 */
[----:B------:R-:W2:Y:S01]  /*6270*/  LDL R4, [R1+0x34] ;  /* 0x0000340001047983 */ /* 0x000ea20000100800 */
[----:B-1----:R-:W-:Y:S01]  /*6280*/  IMAD.MOV.U32 R3, RZ, RZ, R100 ;  /* 0x000000ffff037224 */ /* 0x002fe200078e0064 */
[----:B------:R-:W-:Y:S01]  /*6290*/  MOV R238, R223 ;  /* 0x000000df00ee7202 */ /* 0x000fe20000000f00 */
[----:B------:R-:W-:Y:S01]  /*62a0*/  IMAD.MOV.U32 R2, RZ, RZ, R101 ;  /* 0x000000ffff027224 */ /* 0x000fe200078e0065 */
[----:B------:R1:W-:Y:S01]  /*62b0*/  STL [R1], RZ ;  /* 0x000000ff01007387 */ /* 0x0003e20000100800 */
[----:B------:R-:W-:Y:S01]  /*62c0*/  MOV R204, 0x1 ;  /* 0x0000000100cc7802 */ /* 0x000fe20000000f00 */
[----:B--2---:R-:W-:-:S05]  /*62d0*/  @P2 IMAD.HI.U32 R0, R4, c[0x0][0x2c8], RZ ;  /* 0x0000b20004002a27 */ /* 0x004fca00078e00ff */
[----:B------:R-:W-:-:S05]  /*62e0*/  @P2 SHF.R.U32.HI R0, RZ, c[0x0][0x2cc], R0 ;  /* 0x0000b300ff002a19 */ /* 0x000fca0000011600 */
[----:B------:R1:W-:Y:S02]  /*62f0*/  @P2 STL [R1+0x24], R0 ;  /* 0x0000240001002387 */ /* 0x0003e40000100800 */
.L_x_1090:
[----:B------:R-:W-:Y:S04]  /*6300*/  DEPBAR.LE SB0, 0x2 ;  /* 0x000080800000791a */ /* 0x000fe80000000000 */
[----:B------:R-:W-:Y:S01]  /*6310*/  WARPSYNC 0xffffffff ;  /* 0xffffffff00007948 */ /* 0x000fe20003800000 */
[----:B------:R-:W-:Y:S01]  /*6320*/  BAR.SYNC.DEFER_BLOCKING 0x0 ;  /* 0x0000000000007b1d */ /* 0x000fe20000010000 */
[----:B------:R-:W-:Y:S01]  /*6330*/  IMAD R205, R204, 0x9000, RZ ;  /* 0x00009000cccd7824 */ /* 0x000fe200078e02ff */
[C---:B------:R-:W-:Y:S02]  /*6340*/  ISETP.GE.AND P5, PT, R238.reuse, 0x1, PT ;  /* 0x00000001ee00780c */ /* 0x040fe40003fa6270 */
[----:B------:R-:W-:Y:S02]  /*6350*/  IADD3 R218, R238, -0x1, RZ ;  /* 0xffffffffeeda7810 */ /* 0x000fe40007ffe0ff */
[----:B-1----:R-:W-:Y:S04]  /*6360*/  IADD3 R0, R209, R205, RZ ;  /* 0x000000cdd1007210 */ /* 0x002fe80007ffe0ff */
[----:B------:R-:W-:Y:S05]  /*6370*/  IADD3 R200, R208, R0, RZ ;  /* 0x00000000d0c87210 */ /* 0x000fea0007ffe0ff */
[----:B------:R-:W-:Y:S01]  /*6380*/  @P5 IMAD.WIDE.U32 R202, R218, c[0x0][0x208], RZ ;  /* 0x00008200daca5a25 */ /* 0x000fe200078e00ff */
[----:B------:R-:W1:Y:S08]  /*6390*/  LDSM.16.M88.4 R8, [R0] ;  /* 0x000000000008783b */ /* 0x000e700000000200 */
[----:B------:R-:W2:Y:S08]  /*63a0*/  LDSM.16.M88.4 R16, [R0+0x800] ;  /* 0x000800000010783b */ /* 0x000eb00000000200 */
[----:B------:R-:W3:Y:S08]  /*63b0*/  LDSM.16.M88.4 R24, [R0+0x1000] ;  /* 0x001000000018783b */ /* 0x000ef00000000200 */
[----:B------:R-:W4:Y:S04]  /*63c0*/  LDL R215, [R1+0x48] ;  /* 0x0000480001d77983 */ /* 0x000f280000100800 */
[----:B------:R-:W5:Y:S08]  /*63d0*/  LDSM.16.M88.4 R32, [R0+0x1800] ;  /* 0x001800000020783b */ /* 0x000f700000000200 */
[----:B------:R-:W4:Y:S01]  /*63e0*/  LDL R201, [R1+0x30] ;  /* 0x0000300001c97983 */ /* 0x000f220000100800 */
[C---:B-1----:R-:W-:Y:S03]  /*63f0*/  HMMA.16816.F32 R4, R152.reuse, R8, RZ ;  /* 0x000000089804723c */ /* 0x042fe600000018ff */
[----:B------:R-:W1:Y:S05]  /*6400*/  LDSM.16.M88.4 R40, [R0+0x2000] ;  /* 0x002000000028783b */ /* 0x000e6a0000000200 */
[C---:B------:R-:W-:Y:S03]  /*6410*/  HMMA.16816.F32 R8, R152.reuse, R10, RZ ;  /* 0x0000000a9808723c */ /* 0x040fe600000018ff */
[----:B------:R-:W1:Y:S05]  /*6420*/  LDSM.16.M88.4 R48, [R0+0x2800] ;  /* 0x002800000030783b */ /* 0x000e6a0000000200 */
[C---:B--2---:R-:W-:Y:S03]  /*6430*/  HMMA.16816.F32 R12, R152.reuse, R16, RZ ;  /* 0x00000010980c723c */ /* 0x044fe600000018ff */
[----:B------:R-:W2:Y:S06]  /*6440*/  LDL.64 R216, [R1+0x38] ;  /* 0x0000380001d87983 */ /* 0x000eac0000100a00 */
[----:B------:R-:W2:Y:S01]  /*6450*/  LDL.LU R221, [R1] ;  /* 0x0000000001dd7983 */ /* 0x000ea20000300800 */
[C---:B------:R-:W-:Y:S03]  /*6460*/  HMMA.16816.F32 R16, R152.reuse, R18, RZ ;  /* 0x000000129810723c */ /* 0x040fe600000018ff */
[----:B------:R-:W1:Y:S05]  /*6470*/  LDSM.16.M88.4 R100, [R200] ;  /* 0x00000000c864783b */ /* 0x000e6a0000000200 */
[C---:B---3--:R-:W-:Y:S03]  /*6480*/  HMMA.16816.F32 R20, R152.reuse, R24, RZ ;  /* 0x000000189814723c */ /* 0x048fe600000018ff */
[----:B------:R-:W3:Y:S05]  /*6490*/  LDL.64 R228, [R1+0x10] ;  /* 0x0000100001e47983 */ /* 0x000eea0000100a00 */
[C---:B------:R-:W-:Y:S01]  /*64a0*/  HMMA.16816.F32 R24, R152.reuse, R26, RZ ;  /* 0x0000001a9818723c */ /* 0x040fe200000018ff */
[----:B------:R-:W2:Y:S04]  /*64b0*/  LDL R222, [R1+0x24] ;  /* 0x0000240001de7983 */ /* 0x000ea80000100800 */
[----:B------:R-:W2:Y:S03]  /*64c0*/  LDL R227, [R1+0x1c] ;  /* 0x00001c0001e37983 */ /* 0x000ea60000100800 */
[C---:B-----5:R-:W-:Y:S01]  /*64d0*/  HMMA.16816.F32 R28, R152.reuse, R32, RZ ;  /* 0x00000020981c723c */ /* 0x060fe200000018ff */
[----:B------:R-:W5:Y:S04]  /*64e0*/  LDL R220, [R1+0x58] ;  /* 0x0000580001dc7983 */ /* 0x000f680000100800 */
[----:B------:R-:W4:Y:S03]  /*64f0*/  LDL R226, [R1+0x20] ;  /* 0x0000200001e27983 */ /* 0x000f260000100800 */
[C---:B------:R-:W-:Y:S08]  /*6500*/  HMMA.16816.F32 R32, R152.reuse, R34, RZ ;  /* 0x000000229820723c */ /* 0x040ff000000018ff */
[C---:B-1----:R-:W-:Y:S08]  /*6510*/  HMMA.16816.F32 R36, R152.reuse, R40, RZ ;  /* 0x000000289824723c */ /* 0x042ff000000018ff */
[C---:B------:R-:W-:Y:S08]  /*6520*/  HMMA.16816.F32 R40, R152.reuse, R42, RZ ;  /* 0x0000002a9828723c */ /* 0x040ff000000018ff */
[C---:B------:R-:W-:Y:S08]  /*6530*/  HMMA.16816.F32 R44, R152.reuse, R48, RZ ;  /* 0x00000030982c723c */ /* 0x040ff000000018ff */
[----:B------:R-:W-:Y:S08]  /*6540*/  HMMA.16816.F32 R48, R152, R50, RZ ;  /* 0x000000329830723c */ /* 0x000ff000000018ff */
[C---:B------:R-:W-:Y:S08]  /*6550*/  HMMA.16816.F32 R4, R156.reuse, R100, R4 ;  /* 0x000000649c04723c */ /* 0x040ff00000001804 */
        /* <DEDUP_REMOVED lines=13> */
[----:B------:R-:W1:Y:S02]  /*6630*/  LDSM.16.M88.4 R100, [R200+0x2800] ;  /* 0x00280000c864783b */ /* 0x000e640000000200 */
[----:B---3--:R-:W-:Y:S05]  /*6640*/  @P5 ISETP.GE.AND P3, PT, R228, c[0x0][0x1d4], PT ;  /* 0x00007500e4005a0c */ /* 0x008fea0003f66270 */
[C---:B-1----:R-:W-:Y:S03]  /*6650*/  HMMA.16816.F32 R44, R156.reuse, R100, R44 ;  /* 0x000000649c2c723c */ /* 0x042fe6000000182c */
[----:B--2---:R-:W-:Y:S04]  /*6660*/  @P5 ISETP.GE.AND P1, PT, R227, c[0x0][0x1d4], PT ;  /* 0x00007500e3005a0c */ /* 0x004fe80003f26270 */
[----:B------:R-:W-:Y:S01]  /*6670*/  @P5 SHF.R.S32.HI R100, RZ, 0x1f, R218 ;  /* 0x0000001fff645819 */ /* 0x000fe200000114da */
[----:B------:R-:W-:Y:S04]  /*6680*/  HMMA.16816.F32 R48, R156, R102, R48 ;  /* 0x000000669c30723c */ /* 0x000fe80000001830 */
[----:B------:R-:W-:Y:S01]  /*6690*/  @P5 IMAD R100, R100, c[0x0][0x208], RZ ;  /* 0x0000820064645a24 */ /* 0x000fe200078e02ff */
[----:B----4-:R-:W-:Y:S02]  /*66a0*/  @P5 ISETP.GE.AND P0, PT, R226, c[0x0][0x1d4], PT ;  /* 0x00007500e2005a0c */ /* 0x010fe40003f06270 */
[----:B------:R-:W-:Y:S01]  /*66b0*/  @P5 MOV R102, R216 ;  /* 0x000000d800665202 */ /* 0x000fe20000000f00 */
[----:B------:R-:W-:Y:S01]  /*66c0*/  @P5 IMAD R100, R218, c[0x0][0x20c], R100 ;  /* 0x00008300da645a24 */ /* 0x000fe200078e0264 */
[----:B------:R-:W-:Y:S03]  /*66d0*/  @P5 MOV R103, R215 ;  /* 0x000000d700675202 */ /* 0x000fe60000000f00 */
[----:B------:R-:W-:Y:S01]  /*66e0*/  @P5 IMAD R215, R221, 0x9000, R201 ;  /* 0x00009000ddd75824 */ /* 0x000fe200078e02c9 */
[----:B------:R-:W-:Y:S01]  /*66f0*/  @P5 IADD3 R100, R203, R100, RZ ;  /* 0x00000064cb645210 */ /* 0x000fe20007ffe0ff */
[----:B------:R-:W-:Y:S01]  /*6700*/  @P5 IMAD.WIDE.U32 R102, R202, 0x60, R102 ;  /* 0x00000060ca665825 */ /* 0x000fe200078e0066 */
[----:B------:R-:W-:Y:S02]  /*6710*/  @P5 MOV R202, c[0x0][0x208] ;  /* 0x0000820000ca5a02 */ /* 0x000fe40000000f00 */
[----:B------:R-:W-:Y:S01]  /*6720*/  IADD3 R201, R206, R0, RZ ;  /* 0x00000000cec97210 */ /* 0x000fe20007ffe0ff */
[----:B------:R-:W-:Y:S01]  /*6730*/  @P5 IMAD R101, R100, 0x60, RZ ;  /* 0x0000006064655824 */ /* 0x000fe200078e02ff */
[C---:B------:R-:W-:Y:S04]  /*6740*/  @P5 LEA R100, P4, R102.reuse, c[0x0][0x1f8], 0x1 ;  /* 0x00007e0066645a11 */ /* 0x040fe800078808ff */
[----:B------:R-:W-:Y:S04]  /*6750*/  @P5 IADD3 R101, R103, R101, RZ ;  /* 0x0000006567655210 */ /* 0x000fe80007ffe0ff */
[----:B------:R-:W-:Y:S01]  /*6760*/  @P5 LEA.HI.X R101, R102, c[0x0][0x1fc], R101, 0x1, P4 ;  /* 0x00007f0066655a11 */ /* 0x000fe200020f0c65 */
[----:B------:R-:W-:Y:S04]  /*6770*/  @P5 IMAD.MOV.U32 R102, RZ, RZ, 0x6 ;  /* 0x00000006ff665424 */ /* 0x000fe800078e00ff */
[----:B------:R-:W-:Y:S01]  /*6780*/  @!PT LDS RZ, [RZ] ;  /* 0x00000000fffff984 */ /* 0x000fe20000000800 */
[----:B------:R-:W-:Y:S01]  /*6790*/  @!PT LDS RZ, [RZ] ;  /* 0x00000000fffff984 */ /* 0x000fe20000000800 */
[----:B------:R-:W-:Y:S01]  /*67a0*/  @!PT LDS RZ, [RZ] ;  /* 0x00000000fffff984 */ /* 0x000fe20000000800 */
[----:B------:R1:W-:Y:S01]  /*67b0*/  @P5 LDGSTS.E.BYPASS.LTC128B.128 [R215], [R100.64], !P3 ;  /* 0x0000000064d75fae */ /* 0x0003e2000d901d46 */
[C---:B------:R-:W-:Y:S02]  /*67c0*/  @P5 SHF.L.U64.HI R102, R202.reuse, R102, c[0x0][0x20c] ;  /* 0x00008300ca665619 */ /* 0x040fe40000010266 */
[----:B------:R-:W-:Y:S05]  /*67d0*/  @P5 SHF.L.U32 R202, R202, 0x6, RZ ;  /* 0x00000006caca5819 */ /* 0x000fea00000006ff */
[----:B------:R1:W-:Y:S08]  /*67e0*/  @P5 LDGSTS.E.BYPASS.LTC128B.128 [R215+0x3000], [R100.64+0x80], !P1 ;  /* 0x0300008064d75fae */ /* 0x0003f0000c901d46 */
[----:B------:R1:W-:Y:S02]  /*67f0*/  @P5 LDGSTS.E.BYPASS.LTC128B.128 [R215+0x6000], [R100.64+0x100], !P0 ;  /* 0x0600010064d75fae */ /* 0x0003e4000c101d46 */
[----:B-1----:R-:W-:Y:S04]  /*6800*/  @P5 IADD3 R100, P4, R202, R100, RZ ;  /* 0x00000064ca645210 */ /* 0x002fe80007f9e0ff */
[----:B------:R-:W-:Y:S02]  /*6810*/  @P5 IADD3.X R101, R102, R101, RZ, P4, !PT ;  /* 0x0000006566655210 */ /* 0x000fe400027fe4ff */
[----:B------:R-:W-:Y:S03]  /*6820*/  @P5 IADD3 R202, P4, R202, R100, RZ ;  /* 0x00000064caca5210 */ /* 0x000fe60007f9e0ff */
[----:B------:R1:W-:Y:S01]  /*6830*/  @P5 LDGSTS.E.BYPASS.LTC128B.128 [R215+0x1000], [R100.64], !P3 ;  /* 0x0100000064d75fae */ /* 0x0003e2000d901d46 */
[----:B------:R-:W-:Y:S07]  /*6840*/  @P5 IADD3.X R203, R102, R101, RZ, P4, !PT ;  /* 0x0000006566cb5210 */ /* 0x000fee00027fe4ff */
[----:B------:R1:W-:Y:S08]  /*6850*/  @P5 LDGSTS.E.BYPASS.LTC128B.128 [R215+0x4000], [R100.64+0x80], !P1 ;  /* 0x0400008064d75fae */ /* 0x0003f0000c901d46 */
[----:B------:R1:W-:Y:S08]  /*6860*/  @P5 LDGSTS.E.BYPASS.LTC128B.128 [R215+0x7000], [R100.64+0x100], !P0 ;  /* 0x0700010064d75fae */ /* 0x0003f0000c101d46 */
[----:B------:R2:W-:Y:S08]  /*6870*/  @P5 LDGSTS.E.BYPASS.LTC128B.128 [R215+0x2000], [R202.64], !P3 ;  /* 0x02000000cad75fae */ /* 0x0005f0000d901d46 */
[----:B------:R2:W-:Y:S08]  /*6880*/  @P5 LDGSTS.E.BYPASS.LTC128B.128 [R215+0x5000], [R202.64+0x80], !P1 ;  /* 0x05000080cad75fae */ /* 0x0005f0000c901d46 */
[----:B------:R2:W-:Y:S08]  /*6890*/  @P5 LDGSTS.E.BYPASS.LTC128B.128 [R215+0x8000], [R202.64+0x100], !P0 ;  /* 0x08000100cad75fae */ /* 0x0005f0000c101d46 */
[----:B-1----:R-:W1:Y:S08]  /*68a0*/  LDSM.16.M88.4 R100, [R201] ;  /* 0x00000000c964783b */ /* 0x002e700000000200 */
[----:B------:R-:W0:Y:S01]  /*68b0*/  LDGDEPBAR ;  /* 0x00000000000079af */ /* 0x000e220000000000 */
[----:B--2---:R-:W-:Y:S02]  /*68c0*/  IADD3 R203, R206, R200, RZ ;  /* 0x000000c8cecb7210 */ /* 0x004fe40007ffe0ff */
[----:B------:R-:W-:Y:S01]  /*68d0*/  IADD3 R202, R208, R0, R206 ;  /* 0x00000000d0ca7210 */ /* 0x000fe20007ffe0ce */
        /* <DEDUP_REMOVED lines=122> */
[----:B------:R1:W2:Y:S08]  /*7080*/  LDSM.16.M88.4 R100, [R0+0x8800] ;  /* 0x008800000064783b */ /* 0x0002b00000000200 */
[----:B-1----:R1:W3:Y:S01]  /*7090*/  LDL R0, [R1+0x34] ;  /* 0x0000340001007983 */ /* 0x0022e20000100800 */
[C---:B--2---:R-:W-:Y:S08]  /*70a0*/  HMMA.16816.F32 R44, R184.reuse, R100, R44 ;  /* 0x00000064b82c723c */ /* 0x044ff0000000182c */
[----:B------:R-:W-:Y:S01]  /*70b0*/  HMMA.16816.F32 R48, R184, R102, R48 ;  /* 0x00000066b830723c */ /* 0x000fe20000001830 */
[----:B------:R-:W2:Y:S07]  /*70c0*/  LDSM.16.M88.4 R100, [R200+0x6000] ;  /* 0x00600000c864783b */ /* 0x000eae0000000200 */
[C---:B--2---:R-:W-:Y:S08]  /*70d0*/  HMMA.16816.F32 R4, R188.reuse, R100, R4 ;  /* 0x00000064bc04723c */ /* 0x044ff00000001804 */
[C---:B------:R-:W-:Y:S01]  /*70e0*/  HMMA.16816.F32 R8, R188.reuse, R102, R8 ;  /* 0x00000066bc08723c */ /* 0x040fe20000001808 */
        /* <DEDUP_REMOVED lines=12> */
[----:B------:R-:W2:Y:S03]  /*71b0*/  LDSM.16.M88.4 R100, [R200+0x8800] ;  /* 0x00880000c864783b */ /* 0x000ea60000000200 */
[----:B---3--:R-:W-:Y:S04]  /*71c0*/  @P2 MOV R0, R222 ;  /* 0x000000de00002202 */ /* 0x008fe80000000f00 */
        /* <DEDUP_REMOVED lines=19> */
[----:B------:R-:W-:Y:S01]  /*7300*/  HMMA.16816.F32 R48, R192, R102, R48 ;  /* 0x00000066c030723c */ /* 0x000fe20000001830 */
[----:B------:R-:W2:Y:S07]  /*7310*/  LDSM.16.M88.4 R100, [R203+0x6000] ;  /* 0x00600000cb64783b */ /* 0x000eae0000000200 */
[C---:B--2---:R-:W-:Y:S08]  /*7320*/  HMMA.16816.F32 R4, R196.reuse, R100, R4 ;  /* 0x00000064c404723c */ /* 0x044ff00000001804 */
[C---:B------:R-:W-:Y:S01]  /*7330*/  HMMA.16816.F32 R8, R196.reuse, R102, R8 ;  /* 0x00000066c408723c */ /* 0x040fe20000001808 */
[----:B------:R-:W2:Y:S11]  /*7340*/  LDSM.16.M88.4 R100, [R202+0x6800] ;  /* 0x00680000ca64783b */ /* 0x000eb60000000200 */
[----:B------:R-:W-:Y:S04]  /*7350*/  @!UPT UIADD3 URZ, URZ, URZ, URZ ;  /* 0x0000003f3f3ff290 */ /* 0x000fe8000fffe03f */
[----:B------:R-:W-:Y:S02]  /*7360*/  FMUL.FTZ R4, R4, c[0x0][0x320] ;  /* 0x0000c80004047a20 */ /* 0x000fe40000410000 */
        /* <DEDUP_REMOVED lines=8> */
[----:B------:R-:W-:Y:S01]  /*73f0*/  MUFU.TANH R218, R6 ;  /* 0x0000000600da7308 */ /* 0x000fe20000002400 */
[C---:B--2---:R-:W-:Y:S09]  /*7400*/  HMMA.16816.F32 R12, R196.reuse, R100, R12 ;  /* 0x00000064c40c723c */ /* 0x044ff2000000180c */
[----:B------:R-:W2:Y:S01]  /*7410*/  MUFU.TANH R217, R5 ;  /* 0x0000000500d97308 */ /* 0x000ea20000002400 */
[C---:B------:R-:W-:Y:S01]  /*7420*/  HMMA.16816.F32 R16, R196.reuse, R102, R16 ;  /* 0x00000066c410723c */ /* 0x040fe20000001810 */
[----:B------:R-:W4:Y:S08]  /*7430*/  LDSM.16.M88.4 R100, [R202+0x7000] ;  /* 0x00700000ca64783b */ /* 0x000f300000000200 */
[----:B------:R1:W-:Y:S10]  /*7440*/  MUFU.TANH R216, R7 ;  /* 0x0000000700d87308 */ /* 0x0003f40000002400 */
[----:B------:R-:W2:Y:S01]  /*7450*/  MUFU.TANH R201, R8 ;  /* 0x0000000800c97308 */ /* 0x000ea20000002400 */
[----:B------:R-:W-:Y:S02]  /*7460*/  FMUL.FTZ R12, R12, c[0x0][0x320] ;  /* 0x0000c8000c0c7a20 */ /* 0x000fe40000410000 */
[----:B------:R-:W-:Y:S02]  /*7470*/  FMUL.FTZ R15, R15, c[0x0][0x320] ;  /* 0x0000c8000f0f7a20 */ /* 0x000fe40000410000 */
[----:B------:R-:W-:Y:S02]  /*7480*/  FMUL.FTZ R13, R13, c[0x0][0x320] ;  /* 0x0000c8000d0d7a20 */ /* 0x000fe40000410000 */
[----:B------:R-:W-:Y:S03]  /*7490*/  FMUL.FTZ R14, R14, c[0x0][0x320] ;  /* 0x0000c8000e0e7a20 */ /* 0x000fe60000410000 */
[----:B------:R-:W-:Y:S01]  /*74a0*/  MUFU.TANH R203, R10 ;  /* 0x0000000a00cb7308 */ /* 0x000fe20000002400 */
[----:B------:R-:W-:Y:S02]  /*74b0*/  FMUL.FTZ R18, R18, c[0x0][0x320] ;  /* 0x0000c80012127a20 */ /* 0x000fe40000410000 */
[----:B------:R-:W-:Y:S01]  /*74c0*/  FMUL.FTZ R19, R19, c[0x0][0x320] ;  /* 0x0000c80013137a20 */ /* 0x000fe20000410000 */
[----:B-1----:R-:W1:Y:S01]  /*74d0*/  LDSM.16.M88.4 R4, [R202+0x7800] ;  /* 0x00780000ca04783b */ /* 0x002e620000000200 */
[----:B------:R-:W-:Y:S02]  /*74e0*/  FMUL.FTZ R16, R16, c[0x0][0x320] ;  /* 0x0000c80010107a20 */ /* 0x000fe40000410000 */
[----:B------:R-:W-:Y:S03]  /*74f0*/  FMUL.FTZ R17, R17, c[0x0][0x320] ;  /* 0x0000c80011117a20 */ /* 0x000fe60000410000 */
[----:B------:R-:W-:Y:S01]  /*7500*/  MUFU.TANH R200, R9 ;  /* 0x0000000900c87308 */ /* 0x000fe20000002400 */
[C---:B----4-:R-:W-:Y:S09]  /*7510*/  HMMA.16816.F32 R20, R196.reuse, R100, R20 ;  /* 0x00000064c414723c */ /* 0x050ff20000001814 */
[----:B------:R4:W-:Y:S01]  /*7520*/  MUFU.TANH R215, R11 ;  /* 0x0000000b00d77308 */ /* 0x0009e20000002400 */
[C---:B------:R-:W-:Y:S09]  /*7530*/  HMMA.16816.F32 R24, R196.reuse, R102, R24 ;  /* 0x00000066c418723c */ /* 0x040ff20000001818 */
[----:B------:R-:W2:Y:S10]  /*7540*/  MUFU.TANH R12, R12 ;  /* 0x0000000c000c7308 */ /* 0x000eb40000002400 */
[----:B------:R-:W-:Y:S01]  /*7550*/  MUFU.TANH R18, R18 ;  /* 0x0000001200127308 */ /* 0x000fe20000002400 */
[----:B------:R-:W-:Y:S01]  /*7560*/  FMUL.FTZ R22, R22, c[0x0][0x320] ;  /* 0x0000c80016167a20 */ /* 0x000fe20000410000 */
[C---:B-1----:R-:W-:Y:S01]  /*7570*/  HMMA.16816.F32 R28, R196.reuse, R4, R28 ;  /* 0x00000004c41c723c */ /* 0x042fe2000000181c */
[----:B----4-:R-:W-:Y:S02]  /*7580*/  LDSM.16.M88.4 R8, [R202+0x8800] ;  /* 0x00880000ca08783b */ /* 0x010fe40000000200 */
[----:B------:R-:W-:Y:S02]  /*7590*/  FMUL.FTZ R20, R20, c[0x0][0x320] ;  /* 0x0000c80014147a20 */ /* 0x000fe40000410000 */
[----:B------:R-:W-:Y:S03]  /*75a0*/  FMUL.FTZ R21, R21, c[0x0][0x320] ;  /* 0x0000c80015157a20 */ /* 0x000fe60000410000 */
[----:B------:R-:W-:Y:S01]  /*75b0*/  MUFU.TANH R22, R22 ;  /* 0x0000001600167308 */ /* 0x000fe20000002400 */
[----:B------:R-:W-:Y:S01]  /*75c0*/  FMUL.FTZ R25, R25, c[0x0][0x320] ;  /* 0x0000c80019197a20 */ /* 0x000fe20000410000 */
[C---:B------:R-:W-:Y:S01]  /*75d0*/  HMMA.16816.F32 R32, R196.reuse, R6, R32 ;  /* 0x00000006c420723c */ /* 0x040fe20000001820 */
[----:B------:R-:W1:Y:S01]  /*75e0*/  LDSM.16.M88.4 R4, [R202+0x8000] ;  /* 0x00800000ca04783b */ /* 0x000e620000000200 */
[----:B------:R-:W-:Y:S04]  /*75f0*/  DEPBAR.LE SB0, 0x2 ;  /* 0x000080800000791a */ /* 0x000fe80000000000 */
[----:B------:R-:W-:Y:S02]  /*7600*/  FMUL.FTZ R24, R24, c[0x0][0x320] ;  /* 0x0000c80018187a20 */ /* 0x000fe40000410000 */
[----:B------:R-:W-:Y:S01]  /*7610*/  MUFU.TANH R25, R25 ;  /* 0x0000001900197308 */ /* 0x000fe20000002400 */
[----:B------:R-:W-:Y:S03]  /*7620*/  BAR.SYNC.DEFER_BLOCKING 0x0 ;  /* 0x0000000000007b1d */ /* 0x000fe60000010000 */
[----:B------:R-:W-:Y:S02]  /*7630*/  FMUL.FTZ R23, R23, c[0x0][0x320] ;  /* 0x0000c80017177a20 */ /* 0x000fe40000410000 */
        /* <DEDUP_REMOVED lines=9> */
[----:B------:R-:W-:Y:S01]  /*76d0*/  FMUL.FTZ R30, R30, c[0x0][0x320] ;  /* 0x0000c8001e1e7a20 */ /* 0x000fe20000410000 */
[----:B------:R-:W-:Y:S01]  /*76e0*/  MUFU.TANH R32, R32 ;  /* 0x0000002000207308 */ /* 0x000fe20000002400 */
[C---:B-1----:R-:W-:Y:S01]  /*76f0*/  HMMA.16816.F32 R36, R196.reuse, R4, R36 ;  /* 0x00000004c424723c */ /* 0x042fe20000001824 */
[----:B------:R-:W1:Y:S08]  /*7700*/  SHFL.IDX PT, R4, R0, RZ, 0x1c1f ;  /* 0x001c1fff00047589 */ /* 0x000e7000000e0000 */
[----:B------:R-:W-:Y:S01]  /*7710*/  MUFU.TANH R33, R33 ;  /* 0x0000002100217308 */ /* 0x000fe20000002400 */
[C---:B------:R-:W-:Y:S01]  /*7720*/  HMMA.16816.F32 R40, R196.reuse, R6, R40 ;  /* 0x00000006c428723c */ /* 0x040fe20000001828 */
[----:B------:R4:W1:Y:S08]  /*7730*/  SHFL.IDX PT, R5, R0, 0x1, 0x1c1f ;  /* 0x003c1f0000057f89 */ /* 0x00087000000e0000 */
[----:B------:R-:W-:Y:S01]  /*7740*/  MUFU.TANH R20, R20 ;  /* 0x0000001400147308 */ /* 0x000fe20000002400 */
[C---:B------:R-:W-:Y:S09]  /*7750*/  HMMA.16816.F32 R44, R196.reuse, R8, R44 ;  /* 0x00000008c42c723c */ /* 0x040ff2000000182c */
[----:B------:R-:W1:Y:S01]  /*7760*/  MUFU.TANH R13, R13 ;  /* 0x0000000d000d7308 */ /* 0x000e620000002400 */
[----:B------:R-:W-:Y:S03]  /*7770*/  HMMA.16816.F32 R48, R196, R10, R48 ;  /* 0x0000000ac430723c */ /* 0x000fe60000001830 */
[----:B------:R-:W-:Y:S02]  /*7780*/  FMUL.FTZ R36, R36, c[0x0][0x320] ;  /* 0x0000c80024247a20 */ /* 0x000fe40000410000 */
[----:B------:R-:W-:Y:S02]  /*7790*/  FMUL.FTZ R37, R37, c[0x0][0x320] ;  /* 0x0000c80025257a20 */ /* 0x000fe40000410000 */
[----:B----4-:R-:W-:Y:S02]  /*77a0*/  IMAD R0, R238, -0x60, RZ ;  /* 0xffffffa0ee007824 */ /* 0x010fe400078e02ff */
[----:B------:R-:W-:Y:S03]  /*77b0*/  MUFU.TANH R14, R14 ;  /* 0x0000000e000e7308 */ /* 0x000fe60000002400 */
[----:B------:R-:W-:Y:S01]  /*77c0*/  FMUL.FTZ R38, R38, c[0x0][0x320] ;  /* 0x0000c80026267a20 */ /* 0x000fe20000410000 */
[----:B-----5:R-:W-:Y:S01]  /*77d0*/  IADD3 R0, -R220, 0x1, R0 ;  /* 0x00000001dc007810 */ /* 0x020fe20007ffe100 */
[----:B------:R-:W-:Y:S02]  /*77e0*/  FMUL.FTZ R39, R39, c[0x0][0x320] ;  /* 0x0000c80027277a20 */ /* 0x000fe40000410000 */
[----:B------:R-:W-:Y:S01]  /*77f0*/  FMUL.FTZ R40, R40, c[0x0][0x320] ;  /* 0x0000c80028287a20 */ /* 0x000fe20000410000 */
[----:B------:R-:W-:Y:S01]  /*7800*/  IADD3 R0, R0, c[0x0][0x1d0], RZ ;  /* 0x0000740000007a10 */ /* 0x000fe20007ffe0ff */
[----:B------:R-:W-:Y:S01]  /*7810*/  FMUL.FTZ R41, R41, c[0x0][0x320] ;  /* 0x0000c80029297a20 */ /* 0x000fe20000410000 */
[----:B------:R-:W4:Y:S01]  /*7820*/  MUFU.TANH R16, R16 ;  /* 0x0000001000107308 */ /* 0x000f220000002400 */
[----:B------:R-:W-:Y:S01]  /*7830*/  FMUL.FTZ R42, R42, c[0x0][0x320] ;  /* 0x0000c8002a2a7a20 */ /* 0x000fe20000410000 */
[----:B------:R-:W-:Y:S01]  /*7840*/  IADD3 R0, R0, -c[0x0][0x168], RZ ;  /* 0x80005a0000007a10 */ /* 0x000fe20007ffe0ff */
[----:B------:R-:W-:Y:S02]  /*7850*/  FMUL.FTZ R44, R44, c[0x0][0x320] ;  /* 0x0000c8002c2c7a20 */ /* 0x000fe40000410000 */
[----:B------:R-:W-:Y:S02]  /*7860*/  FMUL.FTZ R45, R45, c[0x0][0x320] ;  /* 0x0000c8002d2d7a20 */ /* 0x000fe40000410000 */
[C---:B-1----:R-:W-:Y:S01]  /*7870*/  IMAD.IADD R4, R0.reuse, 0x1, R4 ;  /* 0x0000000100047824 */ /* 0x042fe200078e0204 */
[----:B------:R-:W-:Y:S01]  /*7880*/  IADD3 R0, R0, R5, RZ ;  /* 0x0000000500007210 */ /* 0x000fe20007ffe0ff */
[----:B------:R-:W-:Y:S01]  /*7890*/  FMUL.FTZ R43, R43, c[0x0][0x320] ;  /* 0x0000c8002b2b7a20 */ /* 0x000fe20000410000 */
[----:B------:R-:W-:Y:S01]  /*78a0*/  MUFU.TANH R15, R15 ;  /* 0x0000000f000f7308 */ /* 0x000fe20000002400 */
[----:B------:R-:W-:Y:S01]  /*78b0*/  FMUL.FTZ R46, R46, c[0x0][0x320] ;  /* 0x0000c8002e2e7a20 */ /* 0x000fe20000410000 */
[----:B------:R-:W-:Y:S01]  /*78c0*/  ISETP.GT.AND P3, PT, R4, RZ, PT ;  /* 0x000000ff0400720c */ /* 0x000fe20003f64270 */
[----:B------:R-:W-:Y:S01]  /*78d0*/  FMUL.FTZ R48, R48, c[0x0][0x320] ;  /* 0x0000c80030307a20 */ /* 0x000fe20000410000 */
[----:B------:R-:W-:Y:S01]  /*78e0*/  ISETP.GT.AND P0, PT, R4, 0x1, PT ;  /* 0x000000010400780c */ /* 0x000fe20003f04270 */
[----:B------:R-:W-:Y:S01]  /*78f0*/  FMUL.FTZ R47, R47, c[0x0][0x320] ;  /* 0x0000c8002f2f7a20 */ /* 0x000fe20000410000 */
[----:B---3--:R-:W-:Y:S01]  /*7900*/  FSEL R5, R219, -INF , P3 ;  /* 0xff800000db057808 */ /* 0x008fe20001800000 */
[----:B------:R-:W-:Y:S01]  /*7910*/  FMUL.FTZ R49, R49, c[0x0][0x320] ;  /* 0x0000c80031317a20 */ /* 0x000fe20000410000 */
[----:B--2---:R-:W-:Y:S01]  /*7920*/  FSEL R7, R217, -INF , P0 ;  /* 0xff800000d9077808 */ /* 0x004fe20000000000 */
[----:B------:R-:W-:Y:S01]  /*7930*/  FMUL.FTZ R50, R50, c[0x0][0x320] ;  /* 0x0000c80032327a20 */ /* 0x000fe20000410000 */
[----:B------:R-:W-:Y:S01]  /*7940*/  FMNMX.FTZ R11, R5, R2, !PT ;  /* 0x00000002050b7209 */ /* 0x000fe20007810000 */
[----:B------:R-:W1:Y:S01]  /*7950*/  MUFU.TANH R17, R17 ;  /* 0x0000001100117308 */ /* 0x000e620000002400 */
[----:B------:R-:W-:Y:S01]  /*7960*/  ISETP.GT.AND P5, PT, R4, 0x8, PT ;  /* 0x000000080400780c */ /* 0x000fe20003fa4270 */
[----:B------:R-:W-:Y:S01]  /*7970*/  FMUL.FTZ R51, R51, c[0x0][0x320] ;  /* 0x0000c80033337a20 */ /* 0x000fe20000410000 */
[----:B------:R-:W-:Y:S02]  /*7980*/  ISETP.GT.AND P1, PT, R0, RZ, PT ;  /* 0x000000ff0000720c */ /* 0x000fe40003f24270 */
[----:B------:R-:W-:Y:S02]  /*7990*/  ISETP.GT.AND P0, PT, R4, 0x10, PT ;  /* 0x000000100400780c */ /* 0x000fe40003f04270 */
[----:B------:R-:W-:Y:S02]  /*79a0*/  FSEL R6, R218, -INF , P1 ;  /* 0xff800000da067808 */ /* 0x000fe40000800000 */
[----:B------:R-:W-:Y:S01]  /*79b0*/  ISETP.GT.AND P3, PT, R4, 0x9, PT ;  /* 0x000000090400780c */ /* 0x000fe20003f64270 */
[----:B------:R-:W2:Y:S01]  /*79c0*/  MUFU.TANH R19, R19 ;  /* 0x0000001300137308 */ /* 0x000ea20000002400 */
[----:B------:R-:W-:Y:S02]  /*79d0*/  ISETP.GT.AND P6, PT, R0, 0x1, PT ;  /* 0x000000010000780c */ /* 0x000fe40003fc4270 */
[----:B------:R-:W-:Y:S02]  /*79e0*/  FSEL R9, R201, -INF , P5 ;  /* 0xff800000c9097808 */ /* 0x000fe40002800000 */
[----:B------:R-:W-:Y:S02]  /*79f0*/  FMNMX.FTZ R11, R7, R11, !PT ;  /* 0x0000000b070b7209 */ /* 0x000fe40007810000 */
[----:B------:R-:W-:Y:S02]  /*7a00*/  FSEL R218, R12, -INF , P0 ;  /* 0xff8000000cda7808 */ /* 0x000fe40000000000 */
[----:B------:R-:W-:Y:S01]  /*7a10*/  FSEL R8, R216, -INF , P6 ;  /* 0xff800000d8087808 */ /* 0x000fe20003000000 */
[----:B------:R-:W3:Y:S01]  /*7a20*/  MUFU.TANH R21, R21 ;  /* 0x0000001500157308 */ /* 0x000ee20000002400 */
[----:B------:R-:W-:Y:S02]  /*7a30*/  FMNMX.FTZ R12, R6, R3, !PT ;  /* 0x00000003060c7209 */ /* 0x000fe40007810000 */
[----:B------:R-:W-:Y:S02]  /*7a40*/  FSEL R10, R200, -INF , P3 ;  /* 0xff800000c80a7808 */ /* 0x000fe40001800000 */
[----:B------:R-:W-:Y:S02]  /*7a50*/  ISETP.GT.AND P4, PT, R0, 0x8, PT ;  /* 0x000000080000780c */ /* 0x000fe40003f84270 */
[----:B------:R-:W-:Y:S02]  /*7a60*/  FMNMX.FTZ R11, R9, R11, !PT ;  /* 0x0000000b090b7209 */ /* 0x000fe40007810000 */
[----:B------:R-:W-:Y:S01]  /*7a70*/  FSEL R203, R203, -INF , P4 ;  /* 0xff800000cbcb7808 */ /* 0x000fe20002000000 */
[----:B------:R-:W5:Y:S01]  /*7a80*/  MUFU.TANH R24, R24 ;  /* 0x0000001800187308 */ /* 0x000f620000002400 */
[----:B------:R-:W-:Y:S02]  /*7a90*/  ISETP.GT.AND P5, PT, R4, 0x11, PT ;  /* 0x000000110400780c */ /* 0x000fe40003fa4270 */
[----:B------:R-:W-:Y:S02]  /*7aa0*/  ISETP.GT.AND P1, PT, R0, 0x9, PT ;  /* 0x000000090000780c */ /* 0x000fe40003f24270 */
[----:B------:R-:W-:Y:S02]  /*7ab0*/  FMNMX.FTZ R12, R8, R12, !PT ;  /* 0x0000000c080c7209 */ /* 0x000fe40007810000 */
[----:B------:R-:W-:Y:S02]  /*7ac0*/  FMNMX.FTZ R11, R10, R11, !PT ;  /* 0x0000000b0a0b7209 */ /* 0x000fe40007810000 */
[----:B------:R-:W-:Y:S01]  /*7ad0*/  ISETP.GT.AND P3, PT, R4, 0x18, PT ;  /* 0x000000180400780c */ /* 0x000fe20003f64270 */
[----:B------:R-:W1:Y:S01]  /*7ae0*/  MUFU.TANH R23, R23 ;  /* 0x0000001700177308 */ /* 0x000e620000002400 */
[----:B------:R-:W-:Y:S02]  /*7af0*/  FSEL R215, R215, -INF , P1 ;  /* 0xff800000d7d77808 */ /* 0x000fe40000800000 */
[----:B------:R-:W-:Y:S02]  /*7b00*/  FSEL R219, R13, -INF , P5 ;  /* 0xff8000000ddb7808 */ /* 0x000fe40002800000 */
[----:B------:R-:W-:Y:S02]  /*7b10*/  FMNMX.FTZ R12, R203, R12, !PT ;  /* 0x0000000ccb0c7209 */ /* 0x000fe40007810000 */
[----:B------:R-:W-:Y:S02]  /*7b20*/  ISETP.GT.AND P6, PT, R0, 0x10, PT ;  /* 0x000000100000780c */ /* 0x000fe40003fc4270 */
[----:B------:R-:W-:Y:S01]  /*7b30*/  FMNMX.FTZ R11, R218, R11, !PT ;  /* 0x0000000bda0b7209 */ /* 0x000fe20007810000 */
[----:B------:R-:W2:Y:S01]  /*7b40*/  MUFU.TANH R26, R26 ;  /* 0x0000001a001a7308 */ /* 0x000ea20000002400 */
[----:B----4-:R-:W-:Y:S02]  /*7b50*/  FSEL R222, R16, -INF , P3 ;  /* 0xff80000010de7808 */ /* 0x010fe40001800000 */
[----:B------:R-:W-:Y:S02]  /*7b60*/  FMNMX.FTZ R11, R219, R11, !PT ;  /* 0x0000000bdb0b7209 */ /* 0x000fe40007810000 */
[----:B------:R-:W-:Y:S02]  /*7b70*/  ISETP.GT.AND P1, PT, R4, 0x19, PT ;  /* 0x000000190400780c */ /* 0x000fe40003f24270 */
[----:B------:R-:W-:Y:S02]  /*7b80*/  FSEL R220, R14, -INF , P6 ;  /* 0xff8000000edc7808 */ /* 0x000fe40003000000 */
[C---:B------:R-:W-:Y:S01]  /*7b90*/  ISETP.GT.AND P4, PT, R0.reuse, 0x11, PT ;  /* 0x000000110000780c */ /* 0x040fe20003f84270 */
[----:B------:R-:W-:Y:S01]  /*7ba0*/  MUFU.TANH R27, R27 ;  /* 0x0000001b001b7308 */ /* 0x000fe20000002400 */
[----:B------:R-:W-:Y:S02]  /*7bb0*/  FMNMX.FTZ R12, R215, R12, !PT ;  /* 0x0000000cd70c7209 */ /* 0x000fe40007810000 */
[----:B------:R-:W-:Y:S02]  /*7bc0*/  ISETP.GT.AND P0, PT, R0, 0x18, PT ;  /* 0x000000180000780c */ /* 0x000fe40003f04270 */
[----:B------:R-:W-:Y:S02]  /*7bd0*/  MOV R14, R221 ;  /* 0x000000dd000e7202 */ /* 0x000fe40000000f00 */
[----:B------:R-:W-:Y:S02]  /*7be0*/  ISETP.GT.AND P5, PT, R4, 0x20, PT ;  /* 0x000000200400780c */ /* 0x000fe40003fa4270 */
[----:B-1----:R-:W-:Y:S01]  /*7bf0*/  FSEL R223, R17, -INF , P1 ;  /* 0xff80000011df7808 */ /* 0x002fe20000800000 */
[----:B------:R-:W1:Y:S01]  /*7c00*/  MUFU.TANH R28, R28 ;  /* 0x0000001c001c7308 */ /* 0x000e620000002400 */
[----:B------:R-:W-:Y:S02]  /*7c10*/  FSEL R221, R15, -INF , P4 ;  /* 0xff8000000fdd7808 */ /* 0x000fe40002000000 */
[----:B------:R-:W-:Y:S02]  /*7c20*/  FMNMX.FTZ R11, R222, R11, !PT ;  /* 0x0000000bde0b7209 */ /* 0x000fe40007810000 */
[----:B------:R-:W-:Y:S02]  /*7c30*/  FMNMX.FTZ R12, R220, R12, !PT ;  /* 0x0000000cdc0c7209 */ /* 0x000fe40007810000 */
[----:B------:R-:W-:Y:S02]  /*7c40*/  FSEL R224, R18, -INF , P0 ;  /* 0xff80000012e07808 */ /* 0x000fe40000000000 */
[----:B------:R-:W-:Y:S01]  /*7c50*/  FSEL R233, R20, -INF , P5 ;  /* 0xff80000014e97808 */ /* 0x000fe20002800000 */
[----:B------:R-:W4:Y:S01]  /*7c60*/  MUFU.TANH R29, R29 ;  /* 0x0000001d001d7308 */ /* 0x000f220000002400 */
[----:B------:R-:W-:Y:S02]  /*7c70*/  ISETP.GT.AND P6, PT, R0, 0x19, PT ;  /* 0x000000190000780c */ /* 0x000fe40003fc4270 */
[----:B------:R-:W-:Y:S02]  /*7c80*/  FMNMX.FTZ R11, R223, R11, !PT ;  /* 0x0000000bdf0b7209 */ /* 0x000fe40007810000 */
[----:B------:R-:W-:Y:S02]  /*7c90*/  ISETP.GT.AND P4, PT, R4, 0x21, PT ;  /* 0x000000210400780c */ /* 0x000fe40003f84270 */
[----:B------:R-:W-:Y:S02]  /*7ca0*/  FMNMX.FTZ R12, R221, R12, !PT ;  /* 0x0000000cdd0c7209 */ /* 0x000fe40007810000 */
[----:B------:R-:W-:Y:S01]  /*7cb0*/  ISETP.GT.AND P3, PT, R0, 0x20, PT ;  /* 0x000000200000780c */ /* 0x000fe20003f64270 */
[----:B------:R-:W-:Y:S01]  /*7cc0*/  MUFU.TANH R31, R31 ;  /* 0x0000001f001f7308 */ /* 0x000fe20000002400 */
[----:B--2---:R-:W-:Y:S02]  /*7cd0*/  FSEL R225, R19, -INF , P6 ;  /* 0xff80000013e17808 */ /* 0x004fe40003000000 */
[----:B------:R-:W-:Y:S02]  /*7ce0*/  FMNMX.FTZ R11, R233, R11, !PT ;  /* 0x0000000be90b7209 */ /* 0x000fe40007810000 */
[----:B------:R-:W-:Y:S02]  /*7cf0*/  ISETP.GT.AND P0, PT, R4, 0x28, PT ;  /* 0x000000280400780c */ /* 0x000fe40003f04270 */
[----:B---3--:R-:W-:Y:S02]  /*7d00*/  FSEL R234, R21, -INF , P4 ;  /* 0xff80000015ea7808 */ /* 0x008fe40002000000 */
[----:B------:R-:W-:Y:S01]  /*7d10*/  FMNMX.FTZ R12, R224, R12, !PT ;  /* 0x0000000ce00c7209 */ /* 0x000fe20007810000 */
[----:B------:R-:W2:Y:S01]  /*7d20*/  MUFU.TANH R30, R30 ;  /* 0x0000001e001e7308 */ /* 0x000ea20000002400 */
[----:B------:R-:W-:Y:S02]  /*7d30*/  FSEL R235, R22, -INF , P3 ;  /* 0xff80000016eb7808 */ /* 0x000fe40001800000 */
[----:B------:R-:W-:Y:S01]  /*7d40*/  ISETP.GT.AND P6, PT, R4, 0x29, PT ;  /* 0x000000290400780c */ /* 0x000fe20003fc4270 */
[----:B------:R-:W3:Y:S01]  /*7d50*/  LDL.LU R22, [R1+0x4] ;  /* 0x0000040001167983 */ /* 0x000ee20000300800 */
[----:B-----5:R-:W-:Y:S02]  /*7d60*/  FSEL R240, R24, -INF , P0 ;  /* 0xff80000018f07808 */ /* 0x020fe40000000000 */
[----:B------:R-:W-:Y:S02]  /*7d70*/  FMNMX.FTZ R12, R225, R12, !PT ;  /* 0x0000000ce10c7209 */ /* 0x000fe40007810000 */
[----:B------:R-:W-:Y:S01]  /*7d80*/  FMNMX.FTZ R11, R234, R11, !PT ;  /* 0x0000000bea0b7209 */ /* 0x000fe20007810000 */
[----:B------:R-:W-:Y:S01]  /*7d90*/  MUFU.TANH R34, R34 ;  /* 0x0000002200227308 */ /* 0x000fe20000002400 */
[----:B------:R-:W-:Y:S02]  /*7da0*/  ISETP.GT.AND P1, PT, R0, 0x21, PT ;  /* 0x000000210000780c */ /* 0x000fe40003f24270 */
[----:B------:R-:W-:Y:S02]  /*7db0*/  FSEL R239, R25, -INF , P6 ;  /* 0xff80000019ef7808 */ /* 0x000fe40003000000 */
[----:B------:R-:W-:Y:S02]  /*7dc0*/  FMNMX.FTZ R12, R235, R12, !PT ;  /* 0x0000000ceb0c7209 */ /* 0x000fe40007810000 */
[----:B------:R-:W-:Y:S02]  /*7dd0*/  FMNMX.FTZ R11, R240, R11, !PT ;  /* 0x0000000bf00b7209 */ /* 0x000fe40007810000 */
[C---:B------:R-:W-:Y:S01]  /*7de0*/  ISETP.GT.AND P4, PT, R0.reuse, 0x29, PT ;  /* 0x000000290000780c */ /* 0x040fe20003f84270 */
[----:B------:R-:W-:Y:S01]  /*7df0*/  MUFU.TANH R35, R35 ;  /* 0x0000002300237308 */ /* 0x000fe20000002400 */
[----:B------:R-:W-:Y:S02]  /*7e00*/  ISETP.GT.AND P5, PT, R0, 0x28, PT ;  /* 0x000000280000780c */ /* 0x000fe40003fa4270 */
[----:B------:R-:W-:Y:S02]  /*7e10*/  ISETP.GT.AND P3, PT, R4, 0x30, PT ;  /* 0x000000300400780c */ /* 0x000fe40003f64270 */
[----:B------:R-:W-:Y:S02]  /*7e20*/  FSEL R236, R23, -INF , P1 ;  /* 0xff80000017ec7808 */ /* 0x000fe40000800000 */
[----:B------:R-:W-:Y:S02]  /*7e30*/  FMNMX.FTZ R11, R239, R11, !PT ;  /* 0x0000000bef0b7209 */ /* 0x000fe40007810000 */
[----:B------:R-:W-:Y:S01]  /*7e40*/  FSEL R241, R26, -INF , P5 ;  /* 0xff8000001af17808 */ /* 0x000fe20002800000 */
[----:B------:R-:W5:Y:S01]  /*7e50*/  MUFU.TANH R36, R36 ;  /* 0x0000002400247308 */ /* 0x000f620000002400 */
[----:B------:R-:W-:Y:S02]  /*7e60*/  ISETP.GT.AND P5, PT, R4, 0x38, PT ;  /* 0x000000380400780c */ /* 0x000fe40003fa4270 */
[----:B-1----:R-:W-:Y:S02]  /*7e70*/  FSEL R246, R28, -INF , P3 ;  /* 0xff8000001cf67808 */ /* 0x002fe40001800000 */
[----:B------:R-:W-:Y:S02]  /*7e80*/  FSEL R244, R27, -INF , P4 ;  /* 0xff8000001bf47808 */ /* 0x000fe40002000000 */
[C---:B------:R-:W-:Y:S02]  /*7e90*/  ISETP.GT.AND P4, PT, R4.reuse, 0x39, PT ;  /* 0x000000390400780c */ /* 0x040fe40003f84270 */
[----:B------:R-:W-:Y:S01]  /*7ea0*/  ISETP.GT.AND P1, PT, R4, 0x31, PT ;  /* 0x000000310400780c */ /* 0x000fe20003f24270 */
[----:B------:R-:W1:Y:S01]  /*7eb0*/  MUFU.TANH R37, R37 ;  /* 0x0000002500257308 */ /* 0x000e620000002400 */
[C---:B------:R-:W-:Y:S02]  /*7ec0*/  ISETP.GT.AND P6, PT, R0.reuse, 0x31, PT ;  /* 0x000000310000780c */ /* 0x040fe40003fc4270 */
[----:B------:R-:W-:Y:S02]  /*7ed0*/  ISETP.GT.AND P0, PT, R0, 0x30, PT ;  /* 0x000000300000780c */ /* 0x000fe40003f04270 */
[----:B------:R-:W-:Y:S02]  /*7ee0*/  FMNMX.FTZ R12, R236, R12, !PT ;  /* 0x0000000cec0c7209 */ /* 0x000fe40007810000 */
[----:B------:R-:W-:Y:S02]  /*7ef0*/  FSEL R243, R32, -INF , P5 ;  /* 0xff80000020f37808 */ /* 0x000fe40002800000 */
[----:B------:R-:W-:Y:S01]  /*7f00*/  FSEL R242, R33, -INF , P4 ;  /* 0xff80000021f27808 */ /* 0x000fe20002000000 */
[----:B------:R-:W1:Y:S01]  /*7f10*/  MUFU.TANH R38, R38 ;  /* 0x0000002600267308 */ /* 0x000e620000002400 */
[----:B----4-:R-:W-:Y:S02]  /*7f20*/  FSEL R245, R29, -INF , P1 ;  /* 0xff8000001df57808 */ /* 0x010fe40000800000 */
[----:B------:R-:W-:Y:S02]  /*7f30*/  ISETP.GT.AND P5, PT, R0, 0x40, PT ;  /* 0x000000400000780c */ /* 0x000fe40003fa4270 */
[----:B--2---:R-:W-:Y:S02]  /*7f40*/  FSEL R30, R30, -INF , P0 ;  /* 0xff8000001e1e7808 */ /* 0x004fe40000000000 */
[----:B------:R-:W-:Y:S02]  /*7f50*/  FMNMX.FTZ R12, R241, R12, !PT ;  /* 0x0000000cf10c7209 */ /* 0x000fe40007810000 */
[C---:B------:R-:W-:Y:S01]  /*7f60*/  ISETP.GT.AND P0, PT, R4.reuse, 0x40, PT ;  /* 0x000000400400780c */ /* 0x040fe20003f04270 */
[----:B------:R-:W2:Y:S01]  /*7f70*/  MUFU.TANH R39, R39 ;  /* 0x0000002700277308 */ /* 0x000ea20000002400 */
[----:B------:R-:W-:Y:S02]  /*7f80*/  FSEL R13, R31, -INF , P6 ;  /* 0xff8000001f0d7808 */ /* 0x000fe40003000000 */
[----:B------:R-:W-:Y:S02]  /*7f90*/  ISETP.GT.AND P6, PT, R4, 0x41, PT ;  /* 0x000000410400780c */ /* 0x000fe40003fc4270 */
[----:B------:R-:W-:Y:S02]  /*7fa0*/  FMNMX.FTZ R11, R246, R11, !PT ;  /* 0x0000000bf60b7209 */ /* 0x000fe40007810000 */
[C---:B------:R-:W-:Y:S02]  /*7fb0*/  ISETP.GT.AND P4, PT, R0.reuse, 0x41, PT ;  /* 0x000000410000780c */ /* 0x040fe40003f84270 */
[C---:B------:R-:W-:Y:S01]  /*7fc0*/  ISETP.GT.AND P3, PT, R0.reuse, 0x38, PT ;  /* 0x000000380000780c */ /* 0x040fe20003f64270 */
[----:B------:R-:W4:Y:S01]  /*7fd0*/  MUFU.TANH R40, R40 ;  /* 0x0000002800287308 */ /* 0x000f220000002400 */
[----:B------:R-:W-:Y:S02]  /*7fe0*/  ISETP.GT.AND P1, PT, R0, 0x39, PT ;  /* 0x000000390000780c */ /* 0x000fe40003f24270 */
[----:B-----5:R-:W-:Y:S02]  /*7ff0*/  FSEL R237, R36, -INF , P0 ;  /* 0xff80000024ed7808 */ /* 0x020fe40000000000 */
[----:B-1----:R-:W-:Y:S02]  /*8000*/  FSEL R232, R37, -INF , P6 ;  /* 0xff80000025e87808 */ /* 0x002fe40003000000 */
[----:B------:R-:W-:Y:S02]  /*8010*/  ISETP.GT.AND P6, PT, R4, 0x51, PT ;  /* 0x000000510400780c */ /* 0x000fe40003fc4270 */
[----:B------:R-:W-:Y:S01]  /*8020*/  FMNMX.FTZ R101, R245, R11, !PT ;  /* 0x0000000bf5657209 */ /* 0x000fe20007810000 */
[----:B------:R-:W1:Y:S01]  /*8030*/  MUFU.TANH R41, R41 ;  /* 0x0000002900297308 */ /* 0x000e620000002400 */
[----:B------:R-:W-:Y:S02]  /*8040*/  FSEL R20, R38, -INF , P5 ;  /* 0xff80000026147808 */ /* 0x000fe40002800000 */
[----:B------:R-:W-:Y:S02]  /*8050*/  ISETP.GT.AND P5, PT, R4, 0x58, PT ;  /* 0x000000580400780c */ /* 0x000fe40003fa4270 */
[----:B------:R-:W-:Y:S02]  /*8060*/  FSEL R16, R34, -INF , P3 ;  /* 0xff80000022107808 */ /* 0x000fe40001800000 */
[C---:B------:R-:W-:Y:S02]  /*8070*/  ISETP.GT.AND P3, PT, R4.reuse, 0x48, PT ;  /* 0x000000480400780c */ /* 0x040fe40003f64270 */
[----:B------:R-:W-:Y:S01]  /*8080*/  FSEL R17, R35, -INF , P1 ;  /* 0xff80000023117808 */ /* 0x000fe20000800000 */
[----:B------:R-:W5:Y:S01]  /*8090*/  MUFU.TANH R42, R42 ;  /* 0x0000002a002a7308 */ /* 0x000f620000002400 */
[C---:B------:R-:W-:Y:S02]  /*80a0*/  ISETP.GT.AND P1, PT, R4.reuse, 0x49, PT ;  /* 0x000000490400780c */ /* 0x040fe40003f24270 */
[C---:B------:R-:W-:Y:S02]  /*80b0*/  ISETP.GT.AND P0, PT, R4.reuse, 0x50, PT ;  /* 0x000000500400780c */ /* 0x040fe40003f04270 */
[----:B--2---:R-:W-:Y:S02]  /*80c0*/  FSEL R39, R39, -INF , P4 ;  /* 0xff80000027277808 */ /* 0x004fe40002000000 */
[----:B------:R-:W-:Y:S02]  /*80d0*/  ISETP.GT.AND P4, PT, R4, 0x59, PT ;  /* 0x000000590400780c */ /* 0x000fe40003f84270 */
[----:B------:R-:W-:Y:S01]  /*80e0*/  FMNMX.FTZ R4, R244, R12, !PT ;  /* 0x0000000cf4047209 */ /* 0x000fe20007810000 */
[----:B------:R-:W2:Y:S01]  /*80f0*/  MUFU.TANH R44, R44 ;  /* 0x0000002c002c7308 */ /* 0x000ea20000002400 */
[----:B------:R-:W-:Y:S02]  /*8100*/  FMNMX.FTZ R101, R243, R101, !PT ;  /* 0x00000065f3657209 */ /* 0x000fe40007810000 */
[----:B------:R-:W-:Y:S02]  /*8110*/  FMNMX.FTZ R4, R30, R4, !PT ;  /* 0x000000041e047209 */ /* 0x000fe40007810000 */
[----:B------:R-:W-:Y:S02]  /*8120*/  FMNMX.FTZ R101, R242, R101, !PT ;  /* 0x00000065f2657209 */ /* 0x000fe40007810000 */
[----:B------:R-:W-:Y:S02]  /*8130*/  FMNMX.FTZ R4, R13, R4, !PT ;  /* 0x000000040d047209 */ /* 0x000fe40007810000 */
[----:B------:R-:W-:Y:S01]  /*8140*/  FMNMX.FTZ R101, R237, R101, !PT ;  /* 0x00000065ed657209 */ /* 0x000fe20007810000 */
[----:B------:R-:W-:Y:S01]  /*8150*/  MUFU.TANH R45, R45 ;  /* 0x0000002d002d7308 */ /* 0x000fe20000002400 */
[----:B------:R-:W-:Y:S02]  /*8160*/  FMNMX.FTZ R100, R16, R4, !PT ;  /* 0x0000000410647209 */ /* 0x000fe40007810000 */
[----:B----4-:R-:W-:Y:S02]  /*8170*/  FSEL R231, R40, -INF , P3 ;  /* 0xff80000028e77808 */ /* 0x010fe40001800000 */
[----:B------:R-:W-:Y:S02]  /*8180*/  FMNMX.FTZ R100, R17, R100, !PT ;  /* 0x0000006411647209 */ /* 0x000fe40007810000 */
[----:B------:R-:W-:Y:S02]  /*8190*/  FMNMX.FTZ R101, R232, R101, !PT ;  /* 0x00000065e8657209 */ /* 0x000fe40007810000 */
[----:B-1----:R-:W-:Y:S01]  /*81a0*/  FSEL R230, R41, -INF , P1 ;  /* 0xff80000029e67808 */ /* 0x002fe20000800000 */
[----:B------:R-:W1:Y:S01]  /*81b0*/  MUFU.TANH R43, R43 ;  /* 0x0000002b002b7308 */ /* 0x000e620000002400 */
[----:B------:R-:W-:Y:S02]  /*81c0*/  ISETP.GT.AND P3, PT, R0, 0x48, PT ;  /* 0x000000480000780c */ /* 0x000fe40003f64270 */
[----:B------:R-:W-:Y:S02]  /*81d0*/  FMNMX.FTZ R100, R20, R100, !PT ;  /* 0x0000006414647209 */ /* 0x000fe40007810000 */
[----:B------:R-:W-:Y:S02]  /*81e0*/  FMNMX.FTZ R101, R231, R101, !PT ;  /* 0x00000065e7657209 */ /* 0x000fe40007810000 */
[----:B-----5:R-:W-:Y:S02]  /*81f0*/  FSEL R252, R42, -INF , P3 ;  /* 0xff8000002afc7808 */ /* 0x020fe40001800000 */
[----:B------:R-:W-:Y:S01]  /*8200*/  FMNMX.FTZ R100, R39, R100, !PT ;  /* 0x0000006427647209 */ /* 0x000fe20007810000 */
[----:B------:R-:W4:Y:S01]  /*8210*/  MUFU.TANH R46, R46 ;  /* 0x0000002e002e7308 */ /* 0x000f220000002400 */
[----:B------:R-:W-:Y:S02]  /*8220*/  FMNMX.FTZ R101, R230, R101, !PT ;  /* 0x00000065e6657209 */ /* 0x000fe40007810000 */
[----:B------:R-:W-:Y:S02]  /*8230*/  MOV R19, R229 ;  /* 0x000000e500137202 */ /* 0x000fe40000000f00 */
[----:B--2---:R-:W-:Y:S02]  /*8240*/  FSEL R229, R44, -INF , P0 ;  /* 0xff8000002ce57808 */ /* 0x004fe40000000000 */
[----:B------:R-:W-:Y:S02]  /*8250*/  ISETP.GT.AND P1, PT, R0, 0x49, PT ;  /* 0x000000490000780c */ /* 0x000fe40003f24270 */
[----:B------:R-:W-:Y:S01]  /*8260*/  FMNMX.FTZ R100, R252, R100, !PT ;  /* 0x00000064fc647209 */ /* 0x000fe20007810000 */
[----:B------:R-:W2:Y:S01]  /*8270*/  MUFU.TANH R48, R48 ;  /* 0x0000003000307308 */ /* 0x000ea20000002400 */
[----:B------:R-:W-:Y:S02]  /*8280*/  FMNMX.FTZ R101, R229, R101, !PT ;  /* 0x00000065e5657209 */ /* 0x000fe40007810000 */
[C---:B------:R-:W-:Y:S02]  /*8290*/  ISETP.GT.AND P3, PT, R0.reuse, 0x50, PT ;  /* 0x000000500000780c */ /* 0x040fe40003f64270 */
[----:B-1----:R-:W-:Y:S02]  /*82a0*/  FSEL R251, R43, -INF , P1 ;  /* 0xff8000002bfb7808 */ /* 0x002fe40000800000 */
[----:B------:R-:W-:Y:S02]  /*82b0*/  MOV R18, R228 ;  /* 0x000000e400127202 */ /* 0x000fe40000000f00 */
[----:B------:R-:W-:Y:S01]  /*82c0*/  FSEL R228, R45, -INF , P6 ;  /* 0xff8000002de47808 */ /* 0x000fe20003000000 */
[----:B------:R-:W1:Y:S01]  /*82d0*/  MUFU.TANH R47, R47 ;  /* 0x0000002f002f7308 */ /* 0x000e620000002400 */
[----:B------:R-:W-:Y:S02]  /*82e0*/  ISETP.GT.AND P1, PT, R0, 0x51, PT ;  /* 0x000000510000780c */ /* 0x000fe40003f24270 */
[----:B------:R-:W-:Y:S02]  /*82f0*/  FMNMX.FTZ R101, R228, R101, !PT ;  /* 0x00000065e4657209 */ /* 0x000fe40007810000 */
[----:B----4-:R-:W-:Y:S02]  /*8300*/  FSEL R250, R46, -INF , P3 ;  /* 0xff8000002efa7808 */ /* 0x010fe40001800000 */
[----:B------:R-:W-:Y:S02]  /*8310*/  MOV R15, R227 ;  /* 0x000000e3000f7202 */ /* 0x000fe40000000f00 */
[----:B------:R-:W-:Y:S01]  /*8320*/  FMNMX.FTZ R100, R251, R100, !PT ;  /* 0x00000064fb647209 */ /* 0x000fe20007810000 */
[----:B------:R-:W4:Y:S01]  /*8330*/  MUFU.TANH R49, R49 ;  /* 0x0000003100317308 */ /* 0x000f220000002400 */
[----:B------:R-:W-:Y:S02]  /*8340*/  MOV R21, R226 ;  /* 0x000000e200157202 */ /* 0x000fe40000000f00 */
[----:B------:R-:W-:Y:S02]  /*8350*/  ISETP.GT.AND P0, PT, R0, 0x58, PT ;  /* 0x000000580000780c */ /* 0x000fe40003f04270 */
[----:B--2---:R-:W-:Y:S02]  /*8360*/  FSEL R227, R48, -INF , P5 ;  /* 0xff80000030e37808 */ /* 0x004fe40002800000 */
[----:B------:R-:W-:Y:S02]  /*8370*/  FMNMX.FTZ R100, R250, R100, !PT ;  /* 0x00000064fa647209 */ /* 0x000fe40007810000 */
[----:B------:R-:W-:Y:S01]  /*8380*/  FMNMX.FTZ R101, R227, R101, !PT ;  /* 0x00000065e3657209 */ /* 0x000fe20007810000 */
[----:B------:R-:W2:Y:S01]  /*8390*/  MUFU.TANH R50, R50 ;  /* 0x0000003200327308 */ /* 0x000ea20000002400 */
[----:B------:R-:W-:Y:S02]  /*83a0*/  ISETP.GE.AND P6, PT, R238, 0x2, PT ;  /* 0x00000002ee00780c */ /* 0x000fe40003fc6270 */
[----:B-1----:R-:W-:Y:S02]  /*83b0*/  FSEL R249, R47, -INF , P1 ;  /* 0xff8000002ff97808 */ /* 0x002fe40000800000 */
[----:B------:R-:W-:Y:S02]  /*83c0*/  ISETP.GT.AND P1, PT, R0, 0x59, PT ;  /* 0x000000590000780c */ /* 0x000fe40003f24270 */
[----:B------:R-:W-:Y:S03]  /*83d0*/  FMNMX.FTZ R100, R249, R100, !PT ;  /* 0x00000064f9647209 */ /* 0x000fe60007810000 */
[----:B------:R-:W1:Y:S01]  /*83e0*/  MUFU.TANH R4, R51 ;  /* 0x0000003300047308 */ /* 0x000e620000002400 */
[----:B----4-:R-:W-:Y:S04]  /*83f0*/  FSEL R226, R49, -INF , P4 ;  /* 0xff80000031e27808 */ /* 0x010fe80002000000 */
[----:B------:R-:W-:Y:S02]  /*8400*/  FMNMX.FTZ R101, R226, R101, !PT ;  /* 0x00000065e2657209 */ /* 0x000fe40007810000 */
[----:B--2---:R-:W-:Y:S04]  /*8410*/  FSEL R248, R50, -INF , P0 ;  /* 0xff80000032f87808 */ /* 0x004fe80000000000 */
[----:B------:R-:W-:Y:S02]  /*8420*/  FMNMX.FTZ R100, R248, R100, !PT ;  /* 0x00000064f8647209 */ /* 0x000fe40007810000 */
[----:B-1----:R-:W-:Y:S02]  /*8430*/  FSEL R247, R4, -INF , P1 ;  /* 0xff80000004f77808 */ /* 0x002fe40000800000 */
[----:B------:R-:W1:Y:S02]  /*8440*/  SHFL.BFLY PT, R4, R101, 0x2, 0x1f ;  /* 0x0c401f0065047f89 */ /* 0x000e6400000e0000 */
[----:B------:R-:W-:Y:S06]  /*8450*/  FMNMX.FTZ R100, R247, R100, !PT ;  /* 0x00000064f7647209 */ /* 0x000fec0007810000 */
[----:B------:R-:W2:Y:S01]  /*8460*/  SHFL.BFLY PT, R0, R100, 0x2, 0x1f ;  /* 0x0c401f0064007f89 */ /* 0x000ea200000e0000 */
[----:B-1----:R-:W-:Y:S07]  /*8470*/  FMNMX.FTZ R101, R101, R4, !PT ;  /* 0x0000000465657209 */ /* 0x002fee0007810000 */
[----:B------:R-:W1:Y:S01]  /*8480*/  SHFL.BFLY PT, R4, R101, 0x1, 0x1f ;  /* 0x0c201f0065047f89 */ /* 0x000e6200000e0000 */
[----:B--2---:R-:W-:Y:S07]  /*8490*/  FMNMX.FTZ R100, R100, R0, !PT ;  /* 0x0000000064647209 */ /* 0x004fee0007810000 */
[----:B------:R-:W2:Y:S01]  /*84a0*/  SHFL.BFLY PT, R0, R100, 0x1, 0x1f ;  /* 0x0c201f0064007f89 */ /* 0x000ea200000e0000 */
[----:B-1----:R-:W-:Y:S04]  /*84b0*/  FMNMX.FTZ R101, R101, R4, !PT ;  /* 0x0000000465657209 */ /* 0x002fe80007810000 */
[C---:B------:R-:W-:Y:S01]  /*84c0*/  FSETP.NEU.FTZ.AND P1, PT, R101.reuse, -INF , PT ;  /* 0xff8000006500780b */ /* 0x040fe20003f3d000 */
[C---:B------:R-:W-:Y:S01]  /*84d0*/  FMUL.FTZ R103, R101.reuse, c[0x0][0x2d0] ;  /* 0x0000b40065677a20 */ /* 0x040fe20000410000 */
[----:B--2---:R-:W-:Y:S02]  /*84e0*/  FMNMX.FTZ R100, R100, R0, !PT ;  /* 0x0000000064647209 */ /* 0x004fe40007810000 */
[----:B------:R-:W-:Y:S02]  /*84f0*/  FSEL R0, R101, RZ, P1 ;  /* 0x000000ff65007208 */ /* 0x000fe40000800000 */
[----:B------:R-:W-:Y:S01]  /*8500*/  FSEL R103, R103, RZ, P1 ;  /* 0x000000ff67677208 */ /* 0x000fe20000800000 */
[C---:B------:R-:W-:Y:S01]  /*8510*/  FMUL.FTZ R200, R100.reuse, c[0x0][0x2d0] ;  /* 0x0000b40064c87a20 */ /* 0x040fe20000410000 */
[----:B------:R-:W-:Y:S01]  /*8520*/  FSETP.NEU.FTZ.AND P0, PT, R100, -INF , PT ;  /* 0xff8000006400780b */ /* 0x000fe20003f1d000 */
[----:B------:R-:W-:Y:S02]  /*8530*/  FADD.FTZ R0, -R0, R2 ;  /* 0x0000000200007221 */ /* 0x000fe40000010100 */
[--C-:B------:R-:W-:Y:S01]  /*8540*/  FFMA.FTZ R9, R9, c[0x0][0x2d0], -R103.reuse ;  /* 0x0000b40009097a23 */ /* 0x100fe20000010867 */
[----:B------:R-:W-:Y:S01]  /*8550*/  FSEL R200, R200, RZ, P0 ;  /* 0x000000ffc8c87208 */ /* 0x000fe20000000000 */
[----:B------:R-:W-:Y:S02]  /*8560*/  FMUL.FTZ R0, R0, c[0x0][0x2d0] ;  /* 0x0000b40000007a20 */ /* 0x000fe40000410000 */
[----:B------:R-:W-:Y:S01]  /*8570*/  MUFU.EX2 R216, R9 ;  /* 0x0000000900d87308 */ /* 0x000fe20000000800 */
[--C-:B------:R-:W-:Y:S02]  /*8580*/  FFMA.FTZ R5, R5, c[0x0][0x2d0], -R103.reuse ;  /* 0x0000b40005057a23 */ /* 0x100fe40000010867 */
[--C-:B------:R-:W-:Y:S02]  /*8590*/  FFMA.FTZ R8, R8, c[0x0][0x2d0], -R200.reuse ;  /* 0x0000b40008087a23 */ /* 0x100fe400000108c8 */
[--C-:B------:R-:W-:Y:S02]  /*85a0*/  FFMA.FTZ R6, R6, c[0x0][0x2d0], -R200.reuse ;  /* 0x0000b40006067a23 */ /* 0x100fe400000108c8 */
[--C-:B------:R-:W-:Y:S02]  /*85b0*/  FFMA.FTZ R7, R7, c[0x0][0x2d0], -R103.reuse ;  /* 0x0000b40007077a23 */ /* 0x100fe40000010867 */
[----:B------:R-:W-:Y:S01]  /*85c0*/  FFMA.FTZ R10, R10, c[0x0][0x2d0], -R103 ;  /* 0x0000b4000a0a7a23 */ /* 0x000fe20000010867 */
[----:B------:R-:W1:Y:S10]  /*85d0*/  MUFU.EX2 R2, R0 ;  /* 0x0000000000027308 */ /* 0x000e740000000800 */
[----:B------:R2:W-:Y:S10]  /*85e0*/  MUFU.EX2 R217, R8 ;  /* 0x0000000800d97308 */ /* 0x0005f40000000800 */
[----:B------:R4:W-:Y:S01]  /*85f0*/  MUFU.EX2 R201, R5 ;  /* 0x0000000500c97308 */ /* 0x0009e20000000800 */
[C---:B-1----:R-:W-:Y:S01]  /*8600*/  FMUL.FTZ R9, R2.reuse, R145 ;  /* 0x0000009102097220 */ /* 0x042fe20000410000 */
[----:B------:R-:W-:Y:S01]  /*8610*/  MOV R145, R21 ;  /* 0x0000001500917202 */ /* 0x000fe20000000f00 */
[----:B------:R-:W-:Y:S01]  /*8620*/  FMUL.FTZ R21, R2, R133 ;  /* 0x0000008502157220 */ /* 0x000fe20000410000 */
[----:B------:R-:W-:Y:S01]  /*8630*/  FSEL R0, R100, RZ, P0 ;  /* 0x000000ff64007208 */ /* 0x000fe20000000000 */
[----:B------:R-:W5:Y:S01]  /*8640*/  LDL.LU R133, [R1+0x8] ;  /* 0x0000080001857983 */ /* 0x000f620000300800 */
[C---:B------:R-:W-:Y:S04]  /*8650*/  FMUL.FTZ R37, R2.reuse, R117 ;  /* 0x0000007502257220 */ /* 0x040fe80000410000 */
[----:B------:R-:W1:Y:S01]  /*8660*/  MUFU.EX2 R102, R6 ;  /* 0x0000000600667308 */ /* 0x000e620000000800 */
[----:B------:R-:W-:Y:S02]  /*8670*/  FMUL.FTZ R44, R2, R108 ;  /* 0x0000006c022c7220 */ /* 0x000fe40000410000 */
[----:B------:R-:W-:Y:S01]  /*8680*/  FADD.FTZ R0, -R0, R3 ;  /* 0x0000000300007221 */ /* 0x000fe20000010100 */
[----:B------:R-:W-:Y:S01]  /*8690*/  MOV R3, R30 ;  /* 0x0000001e00037202 */ /* 0x000fe20000000f00 */
[----:B------:R-:W-:Y:S02]  /*86a0*/  FMUL.FTZ R45, R2, R109 ;  /* 0x0000006d022d7220 */ /* 0x000fe40000410000 */
[----:B------:R-:W-:Y:S02]  /*86b0*/  FMUL.FTZ R0, R0, c[0x0][0x2d0] ;  /* 0x0000b40000007a20 */ /* 0x000fe40000410000 */
[C---:B------:R-:W-:Y:S01]  /*86c0*/  FMUL.FTZ R4, R2.reuse, R148 ;  /* 0x0000009402047220 */ /* 0x040fe20000410000 */
[----:B------:R-:W-:Y:S01]  /*86d0*/  MUFU.EX2 R117, R10 ;  /* 0x0000000a00757308 */ /* 0x000fe20000000800 */
[C---:B--2---:R-:W-:Y:S01]  /*86e0*/  FMUL.FTZ R8, R2.reuse, R144 ;  /* 0x0000009002087220 */ /* 0x044fe20000410000 */
[----:B------:R-:W-:Y:S01]  /*86f0*/  MOV R148, R14 ;  /* 0x0000000e00947202 */ /* 0x000fe20000000f00 */
[C---:B------:R-:W-:Y:S02]  /*8700*/  FMUL.FTZ R12, R2.reuse, R140 ;  /* 0x0000008c020c7220 */ /* 0x040fe40000410000 */
[C---:B----4-:R-:W-:Y:S01]  /*8710*/  FMUL.FTZ R5, R2.reuse, R149 ;  /* 0x0000009502057220 */ /* 0x050fe20000410000 */
[----:B------:R-:W-:Y:S01]  /*8720*/  MOV R149, R15 ;  /* 0x0000000f00957202 */ /* 0x000fe20000000f00 */
[----:B------:R-:W-:Y:S02]  /*8730*/  IMAD.MOV.U32 R140, RZ, RZ, R13 ;  /* 0x000000ffff8c7224 */ /* 0x000fe400078e000d */
[C---:B------:R-:W-:Y:S01]  /*8740*/  FMUL.FTZ R13, R2.reuse, R141 ;  /* 0x0000008d020d7220 */ /* 0x040fe20000410000 */
[----:B------:R-:W-:Y:S01]  /*8750*/  MUFU.EX2 R0, R0 ;  /* 0x0000000000007308 */ /* 0x000fe20000000800 */
        /* <DEDUP_REMOVED lines=9> */
[----:B------:R-:W2:Y:S01]  /*87f0*/  MUFU.EX2 R202, R7 ;  /* 0x0000000700ca7308 */ /* 0x000ea20000000800 */
        /* <DEDUP_REMOVED lines=10> */
[C---:B------:R-:W-:Y:S01]  /*88a0*/  FMUL.FTZ R49, R2.reuse, R105 ;  /* 0x0000006902317220 */ /* 0x040fe20000410000 */
[----:B-1----:R-:W-:Y:S01]  /*88b0*/  F2FP.PACK_AB R105, R217, R102 ;  /* 0x00000066d969723e */ /* 0x002fe200000000ff */
[C---:B------:R-:W-:Y:S02]  /*88c0*/  FMUL.FTZ R52, R2.reuse, R52 ;  /* 0x0000003402347220 */ /* 0x040fe40000410000 */
[C---:B------:R-:W-:Y:S02]  /*88d0*/  FMUL.FTZ R53, R2.reuse, R53 ;  /* 0x0000003502357220 */ /* 0x040fe40000410000 */
[----:B------:R-:W-:Y:S01]  /*88e0*/  FMUL.FTZ R56, R2, R56 ;  /* 0x0000003802387220 */ /* 0x000fe20000410000 */
[----:B--2---:R-:W-:Y:S01]  /*88f0*/  F2FP.PACK_AB R104, R202, R201 ;  /* 0x000000c9ca68723e */ /* 0x004fe200000000ff */
        /* <DEDUP_REMOVED lines=21> */
[----:B---3--:R-:W-:Y:S02]  /*8a50*/  FFMA.FTZ R144, R2, R22, R201 ;  /* 0x0000001602907223 */ /* 0x008fe400000100c9 */
[--C-:B------:R-:W-:Y:S01]  /*8a60*/  FFMA.FTZ R2, R203, c[0x0][0x2d0], -R200.reuse ;  /* 0x0000b400cb027a23 */ /* 0x100fe200000108c8 */
[----:B------:R-:W-:Y:S01]  /*8a70*/  MOV R203, R3 ;  /* 0x0000000300cb7202 */ /* 0x000fe20000000f00 */
[C---:B------:R-:W-:Y:S02]  /*8a80*/  FMUL.FTZ R42, R0.reuse, R114 ;  /* 0x00000072002a7220 */ /* 0x040fe40000410000 */
[----:B------:R1:W-:Y:S01]  /*8a90*/  MUFU.EX2 R114, R2 ;  /* 0x0000000200727308 */ /* 0x0003e20000000800 */
[C---:B------:R-:W-:Y:S02]  /*8aa0*/  FMUL.FTZ R46, R0.reuse, R110 ;  /* 0x0000006e002e7220 */ /* 0x040fe40000410000 */
[C---:B------:R-:W-:Y:S02]  /*8ab0*/  FMUL.FTZ R47, R0.reuse, R111 ;  /* 0x0000006f002f7220 */ /* 0x040fe40000410000 */
        /* <DEDUP_REMOVED lines=25> */
[C---:B------:R-:W-:Y:S01]  /*8c50*/  FMUL.FTZ R50, R0.reuse, R106 ;  /* 0x0000006a00327220 */ /* 0x040fe20000410000 */
[----:B------:R-:W-:Y:S01]  /*8c60*/  F2FP.PACK_AB R106, R117, R216 ;  /* 0x000000d8756a723e */ /* 0x000fe200000000ff */
        /* <DEDUP_REMOVED lines=25> */
[----:B-1----:R-:W-:Y:S02]  /*8e00*/  FFMA.FTZ R2, R215, c[0x0][0x2d0], -R200 ;  /* 0x0000b400d7027a23 */ /* 0x002fe400000108c8 */
[--C-:B------:R-:W-:Y:S02]  /*8e10*/  FFMA.FTZ R113, R218, c[0x0][0x2d0], -R103.reuse ;  /* 0x0000b400da717a23 */ /* 0x100fe40000010867 */
[----:B------:R-:W1:Y:S01]  /*8e20*/  MUFU.EX2 R121, R2 ;  /* 0x0000000200797308 */ /* 0x000e620000000800 */
[--C-:B------:R-:W-:Y:S02]  /*8e30*/  FFMA.FTZ R112, R219, c[0x0][0x2d0], -R103.reuse ;  /* 0x0000b400db707a23 */ /* 0x100fe40000010867 */
[----:B------:R-:W-:Y:S02]  /*8e40*/  IMAD.MOV.U32 R139, RZ, RZ, R140 ;  /* 0x000000ffff8b7224 */ /* 0x000fe400078e008c */
[----:B------:R-:W-:Y:S02]  /*8e50*/  FADD.FTZ R144, R202, R144 ;  /* 0x00000090ca907221 */ /* 0x000fe40000010000 */
[--C-:B------:R-:W-:Y:S02]  /*8e60*/  FFMA.FTZ R137, R231, c[0x0][0x2d0], -R103.reuse ;  /* 0x0000b400e7897a23 */ /* 0x100fe40000010867 */
[----:B------:R-:W-:Y:S01]  /*8e70*/  FADD.FTZ R144, R216, R144 ;  /* 0x00000090d8907221 */ /* 0x000fe20000010000 */
[----:B------:R-:W-:Y:S01]  /*8e80*/  MUFU.EX2 R116, R113 ;  /* 0x0000007100747308 */ /* 0x000fe20000000800 */
[--C-:B------:R-:W-:Y:S02]  /*8e90*/  FFMA.FTZ R136, R232, c[0x0][0x2d0], -R103.reuse ;  /* 0x0000b400e8887a23 */ /* 0x100fe40000010867 */
[--C-:B------:R-:W-:Y:S01]  /*8ea0*/  FFMA.FTZ R118, R246, c[0x0][0x2d0], -R103.reuse ;  /* 0x0000b400f6767a23 */ /* 0x100fe20000010867 */
[----:B------:R-:W-:Y:S01]  /*8eb0*/  MOV R246, R148 ;  /* 0x0000009400f67202 */ /* 0x000fe20000000f00 */
[--C-:B------:R-:W-:Y:S02]  /*8ec0*/  FFMA.FTZ R119, R243, c[0x0][0x2d0], -R103.reuse ;  /* 0x0000b400f3777a23 */ /* 0x100fe40000010867 */
[--C-:B------:R-:W-:Y:S01]  /*8ed0*/  FFMA.FTZ R120, R242, c[0x0][0x2d0], -R103.reuse ;  /* 0x0000b400f2787a23 */ /* 0x100fe20000010867 */
[----:B------:R-:W-:Y:S01]  /*8ee0*/  ISETP.GE.AND P4, PT, R246, 0x1, PT ;  /* 0x00000001f600780c */ /* 0x000fe20003f86270 */
[----:B------:R-:W2:Y:S01]  /*8ef0*/  LDL.64 R242, [R1+0x40] ;  /* 0x0000400001f27983 */ /* 0x000ea20000100a00 */
[----:B------:R3:W4:Y:S01]  /*8f00*/  MUFU.EX2 R126, R112 ;  /* 0x00000070007e7308 */ /* 0x0007220000000800 */
[--C-:B------:R-:W-:Y:S02]  /*8f10*/  FFMA.FTZ R138, R230, c[0x0][0x2d0], -R103.reuse ;  /* 0x0000b400e68a7a23 */ /* 0x100fe40000010867 */
[--C-:B------:R-:W-:Y:S01]  /*8f20*/  FFMA.FTZ R219, R228, c[0x0][0x2d0], -R103.reuse ;  /* 0x0000b400e4db7a23 */ /* 0x100fe20000010867 */
[----:B-1----:R-:W-:Y:S01]  /*8f30*/  F2FP.PACK_AB R107, R121, R114 ;  /* 0x00000072796b723e */ /* 0x002fe200000000ff */
[--C-:B------:R-:W-:Y:S01]  /*8f40*/  FFMA.FTZ R218, R250, c[0x0][0x2d0], -R200.reuse ;  /* 0x0000b400fada7a23 */ /* 0x100fe200000108c8 */
[----:B------:R-:W-:Y:S01]  /*8f50*/  IADD3 R2, R211, R205, RZ ;  /* 0x000000cdd3027210 */ /* 0x000fe20007ffe0ff */
[----:B------:R-:W-:Y:S03]  /*8f60*/  FFMA.FTZ R215, R248, c[0x0][0x2d0], -R200 ;  /* 0x0000b400f8d77a23 */ /* 0x000fe600000108c8 */
[----:B------:R-:W-:Y:S10]  /*8f70*/  MUFU.EX2 R127, R118 ;  /* 0x00000076007f7308 */ /* 0x000ff40000000800 */
[----:B------:R-:W-:Y:S01]  /*8f80*/  MUFU.EX2 R228, R136 ;  /* 0x0000008800e47308 */ /* 0x000fe20000000800 */
[--C-:B---3--:R-:W-:Y:S09]  /*8f90*/  FFMA.FTZ R112, R233, c[0x0][0x2d0], -R103.reuse ;  /* 0x0000b400e9707a23 */ /* 0x108ff20000010867 */
[----:B------:R1:W-:Y:S10]  /*8fa0*/  MUFU.EX2 R128, R112 ;  /* 0x0000007000807308 */ /* 0x0003f40000000800 */
[----:B------:R-:W-:Y:S10]  /*8fb0*/  MUFU.EX2 R230, R137 ;  /* 0x0000008900e67308 */ /* 0x000ff40000000800 */
[----:B------:R-:W-:Y:S01]  /*8fc0*/  MUFU.EX2 R219, R219 ;  /* 0x000000db00db7308 */ /* 0x000fe20000000800 */
[--C-:B-1----:R-:W-:Y:S09]  /*8fd0*/  FFMA.FTZ R112, R234, c[0x0][0x2d0], -R103.reuse ;  /* 0x0000b400ea707a23 */ /* 0x102ff20000010867 */
[----:B------:R1:W-:Y:S10]  /*8fe0*/  MUFU.EX2 R135, R112 ;  /* 0x0000007000877308 */ /* 0x0003f40000000800 */
[----:B------:R-:W-:Y:S01]  /*8ff0*/  MUFU.EX2 R218, R218 ;  /* 0x000000da00da7308 */ /* 0x000fe20000000800 */
[----:B-----5:R-:W-:Y:S01]  /*9000*/  FFMA.FTZ R115, R0, R133, R102 ;  /* 0x0000008500737223 */ /* 0x020fe20000010066 */
[----:B------:R-:W-:Y:S02]  /*9010*/  IADD3 R0, R210, R205, RZ ;  /* 0x000000cdd2007210 */ /* 0x000fe40007ffe0ff */
[C---:B------:R-:W-:Y:S02]  /*9020*/  IADD3 R102, R207.reuse, R2, RZ ;  /* 0x00000002cf667210 */ /* 0x040fe40007ffe0ff */
[----:B------:R-:W-:Y:S01]  /*9030*/  IADD3 R3, R207, R0, RZ ;  /* 0x00000000cf037210 */ /* 0x000fe20007ffe0ff */
[----:B------:R-:W3:Y:S03]  /*9040*/  LDSM.16.MT88.4 R108, [R0] ;  /* 0x00000000006c783b */ /* 0x000ee60000004200 */
[----:B------:R-:W-:Y:S01]  /*9050*/  MUFU.EX2 R215, R215 ;  /* 0x000000d700d77308 */ /* 0x000fe20000000800 */
[--C-:B-1----:R-:W-:Y:S09]  /*9060*/  FFMA.FTZ R112, R235, c[0x0][0x2d0], -R200.reuse ;  /* 0x0000b400eb707a23 */ /* 0x102ff200000108c8 */
[----:B------:R1:W-:Y:S02]  /*9070*/  MUFU.EX2 R134, R112 ;  /* 0x0000007000867308 */ /* 0x0003e40000000800 */
[--C-:B-1----:R-:W-:Y:S08]  /*9080*/  FFMA.FTZ R112, R236, c[0x0][0x2d0], -R200.reuse ;  /* 0x0000b400ec707a23 */ /* 0x102ff000000108c8 */
[----:B------:R1:W-:Y:S01]  /*9090*/  MUFU.EX2 R236, R120 ;  /* 0x0000007800ec7308 */ /* 0x0003e20000000800 */
[C---:B---3--:R-:W-:Y:S09]  /*90a0*/  HMMA.16816.F32 R4, R104.reuse, R108, R4 ;  /* 0x0000006c6804723c */ /* 0x048ff20000001804 */
[----:B------:R3:W-:Y:S01]  /*90b0*/  MUFU.EX2 R140, R112 ;  /* 0x00000070008c7308 */ /* 0x0007e20000000800 */
[C---:B------:R-:W-:Y:S01]  /*90c0*/  HMMA.16816.F32 R8, R104.reuse, R110, R8 ;  /* 0x0000006e6808723c */ /* 0x040fe20000001808 */
[----:B------:R-:W5:Y:S02]  /*90d0*/  LDSM.16.MT88.4 R108, [R3] ;  /* 0x00000000036c783b */ /* 0x000f640000004200 */
[--C-:B-1----:R-:W-:Y:S02]  /*90e0*/  FFMA.FTZ R120, R125, c[0x0][0x2d0], -R200.reuse ;  /* 0x0000b4007d787a23 */ /* 0x102fe400000108c8 */
[--C-:B------:R-:W-:Y:S02]  /*90f0*/  FFMA.FTZ R125, R251, c[0x0][0x2d0], -R200.reuse ;  /* 0x0000b400fb7d7a23 */ /* 0x100fe400000108c8 */
[--C-:B---3--:R-:W-:Y:S01]  /*9100*/  FFMA.FTZ R112, R240, c[0x0][0x2d0], -R103.reuse ;  /* 0x0000b400f0707a23 */ /* 0x108fe20000010867 */
[----:B------:R-:W-:Y:S03]  /*9110*/  MOV R240, R145 ;  /* 0x0000009100f07202 */ /* 0x000fe60000000f00 */
[----:B------:R1:W-:Y:S01]  /*9120*/  MUFU.EX2 R141, R112 ;  /* 0x00000070008d7308 */ /* 0x0003e20000000800 */
[C---:B-----5:R-:W-:Y:S08]  /*9130*/  HMMA.16816.F32 R12, R104.reuse, R108, R12 ;  /* 0x0000006c680c723c */ /* 0x060ff0000000180c */
[C---:B------:R-:W-:Y:S01]  /*9140*/  HMMA.16816.F32 R16, R104.reuse, R110, R16 ;  /* 0x0000006e6810723c */ /* 0x040fe20000001810 */
[----:B------:R-:W3:Y:S03]  /*9150*/  LDSM.16.MT88.4 R108, [R2] ;  /* 0x00000000026c783b */ /* 0x000ee60000004200 */
[--C-:B-1----:R-:W-:Y:S04]  /*9160*/  FFMA.FTZ R112, R239, c[0x0][0x2d0], -R103.reuse ;  /* 0x0000b400ef707a23 */ /* 0x102fe80000010867 */
[----:B------:R-:W-:Y:S01]  /*9170*/  MUFU.EX2 R142, R112 ;  /* 0x00000070008e7308 */ /* 0x000fe20000000800 */
[----:B------:R-:W5:Y:S01]  /*9180*/  LDL R239, [R1+0x2c] ;  /* 0x00002c0001ef7983 */ /* 0x000f620000100800 */
[C---:B---3--:R-:W-:Y:S08]  /*9190*/  HMMA.16816.F32 R20, R104.reuse, R108, R20 ;  /* 0x0000006c6814723c */ /* 0x048ff00000001814 */
[C---:B------:R-:W-:Y:S01]  /*91a0*/  HMMA.16816.F32 R24, R104.reuse, R110, R24 ;  /* 0x0000006e6818723c */ /* 0x040fe20000001818 */
[----:B------:R-:W1:Y:S07]  /*91b0*/  LDSM.16.MT88.4 R108, [R102] ;  /* 0x00000000666c783b */ /* 0x000e6e0000004200 */
        /* <DEDUP_REMOVED lines=25> */
[--C-:B------:R-:W-:Y:S01]  /*9350*/  FFMA.FTZ R108, R220, c[0x0][0x2d0], -R200.reuse ;  /* 0x0000b400dc6c7a23 */ /* 0x100fe200000108c8 */
[----:B------:R-:W-:Y:S03]  /*9360*/  HMMA.16816.F32 R96, R104, R110, R96 ;  /* 0x0000006e6860723c */ /* 0x000fe60000001860 */
[----:B------:R1:W-:Y:S01]  /*9370*/  MUFU.EX2 R123, R108 ;  /* 0x0000006c007b7308 */ /* 0x0003e20000000800 */
[--C-:B------:R-:W-:Y:S03]  /*9380*/  FFMA.FTZ R220, R249, c[0x0][0x2d0], -R200.reuse ;  /* 0x0000b400f9dc7a23 */ /* 0x100fe600000108c8 */
[--C-:B------:R-:W-:Y:S06]  /*9390*/  FFMA.FTZ R104, R225, c[0x0][0x2d0], -R200.reuse ;  /* 0x0000b400e1687a23 */ /* 0x100fec00000108c8 */
[----:B------:R3:W-:Y:S10]  /*93a0*/  MUFU.EX2 R131, R104 ;  /* 0x0000006800837308 */ /* 0x0007f40000000800 */
[----:B------:R-:W2:Y:S01]  /*93b0*/  MUFU.EX2 R220, R220 ;  /* 0x000000dc00dc7308 */ /* 0x000ea20000000800 */
[----:B-1----:R-:W-:Y:S02]  /*93c0*/  FFMA.FTZ R108, R221, c[0x0][0x2d0], -R200 ;  /* 0x0000b400dd6c7a23 */ /* 0x002fe400000108c8 */
[----:B------:R-:W-:Y:S07]  /*93d0*/  FFMA.FTZ R221, R227, c[0x0][0x2d0], -R103 ;  /* 0x0000b400e3dd7a23 */ /* 0x000fee0000010867 */
[----:B------:R1:W1:Y:S01]  /*93e0*/  MUFU.EX2 R124, R108 ;  /* 0x0000006c007c7308 */ /* 0x0002620000000800 */
[----:B---3--:R-:W-:Y:S02]  /*93f0*/  FADD.FTZ R104, R217, R115 ;  /* 0x00000073d9687221 */ /* 0x008fe40000010000 */
[--C-:B------:R-:W-:Y:S02]  /*9400*/  FFMA.FTZ R217, R229, c[0x0][0x2d0], -R103.reuse ;  /* 0x0000b400e5d97a23 */ /* 0x100fe40000010867 */
[----:B------:R-:W-:Y:S01]  /*9410*/  FADD.FTZ R122, R114, R104 ;  /* 0x00000068727a7221 */ /* 0x000fe20000010000 */
[----:B----4-:R-:W-:Y:S01]  /*9420*/  F2FP.PACK_AB R104, R126, R116 ;  /* 0x000000747e68723e */ /* 0x010fe200000000ff */
[----:B------:R-:W-:Y:S03]  /*9430*/  LDSM.16.MT88.4 R112, [R3+0x1000] ;  /* 0x001000000370783b */ /* 0x000fe60000004200 */
[----:B------:R-:W-:Y:S01]  /*9440*/  MUFU.EX2 R229, R138 ;  /* 0x0000008a00e57308 */ /* 0x000fe20000000800 */
[----:B------:R-:W-:Y:S01]  /*9450*/  FADD.FTZ R121, R121, R122 ;  /* 0x0000007a79797221 */ /* 0x000fe20000010000 */
[----:B--2---:R-:W-:Y:S08]  /*9460*/  F2FP.PACK_AB R201, R220, R218 ;  /* 0x000000dadcc9723e */ /* 0x004ff000000000ff */
[----:B------:R-:W-:Y:S01]  /*9470*/  MUFU.EX2 R227, R120 ;  /* 0x0000007800e37308 */ /* 0x000fe20000000800 */
[--C-:B-1----:R-:W-:Y:S01]  /*9480*/  FFMA.FTZ R108, R222, c[0x0][0x2d0], -R103.reuse ;  /* 0x0000b400de6c7a23 */ /* 0x102fe20000010867 */
[----:B------:R-:W-:Y:S08]  /*9490*/  F2FP.PACK_AB R105, R124, R123 ;  /* 0x0000007b7c69723e */ /* 0x000ff000000000ff */
[----:B------:R1:W-:Y:S10]  /*94a0*/  MUFU.EX2 R129, R108 ;  /* 0x0000006c00817308 */ /* 0x0003f40000000800 */
[----:B------:R-:W-:Y:S10]  /*94b0*/  MUFU.EX2 R217, R217 ;  /* 0x000000d900d97308 */ /* 0x000ff40000000800 */
[----:B------:R-:W-:Y:S01]  /*94c0*/  MUFU.EX2 R221, R221 ;  /* 0x000000dd00dd7308 */ /* 0x000fe20000000800 */
[--C-:B-1----:R-:W-:Y:S02]  /*94d0*/  FFMA.FTZ R108, R223, c[0x0][0x2d0], -R103.reuse ;  /* 0x0000b400df6c7a23 */ /* 0x102fe40000010867 */
[--C-:B------:R-:W-:Y:S07]  /*94e0*/  FFMA.FTZ R223, R237, c[0x0][0x2d0], -R103.reuse ;  /* 0x0000b400eddf7a23 */ /* 0x100fee0000010867 */
[----:B------:R1:W2:Y:S10]  /*94f0*/  MUFU.EX2 R133, R108 ;  /* 0x0000006c00857308 */ /* 0x0002b40000000800 */
[----:B------:R-:W-:Y:S10]  /*9500*/  MUFU.EX2 R237, R119 ;  /* 0x0000007700ed7308 */ /* 0x000ff40000000800 */
[----:B------:R-:W-:Y:S01]  /*9510*/  MUFU.EX2 R223, R223 ;  /* 0x000000df00df7308 */ /* 0x000fe20000000800 */
[--C-:B-1----:R-:W-:Y:S01]  /*9520*/  FFMA.FTZ R108, R224, c[0x0][0x2d0], -R200.reuse ;  /* 0x0000b400e06c7a23 */ /* 0x102fe200000108c8 */
[----:B--2---:R-:W-:Y:S08]  /*9530*/  F2FP.PACK_AB R106, R133, R129 ;  /* 0x00000081856a723e */ /* 0x004ff000000000ff */
[----:B------:R1:W2:Y:S10]  /*9540*/  MUFU.EX2 R130, R108 ;  /* 0x0000006c00827308 */ /* 0x0002b40000000800 */
[----:B------:R3:W-:Y:S01]  /*9550*/  MUFU.EX2 R224, R125 ;  /* 0x0000007d00e07308 */ /* 0x0007e20000000800 */
[----:B-1----:R-:W1:Y:S01]  /*9560*/  LDSM.16.MT88.4 R108, [R0+0x800] ;  /* 0x00080000006c783b */ /* 0x002e620000004200 */
[----:B--2---:R-:W-:Y:S07]  /*9570*/  F2FP.PACK_AB R107, R131, R130 ;  /* 0x00000082836b723e */ /* 0x004fee00000000ff */
        /* <DEDUP_REMOVED lines=37> */
[----:B------:R-:W-:Y:S03]  /*97d0*/  MOV R241, R149 ;  /* 0x0000009500f17202 */ /* 0x000fe60000000f00 */
[----:B------:R-:W-:Y:S01]  /*97e0*/  FFMA.FTZ R105, R244, c[0x0][0x2d0], -R200 ;  /* 0x0000b400f4697a23 */ /* 0x000fe200000108c8 */
[----:B------:R-:W-:Y:S01]  /*97f0*/  F2FP.PACK_AB R106, R142, R141 ;  /* 0x0000008d8e6a723e */ /* 0x000fe200000000ff */
[----:B------:R-:W-:Y:S01]  /*9800*/  FADD.FTZ R104, R117, R144 ;  /* 0x0000009075687221 */ /* 0x000fe20000010000 */
[----:B------:R-:W-:Y:S02]  /*9810*/  @P6 ISETP.GE.AND P1, PT, R241, c[0x0][0x1d4], PT ;  /* 0x00007500f1006a0c */ /* 0x000fe40003f26270 */
[--C-:B------:R-:W-:Y:S01]  /*9820*/  FFMA.FTZ R117, R245, c[0x0][0x2d0], -R103.reuse ;  /* 0x0000b400f5757a23 */ /* 0x100fe20000010867 */
[----:B------:R2:W4:Y:S01]  /*9830*/  MUFU.EX2 R222, R105 ;  /* 0x0000006900de7308 */ /* 0x0005220000000800 */
[----:B------:R-:W-:Y:S01]  /*9840*/  FADD.FTZ R122, R116, R104 ;  /* 0x00000068747a7221 */ /* 0x000fe20000010000 */
[----:B------:R-:W-:Y:S01]  /*9850*/  F2FP.PACK_AB R104, R135, R128 ;  /* 0x000000808768723e */ /* 0x000fe200000000ff */
[----:B------:R-:W-:Y:S01]  /*9860*/  IMAD.MOV.U32 R244, RZ, RZ, R150 ;  /* 0x000000fffff47224 */ /* 0x000fe200078e0096 */
[----:B------:R-:W-:Y:S01]  /*9870*/  MOV R245, R151 ;  /* 0x0000009700f57202 */ /* 0x000fe20000000f00 */
[----:B------:R-:W-:Y:S02]  /*9880*/  FADD.FTZ R122, R126, R122 ;  /* 0x0000007a7e7a7221 */ /* 0x000fe40000010000 */
[----:B------:R-:W-:Y:S01]  /*9890*/  FFMA.FTZ R103, R226, c[0x0][0x2d0], -R103 ;  /* 0x0000b400e2677a23 */ /* 0x000fe20000010867 */
[----:B------:R-:W-:Y:S01]  /*98a0*/  @P6 ISETP.GE.AND P3, PT, R244, c[0x0][0x1d4], PT ;  /* 0x00007500f4006a0c */ /* 0x000fe20003f66270 */
[----:B------:R-:W-:Y:S01]  /*98b0*/  FADD.FTZ R120, R129, R122 ;  /* 0x0000007a81787221 */ /* 0x000fe20000010000 */
[----:B------:R5:W-:Y:S03]  /*98c0*/  MUFU.EX2 R235, R117 ;  /* 0x0000007500eb7308 */ /* 0x000be60000000800 */
[----:B---3--:R-:W-:Y:S01]  /*98d0*/  FADD.FTZ R125, R133, R120 ;  /* 0x00000078857d7221 */ /* 0x008fe20000010000 */
[----:B-1----:R-:W1:Y:S03]  /*98e0*/  LDSM.16.MT88.4 R108, [R0+0x1000] ;  /* 0x00100000006c783b */ /* 0x002e660000004200 */
[----:B------:R-:W-:Y:S03]  /*98f0*/  FADD.FTZ R125, R128, R125 ;  /* 0x0000007d807d7221 */ /* 0x000fe60000010000 */
[----:B------:R-:W3:Y:S01]  /*9900*/  MUFU.EX2 R216, R103 ;  /* 0x0000006700d87308 */ /* 0x000ee20000000800 */
[----:B--2---:R-:W-:Y:S02]  /*9910*/  F2FP.PACK_AB R105, R140, R134 ;  /* 0x000000868c69723e */ /* 0x004fe400000000ff */
[----:B----4-:R-:W-:Y:S01]  /*9920*/  F2FP.PACK_AB R107, R222, R132 ;  /* 0x00000084de6b723e */ /* 0x010fe200000000ff */
[----:B-----5:R-:W-:Y:S01]  /*9930*/  LDSM.16.MT88.4 R116, [R2+0x1800] ;  /* 0x001800000274783b */ /* 0x020fe20000004200 */
[----:B---3--:R-:W-:Y:S01]  /*9940*/  F2FP.PACK_AB R202, R216, R221 ;  /* 0x000000ddd8ca723e */ /* 0x008fe200000000ff */
[----:B------:R-:W-:Y:S04]  /*9950*/  FADD.FTZ R103, R135, R125 ;  /* 0x0000007d87677221 */ /* 0x000fe80000010000 */
[----:B------:R-:W-:Y:S04]  /*9960*/  FADD.FTZ R103, R141, R103 ;  /* 0x000000678d677221 */ /* 0x000fe80000010000 */
[----:B------:R-:W-:Y:S01]  /*9970*/  FADD.FTZ R103, R142, R103 ;  /* 0x000000678e677221 */ /* 0x000fe20000010000 */
[C---:B-1----:R-:W-:Y:S03]  /*9980*/  HMMA.16816.F32 R4, R104.reuse, R108, R4 ;  /* 0x0000006c6804723c */ /* 0x042fe60000001804 */
[----:B------:R-:W-:Y:S05]  /*9990*/  FADD.FTZ R103, R127, R103 ;  /* 0x000000677f677221 */ /* 0x000fea0000010000 */
[C---:B------:R-:W-:Y:S01]  /*99a0*/  HMMA.16816.F32 R8, R104.reuse, R110, R8 ;  /* 0x0000006e6808723c */ /* 0x040fe20000001808 */
[----:B------:R-:W1:Y:S07]  /*99b0*/  LDSM.16.MT88.4 R108, [R2+0x1000] ;  /* 0x00100000026c783b */ /* 0x000e6e0000004200 */
[C---:B------:R-:W-:Y:S08]  /*99c0*/  HMMA.16816.F32 R12, R104.reuse, R112, R12 ;  /* 0x00000070680c723c */ /* 0x040ff0000000180c */
        /* <DEDUP_REMOVED lines=26> */
[C---:B-1----:R-:W-:Y:S07]  /*9b70*/  HMMA.16816.F32 R84, R104.reuse, R108, R84 ;  /* 0x0000006c6854723c */ /* 0x042fee0000001854 */
[--C-:B------:R-:W-:Y:S01]  /*9b80*/  FFMA.FTZ R108, R203, c[0x0][0x2d0], -R200.reuse ;  /* 0x0000b400cb6c7a23 */ /* 0x100fe200000108c8 */
[C---:B------:R-:W-:Y:S03]  /*9b90*/  HMMA.16816.F32 R88, R104.reuse, R110, R88 ;  /* 0x0000006e6858723c */ /* 0x040fe60000001858 */
[----:B------:R1:W-:Y:S05]  /*9ba0*/  MUFU.EX2 R231, R108 ;  /* 0x0000006c00e77308 */ /* 0x0003ea0000000800 */
[C---:B--2---:R-:W-:Y:S08]  /*9bb0*/  HMMA.16816.F32 R92, R104.reuse, R112, R92 ;  /* 0x00000070685c723c */ /* 0x044ff0000000185c */
[----:B------:R-:W-:Y:S01]  /*9bc0*/  HMMA.16816.F32 R96, R104, R114, R96 ;  /* 0x000000726860723c */ /* 0x000fe20000001860 */
[----:B------:R-:W-:Y:S06]  /*9bd0*/  LDSM.16.MT88.4 R112, [R3+0x1800] ;  /* 0x001800000370783b */ /* 0x000fec0000004200 */
[--C-:B------:R-:W-:Y:S01]  /*9be0*/  FFMA.FTZ R104, R147, c[0x0][0x2d0], -R200.reuse ;  /* 0x0000b40093687a23 */ /* 0x100fe200000108c8 */
[----:B------:R-:W-:Y:S03]  /*9bf0*/  F2FP.PACK_AB R106, R236, R237 ;  /* 0x000000edec6a723e */ /* 0x000fe600000000ff */
[----:B------:R2:W-:Y:S01]  /*9c00*/  MUFU.EX2 R232, R104 ;  /* 0x0000006800e87308 */ /* 0x0005e20000000800 */
[--C-:B-1----:R-:W-:Y:S02]  /*9c10*/  FFMA.FTZ R108, R139, c[0x0][0x2d0], -R200.reuse ;  /* 0x0000b4008b6c7a23 */ /* 0x102fe400000108c8 */
[----:B------:R-:W-:Y:S07]  /*9c20*/  LDSM.16.MT88.4 R136, [R3+0x2800] ;  /* 0x002800000388783b */ /* 0x000fee0000004200 */
[----:B------:R-:W1:Y:S01]  /*9c30*/  MUFU.EX2 R234, R108 ;  /* 0x0000006c00ea7308 */ /* 0x000e620000000800 */
[----:B--2---:R-:W-:Y:S02]  /*9c40*/  FADD.FTZ R104, R123, R121 ;  /* 0x000000797b687221 */ /* 0x004fe40000010000 */
[----:B------:R-:W-:Y:S02]  /*9c50*/  FFMA.FTZ R121, R146, c[0x0][0x2d0], -R200 ;  /* 0x0000b40092797a23 */ /* 0x000fe400000108c8 */
[----:B------:R-:W-:Y:S01]  /*9c60*/  FADD.FTZ R124, R124, R104 ;  /* 0x000000687c7c7221 */ /* 0x000fe20000010000 */
[----:B------:R-:W-:Y:S01]  /*9c70*/  F2FP.PACK_AB R104, R235, R127 ;  /* 0x0000007feb68723e */ /* 0x000fe200000000ff */
[----:B------:R-:W-:Y:S03]  /*9c80*/  FFMA.FTZ R123, R252, c[0x0][0x2d0], -R200 ;  /* 0x0000b400fc7b7a23 */ /* 0x000fe600000108c8 */
[----:B------:R-:W-:Y:S01]  /*9c90*/  MUFU.EX2 R225, R121 ;  /* 0x0000007900e17308 */ /* 0x000fe20000000800 */
[----:B------:R-:W2:Y:S01]  /*9ca0*/  LDL R252, [R1+0x4c] ;  /* 0x00004c0001fc7983 */ /* 0x000ea20000100800 */
[----:B------:R-:W-:Y:S01]  /*9cb0*/  FADD.FTZ R124, R130, R124 ;  /* 0x0000007c827c7221 */ /* 0x000fe20000010000 */
[----:B-1----:R-:W-:Y:S01]  /*9cc0*/  F2FP.PACK_AB R105, R234, R231 ;  /* 0x000000e7ea69723e */ /* 0x002fe200000000ff */
[----:B------:R-:W-:Y:S01]  /*9cd0*/  FFMA.FTZ R108, R143, c[0x0][0x2d0], -R200 ;  /* 0x0000b4008f6c7a23 */ /* 0x000fe200000108c8 */
[----:B------:R-:W-:Y:S01]  /*9ce0*/  LDSM.16.MT88.4 R144, [R0+0x2800] ;  /* 0x002800000090783b */ /* 0x000fe20000004200 */
[----:B------:R-:W-:Y:S02]  /*9cf0*/  FADD.FTZ R124, R131, R124 ;  /* 0x0000007c837c7221 */ /* 0x000fe40000010000 */
[----:B------:R-:W-:Y:S02]  /*9d00*/  FFMA.FTZ R200, R247, c[0x0][0x2d0], -R200 ;  /* 0x0000b400f7c87a23 */ /* 0x000fe400000108c8 */
[----:B------:R1:W3:Y:S03]  /*9d10*/  MUFU.EX2 R233, R108 ;  /* 0x0000006c00e97308 */ /* 0x0002e60000000800 */
[----:B------:R-:W-:Y:S07]  /*9d20*/  LDSM.16.MT88.4 R128, [R2+0x2800] ;  /* 0x002800000280783b */ /* 0x000fee0000004200 */
[----:B------:R4:W-:Y:S10]  /*9d30*/  MUFU.EX2 R226, R123 ;  /* 0x0000007b00e27308 */ /* 0x0009f40000000800 */
[----:B------:R5:W5:Y:S01]  /*9d40*/  MUFU.EX2 R205, R200 ;  /* 0x000000c800cd7308 */ /* 0x000b620000000800 */
[----:B-1----:R-:W1:Y:S01]  /*9d50*/  LDSM.16.MT88.4 R108, [R0+0x1800] ;  /* 0x00180000006c783b */ /* 0x002e620000004200 */
[----:B---3--:R-:W-:Y:S07]  /*9d60*/  F2FP.PACK_AB R107, R232, R233 ;  /* 0x000000e9e86b723e */ /* 0x008fee00000000ff */
[----:B----4-:R-:W-:Y:S01]  /*9d70*/  LDSM.16.MT88.4 R120, [R2+0x2000] ;  /* 0x002000000278783b */ /* 0x010fe20000004200 */
[----:B-----5:R-:W-:Y:S02]  /*9d80*/  F2FP.PACK_AB R200, R219, R217 ;  /* 0x000000d9dbc8723e */ /* 0x020fe400000000ff */
[----:B------:R-:W-:Y:S01]  /*9d90*/  F2FP.PACK_AB R203, R205, R215 ;  /* 0x000000d7cdcb723e */ /* 0x000fe200000000ff */
        /* <DEDUP_REMOVED lines=12> */
[C---:B---3--:R-:W-:Y:S08]  /*9e60*/  HMMA.16816.F32 R36, R104.reuse, R112, R36 ;  /* 0x000000706824723c */ /* 0x048ff00000001824 */
[C---:B------:R-:W-:Y:S01]  /*9e70*/  HMMA.16816.F32 R40, R104.reuse, R114, R40 ;  /* 0x000000726828723c */ /* 0x040fe20000001828 */
[----:B------:R-:W3:Y:S07]  /*9e80*/  LDSM.16.MT88.4 R112, [R102+0x4800] ;  /* 0x004800006670783b */ /* 0x000eee0000004200 */
[C---:B----4-:R-:W-:Y:S08]  /*9e90*/  HMMA.16816.F32 R44, R104.reuse, R116, R44 ;  /* 0x00000074682c723c */ /* 0x050ff0000000182c */
        /* <DEDUP_REMOVED lines=18> */
[----:B------:R-:W-:Y:S01]  /*9fc0*/  HMMA.16816.F32 R96, R104, R118, R96 ;  /* 0x000000766860723c */ /* 0x000fe20000001860 */
[----:B------:R-:W4:Y:S06]  /*9fd0*/  LDSM.16.MT88.4 R116, [R102+0x2000] ;  /* 0x002000006674783b */ /* 0x000f2c0000004200 */
[----:B------:R-:W-:Y:S02]  /*9fe0*/  F2FP.PACK_AB R104, R228, R223 ;  /* 0x000000dfe468723e */ /* 0x000fe400000000ff */
[----:B------:R-:W-:Y:S03]  /*9ff0*/  F2FP.PACK_AB R105, R227, R225 ;  /* 0x000000e1e369723e */ /* 0x000fe600000000ff */
[----:B------:R-:W-:Y:S02]  /*a000*/  F2FP.PACK_AB R106, R229, R230 ;  /* 0x000000e6e56a723e */ /* 0x000fe400000000ff */
[----:B------:R-:W-:Y:S07]  /*a010*/  F2FP.PACK_AB R107, R224, R226 ;  /* 0x000000e2e06b723e */ /* 0x000fee00000000ff */
[C---:B-1----:R-:W-:Y:S08]  /*a020*/  HMMA.16816.F32 R4, R104.reuse, R108, R4 ;  /* 0x0000006c6804723c */ /* 0x042ff00000001804 */
[C---:B------:R-:W-:Y:S01]  /*a030*/  HMMA.16816.F32 R8, R104.reuse, R110, R8 ;  /* 0x0000006e6808723c */ /* 0x040fe20000001808 */
[----:B------:R-:W1:Y:S07]  /*a040*/  LDSM.16.MT88.4 R108, [R0+0x5000] ;  /* 0x00500000006c783b */ /* 0x000e6e0000004200 */
[C---:B---3--:R-:W-:Y:S08]  /*a050*/  HMMA.16816.F32 R12, R104.reuse, R112, R12 ;  /* 0x00000070680c723c */ /* 0x048ff0000000180c */
[C---:B------:R-:W-:Y:S01]  /*a060*/  HMMA.16816.F32 R16, R104.reuse, R114, R16 ;  /* 0x000000726810723c */ /* 0x040fe20000001810 */
[----:B------:R-:W3:Y:S07]  /*a070*/  LDSM.16.MT88.4 R112, [R3+0x5000] ;  /* 0x005000000370783b */ /* 0x000eee0000004200 */
[C---:B------:R-:W-:Y:S08]  /*a080*/  HMMA.16816.F32 R20, R104.reuse, R120, R20 ;  /* 0x000000786814723c */ /* 0x040ff00000001814 */
[C---:B------:R-:W-:Y:S01]  /*a090*/  HMMA.16816.F32 R24, R104.reuse, R122, R24 ;  /* 0x0000007a6818723c */ /* 0x040fe20000001818 */
[----:B------:R-:W5:Y:S07]  /*a0a0*/  LDSM.16.MT88.4 R120, [R2+0x5000] ;  /* 0x005000000278783b */ /* 0x000f6e0000004200 */
        /* <DEDUP_REMOVED lines=9> */
[C---:B-----5:R-:W-:Y:S08]  /*a140*/  HMMA.16816.F32 R52, R104.reuse, R120, R52 ;  /* 0x000000786834723c */ /* 0x060ff00000001834 */
[C---:B------:R-:W-:Y:S01]  /*a150*/  HMMA.16816.F32 R56, R104.reuse, R122, R56 ;  /* 0x0000007a6838723c */ /* 0x040fe20000001838 */
[----:B------:R-:W5:Y:S07]  /*a160*/  LDSM.16.MT88.4 R120, [R2+0x8000] ;  /* 0x008000000278783b */ /* 0x000f6e0000004200 */
[C---:B----4-:R-:W-:Y:S08]  /*a170*/  HMMA.16816.F32 R60, R104.reuse, R116, R60 ;  /* 0x00000074683c723c */ /* 0x050ff0000000183c */
[C---:B------:R-:W-:Y:S01]  /*a180*/  HMMA.16816.F32 R64, R104.reuse, R118, R64 ;  /* 0x000000766840723c */ /* 0x040fe20000001840 */
[----:B------:R-:W4:Y:S07]  /*a190*/  LDSM.16.MT88.4 R116, [R102+0x8000] ;  /* 0x008000006674783b */ /* 0x000f2e0000004200 */
[C---:B-1----:R-:W-:Y:S07]  /*a1a0*/  HMMA.16816.F32 R68, R104.reuse, R108, R68 ;  /* 0x0000006c6844723c */ /* 0x042fee0000001844 */
[----:B------:R-:W-:Y:S01]  /*a1b0*/  FADD.FTZ R108, R134, R124 ;  /* 0x0000007c866c7221 */ /* 0x000fe20000010000 */
[C---:B------:R-:W-:Y:S04]  /*a1c0*/  HMMA.16816.F32 R72, R104.reuse, R110, R72 ;  /* 0x0000006e6848723c */ /* 0x040fe80000001848 */
[----:B------:R-:W-:Y:S04]  /*a1d0*/  FADD.FTZ R108, R140, R108 ;  /* 0x0000006c8c6c7221 */ /* 0x000fe80000010000 */
[C---:B---3--:R-:W-:Y:S04]  /*a1e0*/  HMMA.16816.F32 R76, R104.reuse, R112, R76 ;  /* 0x00000070684c723c */ /* 0x048fe8000000184c */
[----:B------:R-:W-:Y:S04]  /*a1f0*/  FADD.FTZ R108, R132, R108 ;  /* 0x0000006c846c7221 */ /* 0x000fe80000010000 */
[C---:B------:R-:W-:Y:S01]  /*a200*/  HMMA.16816.F32 R80, R104.reuse, R114, R80 ;  /* 0x000000726850723c */ /* 0x040fe20000001850 */
[----:B------:R-:W-:Y:S03]  /*a210*/  LDSM.16.MT88.4 R112, [R0+0x5800] ;  /* 0x005800000070783b */ /* 0x000fe60000004200 */
[----:B------:R-:W-:Y:S04]  /*a220*/  FADD.FTZ R222, R222, R108 ;  /* 0x0000006cdede7221 */ /* 0x000fe80000010000 */
[C---:B-----5:R-:W-:Y:S08]  /*a230*/  HMMA.16816.F32 R84, R104.reuse, R120, R84 ;  /* 0x000000786854723c */ /* 0x060ff00000001854 */
[C---:B------:R-:W-:Y:S01]  /*a240*/  HMMA.16816.F32 R88, R104.reuse, R122, R88 ;  /* 0x0000007a6858723c */ /* 0x040fe20000001858 */
[----:B------:R-:W1:Y:S07]  /*a250*/  LDSM.16.MT88.4 R120, [R102+0x2800] ;  /* 0x002800006678783b */ /* 0x000e6e0000004200 */
[C---:B----4-:R-:W-:Y:S08]  /*a260*/  HMMA.16816.F32 R92, R104.reuse, R116, R92 ;  /* 0x00000074685c723c */ /* 0x050ff0000000185c */
[----:B------:R-:W-:Y:S01]  /*a270*/  HMMA.16816.F32 R96, R104, R118, R96 ;  /* 0x000000766860723c */ /* 0x000fe20000001860 */
[----:B------:R-:W3:Y:S07]  /*a280*/  LDSM.16.MT88.4 R104, [R3+0x5800] ;  /* 0x005800000368783b */ /* 0x000eee0000004200 */
[C---:B------:R-:W-:Y:S01]  /*a290*/  HMMA.16816.F32 R148, R200.reuse, R144, R4 ;  /* 0x00000090c894723c */ /* 0x040fe20000001804 */
[----:B------:R-:W4:Y:S07]  /*a2a0*/  LDSM.16.MT88.4 R4, [R2+0x5800] ;  /* 0x005800000204783b */ /* 0x000f2e0000004200 */
[C---:B------:R-:W-:Y:S01]  /*a2b0*/  HMMA.16816.F32 R144, R200.reuse, R146, R8 ;  /* 0x00000092c890723c */ /* 0x040fe20000001808 */
[----:B------:R-:W5:Y:S07]  /*a2c0*/  LDSM.16.MT88.4 R8, [R102+0x5800] ;  /* 0x005800006608783b */ /* 0x000f6e0000004200 */
[C---:B------:R-:W-:Y:S01]  /*a2d0*/  HMMA.16816.F32 R140, R200.reuse, R136, R12 ;  /* 0x00000088c88c723c */ /* 0x040fe2000000180c */
[----:B------:R1:W2:Y:S07]  /*a2e0*/  LDSM.16.MT88.4 R12, [R0+0x8800] ;  /* 0x00880000000c783b */ /* 0x0002ae0000004200 */
[C---:B------:R-:W-:Y:S01]  /*a2f0*/  HMMA.16816.F32 R136, R200.reuse, R138, R16 ;  /* 0x0000008ac888723c */ /* 0x040fe20000001810 */
[----:B------:R3:W2:Y:S07]  /*a300*/  LDSM.16.MT88.4 R16, [R3+0x8800] ;  /* 0x008800000310783b */ /* 0x0006ae0000004200 */
[C---:B------:R-:W-:Y:S08]  /*a310*/  HMMA.16816.F32 R132, R200.reuse, R128, R20 ;  /* 0x00000080c884723c */ /* 0x040ff00000001814 */
[C---:B------:R-:W-:Y:S04]  /*a320*/  HMMA.16816.F32 R128, R200.reuse, R130, R24 ;  /* 0x00000082c880723c */ /* 0x040fe80000001818 */
[----:B-1----:R-:W-:Y:S04]  /*a330*/  @P6 IADD3 R0, R238, -0x2, RZ ;  /* 0xfffffffeee006810 */ /* 0x002fe80007ffe0ff */
[C---:B------:R-:W-:Y:S04]  /*a340*/  HMMA.16816.F32 R124, R200.reuse, R120, R28 ;  /* 0x00000078c87c723c */ /* 0x040fe8000000181c */
[----:B---3--:R-:W-:Y:S04]  /*a350*/  @P6 SHF.R.S32.HI R3, RZ, 0x1f, R0 ;  /* 0x0000001fff036819 */ /* 0x008fe80000011400 */
[C---:B------:R-:W-:Y:S04]  /*a360*/  HMMA.16816.F32 R120, R200.reuse, R122, R32 ;  /* 0x0000007ac878723c */ /* 0x040fe80000001820 */
[----:B------:R-:W-:Y:S04]  /*a370*/  @P6 IMAD R3, R3, c[0x0][0x1e0], RZ ;  /* 0x0000780003036a24 */ /* 0x000fe800078e02ff */
[C---:B------:R-:W-:Y:S08]  /*a380*/  HMMA.16816.F32 R116, R200.reuse, R112, R36 ;  /* 0x00000070c874723c */ /* 0x040ff00000001824 */
[C---:B------:R-:W-:Y:S08]  /*a390*/  HMMA.16816.F32 R112, R200.reuse, R114, R40 ;  /* 0x00000072c870723c */ /* 0x040ff00000001828 */
[C---:B------:R-:W-:Y:S08]  /*a3a0*/  HMMA.16816.F32 R108, R200.reuse, R104, R44 ;  /* 0x00000068c86c723c */ /* 0x040ff0000000182c */
[C---:B------:R-:W-:Y:S08]  /*a3b0*/  HMMA.16816.F32 R104, R200.reuse, R106, R48 ;  /* 0x0000006ac868723c */ /* 0x040ff00000001830 */
[C---:B----4-:R-:W-:Y:S08]  /*a3c0*/  HMMA.16816.F32 R52, R200.reuse, R4, R52 ;  /* 0x00000004c834723c */ /* 0x050ff00000001834 */
[C---:B------:R-:W-:Y:S01]  /*a3d0*/  HMMA.16816.F32 R56, R200.reuse, R6, R56 ;  /* 0x00000006c838723c */ /* 0x040fe20000001838 */
[----:B------:R1:W3:Y:S07]  /*a3e0*/  LDSM.16.MT88.4 R4, [R2+0x8800] ;  /* 0x008800000204783b */ /* 0x0002ee0000004200 */
[C---:B-----5:R-:W-:Y:S07]  /*a3f0*/  HMMA.16816.F32 R60, R200.reuse, R8, R60 ;  /* 0x00000008c83c723c */ /* 0x060fee000000183c */
[C---:B------:R-:W-:Y:S01]  /*a400*/  @P6 IMAD.WIDE.U32 R8, R0.reuse, c[0x0][0x1e0], RZ ;  /* 0x0000780000086a25 */ /* 0x040fe200078e00ff */
[C---:B------:R-:W-:Y:S04]  /*a410*/  HMMA.16816.F32 R64, R200.reuse, R10, R64 ;  /* 0x0000000ac840723c */ /* 0x040fe80000001840 */
[----:B-1----:R-:W-:Y:S04]  /*a420*/  @P6 IMAD R2, R0, c[0x0][0x1e4], R3 ;  /* 0x0000790000026a24 */ /* 0x002fe800078e0203 */
[C---:B--2---:R-:W-:Y:S04]  /*a430*/  HMMA.16816.F32 R68, R200.reuse, R12, R68 ;  /* 0x0000000cc844723c */ /* 0x044fe80000001844 */
[----:B------:R-:W-:Y:S02]  /*a440*/  @P6 MOV R3, R252 ;  /* 0x000000fc00036202 */ /* 0x000fe40000000f00 */
[----:B------:R-:W-:Y:S01]  /*a450*/  @P6 IADD3 R0, R9, R2, RZ ;  /* 0x0000000209006210 */ /* 0x000fe20007ffe0ff */
[----:B------:R-:W-:Y:S01]  /*a460*/  FADD.FTZ R9, R231, R222 ;  /* 0x000000dee7097221 */ /* 0x000fe20000010000 */
[----:B------:R-:W-:Y:S01]  /*a470*/  @P6 MOV R2, R242 ;  /* 0x000000f200026202 */ /* 0x000fe20000000f00 */
[----:B------:R-:W-:Y:S01]  /*a480*/  FADD.FTZ R13, R235, R103 ;  /* 0x00000067eb0d7221 */ /* 0x000fe20000010000 */
[C---:B------:R-:W-:Y:S03]  /*a490*/  HMMA.16816.F32 R72, R200.reuse, R14, R72 ;  /* 0x0000000ec848723c */ /* 0x040fe60000001848 */
[----:B------:R-:W-:Y:S04]  /*a4a0*/  @P6 IMAD.WIDE.U32 R2, R8, 0x60, R2 ;  /* 0x0000006008026825 */ /* 0x000fe800078e0002 */
[----:B------:R-:W-:Y:S01]  /*a4b0*/  @P6 IMAD R0, R0, 0x60, RZ ;  /* 0x0000006000006824 */ /* 0x000fe200078e02ff */
[----:B------:R-:W-:Y:S01]  /*a4c0*/  @P6 LEA R12, P0, R2, c[0x0][0x1c8], 0x1 ;  /* 0x00007200020c6a11 */ /* 0x000fe200078008ff */
[C---:B------:R-:W-:Y:S03]  /*a4d0*/  HMMA.16816.F32 R76, R200.reuse, R16, R76 ;  /* 0x00000010c84c723c */ /* 0x040fe6000000184c */
[----:B------:R-:W-:Y:S01]  /*a4e0*/  @P6 IADD3 R3, R3, R0, RZ ;  /* 0x0000000003036210 */ /* 0x000fe20007ffe0ff */
[----:B------:R-:W-:Y:S02]  /*a4f0*/  FADD.FTZ R0, R237, R13 ;  /* 0x0000000ded007221 */ /* 0x000fe40000010000 */
[----:B------:R-:W-:Y:S01]  /*a500*/  FADD.FTZ R14, R234, R9 ;  /* 0x00000009ea0e7221 */ /* 0x000fe20000010000 */
[----:B------:R-:W-:Y:S01]  /*a510*/  @P6 LEA.HI.X R13, R2, c[0x0][0x1cc], R3, 0x1, P0 ;  /* 0x00007300020d6a11 */ /* 0x000fe200000f0c03 */
[----:B------:R-:W1:Y:S01]  /*a520*/  LDSM.16.MT88.4 R8, [R102+0x8800] ;  /* 0x008800006608783b */ /* 0x000e620000004200 */
[----:B------:R-:W-:Y:S01]  /*a530*/  FADD.FTZ R3, R236, R0 ;  /* 0x00000000ec037221 */ /* 0x000fe20000010000 */
[----:B------:R-:W-:Y:S01]  /*a540*/  @P6 ISETP.GE.AND P0, PT, R240, c[0x0][0x1d4], PT ;  /* 0x00007500f0006a0c */ /* 0x000fe20003f06270 */
[C---:B------:R-:W-:Y:S01]  /*a550*/  HMMA.16816.F32 R80, R200.reuse, R18, R80 ;  /* 0x00000012c850723c */ /* 0x040fe20000001850 */
[----:B------:R-:W-:Y:S02]  /*a560*/  @P6 MOV R16, c[0x0][0x1e0] ;  /* 0x0000780000106a02 */ /* 0x000fe40000000f00 */
[----:B------:R-:W-:Y:S01]  /*a570*/  IADD3 R0, R246, 0x1, RZ ;  /* 0x00000001f6007810 */ /* 0x000fe20007ffe0ff */
[----:B------:R-:W-:Y:S01]  /*a580*/  FADD.FTZ R2, R233, R14 ;  /* 0x0000000ee9027221 */ /* 0x000fe20000010000 */
[----:B------:R-:W-:Y:S01]  /*a590*/  IADD3 R240, R238, -0x1, RZ ;  /* 0xffffffffeef07810 */ /* 0x000fe20007ffe0ff */
[----:B------:R-:W-:Y:S01]  /*a5a0*/  @P6 IMAD.MOV.U32 R14, RZ, RZ, 0x6 ;  /* 0x00000006ff0e6424 */ /* 0x000fe200078e00ff */
[----:B------:R-:W-:Y:S01]  /*a5b0*/  SEL R0, R0, RZ, !P4 ;  /* 0x000000ff00007207 */ /* 0x000fe20006000000 */
[----:B------:R-:W-:Y:S01]  /*a5c0*/  FADD.FTZ R2, R232, R2 ;  /* 0x00000002e8027221 */ /* 0x000fe20000010000 */
[C---:B---3--:R-:W-:Y:S03]  /*a5d0*/  HMMA.16816.F32 R84, R200.reuse, R4, R84 ;  /* 0x00000004c854723c */ /* 0x048fe60000001854 */
[----:B------:R2:W-:Y:S01]  /*a5e0*/  STL [R1], R0 ;  /* 0x0000000001007387 */ /* 0x0005e20000100800 */
[C---:B------:R-:W-:Y:S01]  /*a5f0*/  @P6 SHF.L.U64.HI R14, R16.reuse, R14, c[0x0][0x1e4] ;  /* 0x00007900100e6619 */ /* 0x040fe2000001020e */
[----:B------:R-:W-:Y:S01]  /*a600*/  FADD.FTZ R15, R223, R3 ;  /* 0x00000003df0f7221 */ /* 0x000fe20000010000 */
[----:B------:R-:W-:Y:S01]  /*a610*/  @P6 SHF.L.U32 R16, R16, 0x6, RZ ;  /* 0x0000000610106819 */ /* 0x000fe200000006ff */
[----:B------:R-:W3:Y:S01]  /*a620*/  LDL R17, [R1+0x18] ;  /* 0x0000180001117983 */ /* 0x000ee20000100800 */
[----:B------:R-:W-:Y:S01]  /*a630*/  FADD.FTZ R3, R225, R2 ;  /* 0x00000002e1037221 */ /* 0x000fe20000010000 */
[C---:B------:R-:W-:Y:S03]  /*a640*/  HMMA.16816.F32 R88, R200.reuse, R6, R88 ;  /* 0x00000006c858723c */ /* 0x040fe60000001858 */
[----:B------:R-:W-:Y:S01]  /*a650*/  @P6 IADD3 R2, P5, R16, R12, RZ ;  /* 0x0000000c10026210 */ /* 0x000fe20007fbe0ff */
[----:B------:R-:W-:Y:S01]  /*a660*/  FADD.FTZ R5, R228, R15 ;  /* 0x0000000fe4057221 */ /* 0x000fe20000010000 */
[----:B------:R-:W-:Y:S01]  /*a670*/  MOV R223, R240 ;  /* 0x000000f000df7202 */ /* 0x000fe20000000f00 */
[----:B------:R-:W-:Y:S01]  /*a680*/  FADD.FTZ R15, R227, R3 ;  /* 0x00000003e30f7221 */ /* 0x000fe20000010000 */
[----:B------:R-:W-:Y:S02]  /*a690*/  @P6 IADD3.X R3, R14, R13, RZ, P5, !PT ;  /* 0x0000000d0e036210 */ /* 0x000fe40002ffe4ff */
[----:B------:R-:W-:Y:S03]  /*a6a0*/  @P6 IADD3 R4, P4, R16, R2, RZ ;  /* 0x0000000210046210 */ /* 0x000fe60007f9e0ff */
[----:B------:R-:W-:Y:S02]  /*a6b0*/  FADD.FTZ R6, R226, R15 ;  /* 0x0000000fe2067221 */ /* 0x000fe40000010000 */
[----:B--2---:R-:W-:Y:S01]  /*a6c0*/  @P6 IMAD R0, R0, 0x9000, R239 ;  /* 0x0000900000006824 */ /* 0x004fe200078e02ef */
[C---:B-1----:R-:W-:Y:S04]  /*a6d0*/  HMMA.16816.F32 R92, R200.reuse, R8, R92 ;  /* 0x00000008c85c723c */ /* 0x042fe8000000185c */
[----:B------:R-:W-:Y:S01]  /*a6e0*/  @!PT LDS RZ, [RZ] ;  /* 0x00000000fffff984 */ /* 0x000fe20000000800 */
[----:B------:R-:W-:Y:S01]  /*a6f0*/  @!PT LDS RZ, [RZ] ;  /* 0x00000000fffff984 */ /* 0x000fe20000000800 */
[----:B------:R-:W-:Y:S01]  /*a700*/  @!PT LDS RZ, [RZ] ;  /* 0x00000000fffff984 */ /* 0x000fe20000000800 */
[----:B------:R1:W-:Y:S04]  /*a710*/  @P6 LDGSTS.E.BYPASS.LTC128B.128 [R0], [R12.64], !P3 ;  /* 0x000000000c006fae */ /* 0x0003e8000d901d46 */
[----:B------:R-:W-:Y:S04]  /*a720*/  HMMA.16816.F32 R96, R200, R10, R96 ;  /* 0x0000000ac860723c */ /* 0x000fe80000001860 */
[----:B------:R1:W-:Y:S08]  /*a730*/  @P6 LDGSTS.E.BYPASS.LTC128B.128 [R0+0x3000], [R12.64+0x80], !P1 ;  /* 0x030000800c006fae */ /* 0x0003f0000c901d46 */
[----:B------:R1:W-:Y:S08]  /*a740*/  @P6 LDGSTS.E.BYPASS.LTC128B.128 [R0+0x6000], [R12.64+0x100], !P0 ;  /* 0x060001000c006fae */ /* 0x0003f0000c101d46 */
[----:B------:R2:W-:Y:S08]  /*a750*/  @P6 LDGSTS.E.BYPASS.LTC128B.128 [R0+0x1000], [R2.64], !P3 ;  /* 0x0100000002006fae */ /* 0x0005f0000d901d46 */
[----:B------:R2:W-:Y:S08]  /*a760*/  @P6 LDGSTS.E.BYPASS.LTC128B.128 [R0+0x4000], [R2.64+0x80], !P1 ;  /* 0x0400008002006fae */ /* 0x0005f0000c901d46 */
[----:B------:R2:W-:Y:S01]  /*a770*/  @P6 LDGSTS.E.BYPASS.LTC128B.128 [R0+0x7000], [R2.64+0x100], !P0 ;  /* 0x0700010002006fae */ /* 0x0005e2000c101d46 */
[----:B-1----:R-:W-:Y:S01]  /*a780*/  FADD.FTZ R12, R230, R5 ;  /* 0x00000005e60c7221 */ /* 0x002fe20000010000 */
[----:B------:R-:W-:Y:S06]  /*a790*/  @P6 IADD3.X R5, R14, R3, RZ, P4, !PT ;  /* 0x000000030e056210 */ /* 0x000fec00027fe4ff */
[----:B------:R1:W-:Y:S08]  /*a7a0*/  @P6 LDGSTS.E.BYPASS.LTC128B.128 [R0+0x2000], [R4.64], !P3 ;  /* 0x0200000004006fae */ /* 0x0003f0000d901d46 */
[----:B------:R1:W-:Y:S01]  /*a7b0*/  @P6 LDGSTS.E.BYPASS.LTC128B.128 [R0+0x5000], [R4.64+0x80], !P1 ;  /* 0x0500008004006fae */ /* 0x0003e2000c901d46 */
[C---:B------:R-:W-:Y:S02]  /*a7c0*/  ISETP.GE.AND P1, PT, R204.reuse, 0x1, PT ;  /* 0x00000001cc00780c */ /* 0x040fe40003f26270 */
[----:B------:R-:W-:Y:S04]  /*a7d0*/  IADD3 R204, R204, 0x1, RZ ;  /* 0x00000001cccc7810 */ /* 0x000fe80007ffe0ff */
[----:B------:R-:W-:Y:S01]  /*a7e0*/  SEL R204, R204, RZ, !P1 ;  /* 0x000000ffcccc7207 */ /* 0x000fe20004800000 */
[----:B------:R1:W-:Y:S01]  /*a7f0*/  @P6 LDGSTS.E.BYPASS.LTC128B.128 [R0+0x8000], [R4.64+0x100], !P0 ;  /* 0x0800010004006fae */ /* 0x0003e2000c101d46 */
[----:B--2---:R-:W-:Y:S02]  /*a800*/  FADD.FTZ R3, R229, R12 ;  /* 0x0000000ce5037221 */ /* 0x004fe40000010000 */
[----:B------:R-:W-:Y:S02]  /*a810*/  FADD.FTZ R2, R224, R6 ;  /* 0x00000006e0027221 */ /* 0x000fe40000010000 */
[----:B------:R-:W-:Y:S03]  /*a820*/  FADD.FTZ R3, R217, R3 ;  /* 0x00000003d9037221 */ /* 0x000fe60000010000 */
[----:B------:R-:W0:Y:S01]  /*a830*/  LDGDEPBAR ;  /* 0x00000000000079af */ /* 0x000e220000000000 */
[----:B-1----:R-:W-:Y:S02]  /*a840*/  FADD.FTZ R0, R218, R2 ;  /* 0x00000002da007221 */ /* 0x002fe40000010000 */
[----:B------:R-:W-:Y:S01]  /*a850*/  FADD.FTZ R2, R219, R3 ;  /* 0x00000003db027221 */ /* 0x000fe20000010000 */
[----:B------:R-:W-:Y:S01]  /*a860*/  MOV R3, R100 ;  /* 0x0000006400037202 */ /* 0x000fe20000000f00 */
[----:B------:R-:W-:Y:S02]  /*a870*/  FADD.FTZ R0, R220, R0 ;  /* 0x00000000dc007221 */ /* 0x000fe40000010000 */
[----:B------:R-:W-:Y:S02]  /*a880*/  FADD.FTZ R2, R221, R2 ;  /* 0x00000002dd027221 */ /* 0x000fe40000010000 */
[----:B------:R-:W-:Y:S02]  /*a890*/  FADD.FTZ R0, R215, R0 ;  /* 0x00000000d7007221 */ /* 0x000fe40000010000 */
[----:B------:R-:W-:Y:S02]  /*a8a0*/  FADD.FTZ R2, R216, R2 ;  /* 0x00000002d8027221 */ /* 0x000fe40000010000 */
[----:B------:R-:W-:Y:S03]  /*a8b0*/  FADD.FTZ R0, R205, R0 ;  /* 0x00000000cd007221 */ /* 0x000fe60000010000 */
[----:B------:R1:W-:Y:S04]  /*a8c0*/  STL [R1+0x4], R2 ;  /* 0x0000040201007387 */ /* 0x0003e80000100800 */
[----:B------:R2:W-:Y:S01]  /*a8d0*/  STL [R1+0x8], R0 ;  /* 0x0000080001007387 */ /* 0x0005e20000100800 */
[----:B-1----:R-:W-:Y:S02]  /*a8e0*/  MOV R2, R101 ;  /* 0x0000006500027202 */ /* 0x002fe40000000f00 */
[----:B---3--:R-:W-:Y:S02]  /*a8f0*/  ISETP.GT.AND P0, PT, R238, R17, PT ;  /* 0x00000011ee00720c */ /* 0x008fe40003f04270 */
[----:B------:R-:W-:Y:S11]  /*a900*/  MOV R238, R240 ;  /* 0x000000f000ee7202 */ /* 0x000ff60000000f00 */
[----:B--2---:R-:W-:-:S05]  /*a910*/  @P0 BRA `(.L_x_1090) ;  /* 0xffffb9e000000947 */ /* 0x004fca000383ffff */
.L_x_1089:
[----:B------:R-:W-:-:S13]  /*a920*/  ISETP.GE.AND P0, PT, R223, RZ, PT ;  /* 0x000000ffdf00720c */ /* 0x000fda0003f06270 */
[----:B------:R-:W-:Y:S05]  /*a930*/  @!P0 BRA `(.L_x_1091) ;  /* 0x00003ee000008947 */ /* 0x000fea0003800000 */
[----:B-1----:R-:W-:Y:S02]  /*a940*/  MOV R3, R100 ;  /* 0x0000006400037202 */ /* 0x002fe40000000f00 */
[----:B------:R-:W-:Y:S02]  /*a950*/  MOV R0, R101 ;  /* 0x0000006500007202 */ /* 0x000fe40000000f00 */
.L_x_1092:
[----:B------:R-:W-:Y:S04]  /*a960*/  DEPBAR.LE SB0, 0x2 ;  /* 0x000080800000791a */ /* 0x000fe80000000000 */
[----:B------:R-:W-:Y:S01]  /*a970*/  WARPSYNC 0xffffffff ;  /* 0xffffffff00007948 */ /* 0x000fe20003800000 */
[----:B------:R-:W-:Y:S01]  /*a980*/  BAR.SYNC.DEFER_BLOCKING 0x0 ;  /* 0x0000000000007b1d */ /* 0x000fe20000010000 */
[----:B------:R-:W-:Y:S01]  /*a990*/  IMAD R205, R204, 0x9000, RZ ;  /* 0x00009000cccd7824 */ /* 0x000fe200078e02ff */
[C---:B------:R-:W-:Y:S02]  /*a9a0*/  ISETP.NE.AND P4, PT, R223.reuse, RZ, PT ;  /* 0x000000ffdf00720c */ /* 0x040fe40003f85270 */
[----:B------:R-:W-:Y:S02]  /*a9b0*/  IADD3 R215, R223, -0x1, RZ ;  /* 0xffffffffdfd77810 */ /* 0x000fe40007ffe0ff */
[----:B------:R-:W-:Y:S02]  /*a9c0*/  IADD3 R2, R209, R205, RZ ;  /* 0x000000cdd1027210 */ /* 0x000fe40007ffe0ff */
[----:B------:R-:W-:Y:S02]  /*a9d0*/  ISETP.GE.AND P5, PT, R223, 0x2, PT ;  /* 0x00000002df00780c */ /* 0x000fe40003fa6270 */
[----:B------:R-:W-:Y:S05]  /*a9e0*/  IADD3 R200, R208, R2, RZ ;  /* 0x00000002d0c87210 */ /* 0x000fea0007ffe0ff */
[----:B------:R-:W-:Y:S05]  /*a9f0*/  @P4 SHF.R.S32.HI R201, RZ, 0x1f, R215 ;  /* 0x0000001fffc94819 */ /* 0x000fea00000114d7 */
[----:B------:R-:W-:Y:S01]  /*aa00*/  @P4 IMAD R201, R201, c[0x0][0x208], RZ ;  /* 0x00008200c9c94a24 */ /* 0x000fe200078e02ff */
        /* <DEDUP_REMOVED lines=19> */
[----:B------:R-:W4:Y:S03]  /*ab40*/  LDL R229, [R1+0x20] ;  /* 0x0000200001e57983 */ /* 0x000f260000100800 */
[C---:B-----5:R-:W-:Y:S08]  /*ab50*/  HMMA.16816.F32 R28, R152.reuse, R32, RZ ;  /* 0x00000020981c723c */ /* 0x060ff000000018ff */
        /* <DEDUP_REMOVED lines=22> */
[----:B--2---:R-:W-:Y:S02]  /*acc0*/  @P4 ISETP.GE.AND P1, PT, R230, c[0x0][0x1d4], PT ;  /* 0x00007500e6004a0c */ /* 0x004fe40003f26270 */
[----:B----4-:R-:W-:Y:S02]  /*acd0*/  @P4 ISETP.GE.AND P0, PT, R229, c[0x0][0x1d4], PT ;  /* 0x00007500e5004a0c */ /* 0x010fe40003f06270 */
[C---:B------:R-:W-:Y:S01]  /*ace0*/  @P4 IMAD.WIDE.U32 R100, R215.reuse, c[0x0][0x208], RZ ;  /* 0x00008200d7644a25 */ /* 0x040fe200078e00ff */
[----:B------:R-:W-:Y:S07]  /*acf0*/  HMMA.16816.F32 R48, R156, R102, R48 ;  /* 0x000000669c30723c */ /* 0x000fee0000001830 */
[----:B------:R-:W-:Y:S01]  /*ad00*/  @P4 IMAD R102, R215, c[0x0][0x20c], R201 ;  /* 0x00008300d7664a24 */ /* 0x000fe200078e02c9 */
[----:B------:R-:W-:Y:S01]  /*ad10*/  @P4 MOV R103, R203 ;  /* 0x000000cb00674202 */ /* 0x000fe20000000f00 */
[----:B------:R-:W-:Y:S03]  /*ad20*/  @P4 IMAD R215, R220, 0x9000, R202 ;  /* 0x00009000dcd74824 */ /* 0x000fe600078e02ca */
[----:B------:R-:W-:Y:S02]  /*ad30*/  @P4 IADD3 R101, R101, R102, RZ ;  /* 0x0000006665654210 */ /* 0x000fe40007ffe0ff */
[----:B------:R-:W-:Y:S02]  /*ad40*/  @P4 MOV R102, R216 ;  /* 0x000000d800664202 */ /* 0x000fe40000000f00 */
[----:B------:R-:W-:Y:S01]  /*ad50*/  @P4 MOV R202, c[0x0][0x208] ;  /* 0x0000820000ca4a02 */ /* 0x000fe20000000f00 */
[----:B------:R-:W-:Y:S01]  /*ad60*/  @P4 IMAD R101, R101, 0x60, RZ ;  /* 0x0000006065654824 */ /* 0x000fe200078e02ff */
[----:B------:R-:W-:Y:S01]  /*ad70*/  IADD3 R201, R206, R2, RZ ;  /* 0x00000002cec97210 */ /* 0x000fe20007ffe0ff */
[----:B------:R-:W-:Y:S05]  /*ad80*/  @P4 IMAD.WIDE.U32 R102, R100, 0x60, R102 ;  /* 0x0000006064664825 */ /* 0x000fea00078e0066 */
[C---:B------:R-:W-:Y:S02]  /*ad90*/  @P4 LEA R100, P3, R102.reuse, c[0x0][0x1f8], 0x1 ;  /* 0x00007e0066644a11 */ /* 0x040fe400078608ff */
[----:B------:R-:W-:Y:S04]  /*ada0*/  @P4 IADD3 R101, R103, R101, RZ ;  /* 0x0000006567654210 */ /* 0x000fe80007ffe0ff */
[----:B------:R-:W-:Y:S02]  /*adb0*/  @P4 LEA.HI.X R101, R102, c[0x0][0x1fc], R101, 0x1, P3 ;  /* 0x00007f0066654a11 */ /* 0x000fe400018f0c65 */
[----:B------:R-:W-:Y:S03]  /*adc0*/  @P4 MOV R102, 0x6 ;  /* 0x0000000600664802 */ /* 0x000fe60000000f00 */
        /* <DEDUP_REMOVED lines=198> */
[C---:B-1----:R-:W-:Y:S09]  /*ba30*/  HMMA.16816.F32 R12, R196.reuse, R100, R12 ;  /* 0x00000064c40c723c */ /* 0x042ff2000000180c */
[----:B------:R-:W-:Y:S03]  /*ba40*/  MUFU.TANH R201, R6 ;  /* 0x0000000600c97308 */ /* 0x000fe60000002400 */
[----:B--2---:R-:W-:Y:S01]  /*ba50*/  FMNMX.FTZ R2, R200, R0, !PT ;  /* 0x00000000c8027209 */ /* 0x004fe20007810000 */
[C---:B------:R-:W-:Y:S06]  /*ba60*/  HMMA.16816.F32 R16, R196.reuse, R102, R16 ;  /* 0x00000066c410723c */ /* 0x040fec0000001810 */
[----:B------:R1:W-:Y:S01]  /*ba70*/  MUFU.TANH R216, R7 ;  /* 0x0000000700d87308 */ /* 0x0003e20000002400 */
[----:B---3--:R-:W-:Y:S09]  /*ba80*/  FMNMX.FTZ R2, R217, R2, !PT ;  /* 0x00000002d9027209 */ /* 0x008ff20007810000 */
[----:B------:R-:W2:Y:S01]  /*ba90*/  MUFU.TANH R215, R8 ;  /* 0x0000000800d77308 */ /* 0x000ea20000002400 */
[----:B------:R-:W-:Y:S02]  /*baa0*/  FMUL.FTZ R13, R13, c[0x0][0x320] ;  /* 0x0000c8000d0d7a20 */ /* 0x000fe40000410000 */
[----:B------:R-:W-:Y:S02]  /*bab0*/  FMUL.FTZ R14, R14, c[0x0][0x320] ;  /* 0x0000c8000e0e7a20 */ /* 0x000fe40000410000 */
[----:B------:R-:W-:Y:S02]  /*bac0*/  FMUL.FTZ R12, R12, c[0x0][0x320] ;  /* 0x0000c8000c0c7a20 */ /* 0x000fe40000410000 */
[----:B------:R-:W-:Y:S03]  /*bad0*/  FMUL.FTZ R15, R15, c[0x0][0x320] ;  /* 0x0000c8000f0f7a20 */ /* 0x000fe60000410000 */
[----:B------:R3:W-:Y:S01]  /*bae0*/  MUFU.TANH R225, R13 ;  /* 0x0000000d00e17308 */ /* 0x0007e20000002400 */
[----:B------:R-:W-:Y:S02]  /*baf0*/  FMUL.FTZ R19, R19, c[0x0][0x320] ;  /* 0x0000c80013137a20 */ /* 0x000fe40000410000 */
[----:B------:R-:W-:Y:S01]  /*bb00*/  FMUL.FTZ R16, R16, c[0x0][0x320] ;  /* 0x0000c80010107a20 */ /* 0x000fe20000410000 */
[----:B-1----:R-:W1:Y:S01]  /*bb10*/  LDSM.16.M88.4 R4, [R202+0x7000] ;  /* 0x00700000ca04783b */ /* 0x002e620000000200 */
[----:B------:R-:W-:Y:S02]  /*bb20*/  FMUL.FTZ R17, R17, c[0x0][0x320] ;  /* 0x0000c80011117a20 */ /* 0x000fe40000410000 */
[----:B------:R-:W-:Y:S03]  /*bb30*/  FMUL.FTZ R18, R18, c[0x0][0x320] ;  /* 0x0000c80012127a20 */ /* 0x000fe60000410000 */
[----:B------:R-:W4:Y:S01]  /*bb40*/  MUFU.TANH R102, R9 ;  /* 0x0000000900667308 */ /* 0x000f220000002400 */
[----:B--2---:R-:W-:Y:S09]  /*bb50*/  FMNMX.FTZ R2, R215, R2, !PT ;  /* 0x00000002d7027209 */ /* 0x004ff20007810000 */
[----:B------:R-:W-:Y:S01]  /*bb60*/  MUFU.TANH R218, R10 ;  /* 0x0000000a00da7308 */ /* 0x000fe20000002400 */
[----:B---3--:R-:W2:Y:S09]  /*bb70*/  LDL.LU R13, [R1+0x4] ;  /* 0x00000400010d7983 */ /* 0x008eb20000300800 */
[----:B------:R3:W-:Y:S01]  /*bb80*/  MUFU.TANH R219, R11 ;  /* 0x0000000b00db7308 */ /* 0x0007e20000002400 */
[----:B----4-:R-:W-:Y:S09]  /*bb90*/  FMNMX.FTZ R2, R102, R2, !PT ;  /* 0x0000000266027209 */ /* 0x010ff20007810000 */
[----:B------:R4:W-:Y:S01]  /*bba0*/  MUFU.TANH R228, R14 ;  /* 0x0000000e00e47308 */ /* 0x0009e20000002400 */
[C---:B-1----:R-:W-:Y:S09]  /*bbb0*/  HMMA.16816.F32 R20, R196.reuse, R4, R20 ;  /* 0x00000004c414723c */ /* 0x042ff20000001814 */
[----:B------:R-:W1:Y:S01]  /*bbc0*/  MUFU.TANH R226, R12 ;  /* 0x0000000c00e27308 */ /* 0x000e620000002400 */
[C---:B------:R-:W-:Y:S01]  /*bbd0*/  HMMA.16816.F32 R24, R196.reuse, R6, R24 ;  /* 0x00000006c418723c */ /* 0x040fe20000001818 */
[----:B------:R-:W5:Y:S08]  /*bbe0*/  LDSM.16.M88.4 R4, [R202+0x7800] ;  /* 0x00780000ca04783b */ /* 0x000f700000000200 */
[----:B------:R-:W1:Y:S01]  /*bbf0*/  MUFU.TANH R221, R16 ;  /* 0x0000001000dd7308 */ /* 0x000e620000002400 */
[----:B---3--:R-:W-:Y:S02]  /*bc00*/  LDSM.16.M88.4 R8, [R202+0x8800] ;  /* 0x00880000ca08783b */ /* 0x008fe40000000200 */
[----:B----4-:R-:W-:Y:S02]  /*bc10*/  MOV R14, R220 ;  /* 0x000000dc000e7202 */ /* 0x010fe40000000f00 */
[----:B------:R-:W-:Y:S05]  /*bc20*/  FMUL.FTZ R22, R22, c[0x0][0x320] ;  /* 0x0000c80016167a20 */ /* 0x000fea0000410000 */
[----:B------:R-:W3:Y:S01]  /*bc30*/  MUFU.TANH R220, R17 ;  /* 0x0000001100dc7308 */ /* 0x000ee20000002400 */
[----:B------:R-:W-:Y:S02]  /*bc40*/  FMUL.FTZ R20, R20, c[0x0][0x320] ;  /* 0x0000c80014147a20 */ /* 0x000fe40000410000 */
[----:B------:R-:W-:Y:S02]  /*bc50*/  FMUL.FTZ R21, R21, c[0x0][0x320] ;  /* 0x0000c80015157a20 */ /* 0x000fe40000410000 */
[----:B------:R-:W-:Y:S02]  /*bc60*/  FMUL.FTZ R23, R23, c[0x0][0x320] ;  /* 0x0000c80017177a20 */ /* 0x000fe40000410000 */
[----:B------:R-:W-:Y:S02]  /*bc70*/  FMUL.FTZ R24, R24, c[0x0][0x320] ;  /* 0x0000c80018187a20 */ /* 0x000fe40000410000 */
[----:B------:R-:W-:Y:S01]  /*bc80*/  FMUL.FTZ R25, R25, c[0x0][0x320] ;  /* 0x0000c80019197a20 */ /* 0x000fe20000410000 */
[----:B------:R4:W-:Y:S01]  /*bc90*/  MUFU.TANH R236, R22 ;  /* 0x0000001600ec7308 */ /* 0x0009e20000002400 */
[----:B------:R-:W-:Y:S02]  /*bca0*/  FMUL.FTZ R26, R26, c[0x0][0x320] ;  /* 0x0000c8001a1a7a20 */ /* 0x000fe40000410000 */
[----:B------:R-:W-:Y:S07]  /*bcb0*/  FMUL.FTZ R27, R27, c[0x0][0x320] ;  /* 0x0000c8001b1b7a20 */ /* 0x000fee0000410000 */
[----:B------:R-:W1:Y:S01]  /*bcc0*/  MUFU.TANH R234, R20 ;  /* 0x0000001400ea7308 */ /* 0x000e620000002400 */
[C---:B-----5:R-:W-:Y:S09]  /*bcd0*/  HMMA.16816.F32 R28, R196.reuse, R4, R28 ;  /* 0x00000004c41c723c */ /* 0x060ff2000000181c */
[----:B------:R-:W-:Y:S01]  /*bce0*/  MUFU.TANH R231, R24 ;  /* 0x0000001800e77308 */ /* 0x000fe20000002400 */
[C---:B------:R-:W-:Y:S01]  /*bcf0*/  HMMA.16816.F32 R32, R196.reuse, R6, R32 ;  /* 0x00000006c420723c */ /* 0x040fe20000001820 */
[----:B------:R-:W5:Y:S01]  /*bd00*/  LDSM.16.M88.4 R4, [R202+0x8000] ;  /* 0x00800000ca04783b */ /* 0x000f620000000200 */
[----:B------:R-:W-:Y:S04]  /*bd10*/  DEPBAR.LE SB0, 0x2 ;  /* 0x000080800000791a */ /* 0x000fe80000000000 */
[----:B----4-:R-:W-:Y:S03]  /*bd20*/  MOV R22, R229 ;  /* 0x000000e500167202 */ /* 0x010fe60000000f00 */
[----:B------:R4:W-:Y:S01]  /*bd30*/  MUFU.TANH R224, R19 ;  /* 0x0000001300e07308 */ /* 0x0009e20000002400 */
[----:B------:R-:W-:Y:S04]  /*bd40*/  BAR.SYNC.DEFER_BLOCKING 0x0 ;  /* 0x0000000000007b1d */ /* 0x000fe80000010000 */
[----:B------:R-:W-:Y:S02]  /*bd50*/  FMUL.FTZ R28, R28, c[0x0][0x320] ;  /* 0x0000c8001c1c7a20 */ /* 0x000fe40000410000 */
[----:B------:R-:W-:Y:S02]  /*bd60*/  FMUL.FTZ R29, R29, c[0x0][0x320] ;  /* 0x0000c8001d1d7a20 */ /* 0x000fe40000410000 */
[----:B------:R-:W-:Y:S02]  /*bd70*/  FMUL.FTZ R30, R30, c[0x0][0x320] ;  /* 0x0000c8001e1e7a20 */ /* 0x000fe40000410000 */
[----:B------:R-:W-:Y:S04]  /*bd80*/  FMUL.FTZ R31, R31, c[0x0][0x320] ;  /* 0x0000c8001f1f7a20 */ /* 0x000fe80000410000 */
[----:B------:R-:W-:Y:S02]  /*bd90*/  FMUL.FTZ R32, R32, c[0x0][0x320] ;  /* 0x0000c80020207a20 */ /* 0x000fe40000410000 */
[----:B------:R-:W-:Y:S02]  /*bda0*/  FMUL.FTZ R33, R33, c[0x0][0x320] ;  /* 0x0000c80021217a20 */ /* 0x000fe40000410000 */
[----:B------:R-:W-:Y:S02]  /*bdb0*/  FMUL.FTZ R34, R34, c[0x0][0x320] ;  /* 0x0000c80022227a20 */ /* 0x000fe40000410000 */
[----:B------:R-:W-:Y:S01]  /*bdc0*/  FMUL.FTZ R35, R35, c[0x0][0x320] ;  /* 0x0000c80023237a20 */ /* 0x000fe20000410000 */
[----:B----4-:R-:W-:Y:S01]  /*bdd0*/  MOV R19, R233 ;  /* 0x000000e900137202 */ /* 0x010fe20000000f00 */
[----:B------:R-:W-:Y:S01]  /*bde0*/  MUFU.TANH R247, R28 ;  /* 0x0000001c00f77308 */ /* 0x000fe20000002400 */
[C---:B-----5:R-:W-:Y:S09]  /*bdf0*/  HMMA.16816.F32 R36, R196.reuse, R4, R36 ;  /* 0x00000004c424723c */ /* 0x060ff20000001824 */
[----:B------:R-:W4:Y:S03]  /*be00*/  MUFU.TANH R233, R21 ;  /* 0x0000001500e97308 */ /* 0x000f260000002400 */
[----:B-1----:R-:W-:Y:S01]  /*be10*/  FMNMX.FTZ R4, R226, R2, !PT ;  /* 0x00000002e2047209 */ /* 0x002fe20007810000 */
[C---:B------:R-:W-:Y:S03]  /*be20*/  HMMA.16816.F32 R40, R196.reuse, R6, R40 ;  /* 0x00000006c428723c */ /* 0x040fe60000001828 */
[----:B------:R-:W-:Y:S03]  /*be30*/  FMNMX.FTZ R4, R225, R4, !PT ;  /* 0x00000004e1047209 */ /* 0x000fe60007810000 */
[----:B------:R-:W1:Y:S01]  /*be40*/  MUFU.TANH R229, R25 ;  /* 0x0000001900e57308 */ /* 0x000e620000002400 */
[----:B------:R-:W-:Y:S01]  /*be50*/  FMNMX.FTZ R5, R201, R3, !PT ;  /* 0x00000003c9057209 */ /* 0x000fe20007810000 */
[C---:B------:R-:W-:Y:S04]  /*be60*/  HMMA.16816.F32 R44, R196.reuse, R8, R44 ;  /* 0x00000008c42c723c */ /* 0x040fe8000000182c */
[----:B------:R-:W-:Y:S02]  /*be70*/  FMNMX.FTZ R101, R221, R4, !PT ;  /* 0x00000004dd657209 */ /* 0x000fe40007810000 */
[----:B------:R-:W-:Y:S02]  /*be80*/  FMNMX.FTZ R2, R216, R5, !PT ;  /* 0x00000005d8027209 */ /* 0x000fe40007810000 */
[----:B------:R-:W5:Y:S01]  /*be90*/  MUFU.TANH R246, R29 ;  /* 0x0000001d00f67308 */ /* 0x000f620000002400 */
[----:B------:R-:W-:Y:S03]  /*bea0*/  HMMA.16816.F32 R48, R196, R10, R48 ;  /* 0x0000000ac430723c */ /* 0x000fe60000001830 */
[----:B---3--:R-:W-:Y:S01]  /*beb0*/  FMNMX.FTZ R101, R220, R101, !PT ;  /* 0x00000065dc657209 */ /* 0x008fe20007810000 */
[----:B------:R-:W-:Y:S01]  /*bec0*/  FMUL.FTZ R36, R36, c[0x0][0x320] ;  /* 0x0000c80024247a20 */ /* 0x000fe20000410000 */
[----:B------:R-:W-:Y:S01]  /*bed0*/  FMNMX.FTZ R2, R218, R2, !PT ;  /* 0x00000002da027209 */ /* 0x000fe20007810000 */
[----:B------:R-:W-:Y:S01]  /*bee0*/  FMUL.FTZ R37, R37, c[0x0][0x320] ;  /* 0x0000c80025257a20 */ /* 0x000fe20000410000 */
[----:B------:R-:W-:Y:S02]  /*bef0*/  FMNMX.FTZ R101, R234, R101, !PT ;  /* 0x00000065ea657209 */ /* 0x000fe40007810000 */
[----:B------:R3:W3:Y:S03]  /*bf00*/  MUFU.TANH R227, R15 ;  /* 0x0000000f00e37308 */ /* 0x0006e60000002400 */
[----:B----4-:R-:W-:Y:S01]  /*bf10*/  FMNMX.FTZ R101, R233, R101, !PT ;  /* 0x00000065e9657209 */ /* 0x010fe20007810000 */
[----:B------:R-:W-:Y:S01]  /*bf20*/  FMUL.FTZ R40, R40, c[0x0][0x320] ;  /* 0x0000c80028287a20 */ /* 0x000fe20000410000 */
[----:B------:R-:W-:Y:S01]  /*bf30*/  FMNMX.FTZ R2, R219, R2, !PT ;  /* 0x00000002db027209 */ /* 0x000fe20007810000 */
[----:B------:R-:W-:Y:S01]  /*bf40*/  FMUL.FTZ R41, R41, c[0x0][0x320] ;  /* 0x0000c80029297a20 */ /* 0x000fe20000410000 */
[----:B------:R-:W-:Y:S01]  /*bf50*/  FMNMX.FTZ R101, R231, R101, !PT ;  /* 0x00000065e7657209 */ /* 0x000fe20007810000 */
[----:B------:R-:W-:Y:S01]  /*bf60*/  FMUL.FTZ R44, R44, c[0x0][0x320] ;  /* 0x0000c8002c2c7a20 */ /* 0x000fe20000410000 */
[----:B------:R-:W-:Y:S01]  /*bf70*/  FMNMX.FTZ R2, R228, R2, !PT ;  /* 0x00000002e4027209 */ /* 0x000fe20007810000 */
[----:B------:R-:W4:Y:S01]  /*bf80*/  MUFU.TANH R237, R32 ;  /* 0x0000002000ed7308 */ /* 0x000f220000002400 */
[----:B-1----:R-:W-:Y:S01]  /*bf90*/  FMNMX.FTZ R101, R229, R101, !PT ;  /* 0x00000065e5657209 */ /* 0x002fe20007810000 */
[----:B------:R-:W-:Y:S02]  /*bfa0*/  FMUL.FTZ R45, R45, c[0x0][0x320] ;  /* 0x0000c8002d2d7a20 */ /* 0x000fe40000410000 */
[----:B------:R-:W-:Y:S01]  /*bfb0*/  FMUL.FTZ R38, R38, c[0x0][0x320] ;  /* 0x0000c80026267a20 */ /* 0x000fe20000410000 */
[----:B------:R-:W-:Y:S01]  /*bfc0*/  FMNMX.FTZ R101, R247, R101, !PT ;  /* 0x00000065f7657209 */ /* 0x000fe20007810000 */
[----:B------:R-:W-:Y:S02]  /*bfd0*/  FMUL.FTZ R48, R48, c[0x0][0x320] ;  /* 0x0000c80030307a20 */ /* 0x000fe40000410000 */
[----:B------:R-:W-:Y:S01]  /*bfe0*/  FMUL.FTZ R49, R49, c[0x0][0x320] ;  /* 0x0000c80031317a20 */ /* 0x000fe20000410000 */
[----:B-----5:R-:W-:Y:S01]  /*bff0*/  FMNMX.FTZ R101, R246, R101, !PT ;  /* 0x00000065f6657209 */ /* 0x020fe20007810000 */
[----:B------:R1:W5:Y:S01]  /*c000*/  MUFU.TANH R222, R18 ;  /* 0x0000001200de7308 */ /* 0x0003620000002400 */
[----:B------:R-:W-:Y:S02]  /*c010*/  FMUL.FTZ R39, R39, c[0x0][0x320] ;  /* 0x0000c80027277a20 */ /* 0x000fe40000410000 */
[----:B------:R-:W-:Y:S01]  /*c020*/  FMUL.FTZ R42, R42, c[0x0][0x320] ;  /* 0x0000c8002a2a7a20 */ /* 0x000fe20000410000 */
[----:B---3--:R-:W-:Y:S01]  /*c030*/  MOV R15, R230 ;  /* 0x000000e6000f7202 */ /* 0x008fe20000000f00 */
[----:B------:R-:W-:Y:S01]  /*c040*/  FMUL.FTZ R43, R43, c[0x0][0x320] ;  /* 0x0000c8002b2b7a20 */ /* 0x000fe20000410000 */
[----:B------:R-:W-:Y:S01]  /*c050*/  FMNMX.FTZ R2, R227, R2, !PT ;  /* 0x00000002e3027209 */ /* 0x000fe20007810000 */
[----:B------:R-:W-:Y:S02]  /*c060*/  FMUL.FTZ R46, R46, c[0x0][0x320] ;  /* 0x0000c8002e2e7a20 */ /* 0x000fe40000410000 */
[----:B------:R-:W-:Y:S01]  /*c070*/  FMUL.FTZ R47, R47, c[0x0][0x320] ;  /* 0x0000c8002f2f7a20 */ /* 0x000fe20000410000 */
[----:B------:R-:W3:Y:S01]  /*c080*/  MUFU.TANH R238, R33 ;  /* 0x0000002100ee7308 */ /* 0x000ee20000002400 */
[----:B------:R-:W-:Y:S02]  /*c090*/  FMUL.FTZ R50, R50, c[0x0][0x320] ;  /* 0x0000c80032327a20 */ /* 0x000fe40000410000 */
[----:B------:R-:W-:Y:S01]  /*c0a0*/  FMUL.FTZ R51, R51, c[0x0][0x320] ;  /* 0x0000c80033337a20 */ /* 0x000fe20000410000 */
[----:B----4-:R-:W-:Y:S06]  /*c0b0*/  FMNMX.FTZ R101, R237, R101, !PT ;  /* 0x00000065ed657209 */ /* 0x010fec0007810000 */
[----:B------:R-:W4:Y:S01]  /*c0c0*/  MUFU.TANH R252, R36 ;  /* 0x0000002400fc7308 */ /* 0x000f220000002400 */
[----:B-1----:R-:W-:Y:S02]  /*c0d0*/  MOV R18, R232 ;  /* 0x000000e800127202 */ /* 0x002fe40000000f00 */
[----:B-----5:R-:W-:Y:S07]  /*c0e0*/  FMNMX.FTZ R2, R222, R2, !PT ;  /* 0x00000002de027209 */ /* 0x020fee0007810000 */
[----:B------:R-:W1:Y:S01]  /*c0f0*/  MUFU.TANH R249, R37 ;  /* 0x0000002500f97308 */ /* 0x000e620000002400 */
[----:B------:R-:W-:Y:S02]  /*c100*/  FMNMX.FTZ R2, R224, R2, !PT ;  /* 0x00000002e0027209 */ /* 0x000fe40007810000 */
[----:B---3--:R-:W-:Y:S02]  /*c110*/  FMNMX.FTZ R101, R238, R101, !PT ;  /* 0x00000065ee657209 */ /* 0x008fe40007810000 */
[----:B------:R-:W-:Y:S05]  /*c120*/  FMNMX.FTZ R2, R236, R2, !PT ;  /* 0x00000002ec027209 */ /* 0x000fea0007810000 */
[----:B------:R-:W3:Y:S01]  /*c130*/  MUFU.TANH R244, R40 ;  /* 0x0000002800f47308 */ /* 0x000ee20000002400 */
[----:B----4-:R-:W-:Y:S09]  /*c140*/  FMNMX.FTZ R101, R252, R101, !PT ;  /* 0x00000065fc657209 */ /* 0x010ff20007810000 */
[----:B------:R-:W4:Y:S01]  /*c150*/  MUFU.TANH R243, R41 ;  /* 0x0000002900f37308 */ /* 0x000f220000002400 */
[----:B-1----:R-:W-:Y:S09]  /*c160*/  FMNMX.FTZ R101, R249, R101, !PT ;  /* 0x00000065f9657209 */ /* 0x002ff20007810000 */
[----:B------:R-:W1:Y:S01]  /*c170*/  MUFU.TANH R235, R23 ;  /* 0x0000001700eb7308 */ /* 0x000e620000002400 */
[----:B---3--:R-:W-:Y:S09]  /*c180*/  FMNMX.FTZ R101, R244, R101, !PT ;  /* 0x00000065f4657209 */ /* 0x008ff20007810000 */
        /* <DEDUP_REMOVED lines=17> */
[----:B---3--:R-:W-:Y:S05]  /*c2a0*/  FMNMX.FTZ R101, R239, R101, !PT ;  /* 0x00000065ef657209 */ /* 0x008fea0007810000 */
[----:B------:R-:W3:Y:S04]  /*c2b0*/  SHFL.BFLY PT, R4, R101, 0x2, 0x1f ;  /* 0x0c401f0065047f89 */ /* 0x000ee800000e0000 */
[----:B------:R-:W5:Y:S01]  /*c2c0*/  MUFU.TANH R248, R35 ;  /* 0x0000002300f87308 */ /* 0x000f620000002400 */
[----:B----4-:R-:W-:Y:S09]  /*c2d0*/  FMNMX.FTZ R2, R250, R2, !PT ;  /* 0x00000002fa027209 */ /* 0x010ff20007810000 */
[----:B------:R-:W4:Y:S01]  /*c2e0*/  MUFU.TANH R12, R38 ;  /* 0x00000026000c7308 */ /* 0x000f220000002400 */
[----:B-1----:R-:W-:Y:S09]  /*c2f0*/  FMNMX.FTZ R2, R245, R2, !PT ;  /* 0x00000002f5027209 */ /* 0x002ff20007810000 */
[----:B------:R-:W1:Y:S01]  /*c300*/  MUFU.TANH R21, R39 ;  /* 0x0000002700157308 */ /* 0x000e620000002400 */
[----:B---3--:R-:W-:Y:S02]  /*c310*/  FMNMX.FTZ R101, R101, R4, !PT ;  /* 0x0000000465657209 */ /* 0x008fe40007810000 */
[----:B-----5:R-:W-:Y:S03]  /*c320*/  FMNMX.FTZ R2, R248, R2, !PT ;  /* 0x00000002f8027209 */ /* 0x020fe60007810000 */
        /* <DEDUP_REMOVED lines=8> */
[C---:B------:R-:W-:Y:S02]  /*c3b0*/  FADD.FTZ R0, -R101.reuse, R0 ;  /* 0x0000000065007221 */ /* 0x040fe40000010100 */
[----:B------:R-:W-:Y:S02]  /*c3c0*/  FMUL.FTZ R202, R101, c[0x0][0x2d0] ;  /* 0x0000b40065ca7a20 */ /* 0x000fe40000410000 */
[----:B------:R-:W3:Y:S01]  /*c3d0*/  MUFU.TANH R26, R47 ;  /* 0x0000002f001a7308 */ /* 0x000ee20000002400 */
[----:B------:R-:W-:Y:S02]  /*c3e0*/  FMUL.FTZ R0, R0, c[0x0][0x2d0] ;  /* 0x0000b40000007a20 */ /* 0x000fe40000410000 */
[--C-:B------:R-:W-:Y:S01]  /*c3f0*/  FFMA.FTZ R6, R102, c[0x0][0x2d0], -R202.reuse ;  /* 0x0000b40066067a23 */ /* 0x100fe200000108ca */
[----:B----4-:R-:W-:Y:S06]  /*c400*/  FMNMX.FTZ R2, R28, R2, !PT ;  /* 0x000000021c027209 */ /* 0x010fec0007810000 */
[----:B------:R-:W4:Y:S01]  /*c410*/  MUFU.TANH R25, R50 ;  /* 0x0000003200197308 */ /* 0x000f220000002400 */
[----:B-1----:R-:W-:Y:S09]  /*c420*/  FMNMX.FTZ R2, R27, R2, !PT ;  /* 0x000000021b027209 */ /* 0x002ff20007810000 */
[----:B------:R-:W1:Y:S01]  /*c430*/  MUFU.TANH R23, R51 ;  /* 0x0000003300177308 */ /* 0x000e620000002400 */
[----:B---3--:R-:W-:Y:S04]  /*c440*/  FMNMX.FTZ R2, R26, R2, !PT ;  /* 0x000000021a027209 */ /* 0x008fe80007810000 */
[----:B----4-:R-:W-:Y:S04]  /*c450*/  FMNMX.FTZ R2, R25, R2, !PT ;  /* 0x0000000219027209 */ /* 0x010fe80007810000 */
[----:B-1----:R-:W-:Y:S05]  /*c460*/  FMNMX.FTZ R2, R23, R2, !PT ;  /* 0x0000000217027209 */ /* 0x002fea0007810000 */
[----:B------:R-:W1:Y:S02]  /*c470*/  SHFL.BFLY PT, R100, R2, 0x2, 0x1f ;  /* 0x0c401f0002647f89 */ /* 0x000e6400000e0000 */
[----:B-1----:R-:W-:Y:S02]  /*c480*/  FMNMX.FTZ R100, R2, R100, !PT ;  /* 0x0000006402647209 */ /* 0x002fe40007810000 */
[----:B------:R1:W3:Y:S04]  /*c490*/  MUFU.EX2 R2, R0 ;  /* 0x0000000000027308 */ /* 0x0002e80000000800 */
[----:B------:R-:W4:Y:S01]  /*c4a0*/  SHFL.BFLY PT, R5, R100, 0x1, 0x1f ;  /* 0x0c201f0064057f89 */ /* 0x000f2200000e0000 */
[----:B-1----:R-:W-:Y:S02]  /*c4b0*/  FFMA.FTZ R0, R200, c[0x0][0x2d0], -R202 ;  /* 0x0000b400c8007a23 */ /* 0x002fe400000108ca */
[----:B---3--:R-:W-:Y:S01]  /*c4c0*/  FMUL.FTZ R37, R2, R117 ;  /* 0x0000007502257220 */ /* 0x008fe20000410000 */
[----:B----4-:R-:W-:Y:S02]  /*c4d0*/  FMNMX.FTZ R100, R100, R5, !PT ;  /* 0x0000000564647209 */ /* 0x010fe40007810000 */
[----:B------:R-:W2:Y:S01]  /*c4e0*/  MUFU.EX2 R200, R0 ;  /* 0x0000000000c87308 */ /* 0x000ea20000000800 */
[C---:B------:R-:W-:Y:S02]  /*c4f0*/  FMUL.FTZ R44, R2.reuse, R108 ;  /* 0x0000006c022c7220 */ /* 0x040fe40000410000 */
[----:B------:R-:W-:Y:S02]  /*c500*/  FMUL.FTZ R45, R2, R109 ;  /* 0x0000006d022d7220 */ /* 0x000fe40000410000 */
[----:B------:R-:W-:Y:S02]  /*c510*/  FMUL.FTZ R203, R100, c[0x0][0x2d0] ;  /* 0x0000b40064cb7a20 */ /* 0x000fe40000410000 */
[C---:B------:R-:W-:Y:S01]  /*c520*/  FMUL.FTZ R4, R2.reuse, R148 ;  /* 0x0000009402047220 */ /* 0x040fe20000410000 */
[----:B------:R-:W-:Y:S01]  /*c530*/  MOV R148, R18 ;  /* 0x0000001200947202 */ /* 0x000fe20000000f00 */
        /* <DEDUP_REMOVED lines=16> */
[C---:B--2---:R-:W-:Y:S01]  /*c640*/  FFMA.FTZ R102, R2.reuse, R13, R200 ;  /* 0x0000000d02667223 */ /* 0x044fe200000100c8 */
[----:B------:R-:W-:Y:S01]  /*c650*/  MOV R149, R19 ;  /* 0x0000001300957202 */ /* 0x000fe20000000f00 */
[C---:B------:R-:W-:Y:S01]  /*c660*/  FMUL.FTZ R13, R2.reuse, R141 ;  /* 0x0000008d020d7220 */ /* 0x040fe20000410000 */
[----:B------:R-:W-:Y:S01]  /*c670*/  MOV R141, R25 ;  /* 0x00000019008d7202 */ /* 0x000fe20000000f00 */
[----:B------:R-:W-:Y:S02]  /*c680*/  FMUL.FTZ R25, R2, R129 ;  /* 0x0000008102197220 */ /* 0x000fe40000410000 */
[----:B------:R-:W2:Y:S01]  /*c690*/  LDL.LU R129, [R1+0x8] ;  /* 0x0000080001817983 */ /* 0x000ea20000300800 */
[----:B------:R-:W-:Y:S02]  /*c6a0*/  FADD.FTZ R0, -R100, R3 ;  /* 0x0000000364007221 */ /* 0x000fe40000010100 */
[--C-:B------:R-:W-:Y:S02]  /*c6b0*/  FFMA.FTZ R3, R201, c[0x0][0x2d0], -R203.reuse ;  /* 0x0000b400c9037a23 */ /* 0x100fe400000108cb */
[----:B------:R-:W-:Y:S02]  /*c6c0*/  FMUL.FTZ R0, R0, c[0x0][0x2d0] ;  /* 0x0000b40000007a20 */ /* 0x000fe40000410000 */
[----:B------:R1:W-:Y:S01]  /*c6d0*/  MUFU.EX2 R103, R3 ;  /* 0x0000000300677308 */ /* 0x0003e20000000800 */
[C---:B------:R-:W-:Y:S02]  /*c6e0*/  FMUL.FTZ R28, R2.reuse, R124 ;  /* 0x0000007c021c7220 */ /* 0x040fe40000410000 */
[C---:B------:R-:W-:Y:S02]  /*c6f0*/  FMUL.FTZ R29, R2.reuse, R125 ;  /* 0x0000007d021d7220 */ /* 0x040fe40000410000 */
        /* <DEDUP_REMOVED lines=8> */
[C---:B------:R-:W-:Y:S02]  /*c780*/  FMUL.FTZ R52, R2.reuse, R52 ;  /* 0x0000003402347220 */ /* 0x040fe40000410000 */
[C---:B------:R-:W-:Y:S02]  /*c790*/  FMUL.FTZ R53, R2.reuse, R53 ;  /* 0x0000003502357220 */ /* 0x040fe40000410000 */
[C---:B------:R-:W-:Y:S02]  /*c7a0*/  FMUL.FTZ R56, R2.reuse, R56 ;  /* 0x0000003802387220 */ /* 0x040fe40000410000 */
[--C-:B-1----:R-:W-:Y:S01]  /*c7b0*/  FFMA.FTZ R3, R217, c[0x0][0x2d0], -R202.reuse ;  /* 0x0000b400d9037a23 */ /* 0x102fe200000108ca */
[----:B------:R-:W-:Y:S01]  /*c7c0*/  MOV R217, R14 ;  /* 0x0000000e00d97202 */ /* 0x000fe20000000f00 */
[C---:B------:R-:W-:Y:S02]  /*c7d0*/  FMUL.FTZ R57, R2.reuse, R57 ;  /* 0x0000003902397220 */ /* 0x040fe40000410000 */
[----:B------:R-:W1:Y:S01]  /*c7e0*/  MUFU.EX2 R201, R3 ;  /* 0x0000000300c97308 */ /* 0x000e620000000800 */
        /* <DEDUP_REMOVED lines=11> */
[----:B------:R-:W-:Y:S01]  /*c8a0*/  FMUL.FTZ R81, R2, R81 ;  /* 0x0000005102517220 */ /* 0x000fe20000410000 */
[----:B-1----:R-:W-:Y:S01]  /*c8b0*/  F2FP.PACK_AB R104, R201, R200 ;  /* 0x000000c8c968723e */ /* 0x002fe200000000ff */
[--C-:B------:R-:W-:Y:S02]  /*c8c0*/  FFMA.FTZ R3, R216, c[0x0][0x2d0], -R203.reuse ;  /* 0x0000b400d8037a23 */ /* 0x100fe400000108cb */
        /* <DEDUP_REMOVED lines=8> */
[----:B------:R-:W-:Y:S02]  /*c950*/  FMUL.FTZ R97, R2, R97 ;  /* 0x0000006102617220 */ /* 0x000fe40000410000 */
[C---:B------:R-:W-:Y:S02]  /*c960*/  FMUL.FTZ R18, R0.reuse, R138 ;  /* 0x0000008a00127220 */ /* 0x040fe40000410000 */
[C---:B------:R-:W-:Y:S02]  /*c970*/  FMUL.FTZ R19, R0.reuse, R139 ;  /* 0x0000008b00137220 */ /* 0x040fe40000410000 */
[C---:B------:R-:W-:Y:S02]  /*c980*/  FMUL.FTZ R46, R0.reuse, R110 ;  /* 0x0000006e002e7220 */ /* 0x040fe40000410000 */
[C---:B------:R-:W-:Y:S02]  /*c990*/  FMUL.FTZ R47, R0.reuse, R111 ;  /* 0x0000006f002f7220 */ /* 0x040fe40000410000 */
[----:B------:R-:W-:Y:S01]  /*c9a0*/  FMUL.FTZ R6, R0, R150 ;  /* 0x0000009600067220 */ /* 0x000fe20000410000 */
[----:B-1----:R-:W-:Y:S01]  /*c9b0*/  F2FP.PACK_AB R105, R216, R103 ;  /* 0x00000067d869723e */ /* 0x002fe200000000ff */
[----:B------:R-:W-:Y:S01]  /*c9c0*/  FFMA.FTZ R3, R215, c[0x0][0x2d0], -R202 ;  /* 0x0000b400d7037a23 */ /* 0x000fe200000108ca */
[----:B------:R-:W-:Y:S01]  /*c9d0*/  MOV R150, R128 ;  /* 0x0000008000967202 */ /* 0x000fe20000000f00 */
[C---:B------:R-:W-:Y:S01]  /*c9e0*/  FMUL.FTZ R7, R0.reuse, R151 ;  /* 0x0000009700077220 */ /* 0x040fe20000410000 */
[----:B------:R-:W-:Y:S01]  /*c9f0*/  MOV R151, R133 ;  /* 0x0000008500977202 */ /* 0x000fe20000000f00 */
[----:B------:R1:W3:Y:S01]  /*ca00*/  MUFU.EX2 R215, R3 ;  /* 0x0000000300d77308 */ /* 0x0002e20000000800 */
        /* <DEDUP_REMOVED lines=13> */
[----:B-1----:R-:W-:Y:S01]  /*cae0*/  MOV R3, R12 ;  /* 0x0000000c00037202 */ /* 0x002fe20000000f00 */
[----:B------:R-:W-:Y:S01]  /*caf0*/  FMUL.FTZ R12, R2, R140 ;  /* 0x0000008c020c7220 */ /* 0x000fe20000410000 */
[----:B------:R-:W-:Y:S01]  /*cb00*/  MOV R140, R23 ;  /* 0x00000017008c7202 */ /* 0x000fe20000000f00 */
[--C-:B------:R-:W-:Y:S01]  /*cb10*/  FFMA.FTZ R2, R218, c[0x0][0x2d0], -R203.reuse ;  /* 0x0000b400da027a23 */ /* 0x100fe200000108cb */
[----:B------:R-:W-:Y:S01]  /*cb20*/  MOV R147, R3 ;  /* 0x0000000300937202 */ /* 0x000fe20000000f00 */
[C---:B------:R-:W-:Y:S02]  /*cb30*/  FMUL.FTZ R23, R0.reuse, R135 ;  /* 0x0000008700177220 */ /* 0x040fe40000410000 */
[----:B------:R1:W-:Y:S01]  /*cb40*/  MUFU.EX2 R116, R2 ;  /* 0x0000000200747308 */ /* 0x0003e20000000800 */
[C---:B------:R-:W-:Y:S02]  /*cb50*/  FMUL.FTZ R39, R0.reuse, R119 ;  /* 0x0000007700277220 */ /* 0x040fe40000410000 */
[C---:B------:R-:W-:Y:S02]  /*cb60*/  FMUL.FTZ R42, R0.reuse, R114 ;  /* 0x00000072002a7220 */ /* 0x040fe40000410000 */
[C---:B------:R-:W-:Y:S02]  /*cb70*/  FMUL.FTZ R43, R0.reuse, R115 ;  /* 0x00000073002b7220 */ /* 0x040fe40000410000 */
[C---:B------:R-:W-:Y:S01]  /*cb80*/  FMUL.FTZ R50, R0.reuse, R106 ;  /* 0x0000006a00327220 */ /* 0x040fe20000410000 */
[----:B---3--:R-:W-:Y:S01]  /*cb90*/  F2FP.PACK_AB R106, R117, R215 ;  /* 0x000000d7756a723e */ /* 0x008fe200000000ff */
        /* <DEDUP_REMOVED lines=25> */
[--C-:B-1----:R-:W-:Y:S02]  /*cd30*/  FFMA.FTZ R2, R219, c[0x0][0x2d0], -R203.reuse ;  /* 0x0000b400db027a23 */ /* 0x102fe400000108cb */
[----:B------:R-:W-:Y:S02]  /*cd40*/  FADD.FTZ R201, R201, R102 ;  /* 0x00000066c9c97221 */ /* 0x000fe40000010000 */
[----:B------:R-:W1:Y:S01]  /*cd50*/  MUFU.EX2 R115, R2 ;  /* 0x0000000200737308 */ /* 0x000e620000000800 */
[--C-:B------:R-:W-:Y:S02]  /*cd60*/  FFMA.FTZ R112, R222, c[0x0][0x2d0], -R203.reuse ;  /* 0x0000b400de707a23 */ /* 0x100fe400000108cb */
[--C-:B------:R-:W-:Y:S02]  /*cd70*/  FFMA.FTZ R218, R242, c[0x0][0x2d0], -R202.reuse ;  /* 0x0000b400f2da7a23 */ /* 0x100fe400000108ca */
[----:B------:R-:W3:Y:S01]  /*cd80*/  LDL R242, [R1+0x4c] ;  /* 0x00004c0001f27983 */ /* 0x000ee20000100800 */
[--C-:B------:R-:W-:Y:S02]  /*cd90*/  FFMA.FTZ R119, R252, c[0x0][0x2d0], -R202.reuse ;  /* 0x0000b400fc777a23 */ /* 0x100fe400000108ca */
[--C-:B------:R-:W-:Y:S02]  /*cda0*/  FFMA.FTZ R222, R240, c[0x0][0x2d0], -R202.reuse ;  /* 0x0000b400f0de7a23 */ /* 0x100fe400000108ca */
[----:B------:R4:W-:Y:S01]  /*cdb0*/  MUFU.EX2 R127, R112 ;  /* 0x00000070007f7308 */ /* 0x0009e20000000800 */
[--C-:B------:R-:W-:Y:S02]  /*cdc0*/  FFMA.FTZ R118, R249, c[0x0][0x2d0], -R202.reuse ;  /* 0x0000b400f9767a23 */ /* 0x100fe400000108ca */
[--C-:B------:R-:W-:Y:S02]  /*cdd0*/  FFMA.FTZ R219, R137, c[0x0][0x2d0], -R203.reuse ;  /* 0x0000b40089db7a23 */ /* 0x100fe400000108cb */
[--C-:B------:R-:W-:Y:S05]  /*cde0*/  FFMA.FTZ R121, R243, c[0x0][0x2d0], -R202.reuse ;  /* 0x0000b400f3797a23 */ /* 0x100fea00000108ca */
[----:B------:R-:W-:Y:S01]  /*cdf0*/  MUFU.EX2 R218, R218 ;  /* 0x000000da00da7308 */ /* 0x000fe20000000800 */
[----:B-1----:R-:W-:Y:S02]  /*ce00*/  F2FP.PACK_AB R107, R115, R116 ;  /* 0x00000074736b723e */ /* 0x002fe400000000ff */
[----:B------:R-:W-:Y:S04]  /*ce10*/  IADD3 R2, R211, R205, RZ ;  /* 0x000000cdd3027210 */ /* 0x000fe80007ffe0ff */
[----:B------:R-:W-:Y:S03]  /*ce20*/  IADD3 R102, R207, R2, RZ ;  /* 0x00000002cf667210 */ /* 0x000fe60007ffe0ff */
[----:B------:R-:W-:Y:S01]  /*ce30*/  MUFU.EX2 R219, R219 ;  /* 0x000000db00db7308 */ /* 0x000fe20000000800 */
[----:B----4-:R-:W-:Y:S09]  /*ce40*/  FFMA.FTZ R112, R230, c[0x0][0x2d0], -R203 ;  /* 0x0000b400e6707a23 */ /* 0x010ff200000108cb */
[----:B------:R1:W-:Y:S10]  /*ce50*/  MUFU.EX2 R132, R112 ;  /* 0x0000007000847308 */ /* 0x0003f40000000800 */
[----:B------:R-:W-:Y:S10]  /*ce60*/  MUFU.EX2 R230, R118 ;  /* 0x0000007600e67308 */ /* 0x000ff40000000800 */
[----:B------:R-:W-:Y:S01]  /*ce70*/  MUFU.EX2 R222, R222 ;  /* 0x000000de00de7308 */ /* 0x000fe20000000800 */
[----:B-1----:R-:W-:Y:S02]  /*ce80*/  FADD.FTZ R112, R215, R201 ;  /* 0x000000c9d7707221 */ /* 0x002fe40000010000 */
[----:B--2---:R-:W-:Y:S01]  /*ce90*/  FFMA.FTZ R113, R0, R129, R103 ;  /* 0x0000008100717223 */ /* 0x004fe20000010067 */
[----:B------:R-:W-:Y:S01]  /*cea0*/  IADD3 R0, R210, R205, RZ ;  /* 0x000000cdd2007210 */ /* 0x000fe20007ffe0ff */
[--C-:B------:R-:W-:Y:S03]  /*ceb0*/  FFMA.FTZ R103, R226, c[0x0][0x2d0], -R202.reuse ;  /* 0x0000b400e2677a23 */ /* 0x100fe600000108ca */
[----:B------:R-:W-:Y:S01]  /*cec0*/  IADD3 R3, R207, R0, RZ ;  /* 0x00000000cf037210 */ /* 0x000fe20007ffe0ff */
[----:B------:R-:W1:Y:S01]  /*ced0*/  LDSM.16.MT88.4 R108, [R0] ;  /* 0x00000000006c783b */ /* 0x000e620000004200 */
[----:B------:R2:W-:Y:S02]  /*cee0*/  MUFU.EX2 R114, R103 ;  /* 0x0000006700727308 */ /* 0x0005e40000000800 */
[--C-:B--2---:R-:W-:Y:S08]  /*cef0*/  FFMA.FTZ R103, R225, c[0x0][0x2d0], -R202.reuse ;  /* 0x0000b400e1677a23 */ /* 0x104ff000000108ca */
[----:B------:R2:W-:Y:S01]  /*cf00*/  MUFU.EX2 R122, R103 ;  /* 0x00000067007a7308 */ /* 0x0005e20000000800 */
[C---:B-1----:R-:W-:Y:S08]  /*cf10*/  HMMA.16816.F32 R4, R104.reuse, R108, R4 ;  /* 0x0000006c6804723c */ /* 0x042ff00000001804 */
[C---:B------:R-:W-:Y:S01]  /*cf20*/  HMMA.16816.F32 R8, R104.reuse, R110, R8 ;  /* 0x0000006e6808723c */ /* 0x040fe20000001808 */
[----:B------:R-:W1:Y:S03]  /*cf30*/  LDSM.16.MT88.4 R108, [R3] ;  /* 0x00000000036c783b */ /* 0x000e660000004200 */
[--C-:B--2---:R-:W-:Y:S02]  /*cf40*/  FFMA.FTZ R103, R221, c[0x0][0x2d0], -R202.reuse ;  /* 0x0000b400dd677a23 */ /* 0x104fe400000108ca */
[--C-:B------:R-:W-:Y:S03]  /*cf50*/  FFMA.FTZ R221, R136, c[0x0][0x2d0], -R203.reuse ;  /* 0x0000b40088dd7a23 */ /* 0x100fe600000108cb */
[----:B------:R-:W-:Y:S01]  /*cf60*/  LDSM.16.MT88.4 R136, [R3+0x2800] ;  /* 0x002800000388783b */ /* 0x000fe20000004200 */
[----:B------:R2:W-:Y:S10]  /*cf70*/  MUFU.EX2 R124, R103 ;  /* 0x00000067007c7308 */ /* 0x0005f40000000800 */
[----:B------:R-:W4:Y:S01]  /*cf80*/  MUFU.EX2 R221, R221 ;  /* 0x000000dd00dd7308 */ /* 0x000f220000000800 */
[--C-:B--2---:R-:W-:Y:S02]  /*cf90*/  FFMA.FTZ R103, R220, c[0x0][0x2d0], -R202.reuse ;  /* 0x0000b400dc677a23 */ /* 0x104fe400000108ca */
[--C-:B------:R-:W-:Y:S02]  /*cfa0*/  FFMA.FTZ R220, R241, c[0x0][0x2d0], -R202.reuse ;  /* 0x0000b400f1dc7a23 */ /* 0x100fe400000108ca */
[----:B------:R-:W2:Y:S05]  /*cfb0*/  LDL.64 R240, [R1+0x40] ;  /* 0x0000400001f07983 */ /* 0x000eaa0000100a00 */
[----:B------:R5:W-:Y:S01]  /*cfc0*/  MUFU.EX2 R129, R103 ;  /* 0x0000006700817308 */ /* 0x000be20000000800 */
[C---:B-1----:R-:W-:Y:S03]  /*cfd0*/  HMMA.16816.F32 R12, R104.reuse, R108, R12 ;  /* 0x0000006c680c723c */ /* 0x042fe6000000180c */
[----:B----4-:R-:W-:Y:S05]  /*cfe0*/  F2FP.PACK_AB R201, R221, R219 ;  /* 0x000000dbddc9723e */ /* 0x010fea00000000ff */
[C---:B------:R-:W-:Y:S01]  /*cff0*/  HMMA.16816.F32 R16, R104.reuse, R110, R16 ;  /* 0x0000006e6810723c */ /* 0x040fe20000001810 */
[----:B------:R-:W1:Y:S01]  /*d000*/  LDSM.16.MT88.4 R108, [R2] ;  /* 0x00000000026c783b */ /* 0x000e620000004200 */
[----:B------:R-:W4:Y:S02]  /*d010*/  MUFU.EX2 R220, R220 ;  /* 0x000000dc00dc7308 */ /* 0x000f240000000800 */
[--C-:B-----5:R-:W-:Y:S08]  /*d020*/  FFMA.FTZ R103, R228, c[0x0][0x2d0], -R203.reuse ;  /* 0x0000b400e4677a23 */ /* 0x120ff000000108cb */
[----:B------:R-:W-:Y:S10]  /*d030*/  MUFU.EX2 R228, R119 ;  /* 0x0000007700e47308 */ /* 0x000ff40000000800 */
[----:B------:R5:W-:Y:S01]  /*d040*/  MUFU.EX2 R120, R103 ;  /* 0x0000006700787308 */ /* 0x000be20000000800 */
[----:B----4-:R-:W-:Y:S01]  /*d050*/  F2FP.PACK_AB R200, R220, R218 ;  /* 0x000000dadcc8723e */ /* 0x010fe200000000ff */
[C---:B-1----:R-:W-:Y:S08]  /*d060*/  HMMA.16816.F32 R20, R104.reuse, R108, R20 ;  /* 0x0000006c6814723c */ /* 0x042ff00000001814 */
[C---:B------:R-:W-:Y:S01]  /*d070*/  HMMA.16816.F32 R24, R104.reuse, R110, R24 ;  /* 0x0000006e6818723c */ /* 0x040fe20000001818 */
[----:B------:R-:W1:Y:S03]  /*d080*/  LDSM.16.MT88.4 R108, [R102] ;  /* 0x00000000666c783b */ /* 0x000e660000004200 */
[--C-:B-----5:R-:W-:Y:S04]  /*d090*/  FFMA.FTZ R103, R227, c[0x0][0x2d0], -R203.reuse ;  /* 0x0000b400e3677a23 */ /* 0x120fe800000108cb */
[----:B------:R4:W5:Y:S04]  /*d0a0*/  MUFU.EX2 R123, R103 ;  /* 0x00000067007b7308 */ /* 0x0009680000000800 */
[--C-:B----4-:R-:W-:Y:S06]  /*d0b0*/  FFMA.FTZ R103, R224, c[0x0][0x2d0], -R203.reuse ;  /* 0x0000b400e0677a23 */ /* 0x110fec00000108cb */
[----:B------:R4:W2:Y:S01]  /*d0c0*/  MUFU.EX2 R128, R103 ;  /* 0x0000006700807308 */ /* 0x0008a20000000800 */
[C---:B-1----:R-:W-:Y:S08]  /*d0d0*/  HMMA.16816.F32 R28, R104.reuse, R108, R28 ;  /* 0x0000006c681c723c */ /* 0x042ff0000000181c */
[C---:B------:R-:W-:Y:S01]  /*d0e0*/  HMMA.16816.F32 R32, R104.reuse, R110, R32 ;  /* 0x0000006e6820723c */ /* 0x040fe20000001820 */
[----:B------:R-:W1:Y:S03]  /*d0f0*/  LDSM.16.MT88.4 R108, [R0+0x3000] ;  /* 0x00300000006c783b */ /* 0x000e660000004200 */
[--C-:B----4-:R-:W-:Y:S04]  /*d100*/  FFMA.FTZ R103, R234, c[0x0][0x2d0], -R202.reuse ;  /* 0x0000b400ea677a23 */ /* 0x110fe800000108ca */
[----:B------:R4:W-:Y:S04]  /*d110*/  MUFU.EX2 R125, R103 ;  /* 0x00000067007d7308 */ /* 0x0009e80000000800 */
[--C-:B----4-:R-:W-:Y:S01]  /*d120*/  FFMA.FTZ R103, R233, c[0x0][0x2d0], -R202.reuse ;  /* 0x0000b400e9677a23 */ /* 0x110fe200000108ca */
[C---:B-1----:R-:W-:Y:S05]  /*d130*/  HMMA.16816.F32 R36, R104.reuse, R108, R36 ;  /* 0x0000006c6824723c */ /* 0x042fea0000001824 */
[----:B------:R1:W-:Y:S03]  /*d140*/  MUFU.EX2 R131, R103 ;  /* 0x0000006700837308 */ /* 0x0003e60000000800 */
[C---:B------:R-:W-:Y:S01]  /*d150*/  HMMA.16816.F32 R40, R104.reuse, R110, R40 ;  /* 0x0000006e6828723c */ /* 0x040fe20000001828 */
[----:B------:R-:W4:Y:S03]  /*d160*/  LDSM.16.MT88.4 R108, [R3+0x3000] ;  /* 0x00300000036c783b */ /* 0x000f260000004200 */
[--C-:B-1----:R-:W-:Y:S04]  /*d170*/  FFMA.FTZ R103, R231, c[0x0][0x2d0], -R202.reuse ;  /* 0x0000b400e7677a23 */ /* 0x102fe800000108ca */
[----:B------:R1:W-:Y:S01]  /*d180*/  MUFU.EX2 R134, R103 ;  /* 0x0000006700867308 */ /* 0x0003e20000000800 */
[C---:B----4-:R-:W-:Y:S03]  /*d190*/  HMMA.16816.F32 R44, R104.reuse, R108, R44 ;  /* 0x0000006c682c723c */ /* 0x050fe6000000182c */
[----:B-1----:R-:W-:Y:S05]  /*d1a0*/  FFMA.FTZ R103, R229, c[0x0][0x2d0], -R202 ;  /* 0x0000b400e5677a23 */ /* 0x002fea00000108ca */
[C---:B------:R-:W-:Y:S01]  /*d1b0*/  HMMA.16816.F32 R48, R104.reuse, R110, R48 ;  /* 0x0000006e6830723c */ /* 0x040fe20000001830 */
[----:B------:R-:W1:Y:S01]  /*d1c0*/  LDSM.16.MT88.4 R108, [R2+0x3000] ;  /* 0x00300000026c783b */ /* 0x000e620000004200 */
[----:B------:R4:W-:Y:S10]  /*d1d0*/  MUFU.EX2 R229, R121 ;  /* 0x0000007900e57308 */ /* 0x0009f40000000800 */
[----:B------:R3:W-:Y:S01]  /*d1e0*/  MUFU.EX2 R135, R103 ;  /* 0x0000006700877308 */ /* 0x0007e20000000800 */
[--C-:B----4-:R-:W-:Y:S09]  /*d1f0*/  FFMA.FTZ R121, R150, c[0x0][0x2d0], -R203.reuse ;  /* 0x0000b40096797a23 */ /* 0x110ff200000108cb */
[----:B------:R-:W-:Y:S01]  /*d200*/  MUFU.EX2 R225, R121 ;  /* 0x0000007900e17308 */ /* 0x000fe20000000800 */
[--C-:B---3--:R-:W-:Y:S09]  /*d210*/  FFMA.FTZ R103, R236, c[0x0][0x2d0], -R203.reuse ;  /* 0x0000b400ec677a23 */ /* 0x108ff200000108cb */
[----:B------:R3:W-:Y:S01]  /*d220*/  MUFU.EX2 R130, R103 ;  /* 0x0000006700827308 */ /* 0x0007e20000000800 */
[C---:B-1----:R-:W-:Y:S08]  /*d230*/  HMMA.16816.F32 R52, R104.reuse, R108, R52 ;  /* 0x0000006c6834723c */ /* 0x042ff00000001834 */
[C---:B------:R-:W-:Y:S01]  /*d240*/  HMMA.16816.F32 R56, R104.reuse, R110, R56 ;  /* 0x0000006e6838723c */ /* 0x040fe20000001838 */
[----:B------:R-:W1:Y:S03]  /*d250*/  LDSM.16.MT88.4 R108, [R102+0x3000] ;  /* 0x00300000666c783b */ /* 0x000e660000004200 */
[--C-:B---3--:R-:W-:Y:S04]  /*d260*/  FFMA.FTZ R103, R235, c[0x0][0x2d0], -R203.reuse ;  /* 0x0000b400eb677a23 */ /* 0x108fe800000108cb */
[----:B------:R3:W-:Y:S01]  /*d270*/  MUFU.EX2 R133, R103 ;  /* 0x0000006700857308 */ /* 0x0007e20000000800 */
[C---:B-1----:R-:W-:Y:S03]  /*d280*/  HMMA.16816.F32 R60, R104.reuse, R108, R60 ;  /* 0x0000006c683c723c */ /* 0x042fe6000000183c */
[----:B---3--:R-:W-:Y:S06]  /*d290*/  FFMA.FTZ R103, R232, c[0x0][0x2d0], -R203 ;  /* 0x0000b400e8677a23 */ /* 0x008fec00000108cb */
[----:B------:R1:W-:Y:S01]  /*d2a0*/  MUFU.EX2 R205, R103 ;  /* 0x0000006700cd7308 */ /* 0x0003e20000000800 */
[C---:B------:R-:W-:Y:S01]  /*d2b0*/  HMMA.16816.F32 R64, R104.reuse, R110, R64 ;  /* 0x0000006e6840723c */ /* 0x040fe20000001840 */
[----:B------:R-:W3:Y:S02]  /*d2c0*/  LDSM.16.MT88.4 R108, [R0+0x6000] ;  /* 0x00600000006c783b */ /* 0x000ee40000004200 */
[----:B-1----:R-:W-:Y:S02]  /*d2d0*/  FADD.FTZ R103, R216, R113 ;  /* 0x00000071d8677221 */ /* 0x002fe40000010000 */
[----:B------:R-:W-:Y:S02]  /*d2e0*/  FFMA.FTZ R216, R141, c[0x0][0x2d0], -R203 ;  /* 0x0000b4008dd87a23 */ /* 0x000fe400000108cb */
[----:B------:R-:W-:Y:S02]  /*d2f0*/  FADD.FTZ R116, R116, R103 ;  /* 0x0000006774747221 */ /* 0x000fe40000010000 */
[----:B------:R-:W-:Y:S03]  /*d300*/  FADD.FTZ R103, R117, R112 ;  /* 0x0000007075677221 */ /* 0x000fe60000010000 */
[----:B------:R-:W-:Y:S01]  /*d310*/  FADD.FTZ R116, R115, R116 ;  /* 0x0000007473747221 */ /* 0x000fe20000010000 */
[----:B------:R-:W-:Y:S01]  /*d320*/  MUFU.EX2 R216, R216 ;  /* 0x000000d800d87308 */ /* 0x000fe20000000800 */
[----:B------:R-:W-:Y:S02]  /*d330*/  FADD.FTZ R103, R114, R103 ;  /* 0x0000006772677221 */ /* 0x000fe40000010000 */
[--C-:B------:R-:W-:Y:S02]  /*d340*/  FFMA.FTZ R117, R244, c[0x0][0x2d0], -R202.reuse ;  /* 0x0000b400f4757a23 */ /* 0x100fe400000108ca */
[--C-:B------:R-:W-:Y:S01]  /*d350*/  FFMA.FTZ R112, R247, c[0x0][0x2d0], -R202.reuse ;  /* 0x0000b400f7707a23 */ /* 0x100fe200000108ca */
[----:B------:R-:W-:Y:S01]  /*d360*/  MOV R247, R145 ;  /* 0x0000009100f77202 */ /* 0x000fe20000000f00 */
[C---:B---3--:R-:W-:Y:S03]  /*d370*/  HMMA.16816.F32 R68, R104.reuse, R108, R68 ;  /* 0x0000006c6844723c */ /* 0x048fe60000001844 */
[----:B------:R-:W-:Y:S05]  /*d380*/  MUFU.EX2 R231, R117 ;  /* 0x0000007500e77308 */ /* 0x000fea0000000800 */
[C---:B------:R-:W-:Y:S01]  /*d390*/  HMMA.16816.F32 R72, R104.reuse, R110, R72 ;  /* 0x0000006e6848723c */ /* 0x040fe20000001848 */
[----:B------:R-:W1:Y:S04]  /*d3a0*/  LDSM.16.MT88.4 R108, [R3+0x6000] ;  /* 0x00600000036c783b */ /* 0x000e680000004200 */
[----:B------:R3:W-:Y:S02]  /*d3b0*/  MUFU.EX2 R126, R112 ;  /* 0x00000070007e7308 */ /* 0x0007e40000000800 */
[--C-:B---3--:R-:W-:Y:S01]  /*d3c0*/  FFMA.FTZ R112, R246, c[0x0][0x2d0], -R202.reuse ;  /* 0x0000b400f6707a23 */ /* 0x108fe200000108ca */
[----:B------:R-:W-:Y:S07]  /*d3d0*/  MOV R246, R144 ;  /* 0x0000009000f67202 */ /* 0x000fee0000000f00 */
[----:B------:R3:W-:Y:S01]  /*d3e0*/  MUFU.EX2 R235, R112 ;  /* 0x0000007000eb7308 */ /* 0x0007e20000000800 */
[----:B------:R-:W-:Y:S01]  /*d3f0*/  @P5 ISETP.GE.AND P1, PT, R246, c[0x0][0x1d4], PT ;  /* 0x00007500f6005a0c */ /* 0x000fe20003f26270 */
[C---:B-1----:R-:W-:Y:S08]  /*d400*/  HMMA.16816.F32 R76, R104.reuse, R108, R76 ;  /* 0x0000006c684c723c */ /* 0x042ff0000000184c */
[C---:B------:R-:W-:Y:S01]  /*d410*/  HMMA.16816.F32 R80, R104.reuse, R110, R80 ;  /* 0x0000006e6850723c */ /* 0x040fe20000001850 */
[----:B------:R-:W1:Y:S03]  /*d420*/  LDSM.16.MT88.4 R108, [R2+0x6000] ;  /* 0x00600000026c783b */ /* 0x000e660000004200 */
[--C-:B---3--:R-:W-:Y:S04]  /*d430*/  FFMA.FTZ R112, R237, c[0x0][0x2d0], -R202.reuse ;  /* 0x0000b400ed707a23 */ /* 0x108fe800000108ca */
[----:B------:R3:W-:Y:S04]  /*d440*/  MUFU.EX2 R237, R112 ;  /* 0x0000007000ed7308 */ /* 0x0007e80000000800 */
[--C-:B---3--:R-:W-:Y:S02]  /*d450*/  FFMA.FTZ R112, R238, c[0x0][0x2d0], -R202.reuse ;  /* 0x0000b400ee707a23 */ /* 0x108fe400000108ca */
[----:B------:R-:W-:Y:S02]  /*d460*/  FFMA.FTZ R202, R239, c[0x0][0x2d0], -R202 ;  /* 0x0000b400efca7a23 */ /* 0x000fe400000108ca */
[----:B------:R-:W3:Y:S02]  /*d470*/  LDL R239, [R1+0x2c] ;  /* 0x00002c0001ef7983 */ /* 0x000ee40000100800 */
[----:B------:R4:W-:Y:S01]  /*d480*/  MUFU.EX2 R238, R112 ;  /* 0x0000007000ee7308 */ /* 0x0009e20000000800 */
[C---:B-1----:R-:W-:Y:S08]  /*d490*/  HMMA.16816.F32 R84, R104.reuse, R108, R84 ;  /* 0x0000006c6854723c */ /* 0x042ff00000001854 */
[C---:B------:R-:W-:Y:S01]  /*d4a0*/  HMMA.16816.F32 R88, R104.reuse, R110, R88 ;  /* 0x0000006e6858723c */ /* 0x040fe20000001858 */
[----:B------:R-:W1:Y:S03]  /*d4b0*/  LDSM.16.MT88.4 R108, [R102+0x6000] ;  /* 0x00600000666c783b */ /* 0x000e660000004200 */
[--C-:B----4-:R-:W-:Y:S01]  /*d4c0*/  FFMA.FTZ R112, R251, c[0x0][0x2d0], -R203.reuse ;  /* 0x0000b400fb707a23 */ /* 0x110fe200000108cb */
[----:B------:R-:W-:Y:S03]  /*d4d0*/  MOV R251, R149 ;  /* 0x0000009500fb7202 */ /* 0x000fe60000000f00 */
[----:B------:R4:W-:Y:S01]  /*d4e0*/  MUFU.EX2 R232, R112 ;  /* 0x0000007000e87308 */ /* 0x0009e20000000800 */
[C---:B-1----:R-:W-:Y:S03]  /*d4f0*/  HMMA.16816.F32 R92, R104.reuse, R108, R92 ;  /* 0x0000006c685c723c */ /* 0x042fe6000000185c */
[----:B----4-:R-:W-:Y:S01]  /*d500*/  FFMA.FTZ R112, R250, c[0x0][0x2d0], -R203 ;  /* 0x0000b400fa707a23 */ /* 0x010fe200000108cb */
[----:B------:R-:W-:Y:S05]  /*d510*/  MOV R250, R148 ;  /* 0x0000009400fa7202 */ /* 0x000fea0000000f00 */
[----:B------:R1:W-:Y:S01]  /*d520*/  MUFU.EX2 R233, R112 ;  /* 0x0000007000e97308 */ /* 0x0003e20000000800 */
[----:B------:R-:W-:Y:S01]  /*d530*/  HMMA.16816.F32 R96, R104, R110, R96 ;  /* 0x0000006e6860723c */ /* 0x000fe20000001860 */
[----:B------:R-:W4:Y:S02]  /*d540*/  LDSM.16.MT88.4 R108, [R0+0x800] ;  /* 0x00080000006c783b */ /* 0x000f240000004200 */
[----:B------:R-:W-:Y:S04]  /*d550*/  @P5 ISETP.GE.AND P2, PT, R250, c[0x0][0x1d4], PT ;  /* 0x00007500fa005a0c */ /* 0x000fe80003f46270 */
[----:B------:R-:W-:Y:S02]  /*d560*/  F2FP.PACK_AB R104, R122, R114 ;  /* 0x000000727a68723e */ /* 0x000fe400000000ff */
[----:B------:R-:W-:Y:S03]  /*d570*/  F2FP.PACK_AB R106, R129, R124 ;  /* 0x0000007c816a723e */ /* 0x000fe600000000ff */
[----:B-----5:R-:W-:Y:S01]  /*d580*/  F2FP.PACK_AB R105, R123, R120 ;  /* 0x000000787b69723e */ /* 0x020fe200000000ff */
[----:B------:R-:W-:Y:S01]  /*d590*/  FADD.FTZ R120, R120, R116 ;  /* 0x0000007478787221 */ /* 0x000fe20000010000 */
[----:B--2---:R-:W-:Y:S01]  /*d5a0*/  F2FP.PACK_AB R107, R128, R127 ;  /* 0x0000007f806b723e */ /* 0x004fe200000000ff */
[----:B------:R-:W-:Y:S02]  /*d5b0*/  FADD.FTZ R116, R122, R103 ;  /* 0x000000677a747221 */ /* 0x000fe40000010000 */
[--C-:B------:R-:W-:Y:S02]  /*d5c0*/  FFMA.FTZ R103, R147, c[0x0][0x2d0], -R203.reuse ;  /* 0x0000b40093677a23 */ /* 0x100fe400000108cb */
[----:B------:R-:W-:Y:S02]  /*d5d0*/  FADD.FTZ R120, R123, R120 ;  /* 0x000000787b787221 */ /* 0x000fe40000010000 */
[----:B------:R2:W-:Y:S01]  /*d5e0*/  MUFU.EX2 R224, R103 ;  /* 0x0000006700e07308 */ /* 0x0005e20000000800 */
[--C-:B-1----:R-:W-:Y:S01]  /*d5f0*/  FFMA.FTZ R112, R245, c[0x0][0x2d0], -R203.reuse ;  /* 0x0000b400f5707a23 */ /* 0x102fe200000108cb */
[----:B------:R-:W-:Y:S04]  /*d600*/  MOV R245, R217 ;  /* 0x000000d900f57202 */ /* 0x000fe80000000f00 */
[----:B------:R-:W-:Y:S04]  /*d610*/  ISETP.GE.AND P3, PT, R245, 0x1, PT ;  /* 0x00000001f500780c */ /* 0x000fe80003f66270 */
[----:B------:R1:W-:Y:S01]  /*d620*/  MUFU.EX2 R234, R112 ;  /* 0x0000007000ea7308 */ /* 0x0003e20000000800 */
[C---:B----4-:R-:W-:Y:S09]  /*d630*/  HMMA.16816.F32 R4, R104.reuse, R108, R4 ;  /* 0x0000006c6804723c */ /* 0x050ff20000001804 */
[----:B------:R-:W4:Y:S03]  /*d640*/  MUFU.EX2 R217, R202 ;  /* 0x000000ca00d97308 */ /* 0x000f260000000800 */
[----:B--2---:R-:W-:Y:S02]  /*d650*/  FFMA.FTZ R103, R146, c[0x0][0x2d0], -R203 ;  /* 0x0000b40092677a23 */ /* 0x004fe400000108cb */
[----:B------:R-:W-:Y:S01]  /*d660*/  LDSM.16.MT88.4 R144, [R0+0x2800] ;  /* 0x002800000090783b */ /* 0x000fe20000004200 */
[C---:B------:R-:W-:Y:S04]  /*d670*/  HMMA.16816.F32 R8, R104.reuse, R110, R8 ;  /* 0x0000006e6808723c */ /* 0x040fe80000001808 */
[----:B------:R2:W-:Y:S03]  /*d680*/  MUFU.EX2 R227, R103 ;  /* 0x0000006700e37308 */ /* 0x0005e60000000800 */
[----:B------:R-:W5:Y:S08]  /*d690*/  LDSM.16.MT88.4 R108, [R3+0x800] ;  /* 0x00080000036c783b */ /* 0x000f700000004200 */
[----:B-1----:R-:W-:Y:S01]  /*d6a0*/  LDSM.16.MT88.4 R112, [R0+0x1800] ;  /* 0x001800000070783b */ /* 0x002fe20000004200 */
[----:B----4-:R-:W-:Y:S01]  /*d6b0*/  F2FP.PACK_AB R202, R217, R222 ;  /* 0x000000ded9ca723e */ /* 0x010fe200000000ff */
[----:B--2---:R-:W-:Y:S06]  /*d6c0*/  FADD.FTZ R103, R124, R116 ;  /* 0x000000747c677221 */ /* 0x004fec0000010000 */
[----:B------:R-:W-:Y:S01]  /*d6d0*/  LDSM.16.MT88.4 R116, [R0+0x2000] ;  /* 0x002000000074783b */ /* 0x000fe20000004200 */
[----:B------:R-:W-:Y:S02]  /*d6e0*/  FADD.FTZ R124, R127, R120 ;  /* 0x000000787f7c7221 */ /* 0x000fe40000010000 */
[----:B------:R-:W-:Y:S02]  /*d6f0*/  FADD.FTZ R103, R129, R103 ;  /* 0x0000006781677221 */ /* 0x000fe40000010000 */
[----:B------:R-:W-:Y:S02]  /*d700*/  FADD.FTZ R124, R128, R124 ;  /* 0x0000007c807c7221 */ /* 0x000fe40000010000 */
[----:B------:R-:W-:Y:S01]  /*d710*/  FADD.FTZ R103, R125, R103 ;  /* 0x000000677d677221 */ /* 0x000fe20000010000 */
[----:B------:R-:W-:Y:S03]  /*d720*/  LDSM.16.MT88.4 R120, [R2+0x2000] ;  /* 0x002000000278783b */ /* 0x000fe60000004200 */
[----:B------:R-:W-:Y:S04]  /*d730*/  FADD.FTZ R103, R131, R103 ;  /* 0x0000006783677221 */ /* 0x000fe80000010000 */
[----:B------:R-:W-:Y:S01]  /*d740*/  FADD.FTZ R103, R134, R103 ;  /* 0x0000006786677221 */ /* 0x000fe20000010000 */
[C---:B-----5:R-:W-:Y:S03]  /*d750*/  HMMA.16816.F32 R12, R104.reuse, R108, R12 ;  /* 0x0000006c680c723c */ /* 0x060fe6000000180c */
[----:B------:R-:W-:Y:S04]  /*d760*/  FADD.FTZ R103, R135, R103 ;  /* 0x0000006787677221 */ /* 0x000fe80000010000 */
[----:B------:R-:W-:Y:S01]  /*d770*/  FADD.FTZ R103, R126, R103 ;  /* 0x000000677e677221 */ /* 0x000fe20000010000 */
        /* <DEDUP_REMOVED lines=32> */
[----:B------:R-:W-:Y:S02]  /*d980*/  F2FP.PACK_AB R104, R131, R125 ;  /* 0x0000007d8368723e */ /* 0x000fe400000000ff */
[----:B------:R-:W-:Y:S03]  /*d990*/  F2FP.PACK_AB R105, R133, R130 ;  /* 0x000000828569723e */ /* 0x000fe600000000ff */
[----:B------:R-:W-:Y:S02]  /*d9a0*/  F2FP.PACK_AB R106, R135, R134 ;  /* 0x00000086876a723e */ /* 0x000fe400000000ff */
[----:B------:R-:W-:Y:S07]  /*d9b0*/  F2FP.PACK_AB R107, R205, R132 ;  /* 0x00000084cd6b723e */ /* 0x000fee00000000ff */
        /* <DEDUP_REMOVED lines=36> */
[----:B------:R1:W2:Y:S04]  /*dc00*/  MUFU.EX2 R236, R108 ;  /* 0x0000006c00ec7308 */ /* 0x0002a80000000800 */
[----:B------:R-:W-:Y:S02]  /*dc10*/  F2FP.PACK_AB R104, R235, R126 ;  /* 0x0000007eeb68723e */ /* 0x000fe400000000ff */
[----:B------:R-:W-:Y:S03]  /*dc20*/  F2FP.PACK_AB R106, R238, R237 ;  /* 0x000000edee6a723e */ /* 0x000fe600000000ff */
[----:B------:R-:W-:Y:S01]  /*dc30*/  F2FP.PACK_AB R105, R233, R232 ;  /* 0x000000e8e969723e */ /* 0x000fe200000000ff */
[----:B-1----:R-:W1:Y:S01]  /*dc40*/  LDSM.16.MT88.4 R108, [R3+0x1800] ;  /* 0x00180000036c783b */ /* 0x002e620000004200 */
[----:B--2---:R-:W-:Y:S07]  /*dc50*/  F2FP.PACK_AB R107, R236, R234 ;  /* 0x000000eaec6b723e */ /* 0x004fee00000000ff */
        /* <DEDUP_REMOVED lines=30> */
[C---:B--2---:R-:W-:Y:S07]  /*de40*/  HMMA.16816.F32 R84, R104.reuse, R112, R84 ;  /* 0x000000706854723c */ /* 0x044fee0000001854 */
[--C-:B------:R-:W-:Y:S01]  /*de50*/  FFMA.FTZ R112, R151, c[0x0][0x2d0], -R203.reuse ;  /* 0x0000b40097707a23 */ /* 0x100fe200000108cb */
[C---:B------:R-:W-:Y:S03]  /*de60*/  HMMA.16816.F32 R88, R104.reuse, R114, R88 ;  /* 0x000000726858723c */ /* 0x040fe60000001858 */
[----:B------:R2:W-:Y:S01]  /*de70*/  MUFU.EX2 R226, R112 ;  /* 0x0000007000e27308 */ /* 0x0005e20000000800 */
[----:B------:R-:W-:Y:S09]  /*de80*/  FFMA.FTZ R203, R140, c[0x0][0x2d0], -R203 ;  /* 0x0000b4008ccb7a23 */ /* 0x000ff200000108cb */
[----:B------:R-:W4:Y:S01]  /*de90*/  MUFU.EX2 R215, R203 ;  /* 0x000000cb00d77308 */ /* 0x000f220000000800 */
[C---:B-1----:R-:W-:Y:S01]  /*dea0*/  HMMA.16816.F32 R92, R104.reuse, R108, R92 ;  /* 0x0000006c685c723c */ /* 0x042fe2000000185c */
[----:B--2---:R-:W1:Y:S07]  /*deb0*/  LDSM.16.MT88.4 R112, [R3+0x2000] ;  /* 0x002000000370783b */ /* 0x004e6e0000004200 */
[----:B------:R-:W-:Y:S01]  /*dec0*/  HMMA.16816.F32 R96, R104, R110, R96 ;  /* 0x0000006e6860723c */ /* 0x000fe20000001860 */
[----:B------:R-:W2:Y:S03]  /*ded0*/  LDSM.16.MT88.4 R108, [R102+0x2000] ;  /* 0x00200000666c783b */ /* 0x000ea60000004200 */
[----:B----4-:R-:W-:Y:S03]  /*dee0*/  F2FP.PACK_AB R203, R215, R216 ;  /* 0x000000d8d7cb723e */ /* 0x010fe600000000ff */
[----:B------:R-:W-:Y:S02]  /*def0*/  F2FP.PACK_AB R104, R230, R228 ;  /* 0x000000e4e668723e */ /* 0x000fe400000000ff */
[----:B------:R-:W-:Y:S03]  /*df00*/  F2FP.PACK_AB R106, R229, R231 ;  /* 0x000000e7e56a723e */ /* 0x000fe600000000ff */
[----:B------:R-:W-:Y:S02]  /*df10*/  F2FP.PACK_AB R105, R227, R224 ;  /* 0x000000e0e369723e */ /* 0x000fe400000000ff */
[----:B------:R-:W-:Y:S07]  /*df20*/  F2FP.PACK_AB R107, R225, R226 ;  /* 0x000000e2e16b723e */ /* 0x000fee00000000ff */
[C---:B------:R-:W-:Y:S08]  /*df30*/  HMMA.16816.F32 R4, R104.reuse, R116, R4 ;  /* 0x000000746804723c */ /* 0x040ff00000001804 */
[C---:B------:R-:W-:Y:S01]  /*df40*/  HMMA.16816.F32 R8, R104.reuse, R118, R8 ;  /* 0x000000766808723c */ /* 0x040fe20000001808 */
[----:B------:R-:W4:Y:S07]  /*df50*/  LDSM.16.MT88.4 R116, [R0+0x5000] ;  /* 0x005000000074783b */ /* 0x000f2e0000004200 */
[C---:B-1----:R-:W-:Y:S08]  /*df60*/  HMMA.16816.F32 R12, R104.reuse, R112, R12 ;  /* 0x00000070680c723c */ /* 0x042ff0000000180c */
[C---:B------:R-:W-:Y:S01]  /*df70*/  HMMA.16816.F32 R16, R104.reuse, R114, R16 ;  /* 0x000000726810723c */ /* 0x040fe20000001810 */
[----:B------:R-:W1:Y:S07]  /*df80*/  LDSM.16.MT88.4 R112, [R3+0x5000] ;  /* 0x005000000370783b */ /* 0x000e6e0000004200 */
[C---:B------:R-:W-:Y:S08]  /*df90*/  HMMA.16816.F32 R20, R104.reuse, R120, R20 ;  /* 0x000000786814723c */ /* 0x040ff00000001814 */
[C---:B------:R-:W-:Y:S01]  /*dfa0*/  HMMA.16816.F32 R24, R104.reuse, R122, R24 ;  /* 0x0000007a6818723c */ /* 0x040fe20000001818 */
[----:B------:R-:W5:Y:S07]  /*dfb0*/  LDSM.16.MT88.4 R120, [R2+0x5000] ;  /* 0x005000000278783b */ /* 0x000f6e0000004200 */
[C---:B--2---:R-:W-:Y:S08]  /*dfc0*/  HMMA.16816.F32 R28, R104.reuse, R108, R28 ;  /* 0x0000006c681c723c */ /* 0x044ff0000000181c */
[C---:B------:R-:W-:Y:S01]  /*dfd0*/  HMMA.16816.F32 R32, R104.reuse, R110, R32 ;  /* 0x0000006e6820723c */ /* 0x040fe20000001820 */
[----:B------:R-:W2:Y:S07]  /*dfe0*/  LDSM.16.MT88.4 R108, [R102+0x5000] ;  /* 0x00500000666c783b */ /* 0x000eae0000004200 */
[C---:B----4-:R-:W-:Y:S08]  /*dff0*/  HMMA.16816.F32 R36, R104.reuse, R116, R36 ;  /* 0x000000746824723c */ /* 0x050ff00000001824 */
[C---:B------:R-:W-:Y:S01]  /*e000*/  HMMA.16816.F32 R40, R104.reuse, R118, R40 ;  /* 0x000000766828723c */ /* 0x040fe20000001828 */
[----:B------:R-:W4:Y:S07]  /*e010*/  LDSM.16.MT88.4 R116, [R0+0x8000] ;  /* 0x008000000074783b */ /* 0x000f2e0000004200 */
[C---:B-1----:R-:W-:Y:S08]  /*e020*/  HMMA.16816.F32 R44, R104.reuse, R112, R44 ;  /* 0x00000070682c723c */ /* 0x042ff0000000182c */
[C---:B------:R-:W-:Y:S01]  /*e030*/  HMMA.16816.F32 R48, R104.reuse, R114, R48 ;  /* 0x000000726830723c */ /* 0x040fe20000001830 */
[----:B------:R-:W1:Y:S07]  /*e040*/  LDSM.16.MT88.4 R112, [R3+0x8000] ;  /* 0x008000000370783b */ /* 0x000e6e0000004200 */
[C---:B-----5:R-:W-:Y:S08]  /*e050*/  HMMA.16816.F32 R52, R104.reuse, R120, R52 ;  /* 0x000000786834723c */ /* 0x060ff00000001834 */
[C---:B------:R-:W-:Y:S01]  /*e060*/  HMMA.16816.F32 R56, R104.reuse, R122, R56 ;  /* 0x0000007a6838723c */ /* 0x040fe20000001838 */
[----:B------:R-:W5:Y:S07]  /*e070*/  LDSM.16.MT88.4 R120, [R2+0x8000] ;  /* 0x008000000278783b */ /* 0x000f6e0000004200 */
[C---:B--2---:R-:W-:Y:S08]  /*e080*/  HMMA.16816.F32 R60, R104.reuse, R108, R60 ;  /* 0x0000006c683c723c */ /* 0x044ff0000000183c */
[C---:B------:R-:W-:Y:S01]  /*e090*/  HMMA.16816.F32 R64, R104.reuse, R110, R64 ;  /* 0x0000006e6840723c */ /* 0x040fe20000001840 */
[----:B------:R-:W2:Y:S07]  /*e0a0*/  LDSM.16.MT88.4 R108, [R102+0x8000] ;  /* 0x00800000666c783b */ /* 0x000eae0000004200 */
[C---:B----4-:R-:W-:Y:S08]  /*e0b0*/  HMMA.16816.F32 R68, R104.reuse, R116, R68 ;  /* 0x000000746844723c */ /* 0x050ff00000001844 */
[C---:B------:R-:W-:Y:S08]  /*e0c0*/  HMMA.16816.F32 R72, R104.reuse, R118, R72 ;  /* 0x000000766848723c */ /* 0x040ff00000001848 */
[C---:B-1----:R-:W-:Y:S07]  /*e0d0*/  HMMA.16816.F32 R76, R104.reuse, R112, R76 ;  /* 0x00000070684c723c */ /* 0x042fee000000184c */
[----:B------:R-:W-:Y:S01]  /*e0e0*/  FADD.FTZ R112, R130, R124 ;  /* 0x0000007c82707221 */ /* 0x000fe20000010000 */
[C---:B------:R-:W-:Y:S01]  /*e0f0*/  HMMA.16816.F32 R80, R104.reuse, R114, R80 ;  /* 0x000000726850723c */ /* 0x040fe20000001850 */
[----:B------:R-:W1:Y:S03]  /*e100*/  LDSM.16.MT88.4 R128, [R2+0x2800] ;  /* 0x002800000280783b */ /* 0x000e660000004200 */
[----:B------:R-:W-:Y:S04]  /*e110*/  FADD.FTZ R112, R133, R112 ;  /* 0x0000007085707221 */ /* 0x000fe80000010000 */
[C---:B-----5:R-:W-:Y:S08]  /*e120*/  HMMA.16816.F32 R84, R104.reuse, R120, R84 ;  /* 0x000000786854723c */ /* 0x060ff00000001854 */
[C---:B------:R-:W-:Y:S01]  /*e130*/  HMMA.16816.F32 R88, R104.reuse, R122, R88 ;  /* 0x0000007a6858723c */ /* 0x040fe20000001858 */
[----:B------:R-:W4:Y:S07]  /*e140*/  LDSM.16.MT88.4 R120, [R102+0x2800] ;  /* 0x002800006678783b */ /* 0x000f2e0000004200 */
[C---:B--2---:R-:W-:Y:S07]  /*e150*/  HMMA.16816.F32 R92, R104.reuse, R108, R92 ;  /* 0x0000006c685c723c */ /* 0x044fee000000185c */
[----:B------:R-:W-:Y:S01]  /*e160*/  FADD.FTZ R108, R132, R112 ;  /* 0x00000070846c7221 */ /* 0x000fe20000010000 */
[----:B------:R-:W-:Y:S01]  /*e170*/  HMMA.16816.F32 R96, R104, R110, R96 ;  /* 0x0000006e6860723c */ /* 0x000fe20000001860 */
[----:B------:R-:W2:Y:S03]  /*e180*/  LDSM.16.MT88.4 R112, [R0+0x5800] ;  /* 0x005800000070783b */ /* 0x000ea60000004200 */
[----:B------:R-:W-:Y:S04]  /*e190*/  FADD.FTZ R205, R205, R108 ;  /* 0x0000006ccdcd7221 */ /* 0x000fe80000010000 */
[C---:B------:R-:W-:Y:S01]  /*e1a0*/  HMMA.16816.F32 R148, R200.reuse, R144, R4 ;  /* 0x00000090c894723c */ /* 0x040fe20000001804 */
[----:B------:R-:W5:Y:S07]  /*e1b0*/  LDSM.16.MT88.4 R104, [R3+0x5800] ;  /* 0x005800000368783b */ /* 0x000f6e0000004200 */
[C---:B------:R-:W-:Y:S01]  /*e1c0*/  HMMA.16816.F32 R144, R200.reuse, R146, R8 ;  /* 0x00000092c890723c */ /* 0x040fe20000001808 */
[----:B------:R-:W2:Y:S07]  /*e1d0*/  LDSM.16.MT88.4 R4, [R2+0x5800] ;  /* 0x005800000204783b */ /* 0x000eae0000004200 */
[C---:B------:R-:W-:Y:S01]  /*e1e0*/  HMMA.16816.F32 R140, R200.reuse, R136, R12 ;  /* 0x00000088c88c723c */ /* 0x040fe2000000180c */
[----:B------:R-:W2:Y:S07]  /*e1f0*/  LDSM.16.MT88.4 R8, [R102+0x5800] ;  /* 0x005800006608783b */ /* 0x000eae0000004200 */
[C---:B------:R-:W-:Y:S01]  /*e200*/  HMMA.16816.F32 R136, R200.reuse, R138, R16 ;  /* 0x0000008ac888723c */ /* 0x040fe20000001810 */
[----:B------:R3:W5:Y:S07]  /*e210*/  LDSM.16.MT88.4 R12, [R0+0x8800] ;  /* 0x00880000000c783b */ /* 0x00076e0000004200 */
[C---:B-1----:R-:W-:Y:S01]  /*e220*/  HMMA.16816.F32 R132, R200.reuse, R128, R20 ;  /* 0x00000080c884723c */ /* 0x042fe20000001814 */
[----:B------:R1:W5:Y:S07]  /*e230*/  LDSM.16.MT88.4 R16, [R3+0x8800] ;  /* 0x008800000310783b */ /* 0x00036e0000004200 */
[C---:B------:R-:W-:Y:S08]  /*e240*/  HMMA.16816.F32 R128, R200.reuse, R130, R24 ;  /* 0x00000082c880723c */ /* 0x040ff00000001818 */
[C---:B----4-:R-:W-:Y:S04]  /*e250*/  HMMA.16816.F32 R124, R200.reuse, R120, R28 ;  /* 0x00000078c87c723c */ /* 0x050fe8000000181c */
[----:B---3--:R-:W-:Y:S04]  /*e260*/  @P5 IADD3 R0, R223, -0x2, RZ ;  /* 0xfffffffedf005810 */ /* 0x008fe80007ffe0ff */
[C---:B------:R-:W-:Y:S04]  /*e270*/  HMMA.16816.F32 R120, R200.reuse, R122, R32 ;  /* 0x0000007ac878723c */ /* 0x040fe80000001820 */
[----:B-1----:R-:W-:Y:S04]  /*e280*/  @P5 SHF.R.S32.HI R3, RZ, 0x1f, R0 ;  /* 0x0000001fff035819 */ /* 0x002fe80000011400 */
[C---:B--2---:R-:W-:Y:S04]  /*e290*/  HMMA.16816.F32 R116, R200.reuse, R112, R36 ;  /* 0x00000070c874723c */ /* 0x044fe80000001824 */
[----:B------:R-:W-:Y:S04]  /*e2a0*/  @P5 IMAD R3, R3, c[0x0][0x1e0], RZ ;  /* 0x0000780003035a24 */ /* 0x000fe800078e02ff */
[C---:B------:R-:W-:Y:S08]  /*e2b0*/  HMMA.16816.F32 R112, R200.reuse, R114, R40 ;  /* 0x00000072c870723c */ /* 0x040ff00000001828 */
[C---:B-----5:R-:W-:Y:S08]  /*e2c0*/  HMMA.16816.F32 R108, R200.reuse, R104, R44 ;  /* 0x00000068c86c723c */ /* 0x060ff0000000182c */
[C---:B------:R-:W-:Y:S08]  /*e2d0*/  HMMA.16816.F32 R104, R200.reuse, R106, R48 ;  /* 0x0000006ac868723c */ /* 0x040ff00000001830 */
[C---:B------:R-:W-:Y:S08]  /*e2e0*/  HMMA.16816.F32 R52, R200.reuse, R4, R52 ;  /* 0x00000004c834723c */ /* 0x040ff00000001834 */
[C---:B------:R-:W-:Y:S01]  /*e2f0*/  HMMA.16816.F32 R56, R200.reuse, R6, R56 ;  /* 0x00000006c838723c */ /* 0x040fe20000001838 */
[----:B------:R1:W2:Y:S07]  /*e300*/  LDSM.16.MT88.4 R4, [R2+0x8800] ;  /* 0x008800000204783b */ /* 0x0002ae0000004200 */
[C---:B------:R-:W-:Y:S07]  /*e310*/  HMMA.16816.F32 R60, R200.reuse, R8, R60 ;  /* 0x00000008c83c723c */ /* 0x040fee000000183c */
[C---:B------:R-:W-:Y:S01]  /*e320*/  @P5 IMAD.WIDE.U32 R8, R0.reuse, c[0x0][0x1e0], RZ ;  /* 0x0000780000085a25 */ /* 0x040fe200078e00ff */
[C---:B------:R-:W-:Y:S04]  /*e330*/  HMMA.16816.F32 R64, R200.reuse, R10, R64 ;  /* 0x0000000ac840723c */ /* 0x040fe80000001840 */
[----:B-1----:R-:W-:Y:S04]  /*e340*/  @P5 IMAD R2, R0, c[0x0][0x1e4], R3 ;  /* 0x0000790000025a24 */ /* 0x002fe800078e0203 */
[C---:B------:R-:W-:Y:S04]  /*e350*/  HMMA.16816.F32 R68, R200.reuse, R12, R68 ;  /* 0x0000000cc844723c */ /* 0x040fe80000001844 */
        /* <DEDUP_REMOVED lines=8> */
[C---:B------:R-:W-:Y:S01]  /*e3e0*/  @P5 LEA R12, P0, R2.reuse, c[0x0][0x1c8], 0x1 ;  /* 0x00007200020c5a11 */ /* 0x040fe200078008ff */
[----:B------:R-:W-:Y:S01]  /*e3f0*/  FADD.FTZ R14, R233, R9 ;  /* 0x00000009e90e7221 */ /* 0x000fe20000010000 */
[C---:B------:R-:W-:Y:S01]  /*e400*/  HMMA.16816.F32 R76, R200.reuse, R16, R76 ;  /* 0x00000010c84c723c */ /* 0x040fe2000000184c */
[----:B------:R-:W1:Y:S02]  /*e410*/  LDSM.16.MT88.4 R8, [R102+0x8800] ;  /* 0x008800006608783b */ /* 0x000e640000004200 */
[----:B------:R-:W-:Y:S01]  /*e420*/  @P5 IADD3 R3, R3, R0, RZ ;  /* 0x0000000003035210 */ /* 0x000fe20007ffe0ff */
[----:B------:R-:W-:Y:S03]  /*e430*/  FADD.FTZ R0, R237, R13 ;  /* 0x0000000ded007221 */ /* 0x000fe60000010000 */
[----:B------:R-:W-:Y:S01]  /*e440*/  @P5 LEA.HI.X R13, R2, c[0x0][0x1cc], R3, 0x1, P0 ;  /* 0x00007300020d5a11 */ /* 0x000fe200000f0c03 */
[----:B------:R-:W-:Y:S01]  /*e450*/  FADD.FTZ R3, R238, R0 ;  /* 0x00000000ee037221 */ /* 0x000fe20000010000 */
[----:B------:R-:W-:Y:S01]  /*e460*/  IADD3 R0, R245, 0x1, RZ ;  /* 0x00000001f5007810 */ /* 0x000fe20007ffe0ff */
[C---:B------:R-:W-:Y:S02]  /*e470*/  HMMA.16816.F32 R80, R200.reuse, R18, R80 ;  /* 0x00000012c850723c */ /* 0x040fe40000001850 */
[----:B------:R-:W-:Y:S01]  /*e480*/  @P5 MOV R16, c[0x0][0x1e0] ;  /* 0x0000780000105a02 */ /* 0x000fe20000000f00 */
[----:B------:R-:W-:Y:S01]  /*e490*/  FADD.FTZ R2, R234, R14 ;  /* 0x0000000eea027221 */ /* 0x000fe20000010000 */
[----:B------:R-:W-:Y:S01]  /*e4a0*/  SEL R0, R0, RZ, !P3 ;  /* 0x000000ff00007207 */ /* 0x000fe20005800000 */
[----:B------:R-:W-:Y:S01]  /*e4b0*/  FADD.FTZ R15, R228, R3 ;  /* 0x00000003e40f7221 */ /* 0x000fe20000010000 */
[----:B------:R-:W-:Y:S01]  /*e4c0*/  @P5 ISETP.GE.AND P0, PT, R247, c[0x0][0x1d4], PT ;  /* 0x00007500f7005a0c */ /* 0x000fe20003f06270 */
[----:B------:R-:W-:Y:S01]  /*e4d0*/  FADD.FTZ R2, R236, R2 ;  /* 0x00000002ec027221 */ /* 0x000fe20000010000 */
[C---:B--2---:R-:W-:Y:S01]  /*e4e0*/  HMMA.16816.F32 R84, R200.reuse, R4, R84 ;  /* 0x00000004c854723c */ /* 0x044fe20000001854 */
[----:B------:R2:W-:Y:S03]  /*e4f0*/  STL [R1], R0 ;  /* 0x0000000001007387 */ /* 0x0005e60000100800 */
[----:B------:R-:W-:Y:S01]  /*e500*/  @P5 MOV R14, 0x6 ;  /* 0x00000006000e5802 */ /* 0x000fe20000000f00 */
[----:B------:R-:W-:Y:S01]  /*e510*/  FADD.FTZ R3, R224, R2 ;  /* 0x00000002e0037221 */ /* 0x000fe20000010000 */
[----:B------:R-:W-:Y:S01]  /*e520*/  IADD3 R247, R223, -0x1, RZ ;  /* 0xffffffffdff77810 */ /* 0x000fe20007ffe0ff */
[----:B------:R-:W-:Y:S01]  /*e530*/  FADD.FTZ R5, R230, R15 ;  /* 0x0000000fe6057221 */ /* 0x000fe20000010000 */
[C---:B------:R-:W-:Y:S01]  /*e540*/  @P5 SHF.L.U64.HI R14, R16.reuse, R14, c[0x0][0x1e4] ;  /* 0x00007900100e5619 */ /* 0x040fe2000001020e */
[----:B------:R-:W-:Y:S01]  /*e550*/  FADD.FTZ R15, R227, R3 ;  /* 0x00000003e30f7221 */ /* 0x000fe20000010000 */
[C---:B------:R-:W-:Y:S03]  /*e560*/  HMMA.16816.F32 R88, R200.reuse, R6, R88 ;  /* 0x00000006c858723c */ /* 0x040fe60000001858 */
[----:B------:R-:W-:Y:S04]  /*e570*/  @P5 SHF.L.U32 R16, R16, 0x6, RZ ;  /* 0x0000000610105819 */ /* 0x000fe800000006ff */
[----:B------:R-:W-:Y:S01]  /*e580*/  @P5 IADD3 R2, P4, R16, R12, RZ ;  /* 0x0000000c10025210 */ /* 0x000fe20007f9e0ff */
[----:B------:R-:W-:Y:S04]  /*e590*/  FADD.FTZ R6, R226, R15 ;  /* 0x0000000fe2067221 */ /* 0x000fe80000010000 */
[----:B------:R-:W-:Y:S01]  /*e5a0*/  @P5 IADD3.X R3, R14, R13, RZ, P4, !PT ;  /* 0x0000000d0e035210 */ /* 0x000fe200027fe4ff */
[C---:B-1----:R-:W-:Y:S03]  /*e5b0*/  HMMA.16816.F32 R92, R200.reuse, R8, R92 ;  /* 0x00000008c85c723c */ /* 0x042fe6000000185c */
[----:B--2---:R-:W-:Y:S01]  /*e5c0*/  @P5 IMAD R0, R0, 0x9000, R239 ;  /* 0x0000900000005824 */ /* 0x004fe200078e02ef */
[----:B------:R-:W-:Y:S04]  /*e5d0*/  @P5 IADD3 R4, P3, R16, R2, RZ ;  /* 0x0000000210045210 */ /* 0x000fe80007f7e0ff */
[----:B------:R-:W-:Y:S01]  /*e5e0*/  @!PT LDS RZ, [RZ] ;  /* 0x00000000fffff984 */ /* 0x000fe20000000800 */
[----:B------:R-:W-:Y:S01]  /*e5f0*/  @!PT LDS RZ, [RZ] ;  /* 0x00000000fffff984 */ /* 0x000fe20000000800 */
[----:B------:R-:W-:Y:S01]  /*e600*/  @!PT LDS RZ, [RZ] ;  /* 0x00000000fffff984 */ /* 0x000fe20000000800 */
[----:B------:R1:W-:Y:S01]  /*e610*/  @P5 LDGSTS.E.BYPASS.LTC128B.128 [R0], [R12.64], !P2 ;  /* 0x000000000c005fae */ /* 0x0003e2000d101d46 */
[----:B------:R-:W-:Y:S07]  /*e620*/  HMMA.16816.F32 R96, R200, R10, R96 ;  /* 0x0000000ac860723c */ /* 0x000fee0000001860 */
        /* <DEDUP_REMOVED lines=13> */
[----:B------:R-:W-:Y:S01]  /*e700*/  ISETP.GT.AND P0, PT, R223, RZ, PT ;  /* 0x000000ffdf00720c */ /* 0x000fe20003f04270 */
[----:B--2---:R-:W-:Y:S01]  /*e710*/  FADD.FTZ R3, R229, R12 ;  /* 0x0000000ce5037221 */ /* 0x004fe20000010000 */
[----:B------:R-:W-:Y:S01]  /*e720*/  MOV R223, R247 ;  /* 0x000000f700df7202 */ /* 0x000fe20000000f00 */
[----:B------:R-:W-:Y:S02]  /*e730*/  FADD.FTZ R2, R225, R6 ;  /* 0x00000006e1027221 */ /* 0x000fe40000010000 */
[----:B------:R-:W-:Y:S02]  /*e740*/  FADD.FTZ R3, R218, R3 ;  /* 0x00000003da037221 */ /* 0x000fe40000010000 */
        /* <DEDUP_REMOVED lines=9> */
[----:B------:R-:W-:Y:S04]  /*e7e0*/  STL [R1+0x4], R2 ;  /* 0x0000040201007387 */ /* 0x000fe80000100800 */
[----:B------:R1:W-:Y:S02]  /*e7f0*/  STL [R1+0x8], R0 ;  /* 0x0000080001007387 */ /* 0x0003e40000100800 */
[----:B-1----:R-:W-:Y:S01]  /*e800*/  MOV R0, R101 ;  /* 0x0000006500007202 */ /* 0x002fe20000000f00 */
[----:B------:R-:W-:-:S05]  /*e810*/  @P0 BRA `(.L_x_1092) ;  /* 0xffffc14000000947 */ /* 0x000fca000383ffff */
.L_x_1091:
[----:B------:R-:W-:Y:S02]  /*e820*/  MOV R7, 0x1f ;  /* 0x0000001f00077802 */ /* 0x000fe40000000f00 */
[----:B------:R-:W-:Y:S01]  /*e830*/  MOV R6, 0xffffffff ;  /* 0xffffffff00067802 */ /* 0x000fe20000000f00 */
[----:B------:R-:W-:Y:S05]  /*e840*/  BRA.DIV ~URZ, `(.L_x_1093) ;  /* 0x000028c27f007947 */ /* 0x000fea000b800000 */
[----:B------:R-:W2:Y:S04]  /*e850*/  LDL R0, [R1+0x4] ;  /* 0x0000040001007983 */ /* 0x000ea80000100800 */
[----:B--2---:R2:W3:Y:S02]  /*e860*/  SHFL.BFLY PT, R4, R0, 0x2, 0x1f ;  /* 0x0c401f0000047f89 */ /* 0x0044e400000e0000 */
.L_x_1125:
[----:B--2---:R-:W2:Y:S02]  /*e870*/  LDL.LU R0, [R1+0x4] ;  /* 0x0000040001007983 */ /* 0x004ea40000300800 */
[----:B--23--:R-:W-:Y:S01]  /*e880*/  FADD.FTZ R4, R4, R0 ;  /* 0x0000000004047221 */ /* 0x00cfe20000010000 */
[----:B------:R-:W-:Y:S05]  /*e890*/  BRA.DIV ~URZ, `(.L_x_1094) ;  /* 0x000028d27f007947 */ /* 0x000fea000b800000 */
[----:B------:R-:W2:Y:S04]  /*e8a0*/  LDL.LU R5, [R1+0x8] ;  /* 0x0000080001057983 */ /* 0x000ea80000300800 */
[----:B------:R-:W3:Y:S02]  /*e8b0*/  SHFL.BFLY PT, R2, R4, 0x1, 0x1f ;  /* 0x0c201f0004027f89 */ /* 0x000ee400000e0000 */
[----:B---3--:R-:W-:-:S02]  /*e8c0*/  FADD.FTZ R4, R4, R2 ;  /* 0x0000000204047221 */ /* 0x008fc40000010000 */
[----:B--2---:R-:W2:Y:S02]  /*e8d0*/  SHFL.BFLY PT, R0, R5, 0x2, 0x1f ;  /* 0x0c401f0005007f89 */ /* 0x004ea400000e0000 */
[----:B--2---:R-:W-:-:S05]  /*e8e0*/  FADD.FTZ R0, R0, R5 ;  /* 0x0000000500007221 */ /* 0x004fca0000010000 */
[----:B-1----:R1:W2:Y:S02]  /*e8f0*/  SHFL.BFLY PT, R3, R0, 0x1, 0x1f ;  /* 0x0c201f0000037f89 */ /* 0x0022a400000e0000 */
.L_x_1126:
[----:B------:R-:W-:Y:S01]  /*e900*/  FSETP.NE.FTZ.AND P1, PT, R4, RZ, PT ;  /* 0x000000ff0400720b */ /* 0x000fe20003f35000 */
[----:B--2---:R-:W-:Y:S01]  /*e910*/  FADD.FTZ R3, R3, R0 ;  /* 0x0000000003037221 */ /* 0x004fe20000010000 */
[----:B------:R-:W-:Y:S02]  /*e920*/  MOV R2, RZ ;  /* 0x000000ff00027202 */ /* 0x000fe40000000f00 */
[----:B-1----:R-:W-:Y:S02]  /*e930*/  MOV R0, RZ ;  /* 0x000000ff00007202 */ /* 0x002fe40000000f00 */
[----:B------:R-:W-:Y:S02]  /*e940*/  FSETP.NE.FTZ.AND P0, PT, R3, RZ, PT ;  /* 0x000000ff0300720b */ /* 0x000fe40003f15000 */
[----:B------:R-:W-:Y:S02]  /*e950*/  MOV R50, 0xff800000 ;  /* 0xff80000000327802 */ /* 0x000fe40000000f00 */
[----:B------:R-:W-:-:S03]  /*e960*/  MOV R49, 0xff800000 ;  /* 0xff80000000317802 */ /* 0x000fc60000000f00 */
[----:B------:R-:W1:Y:S01]  /*e970*/  @P1 MUFU.RCP R2, R4 ;  /* 0x0000000400021308 */ /* 0x000e620000001000 */
[----:B------:R-:W-:-:S07]  /*e980*/  @P1 MOV R7, 0x3f317218 ;  /* 0x3f31721800071802 */ /* 0x000fce0000000f00 */
[----:B------:R-:W2:Y:S01]  /*e990*/  @P1 MUFU.LG2 R4, R4 ;  /* 0x0000000400041308 */ /* 0x000ea20000000c00 */
[----:B-1----:R-:W-:-:S07]  /*e9a0*/  FMUL.FTZ R148, R2, R148 ;  /* 0x0000009402947220 */ /* 0x002fce0000410000 */
[----:B------:R-:W1:Y:S01]  /*e9b0*/  @P0 MUFU.RCP R0, R3 ;  /* 0x0000000300000308 */ /* 0x000e620000001000 */
        /* <DEDUP_REMOVED lines=46> */
[----:B------:R-:W-:Y:S02]  /*eca0*/  FMUL.FTZ R97, R2, R97 ;  /* 0x0000006102617220 */ /* 0x000fe40000410000 */
[----:B------:R3:W4:Y:S01]  /*ecb0*/  @P0 MUFU.LG2 R2, R3 ;  /* 0x0000000300020308 */ /* 0x0007220000000c00 */
[----:B--2---:R-:W-:-:S02]  /*ecc0*/  @P1 FMUL.FTZ R5, R4, 0.69314718246459960938 ;  /* 0x3f31721804051820 */ /* 0x004fc40000410000 */
[----:B------:R-:W-:Y:S02]  /*ecd0*/  @P1 FMUL.FTZ R4, R7, c[0x0][0x2d0] ;  /* 0x0000b40007041a20 */ /* 0x000fe40000410000 */
[----:B-1----:R-:W-:Y:S02]  /*ece0*/  FMUL.FTZ R150, R0, R150 ;  /* 0x0000009600967220 */ /* 0x002fe40000410000 */
[----:B------:R-:W-:Y:S01]  /*ecf0*/  @P1 FFMA.FTZ R50, R4, R101, R5 ;  /* 0x0000006504321223 */ /* 0x000fe20000010005 */
[----:B------:R-:W-:Y:S01]  /*ed00*/  MOV R4, 0x1 ;  /* 0x0000000100047802 */ /* 0x000fe20000000f00 */
[C---:B------:R-:W-:Y:S02]  /*ed10*/  FMUL.FTZ R47, R0.reuse, R151 ;  /* 0x00000097002f7220 */ /* 0x040fe40000410000 */
[C---:B------:R-:W-:Y:S02]  /*ed20*/  FMUL.FTZ R146, R0.reuse, R146 ;  /* 0x0000009200927220 */ /* 0x040fe40000410000 */
[----:B------:R-:W-:-:S02]  /*ed30*/  FMUL.FTZ R45, R0, R147 ;  /* 0x00000093002d7220 */ /* 0x000fc40000410000 */
[----:B------:R-:W-:Y:S01]  /*ed40*/  FMUL.FTZ R142, R0, R142 ;  /* 0x0000008e008e7220 */ /* 0x000fe20000410000 */
[----:B---3--:R-:W-:Y:S01]  /*ed50*/  @P0 MOV R3, 0x3f317218 ;  /* 0x3f31721800030802 */ /* 0x008fe20000000f00 */
[----:B----4-:R-:W-:Y:S02]  /*ed60*/  @P0 FMUL.FTZ R2, R2, 0.69314718246459960938 ;  /* 0x3f31721802020820 */ /* 0x010fe40000410000 */
[C---:B------:R-:W-:Y:S02]  /*ed70*/  FMUL.FTZ R43, R0.reuse, R143 ;  /* 0x0000008f002b7220 */ /* 0x040fe40000410000 */
[----:B------:R-:W-:Y:S02]  /*ed80*/  @P0 FMUL.FTZ R3, R3, c[0x0][0x2d0] ;  /* 0x0000b40003030a20 */ /* 0x000fe40000410000 */
        /* <DEDUP_REMOVED lines=41> */
[----:B------:R-:W-:Y:S01]  /*f020*/  FMUL.FTZ R99, R0, R99 ;  /* 0x0000006300637220 */ /* 0x000fe20000410000 */
[----:B------:R-:W-:Y:S01]  /*f030*/  PRMT R0, R4, 0x7610, R0 ;  /* 0x0000761004007816 */ /* 0x000fe20000000000 */
[----:B------:R-:W-:Y:S02]  /*f040*/  @P0 FFMA.FTZ R49, R3, R100, R2 ;  /* 0x0000006403310223 */ /* 0x000fe40000010002 */
.L_x_1082:
        /* <DEDUP_REMOVED lines=19> */
.L_x_1096:
[----:B-1----:R-:W-:Y:S05]  /*f180*/  BSYNC B0 ;  /* 0x0000000000007941 */ /* 0x002fea0003800000 */
.L_x_1095:
        /* <DEDUP_REMOVED lines=120> */
[----:B------:R-:W-:Y:S05]  /*f910*/  CALL.REL.NOINC `($__internal_3_$__cuda_sm70_shflsync_idx_p) ;  /* 0x00001d1000007944 */ /* 0x000fea0003c00000 */
.L_x_1099:
[----:B-1----:R-:W2:Y:S04]  /*f920*/  LDL R2, [R1+0x98] ;  /* 0x0000980001027983 */ /* 0x002ea80000100800 */
[----:B------:R-:W3:Y:S04]  /*f930*/  LDL.LU R13, [R1+0x50] ;  /* 0x00005000010d7983 */ /* 0x000ee80000300800 */
[----:B------:R-:W4:Y:S04]  /*f940*/  LDL.LU R12, [R1+0x54] ;  /* 0x00005400010c7983 */ /* 0x000f280000300800 */
[----:B------:R-:W2:Y:S01]  /*f950*/  LDL.LU R15, [R1+0x5c] ;  /* 0x00005c00010f7983 */ /* 0x000ea20000300800 */
[----:B------:R-:W-:-:S03]  /*f960*/  IMAD.MOV.U32 R0, RZ, RZ, 0x1 ;  /* 0x00000001ff007424 */ /* 0x000fc600078e00ff */
[----:B------:R-:W1:Y:S02]  /*f970*/  S2R R16, SR_TID.X ;  /* 0x0000000000107919 */ /* 0x000e640000002100 */
[----:B------:R-:W-:Y:S02]  /*f980*/  ISETP.NE.AND P1, PT, R0, c[0x0][0x4e8], PT ;  /* 0x00013a0000007a0c */ /* 0x000fe40003f25270 */
[----:B------:R2:W5:Y:S04]  /*f990*/  LDL.64 R68, [R1+0x10] ;  /* 0x0000100001447983 */ /* 0x0005680000100a00 */
[----:B------:R2:W5:Y:S04]  /*f9a0*/  LDL R64, [R1+0x70] ;  /* 0x0000700001407983 */ /* 0x0005680000100800 */
[----:B------:R2:W5:Y:S04]  /*f9b0*/  LDL R23, [R1+0x1c] ;  /* 0x00001c0001177983 */ /* 0x0005680000100800 */
[----:B------:R2:W5:Y:S04]  /*f9c0*/  LDL R22, [R1+0x60] ;  /* 0x0000600001167983 */ /* 0x0005680000100800 */
[----:B------:R2:W5:Y:S01]  /*f9d0*/  LDL R21, [R1+0x20] ;  /* 0x0000200001157983 */ /* 0x0005620000100800 */
[----:B-1----:R-:W-:-:S03]  /*f9e0*/  SHF.R.S32.HI R10, RZ, 0x1f, R16 ;  /* 0x0000001fff0a7819 */ /* 0x002fc60000011410 */
[----:B------:R-:W1:Y:S01]  /*f9f0*/  S2R R18, SR_TID.X ;  /* 0x0000000000127919 */ /* 0x000e620000002100 */
[----:B------:R-:W-:-:S04]  /*fa00*/  LEA.HI R10, R10, R16, RZ, 0x3 ;  /* 0x000000100a0a7211 */ /* 0x000fc800078f18ff */
[----:B------:R-:W-:-:S05]  /*fa10*/  LOP3.LUT R10, R10, 0xfffffff8, RZ, 0xc0, !PT ;  /* 0xfffffff80a0a7812 */ /* 0x000fca00078ec0ff */
[----:B------:R-:W-:Y:S02]  /*fa20*/  IMAD.IADD R10, R16, 0x1, -R10 ;  /* 0x00000001100a7824 */ /* 0x000fe400078e0a0a */
[----:B------:R-:W2:Y:S01]  /*fa30*/  LDL R16, [R1+0xa0] ;  /* 0x0000a00001107983 */ /* 0x000ea20000100800 */
[----:B-1----:R-:W-:-:S04]  /*fa40*/  SHF.R.S32.HI R14, RZ, 0x1f, R18 ;  /* 0x0000001fff0e7819 */ /* 0x002fc80000011412 */
[----:B------:R-:W-:-:S04]  /*fa50*/  LEA.HI R14, R14, R18, RZ, 0x3 ;  /* 0x000000120e0e7211 */ /* 0x000fc800078f18ff */
[----:B------:R-:W-:-:S04]  /*fa60*/  SHF.R.S32.HI R14, RZ, 0x3, R14 ;  /* 0x00000003ff0e7819 */ /* 0x000fc8000001140e */
[----:B------:R-:W-:Y:S02]  /*fa70*/  LEA R10, R10, R14, 0x5 ;  /* 0x0000000e0a0a7211 */ /* 0x000fe400078e28ff */
[----:B---3--:R-:W-:Y:S02]  /*fa80*/  SHF.R.S32.HI R7, RZ, 0x1f, R13 ;  /* 0x0000001fff077819 */ /* 0x008fe4000001140d */
[----:B----4-:R-:W-:-:S03]  /*fa90*/  SHF.R.S32.HI R11, RZ, 0x1f, R12 ;  /* 0x0000001fff0b7819 */ /* 0x010fc6000001140c */
[----:B------:R-:W-:Y:S02]  /*faa0*/  IMAD R4, R7, c[0x0][0x490], RZ ;  /* 0x0001240007047a24 */ /* 0x000fe400078e02ff */
[----:B--2---:R-:W-:Y:S02]  /*fab0*/  IMAD.IADD R6, R2, 0x1, R15 ;  /* 0x0000000102067824 */ /* 0x004fe400078e020f */
[----:B------:R-:W-:-:S03]  /*fac0*/  IMAD.WIDE.U32 R2, R13, c[0x0][0x490], RZ ;  /* 0x000124000d027a25 */ /* 0x000fc600078e00ff */
[----:B------:R-:W-:Y:S01]  /*fad0*/  MOV R0, R6 ;  /* 0x0000000600007202 */ /* 0x000fe20000000f00 */
[----:B------:R-:W-:-:S04]  /*fae0*/  @P1 IMAD.HI.U32 R5, R6, c[0x0][0x4ec], RZ ;  /* 0x00013b0006051a27 */ /* 0x000fc800078e00ff */
[----:B------:R-:W-:Y:S01]  /*faf0*/  IMAD R4, R13, c[0x0][0x494], R4 ;  /* 0x000125000d047a24 */ /* 0x000fe200078e0204 */
[----:B------:R-:W-:Y:S01]  /*fb00*/  @P1 SHF.R.U32.HI R0, RZ, c[0x0][0x4f0], R5 ;  /* 0x00013c00ff001a19 */ /* 0x000fe20000011605 */
[----:B------:R-:W-:Y:S02]  /*fb10*/  IMAD R9, R11, c[0x0][0x498], RZ ;  /* 0x000126000b097a24 */ /* 0x000fe400078e02ff */
[----:B------:R-:W-:Y:S01]  /*fb20*/  IMAD.IADD R3, R3, 0x1, R4 ;  /* 0x0000000103037824 */ /* 0x000fe200078e0204 */
[----:B------:R-:W-:-:S03]  /*fb30*/  IADD3 R8, -R0, RZ, RZ ;  /* 0x000000ff00087210 */ /* 0x000fc60007ffe1ff */
[----:B------:R-:W-:-:S04]  /*fb40*/  IMAD.WIDE.U32 R4, R12, c[0x0][0x498], R2 ;  /* 0x000126000c047a25 */ /* 0x000fc800078e0002 */
[----:B------:R-:W-:Y:S01]  /*fb50*/  IMAD R2, R8, c[0x0][0x4e8], R6 ;  /* 0x00013a0008027a24 */ /* 0x000fe200078e0206 */
[----:B------:R-:W-:Y:S01]  /*fb60*/  SHF.R.S32.HI R6, RZ, 0x1f, R0 ;  /* 0x0000001fff067819 */ /* 0x000fe20000011400 */
[----:B------:R-:W-:Y:S01]  /*fb70*/  IMAD R3, R12, c[0x0][0x49c], R9 ;  /* 0x000127000c037a24 */ /* 0x000fe200078e0209 */
[----:B------:R-:W-:Y:S02]  /*fb80*/  IADD3 R4, P0, R0, R4, RZ ;  /* 0x0000000400047210 */ /* 0x000fe40007f1e0ff */
[----:B------:R-:W-:Y:S01]  /*fb90*/  SHF.R.S32.HI R8, RZ, 0x1f, R2 ;  /* 0x0000001fff087819 */ /* 0x000fe20000011402 */
[----:B------:R-:W-:Y:S01]  /*fba0*/  IMAD R0, R7, c[0x0][0x3e8], RZ ;  /* 0x0000fa0007007a24 */ /* 0x000fe200078e02ff */
[----:B------:R-:W-:Y:S01]  /*fbb0*/  IADD3.X R5, R6, R5, R3, P0, !PT ;  /* 0x0000000506057210 */ /* 0x000fe200007fe403 */
[----:B------:R-:W-:-:S04]  /*fbc0*/  IMAD.WIDE.U32 R6, R13, c[0x0][0x3e8], RZ ;  /* 0x0000fa000d067a25 */ /* 0x000fc800078e00ff */
[----:B------:R-:W-:Y:S02]  /*fbd0*/  IMAD R3, R8, c[0x0][0x488], RZ ;  /* 0x0001220008037a24 */ /* 0x000fe400078e02ff */
[----:B------:R-:W-:Y:S02]  /*fbe0*/  IMAD R8, R13, c[0x0][0x3ec], R0 ;  /* 0x0000fb000d087a24 */ /* 0x000fe400078e0200 */
[----:B------:R-:W2:Y:S01]  /*fbf0*/  LDL R13, [R1+0x28] ;  /* 0x00002800010d7983 */ /* 0x000ea20000100800 */
[----:B------:R-:W-:Y:S02]  /*fc00*/  IMAD.IADD R10, R15, 0x1, R10 ;  /* 0x000000010f0a7824 */ /* 0x000fe400078e020a */
[C---:B------:R-:W-:Y:S02]  /*fc10*/  IMAD R9, R2.reuse, c[0x0][0x48c], R3 ;  /* 0x0001230002097a24 */ /* 0x040fe400078e0203 */
[----:B------:R-:W-:Y:S01]  /*fc20*/  IMAD.WIDE.U32 R4, R2, c[0x0][0x488], R4 ;  /* 0x0001220002047a25 */ /* 0x000fe200078e0004 */
[----:B------:R-:W-:-:S03]  /*fc30*/  SHF.R.S32.HI R17, RZ, 0x1f, R18 ;  /* 0x0000001fff117819 */ /* 0x000fc60000011412 */
[----:B------:R-:W-:Y:S01]  /*fc40*/  @P1 IMAD.HI.U32 R2, R10, c[0x0][0x4ec], RZ ;  /* 0x00013b000a021a27 */ /* 0x000fe200078e00ff */
[----:B------:R-:W-:Y:S02]  /*fc50*/  MOV R0, R10 ;  /* 0x0000000a00007202 */ /* 0x000fe40000000f00 */
[----:B------:R-:W-:Y:S01]  /*fc60*/  IADD3 R5, R5, R9, RZ ;  /* 0x0000000905057210 */ /* 0x000fe20007ffe0ff */
[----:B------:R-:W-:Y:S01]  /*fc70*/  IMAD.IADD R3, R7, 0x1, R8 ;  /* 0x0000000107037824 */ /* 0x000fe200078e0208 */
[----:B------:R-:W-:Y:S01]  /*fc80*/  @P1 SHF.R.U32.HI R0, RZ, c[0x0][0x4f0], R2 ;  /* 0x00013c00ff001a19 */ /* 0x000fe20000011602 */
[----:B------:R-:W-:Y:S01]  /*fc90*/  IMAD.MOV.U32 R2, RZ, RZ, R6 ;  /* 0x000000ffff027224 */ /* 0x000fe200078e0006 */
[C---:B------:R-:W-:Y:S01]  /*fca0*/  LEA R8, P0, R4.reuse, c[0x0][0x450], 0x2 ;  /* 0x0001140004087a11 */ /* 0x040fe200078010ff */
[----:B------:R-:W-:Y:S01]  /*fcb0*/  IMAD R6, R11, c[0x0][0x3f0], RZ ;  /* 0x0000fc000b067a24 */ /* 0x000fe200078e02ff */
[----:B------:R-:W-:Y:S02]  /*fcc0*/  LEA.HI R17, R17, R18, RZ, 0x5 ;  /* 0x0000001211117211 */ /* 0x000fe400078f28ff */
[----:B------:R-:W-:Y:S01]  /*fcd0*/  LEA.HI.X R5, R4, c[0x0][0x454], R5, 0x2, P0 ;  /* 0x0001150004057a11 */ /* 0x000fe200000f1405 */
[C---:B------:R-:W-:Y:S01]  /*fce0*/  IMAD R9, R12.reuse, c[0x0][0x3f4], R6 ;  /* 0x0000fd000c097a24 */ /* 0x040fe200078e0206 */
[----:B------:R-:W-:Y:S01]  /*fcf0*/  LOP3.LUT R17, R17, 0xffffffe0, RZ, 0xc0, !PT ;  /* 0xffffffe011117812 */ /* 0x000fe200078ec0ff */
[----:B------:R-:W-:Y:S01]  /*fd00*/  IMAD.WIDE.U32 R2, R12, c[0x0][0x3f0], R2 ;  /* 0x0000fc000c027a25 */ /* 0x000fe200078e0002 */
[----:B------:R-:W-:Y:S01]  /*fd10*/  SHFL.IDX PT, R6, R8, RZ, 0x1c1f ;  /* 0x001c1fff08067589 */ /* 0x000fe200000e0000 */
[----:B------:R-:W-:-:S03]  /*fd20*/  IADD3 R11, -R0, RZ, RZ ;  /* 0x000000ff000b7210 */ /* 0x000fc60007ffe1ff */
[----:B------:R-:W1:Y:S01]  /*fd30*/  SHFL.IDX PT, R7, R5, RZ, 0x1c1f ;  /* 0x001c1fff05077589 */ /* 0x000e6200000e0000 */
[----:B------:R-:W-:Y:S01]  /*fd40*/  IMAD.IADD R17, R18, 0x1, -R17 ;  /* 0x0000000112117824 */ /* 0x000fe200078e0a11 */
[----:B------:R-:W-:Y:S02]  /*fd50*/  IADD3 R3, R3, R9, RZ ;  /* 0x0000000903037210 */ /* 0x000fe40007ffe0ff */
[----:B------:R3:W-:Y:S01]  /*fd60*/  SHFL.IDX PT, R4, R8, 0x1, 0x1c1f ;  /* 0x003c1f0008047f89 */ /* 0x0007e200000e0000 */
[----:B------:R-:W-:Y:S01]  /*fd70*/  ULDC UR5, c[0x0][0x4e8] ;  /* 0x00013a0000057ab9 */ /* 0x000fe20000000800 */
[----:B------:R-:W-:Y:S02]  /*fd80*/  IMAD.IADD R9, R16, 0x1, R15 ;  /* 0x0000000110097824 */ /* 0x000fe400078e020f */
[----:B------:R-:W4:Y:S01]  /*fd90*/  SHFL.IDX PT, R5, R5, 0x1, 0x1c1f ;  /* 0x003c1f0005057f89 */ /* 0x000f2200000e0000 */
[----:B------:R-:W-:Y:S02]  /*fda0*/  ULDC UR4, c[0x0][0x388] ;  /* 0x0000e20000047ab9 */ /* 0x000fe40000000800 */
[----:B------:R-:W-:Y:S01]  /*fdb0*/  UIMAD UR4, UR5, UR4, URZ ;  /* 0x00000004050472a4 */ /* 0x000fe2000f8e023f */
[----:B------:R-:W-:-:S05]  /*fdc0*/  LOP3.LUT P0, RZ, R17, 0x3, RZ, 0xc0, !PT ;  /* 0x0000000311ff7812 */ /* 0x000fca000780c0ff */
[----:B------:R-:W-:Y:S01]  /*fdd0*/  ISETP.GE.OR P1, PT, R9, UR4, P0 ;  /* 0x0000000409007c0c */ /* 0x000fe20008726670 */
[----:B---3--:R-:W-:Y:S01]  /*fde0*/  IMAD R8, R11, c[0x0][0x4e8], R10 ;  /* 0x00013a000b087a24 */ /* 0x008fe200078e020a */
[----:B------:R-:W-:-:S04]  /*fdf0*/  IADD3 R11, R9, 0x8, RZ ;  /* 0x00000008090b7810 */ /* 0x000fc80007ffe0ff */
[----:B------:R-:W-:Y:S02]  /*fe00*/  ISETP.GE.OR P0, PT, R11, UR4, P0 ;  /* 0x000000040b007c0c */ /* 0x000fe40008706670 */
[----:B------:R-:W-:-:S05]  /*fe10*/  SHF.R.S32.HI R12, RZ, 0x1f, R0 ;  /* 0x0000001fff0c7819 */ /* 0x000fca0000011400 */
[----:B-1----:R1:W-:Y:S01]  /*fe20*/  @!P1 ST.E [R6.64], R50 ;  /* 0x0000003206009985 */ /* 0x0023e2000c101906 */
[----:B------:R-:W-:Y:S02]  /*fe30*/  IMAD R10, R12, c[0x0][0x3e0], RZ ;  /* 0x0000f8000c0a7a24 */ /* 0x000fe400078e02ff */
[----:B------:R-:W-:-:S03]  /*fe40*/  IMAD.WIDE.U32 R2, R0, c[0x0][0x3e0], R2 ;  /* 0x0000f80000027a25 */ /* 0x000fc600078e0002 */
[----:B----4-:R1:W-:Y:S01]  /*fe50*/  @!P0 ST.E [R4.64], R49 ;  /* 0x0000003104008985 */ /* 0x0103e2000c101906 */
[----:B------:R-:W-:Y:S01]  /*fe60*/  IMAD R9, R0, c[0x0][0x3e4], R10 ;  /* 0x0000f90000097a24 */ /* 0x000fe200078e020a */
[----:B------:R-:W-:-:S04]  /*fe70*/  SHF.R.S32.HI R0, RZ, 0x1f, R8 ;  /* 0x0000001fff007819 */ /* 0x000fc80000011408 */
[----:B------:R-:W-:Y:S01]  /*fe80*/  IADD3 R3, R3, R9, RZ ;  /* 0x0000000903037210 */ /* 0x000fe20007ffe0ff */
[----:B------:R-:W-:-:S04]  /*fe90*/  IMAD R0, R0, c[0x0][0x3d8], RZ ;  /* 0x0000f60000007a24 */ /* 0x000fc800078e02ff */
[C---:B------:R-:W-:Y:S02]  /*fea0*/  IMAD R0, R8.reuse, c[0x0][0x3dc], R0 ;  /* 0x0000f70008007a24 */ /* 0x040fe400078e0200 */
[----:B------:R-:W-:Y:S01]  /*feb0*/  IMAD.WIDE.U32 R2, R8, c[0x0][0x3d8], R2 ;  /* 0x0000f60008027a25 */ /* 0x000fe200078e0002 */
[----:B------:R-:W-:-:S03]  /*fec0*/  IADD3 R11, R14, R15, RZ ;  /* 0x0000000f0e0b7210 */ /* 0x000fc60007ffe0ff */
[----:B------:R-:W-:Y:S01]  /*fed0*/  IMAD.IADD R0, R3, 0x1, R0 ;  /* 0x0000000103007824 */ /* 0x000fe200078e0200 */
[----:B------:R-:W-:-:S04]  /*fee0*/  LEA R20, P0, R2, c[0x0][0x380], 0x1 ;  /* 0x0000e00002147a11 */ /* 0x000fc800078008ff */
[----:B------:R-:W-:Y:S02]  /*fef0*/  LEA.HI.X R10, R2, c[0x0][0x384], R0, 0x1, P0 ;  /* 0x0000e100020a7a11 */ /* 0x000fe400000f0c00 */
        /* <DEDUP_REMOVED lines=29> */
.L_x_1101:
[----:B---34-:R-:W-:Y:S05]  /*100d0*/  BSYNC B0 ;  /* 0x0000000000007941 */ /* 0x018fea0003800000 */
.L_x_1100:
        /* <DEDUP_REMOVED lines=9> */
[CC--:B--2---:R-:W-:Y:S02]  /*10170*/  @!P2 LEA R8, P5, R68.reuse, R0.reuse, 0x1 ;  /* 0x000000004408a211 */ /* 0x0c4fe400078a08ff */
[-C--:B-1----:R-:W-:Y:S02]  /*10180*/  @!P1 LEA R6, P4, R23, R0.reuse, 0x1 ;  /* 0x0000000017069211 */ /* 0x082fe400078808ff */
[----:B------:R-:W-:Y:S02]  /*10190*/  @!P0 LEA R4, P3, R21, R0, 0x1 ;  /* 0x0000000015048211 */ /* 0x000fe400078608ff */
[-C--:B----4-:R-:W-:Y:S02]  /*101a0*/  @!P2 LEA.HI.X R9, R68, R2.reuse, R69, 0x1, P5 ;  /* 0x000000024409a211 */ /* 0x090fe400028f0c45 */
[-C--:B------:R-:W-:Y:S02]  /*101b0*/  @!P1 LEA.HI.X R7, R23, R2.reuse, R64, 0x1, P4 ;  /* 0x0000000217079211 */ /* 0x080fe400020f0c40 */
[----:B------:R-:W-:Y:S01]  /*101c0*/  @!P0 LEA.HI.X R5, R21, R2, R22, 0x1, P3 ;  /* 0x0000000215058211 */ /* 0x000fe200018f0c16 */
[----:B------:R1:W-:Y:S04]  /*101d0*/  @!P2 ST.E.128 [R8.64], R36 ;  /* 0x000000240800a985 */ /* 0x0003e8000c101d06 */
[----:B------:R1:W-:Y:S04]  /*101e0*/  @!P1 ST.E.128 [R6.64], R32 ;  /* 0x0000002006009985 */ /* 0x0003e8000c101d06 */
[----:B------:R1:W-:Y:S02]  /*101f0*/  @!P0 ST.E.128 [R4.64], R28 ;  /* 0x0000001c04008985 */ /* 0x0003e4000c101d06 */
.L_x_1103:
[----:B------:R-:W-:Y:S05]  /*10200*/  BSYNC B0 ;  /* 0x0000000000007941 */ /* 0x000fea0003800000 */
.L_x_1102:
[----:B------:R-:W-:Y:S01]  /*10210*/  IADD3 R3, R11, 0x40, RZ ;  /* 0x000000400b037810 */ /* 0x000fe20007ffe0ff */
[----:B----4-:R4:W3:Y:S01]  /*10220*/  SHFL.IDX PT, R2, R10, 0x2, 0x181f ;  /* 0x00581f000a027f89 */ /* 0x0108e200000e0000 */
[----:B------:R-:W-:Y:S02]  /*10230*/  BSSY B0, `(.L_x_1104) ;  /* 0x0000010000007945 */ /* 0x000fe40003800000 */
[----:B------:R-:W-:Y:S01]  /*10240*/  ISETP.GE.AND P0, PT, R3, UR4, PT ;  /* 0x0000000403007c0c */ /* 0x000fe2000bf06270 */
[----:B--2---:R4:W2:-:S12]  /*10250*/  SHFL.IDX PT, R0, R20, 0x2, 0x181f ;  /* 0x00581f0014007f89 */ /* 0x00489800000e0000 */
[----:B------:R-:W-:Y:S05]  /*10260*/  @P0 BRA `(.L_x_1105) ;  /* 0x000000c000000947 */ /* 0x000fea0003800000 */
[----:B-----5:R-:W-:Y:S02]  /*10270*/  ISETP.GE.AND P2, PT, R68, c[0x0][0x3c8], PT ;  /* 0x0000f20044007a0c */ /* 0x020fe40003f46270 */
[----:B------:R-:W-:Y:S02]  /*10280*/  ISETP.GE.AND P1, PT, R23, c[0x0][0x3c8], PT ;  /* 0x0000f20017007a0c */ /* 0x000fe40003f26270 */
[----:B------:R-:W-:-:S09]  /*10290*/  ISETP.GE.AND P0, PT, R21, c[0x0][0x3c8], PT ;  /* 0x0000f20015007a0c */ /* 0x000fd20003f06270 */
[CC--:B-12---:R-:W-:Y:S02]  /*102a0*/  @!P2 LEA R8, P5, R68.reuse, R0.reuse, 0x1 ;  /* 0x000000004408a211 */ /* 0x0c6fe400078a08ff */
[-C--:B------:R-:W-:Y:S02]  /*102b0*/  @!P1 LEA R6, P4, R23, R0.reuse, 0x1 ;  /* 0x0000000017069211 */ /* 0x080fe400078808ff */
[----:B------:R-:W-:Y:S02]  /*102c0*/  @!P0 LEA R4, P3, R21, R0, 0x1 ;  /* 0x0000000015048211 */ /* 0x000fe400078608ff */
[-C--:B---3--:R-:W-:Y:S02]  /*102d0*/  @!P2 LEA.HI.X R9, R68, R2.reuse, R69, 0x1, P5 ;  /* 0x000000024409a211 */ /* 0x088fe400028f0c45 */
[-C--:B------:R-:W-:Y:S02]  /*102e0*/  @!P1 LEA.HI.X R7, R23, R2.reuse, R64, 0x1, P4 ;  /* 0x0000000217079211 */ /* 0x080fe400020f0c40 */
[----:B------:R-:W-:Y:S01]  /*102f0*/  @!P0 LEA.HI.X R5, R21, R2, R22, 0x1, P3 ;  /* 0x0000000215058211 */ /* 0x000fe200018f0c16 */
[----:B------:R1:W-:Y:S04]  /*10300*/  @!P2 ST.E.128 [R8.64], R48 ;  /* 0x000000300800a985 */ /* 0x0003e8000c101d06 */
[----:B------:R1:W-:Y:S04]  /*10310*/  @!P1 ST.E.128 [R6.64], R44 ;  /* 0x0000002c06009985 */ /* 0x0003e8000c101d06 */
[----:B------:R1:W-:Y:S02]  /*10320*/  @!P0 ST.E.128 [R4.64], R40 ;  /* 0x0000002804008985 */ /* 0x0003e4000c101d06 */
.L_x_1105:
[----:B------:R-:W-:Y:S05]  /*10330*/  BSYNC B0 ;  /* 0x0000000000007941 */ /* 0x000fea0003800000 */
.L_x_1104:
[----:B---3--:R-:W-:Y:S01]  /*10340*/  IADD3 R2, R11, 0x60, RZ ;  /* 0x000000600b027810 */ /* 0x008fe20007ffe0ff */
[----:B-1----:R1:W3:Y:S03]  /*10350*/  SHFL.IDX PT, R6, R10, 0x3, 0x181f ;  /* 0x00781f000a067f89 */ /* 0x0022e600000e0000 */
[----:B------:R-:W-:Y:S01]  /*10360*/  ISETP.GE.AND P0, PT, R2, UR4, PT ;  /* 0x0000000402007c0c */ /* 0x000fe2000bf06270 */
[----:B--2---:R1:W2:-:S12]  /*10370*/  SHFL.IDX PT, R0, R20, 0x3, 0x181f ;  /* 0x00781f0014007f89 */ /* 0x00429800000e0000 */
[----:B------:R-:W-:Y:S05]  /*10380*/  @P0 BRA `(.L_x_1106) ;  /* 0x00000c3000000947 */ /* 0x000fea0003800000 */
[----:B-----5:R-:W-:Y:S02]  /*10390*/  ISETP.GE.AND P1, PT, R68, c[0x0][0x3c8], PT ;  /* 0x0000f20044007a0c */ /* 0x020fe40003f26270 */
[----:B------:R-:W-:-:S11]  /*103a0*/  ISETP.GE.AND P0, PT, R23, c[0x0][0x3c8], PT ;  /* 0x0000f20017007a0c */ /* 0x000fd60003f06270 */
[CC--:B--2---:R-:W-:Y:S02]  /*103b0*/  @!P1 LEA R4, P3, R68.reuse, R0.reuse, 0x1 ;  /* 0x0000000044049211 */ /* 0x0c4fe400078608ff */
[C---:B------:R-:W-:Y:S02]  /*103c0*/  @!P0 LEA R2, P2, R23.reuse, R0, 0x1 ;  /* 0x0000000017028211 */ /* 0x040fe400078408ff */
[-C--:B---3--:R-:W-:Y:S02]  /*103d0*/  @!P1 LEA.HI.X R5, R68, R6.reuse, R69, 0x1, P3 ;  /* 0x0000000644059211 */ /* 0x088fe400018f0c45 */
[----:B------:R-:W-:-:S03]  /*103e0*/  @!P0 LEA.HI.X R3, R23, R6, R64, 0x1, P2 ;  /* 0x0000000617038211 */ /* 0x000fc600010f0c40 */
[----:B------:R2:W-:Y:S04]  /*103f0*/  @!P1 ST.E.128 [R4.64], R56 ;  /* 0x0000003804009985 */ /* 0x0005e8000c101d06 */
[----:B------:R2:W-:Y:S01]  /*10400*/  @!P0 ST.E.128 [R2.64], R52 ;  /* 0x0000003402008985 */ /* 0x0005e2000c101d06 */
[----:B------:R-:W-:-:S13]  /*10410*/  ISETP.GE.AND P0, PT, R21, c[0x0][0x3c8], PT ;  /* 0x0000f20015007a0c */ /* 0x000fda0003f06270 */
[----:B------:R-:W-:Y:S05]  /*10420*/  @P0 BRA `(.L_x_1106) ;  /* 0x00000b9000000947 */ /* 0x000fea0003800000 */
[----:B--2---:R-:W-:-:S04]  /*10430*/  LEA R2, P0, R21, R0, 0x1 ;  /* 0x0000000015027211 */ /* 0x004fc800078008ff */
[----:B------:R-:W-:-:S05]  /*10440*/  LEA.HI.X R3, R21, R6, R22, 0x1, P0 ;  /* 0x0000000615037211 */ /* 0x000fca00000f0c16 */
[----:B------:R2:W-:Y:S01]  /*10450*/  ST.E.128 [R2.64], R60 ;  /* 0x0000003c02007985 */ /* 0x0005e2000c101d06 */
[----:B------:R-:W-:Y:S05]  /*10460*/  BRA `(.L_x_1106) ;  /* 0x00000b5000007947 */ /* 0x000fea0003800000 */
.L_x_1098:
[----:B------:R-:W2:Y:S04]  /*10470*/  LDL R3, [R1+0x50] ;  /* 0x0000500001037983 */ /* 0x000ea80000100800 */
[----:B------:R-:W3:Y:S04]  /*10480*/  LDL R2, [R1+0x54] ;  /* 0x0000540001027983 */ /* 0x000ee80000100800 */
[----:B------:R-:W4:Y:S01]  /*10490*/  LDL R0, [R1+0x5c] ;  /* 0x00005c0001007983 */ /* 0x000f220000100800 */
[----:B------:R-:W-:Y:S03]  /*104a0*/  BSSY B0, `(.L_x_1107) ;  /* 0x0000027000007945 */ /* 0x000fe60003800000 */
[----:B------:R-:W1:Y:S02]  /*104b0*/  S2R R14, SR_TID.X ;  /* 0x00000000000e7919 */ /* 0x000e640000002100 */
[----:B-1----:R-:W-:Y:S01]  /*104c0*/  ISETP.GE.AND P0, PT, R14, 0x80, PT ;  /* 0x000000800e00780c */ /* 0x002fe20003f06270 */
[----:B--2---:R-:W-:-:S02]  /*104d0*/  IMAD.MOV.U32 R13, RZ, RZ, R3 ;  /* 0x000000ffff0d7224 */ /* 0x004fc400078e0003 */
[----:B---3--:R-:W-:-:S03]  /*104e0*/  IMAD.MOV.U32 R12, RZ, RZ, R2 ;  /* 0x000000ffff0c7224 */ /* 0x008fc600078e0002 */
[----:B------:R-:W-:Y:S01]  /*104f0*/  SHF.R.S32.HI R9, RZ, 0x1f, R13 ;  /* 0x0000001fff097819 */ /* 0x000fe2000001140d */
[----:B----4-:R-:W-:Y:S01]  /*10500*/  IMAD.MOV.U32 R11, RZ, RZ, R0 ;  /* 0x000000ffff0b7224 */ /* 0x010fe200078e0000 */
[----:B------:R-:W-:-:S05]  /*10510*/  SHF.R.S32.HI R10, RZ, 0x1f, R12 ;  /* 0x0000001fff0a7819 */ /* 0x000fca000001140c */
        /* <DEDUP_REMOVED lines=16> */
[----:B------:R-:W-:Y:S01]  /*10620*/  IADD3 R7, -R0, RZ, RZ ;  /* 0x000000ff00077210 */ /* 0x000fe20007ffe1ff */
        /* <DEDUP_REMOVED lines=14> */
.L_x_1108:
[----:B------:R-:W-:Y:S05]  /*10710*/  BSYNC B0 ;  /* 0x0000000000007941 */ /* 0x000fea0003800000 */
.L_x_1107:
[--C-:B------:R-:W-:Y:S01]  /*10720*/  SHF.R.S32.HI R2, RZ, 0x1f, R14.reuse ;  /* 0x0000001fff027819 */ /* 0x100fe2000001140e */
[----:B-1----:R-:W-:Y:S01]  /*10730*/  IMAD.MOV.U32 R0, RZ, RZ, c[0x0][0x4e8] ;  /* 0x00013a00ff007624 */ /* 0x002fe200078e00ff */
[----:B------:R-:W-:Y:S01]  /*10740*/  SHF.R.S32.HI R8, RZ, 0x1f, R14 ;  /* 0x0000001fff087819 */ /* 0x000fe2000001140e */
[----:B------:R-:W-:Y:S01]  /*10750*/  IMAD R6, R10, c[0x0][0x3f0], RZ ;  /* 0x0000fc000a067a24 */ /* 0x000fe200078e02ff */
[-C--:B------:R-:W-:Y:S02]  /*10760*/  LEA.HI R2, R2, R14.reuse, RZ, 0x3 ;  /* 0x0000000e02027211 */ /* 0x080fe400078f18ff */
[----:B------:R-:W-:Y:S01]  /*10770*/  LEA.HI R8, R8, R14, RZ, 0x3 ;  /* 0x0000000e08087211 */ /* 0x000fe200078f18ff */
[----:B------:R-:W-:Y:S01]  /*10780*/  IMAD R7, R12, c[0x0][0x3f4], R6 ;  /* 0x0000fd000c077a24 */ /* 0x000fe200078e0206 */
[----:B------:R-:W-:Y:S02]  /*10790*/  LOP3.LUT R2, R2, 0xfffffff8, RZ, 0xc0, !PT ;  /* 0xfffffff802027812 */ /* 0x000fe400078ec0ff */
[----:B------:R-:W-:-:S02]  /*107a0*/  SHF.R.S32.HI R8, RZ, 0x3, R8 ;  /* 0x00000003ff087819 */ /* 0x000fc40000011408 */
[----:B------:R-:W-:Y:S02]  /*107b0*/  IADD3 R2, -R2, R14, RZ ;  /* 0x0000000e02027210 */ /* 0x000fe40007ffe1ff */
[----:B------:R-:W-:Y:S01]  /*107c0*/  ISETP.NE.AND P0, PT, R0, 0x1, PT ;  /* 0x000000010000780c */ /* 0x000fe20003f05270 */
[----:B------:R-:W-:Y:S01]  /*107d0*/  IMAD R0, R9, c[0x0][0x3e8], RZ ;  /* 0x0000fa0009007a24 */ /* 0x000fe200078e02ff */
[----:B------:R-:W-:Y:S01]  /*107e0*/  LEA R4, R2, R8, 0x5 ;  /* 0x0000000802047211 */ /* 0x000fe200078e28ff */
[----:B------:R-:W-:-:S04]  /*107f0*/  IMAD.WIDE.U32 R2, R13, c[0x0][0x3e8], RZ ;  /* 0x0000fa000d027a25 */ /* 0x000fc800078e00ff */
[----:B------:R-:W-:Y:S01]  /*10800*/  IMAD.IADD R4, R11, 0x1, R4 ;  /* 0x000000010b047824 */ /* 0x000fe200078e0204 */
[----:B------:R-:W-:Y:S01]  /*10810*/  IADD3 R11, R8, R11, RZ ;  /* 0x0000000b080b7210 */ /* 0x000fe20007ffe0ff */
[----:B------:R-:W-:-:S04]  /*10820*/  IMAD R0, R13, c[0x0][0x3ec], R0 ;  /* 0x0000fb000d007a24 */ /* 0x000fc800078e0200 */
[----:B------:R-:W-:Y:S01]  /*10830*/  @P0 IMAD.HI.U32 R5, R4, c[0x0][0x4ec], RZ ;  /* 0x00013b0004050a27 */ /* 0x000fe200078e00ff */
[----:B------:R-:W-:-:S03]  /*10840*/  IADD3 R3, R3, R0, RZ ;  /* 0x0000000003037210 */ /* 0x000fc60007ffe0ff */
[----:B------:R-:W-:Y:S01]  /*10850*/  IMAD.MOV.U32 R0, RZ, RZ, R4 ;  /* 0x000000ffff007224 */ /* 0x000fe200078e0004 */
[----:B------:R-:W-:Y:S01]  /*10860*/  @P0 SHF.R.U32.HI R0, RZ, c[0x0][0x4f0], R5 ;  /* 0x00013c00ff000a19 */ /* 0x000fe20000011605 */
[----:B------:R-:W-:-:S03]  /*10870*/  IMAD.WIDE.U32 R2, R12, c[0x0][0x3f0], R2 ;  /* 0x0000fc000c027a25 */ /* 0x000fc600078e0002 */
[----:B------:R-:W-:Y:S02]  /*10880*/  SHF.R.S32.HI R6, RZ, 0x1f, R0 ;  /* 0x0000001fff067819 */ /* 0x000fe40000011400 */
[----:B------:R-:W-:Y:S02]  /*10890*/  IADD3 R5, -R0, RZ, RZ ;  /* 0x000000ff00057210 */ /* 0x000fe40007ffe1ff */
[----:B------:R-:W-:Y:S01]  /*108a0*/  IADD3 R3, R3, R7, RZ ;  /* 0x0000000703037210 */ /* 0x000fe20007ffe0ff */
[----:B------:R-:W-:Y:S02]  /*108b0*/  IMAD R6, R6, c[0x0][0x3e0], RZ ;  /* 0x0000f80006067a24 */ /* 0x000fe400078e02ff */
[----:B------:R-:W-:Y:S02]  /*108c0*/  IMAD R4, R5, c[0x0][0x4e8], R4 ;  /* 0x00013a0005047a24 */ /* 0x000fe400078e0204 */
[C---:B------:R-:W-:Y:S02]  /*108d0*/  IMAD R5, R0.reuse, c[0x0][0x3e4], R6 ;  /* 0x0000f90000057a24 */ /* 0x040fe400078e0206 */
[----:B------:R-:W-:Y:S01]  /*108e0*/  IMAD.WIDE.U32 R2, R0, c[0x0][0x3e0], R2 ;  /* 0x0000f80000027a25 */ /* 0x000fe200078e0002 */
[----:B------:R-:W-:-:S03]  /*108f0*/  SHF.R.S32.HI R0, RZ, 0x1f, R4 ;  /* 0x0000001fff007819 */ /* 0x000fc60000011404 */
[----:B------:R-:W-:Y:S02]  /*10900*/  IMAD.IADD R3, R3, 0x1, R5 ;  /* 0x0000000103037824 */ /* 0x000fe400078e0205 */
[----:B------:R-:W-:Y:S02]  /*10910*/  IMAD R0, R0, c[0x0][0x3d8], RZ ;  /* 0x0000f60000007a24 */ /* 0x000fe400078e02ff */
[----:B------:R-:W-:-:S04]  /*10920*/  IMAD.WIDE.U32 R2, R4, c[0x0][0x3d8], R2 ;  /* 0x0000f60004027a25 */ /* 0x000fc800078e0002 */
[----:B------:R-:W-:Y:S01]  /*10930*/  IMAD R4, R4, c[0x0][0x3dc], R0 ;  /* 0x0000f70004047a24 */ /* 0x000fe200078e0200 */
[----:B------:R-:W-:-:S04]  /*10940*/  LEA R12, P0, R2, c[0x0][0x380], 0x1 ;  /* 0x0000e000020c7a11 */ /* 0x000fc800078008ff */
[----:B------:R-:W-:-:S04]  /*10950*/  IADD3 R4, R3, R4, RZ ;  /* 0x0000000403047210 */ /* 0x000fc80007ffe0ff */
[----:B------:R-:W-:Y:S01]  /*10960*/  LEA.HI.X R10, R2, c[0x0][0x384], R4, 0x1, P0 ;  /* 0x0000e100020a7a11 */ /* 0x000fe200000f0c04 */
[----:B------:R-:W-:Y:S05]  /*10970*/  BRA.DIV ~URZ, `(.L_x_1109) ;  /* 0x000008f27f007947 */ /* 0x000fea000b800000 */
[----:B------:R1:W2:Y:S02]  /*10980*/  SHFL.IDX PT, R2, R10, RZ, 0x181f ;  /* 0x00181fff0a027589 */ /* 0x0002a400000e0000 */
.L_x_1127:
[----:B------:R-:W-:Y:S05]  /*10990*/  BRA.DIV ~URZ, `(.L_x_1110) ;  /* 0x000009427f007947 */ /* 0x000fea000b800000 */
[----:B------:R3:W4:Y:S02]  /*109a0*/  SHFL.IDX PT, R0, R12, RZ, 0x181f ;  /* 0x00181fff0c007589 */ /* 0x00072400000e0000 */
.L_x_1128:
        /* <DEDUP_REMOVED lines=14> */
[----:B------:R-:W-:Y:S02]  /*10a90*/  @!P1 LEA R6, P4, R15, R0, 0x1 ;  /* 0x000000000f069211 */ /* 0x000fe400078808ff */
[----:B------:R-:W-:Y:S02]  /*10aa0*/  @!P2 LEA.HI.X R9, R18, R2, R19, 0x1, P5 ;  /* 0x000000021209a211 */ /* 0x000fe400028f0c13 */
[----:B------:R-:W-:Y:S02]  /*10ab0*/  @!P0 LEA R4, P3, R3, R0, 0x1 ;  /* 0x0000000003048211 */ /* 0x000fe400078608ff */
[-C--:B--2---:R-:W-:Y:S02]  /*10ac0*/  @!P1 LEA.HI.X R7, R15, R2.reuse, R16, 0x1, P4 ;  /* 0x000000020f079211 */ /* 0x084fe400020f0c10 */
[----:B------:R-:W-:Y:S01]  /*10ad0*/  @!P0 LEA.HI.X R5, R3, R2, R14, 0x1, P3 ;  /* 0x0000000203058211 */ /* 0x000fe200018f0c0e */
[----:B------:R2:W-:Y:S04]  /*10ae0*/  @!P2 ST.E.128 [R8.64], RZ ;  /* 0x000000ff0800a985 */ /* 0x0005e8000c101d06 */
[----:B------:R2:W-:Y:S04]  /*10af0*/  @!P1 ST.E.128 [R6.64], RZ ;  /* 0x000000ff06009985 */ /* 0x0005e8000c101d06 */
[----:B------:R2:W-:Y:S02]  /*10b00*/  @!P0 ST.E.128 [R4.64], RZ ;  /* 0x000000ff04008985 */ /* 0x0005e4000c101d06 */
.L_x_1112:
[----:B------:R-:W-:Y:S05]  /*10b10*/  BSYNC B0 ;  /* 0x0000000000007941 */ /* 0x000fea0003800000 */
.L_x_1111:
[----:B------:R-:W-:Y:S05]  /*10b20*/  BRA.DIV ~URZ, `(.L_x_1113) ;  /* 0x000008127f007947 */ /* 0x000fea000b800000 */
[----:B--2---:R2:W1:Y:S04]  /*10b30*/  SHFL.IDX PT, R2, R10, 0x1, 0x181f ;  /* 0x00381f000a027f89 */ /* 0x00446800000e0000 */
[----:B----4-:R2:W4:Y:S02]  /*10b40*/  SHFL.IDX PT, R0, R12, 0x1, 0x181f ;  /* 0x00381f000c007f89 */ /* 0x01052400000e0000 */
.L_x_1129:
        /* <DEDUP_REMOVED lines=12> */
[-C--:B------:R-:W-:Y:S02]  /*10c10*/  @!P2 LEA R8, P5, R18, R0.reuse, 0x1 ;  /* 0x000000001208a211 */ /* 0x080fe400078a08ff */
[----:B------:R-:W-:Y:S02]  /*10c20*/  @!P1 LEA R6, P4, R16, R0, 0x1 ;  /* 0x0000000010069211 */ /* 0x000fe400078808ff */
[----:B-1----:R-:W-:Y:S02]  /*10c30*/  @!P2 LEA.HI.X R9, R18, R2, R19, 0x1, P5 ;  /* 0x000000021209a211 */ /* 0x002fe400028f0c13 */
[----:B------:R-:W-:Y:S02]  /*10c40*/  @!P0 LEA R4, P3, R14, R0, 0x1 ;  /* 0x000000000e048211 */ /* 0x000fe400078608ff */
[-C--:B----4-:R-:W-:Y:S02]  /*10c50*/  @!P1 LEA.HI.X R7, R16, R2.reuse, R17, 0x1, P4 ;  /* 0x0000000210079211 */ /* 0x090fe400020f0c11 */
[----:B------:R-:W-:Y:S01]  /*10c60*/  @!P0 LEA.HI.X R5, R14, R2, R15, 0x1, P3 ;  /* 0x000000020e058211 */ /* 0x000fe200018f0c0f */
[----:B------:R1:W-:Y:S04]  /*10c70*/  @!P2 ST.E.128 [R8.64], RZ ;  /* 0x000000ff0800a985 */ /* 0x0003e8000c101d06 */
[----:B------:R1:W-:Y:S04]  /*10c80*/  @!P1 ST.E.128 [R6.64], RZ ;  /* 0x000000ff06009985 */ /* 0x0003e8000c101d06 */
[----:B------:R1:W-:Y:S02]  /*10c90*/  @!P0 ST.E.128 [R4.64], RZ ;  /* 0x000000ff04008985 */ /* 0x0003e4000c101d06 */
.L_x_1115:
[----:B------:R-:W-:Y:S05]  /*10ca0*/  BSYNC B0 ;  /* 0x0000000000007941 */ /* 0x000fea0003800000 */
.L_x_1114:
[----:B------:R-:W-:Y:S05]  /*10cb0*/  BRA.DIV ~URZ, `(.L_x_1116) ;  /* 0x000007427f007947 */ /* 0x000fea000b800000 */
[----:B-1----:R1:W2:Y:S02]  /*10cc0*/  SHFL.IDX PT, R2, R10, 0x2, 0x181f ;  /* 0x00581f000a027f89 */ /* 0x0022a400000e0000 */
.L_x_1130:
[----:B------:R-:W-:Y:S05]  /*10cd0*/  BRA.DIV ~URZ, `(.L_x_1117) ;  /* 0x000007927f007947 */ /* 0x000fea000b800000 */
[----:B----4-:R4:W1:Y:S02]  /*10ce0*/  SHFL.IDX PT, R0, R12, 0x2, 0x181f ;  /* 0x00581f000c007f89 */ /* 0x01086400000e0000 */
.L_x_1131:
        /* <DEDUP_REMOVED lines=12> */
[-C--:B-1----:R-:W-:Y:S02]  /*10db0*/  @!P2 LEA R8, P5, R18, R0.reuse, 0x1 ;  /* 0x000000001208a211 */ /* 0x082fe400078a08ff */
        /* <DEDUP_REMOVED lines=8> */
.L_x_1119:
[----:B------:R-:W-:Y:S05]  /*10e40*/  BSYNC B0 ;  /* 0x0000000000007941 */ /* 0x000fea0003800000 */
.L_x_1118:
[----:B------:R-:W-:Y:S05]  /*10e50*/  BRA.DIV ~URZ, `(.L_x_1120) ;  /* 0x000006727f007947 */ /* 0x000fea000b800000 */
[----:B--2---:R2:W3:Y:S04]  /*10e60*/  SHFL.IDX PT, R2, R10, 0x3, 0x181f ;  /* 0x00781f000a027f89 */ /* 0x0044e800000e0000 */
[----:B-1----:R2:W1:Y:S02]  /*10e70*/  SHFL.IDX PT, R0, R12, 0x3, 0x181f ;  /* 0x00781f000c007f89 */ /* 0x00246400000e0000 */
.L_x_1132:
[----:B------:R-:W-:-:S04]  /*10e80*/  IADD3 R3, R11, 0x60, RZ ;  /* 0x000000600b037810 */ /* 0x000fc80007ffe0ff */
[----:B------:R-:W-:-:S13]  /*10e90*/  ISETP.GE.AND P0, PT, R3, R13, PT ;  /* 0x0000000d0300720c */ /* 0x000fda0003f06270 */
[----:B------:R-:W-:Y:S05]  /*10ea0*/  @P0 BRA `(.L_x_1106) ;  /* 0x0000011000000947 */ /* 0x000fea0003800000 */
[----:B------:R-:W5:Y:S04]  /*10eb0*/  LDL.64 R16, [R1+0x10] ;  /* 0x0000100001107983 */ /* 0x000f680000100a00 */
[----:B--2---:R-:W2:Y:S04]  /*10ec0*/  LDL R14, [R1+0x1c] ;  /* 0x00001c00010e7983 */ /* 0x004ea80000100800 */
[----:B----4-:R-:W4:Y:S04]  /*10ed0*/  LDL R10, [R1+0x20] ;  /* 0x00002000010a7983 */ /* 0x010f280000100800 */
[----:B---3--:R-:W3:Y:S04]  /*10ee0*/  LDL R15, [R1+0x70] ;  /* 0x00007000010f7983 */ /* 0x008ee80000100800 */
[----:B------:R-:W3:Y:S01]  /*10ef0*/  LDL R12, [R1+0x60] ;  /* 0x00006000010c7983 */ /* 0x000ee20000100800 */
[----:B-----5:R-:W-:-:S02]  /*10f00*/  ISETP.GE.AND P2, PT, R16, c[0x0][0x3c8], PT ;  /* 0x0000f20010007a0c */ /* 0x020fc40003f46270 */
[----:B--2---:R-:W-:Y:S02]  /*10f10*/  ISETP.GE.AND P1, PT, R14, c[0x0][0x3c8], PT ;  /* 0x0000f2000e007a0c */ /* 0x004fe40003f26270 */
[----:B----4-:R-:W-:-:S09]  /*10f20*/  ISETP.GE.AND P0, PT, R10, c[0x0][0x3c8], PT ;  /* 0x0000f2000a007a0c */ /* 0x010fd20003f06270 */
[-C--:B-1----:R-:W-:Y:S02]  /*10f30*/  @!P2 LEA R8, P5, R16, R0.reuse, 0x1 ;  /* 0x000000001008a211 */ /* 0x082fe400078a08ff */
[----:B------:R-:W-:Y:S02]  /*10f40*/  @!P1 LEA R6, P4, R14, R0, 0x1 ;  /* 0x000000000e069211 */ /* 0x000fe400078808ff */
[----:B------:R-:W-:Y:S02]  /*10f50*/  @!P2 LEA.HI.X R9, R16, R2, R17, 0x1, P5 ;  /* 0x000000021009a211 */ /* 0x000fe400028f0c11 */
[----:B------:R-:W-:Y:S02]  /*10f60*/  @!P0 LEA R4, P3, R10, R0, 0x1 ;  /* 0x000000000a048211 */ /* 0x000fe400078608ff */
[-C--:B---3--:R-:W-:Y:S02]  /*10f70*/  @!P1 LEA.HI.X R7, R14, R2.reuse, R15, 0x1, P4 ;  /* 0x000000020e079211 */ /* 0x088fe400020f0c0f */
[----:B------:R-:W-:Y:S01]  /*10f80*/  @!P0 LEA.HI.X R5, R10, R2, R12, 0x1, P3 ;  /* 0x000000020a058211 */ /* 0x000fe200018f0c0c */
[----:B------:R1:W-:Y:S04]  /*10f90*/  @!P2 ST.E.128 [R8.64], RZ ;  /* 0x000000ff0800a985 */ /* 0x0003e8000c101d06 */
[----:B------:R1:W-:Y:S04]  /*10fa0*/  @!P1 ST.E.128 [R6.64], RZ ;  /* 0x000000ff06009985 */ /* 0x0003e8000c101d06 */
[----:B------:R1:W-:Y:S02]  /*10fb0*/  @!P0 ST.E.128 [R4.64], RZ ;  /* 0x000000ff04008985 */ /* 0x0003e4000c101d06 */
.L_x_1106:
[----:B------:R-:W-:Y:S05]  /*10fc0*/  BSYNC B1 ;  /* 0x0000000000017941 */ /* 0x000fea0003800000 */
.L_x_1097:
[----:B-12---:R-:W2:Y:S02]  /*10fd0*/  LDL R0, [R1+0x9c] ;  /* 0x00009c0001007983 */ /* 0x006ea40000100800 */
[----:B--2---:R-:W-:-:S13]  /*10fe0*/  ISETP.NE.AND P0, PT, R0, RZ, PT ;  /* 0x000000ff0000720c */ /* 0x004fda0003f05270 */
[----:B------:R-:W-:Y:S01]  /*10ff0*/  @P0 WARPSYNC 0xffffffff ;  /* 0xffffffff00000948 */ /* 0x000fe20003800000 */
[----:B------:R-:W-:Y:S06]  /*11000*/  @P0 BAR.SYNC.DEFER_BLOCKING 0x5, 0x100 ;  /* 0x0144000000000b1d */ /* 0x000fec0000010000 */
[----:B------:R-:W1:Y:S04]  /*11010*/  @P0 LDS R0, [0x24100] ;  /* 0x02410000ff000984 */ /* 0x000e680000000800 */
[----:B-1----:R1:W-:Y:S04]  /*11020*/  @P0 STL [R1+0x74], R0 ;  /* 0x0000740001000387 */ /* 0x0023e80000100800 */
[----:B------:R-:W-:Y:S06]  /*11030*/  @P0 BAR.ARV 0x4, 0x100 ;  /* 0x0104000000000b1d */ /* 0x000fec0000002000 */
[----:B------:R-:W-:Y:S05]  /*11040*/  @P0 BRA `(.L_x_1121) ;  /* 0x0000007000000947 */ /* 0x000fea0003800000 */
[----:B------:R-:W-:Y:S05]  /*11050*/  BRA.DIV ~URZ, `(.L_x_1122) ;  /* 0x000005327f007947 */ /* 0x000fea000b800000 */
[----:B-1----:R1:W2:Y:S02]  /*11060*/  SHFL.IDX PT, R0, R65, RZ, 0x1f ;  /* 0x00001fff41007589 */ /* 0x0022a400000e0000 */
.L_x_1133:
[----:B------:R-:W-:Y:S01]  /*11070*/  WARPSYNC 0xffffffff ;  /* 0xffffffff00007948 */ /* 0x000fe20003800000 */
[----:B------:R-:W-:Y:S06]  /*11080*/  BAR.SYNC.DEFER_BLOCKING 0x4, 0x100 ;  /* 0x0104000000007b1d */ /* 0x000fec0000010000 */
[----:B--2---:R2:W-:Y:S04]  /*11090*/  STL [R1+0x74], R0 ;  /* 0x0000740001007387 */ /* 0x0045e80000100800 */
[----:B------:R2:W-:Y:S04]  /*110a0*/  @!P6 STS [0x24100], R65 ;  /* 0x02410041ff00e388 */ /* 0x0005e80000000800 */
[----:B------:R-:W-:Y:S06]  /*110b0*/  BAR.ARV 0x5, 0x100 ;  /* 0x0144000000007b1d */ /* 0x000fec0000002000 */
.L_x_1121:
[----:B-12---:R-:W2:Y:S02]  /*110c0*/  LDL R0, [R1+0x74] ;  /* 0x0000740001007983 */ /* 0x006ea40000100800 */
[----:B--2---:R-:W-:-:S13]  /*110d0*/  ISETP.GE.AND P0, PT, R0, c[0x0][0x538], PT ;  /* 0x00014e0000007a0c */ /* 0x004fda0003f06270 */
[----:B---345:R-:W-:Y:S01]  /*110e0*/  @P0 CALL.REL.NOINC `(.L_x_1123) ;  /* 0x0000001000000944 */ /* 0x038fe20003c00000 */
[----:B------:R-:W-:Y:S05]  /*110f0*/  BRA `(.L_x_1124) ;  /* 0xfffef7a000007947 */ /* 0x000fea000383ffff */
.L_x_1123:
[----:B------:R-:W-:Y:S05]  /*11100*/  EXIT ;  /* 0x000000000000794d */ /* 0x000fea0003800000 */
.L_x_1093:
[----:B------:R2:W5:Y:S01]  /*11110*/  LDL R0, [R1+0x4] ;  /* 0x0000040001007983 */ /* 0x0005620000100800 */
[----:B-1----:R-:W-:Y:S02]  /*11120*/  MOV R3, 0x2 ;  /* 0x0000000200037802 */ /* 0x002fe40000000f00 */
[----:B------:R-:W-:Y:S02]  /*11130*/  MOV R2, 0x11150 ;  /* 0x0001115000027802 */ /* 0x000fe40000000f00 */
[----:B--2--5:R-:W-:Y:S05]  /*11140*/  CALL.REL.NOINC `($__internal_2_$__cuda_sm70_shflsync_bfly_p) ;  /* 0x000004a000007944 */ /* 0x024fea0003c00000 */
[----:B------:R-:W-:Y:S01]  /*11150*/  MOV R4, R5 ;  /* 0x0000000500047202 */ /* 0x000fe20000000f00 */
[----:B------:R-:W-:Y:S05]  /*11160*/  BRA `(.L_x_1125) ;  /* 0xffffd70000007947 */ /* 0x000fea000383ffff */
.L_x_1094:
[----:B------:R-:W-:Y:S01]  /*11170*/  IMAD.MOV.U32 R0, RZ, RZ, R4 ;  /* 0x000000ffff007224 */ /* 0x000fe200078e0004 */
[----:B-1----:R-:W-:Y:S02]  /*11180*/  MOV R3, 0x1 ;  /* 0x0000000100037802 */ /* 0x002fe40000000f00 */
[----:B------:R-:W-:Y:S02]  /*11190*/  MOV R2, 0x111b0 ;  /* 0x000111b000027802 */ /* 0x000fe40000000f00 */
[----:B------:R-:W-:Y:S05]  /*111a0*/  CALL.REL.NOINC `($__internal_2_$__cuda_sm70_shflsync_bfly_p) ;  /* 0x0000044000007944 */ /* 0x000fea0003c00000 */
[----:B------:R1:W5:Y:S01]  /*111b0*/  LDL R0, [R1+0x8] ;  /* 0x0000080001007983 */ /* 0x0003620000100800 */
[----:B------:R-:W-:Y:S01]  /*111c0*/  FADD.FTZ R4, R4, R5 ;  /* 0x0000000504047221 */ /* 0x000fe20000010000 */
[----:B------:R-:W-:Y:S02]  /*111d0*/  MOV R3, 0x2 ;  /* 0x0000000200037802 */ /* 0x000fe40000000f00 */
[----:B------:R-:W-:-:S02]  /*111e0*/  MOV R2, 0x11200 ;  /* 0x0001120000027802 */ /* 0x000fc40000000f00 */
[----:B-1---5:R-:W-:Y:S05]  /*111f0*/  CALL.REL.NOINC `($__internal_2_$__cuda_sm70_shflsync_bfly_p) ;  /* 0x000003f000007944 */ /* 0x022fea0003c00000 */
[----:B------:R-:W2:Y:S01]  /*11200*/  LDL.LU R0, [R1+0x8] ;  /* 0x0000080001007983 */ /* 0x000ea20000300800 */
[----:B------:R-:W-:-:S02]  /*11210*/  MOV R3, 0x1 ;  /* 0x0000000100037802 */ /* 0x000fc40000000f00 */
[----:B------:R-:W-:Y:S01]  /*11220*/  MOV R2, 0x11250 ;  /* 0x0001125000027802 */ /* 0x000fe20000000f00 */
[----:B--2---:R-:W-:Y:S02]  /*11230*/  FADD.FTZ R0, R0, R5 ;  /* 0x0000000500007221 */ /* 0x004fe40000010000 */
[----:B------:R-:W-:Y:S05]  /*11240*/  CALL.REL.NOINC `($__internal_2_$__cuda_sm70_shflsync_bfly_p) ;  /* 0x000003a000007944 */ /* 0x000fea0003c00000 */
[----:B------:R-:W-:Y:S01]  /*11250*/  MOV R3, R5 ;  /* 0x0000000500037202 */ /* 0x000fe20000000f00 */
[----:B------:R-:W-:Y:S05]  /*11260*/  BRA `(.L_x_1126) ;  /* 0xffffd69000007947 */ /* 0x000fea000383ffff */
.L_x_1109:
[----:B------:R-:W-:Y:S01]  /*11270*/  IMAD.MOV.U32 R4, RZ, RZ, R10 ;  /* 0x000000ffff047224 */ /* 0x000fe200078e000a */
[----:B------:R-:W-:Y:S01]  /*11280*/  MOV R3, RZ ;  /* 0x000000ff00037202 */ /* 0x000fe20000000f00 */
[----:B------:R-:W-:Y:S01]  /*11290*/  IMAD.MOV.U32 R0, RZ, RZ, 0x181f ;  /* 0x0000181fff007424 */ /* 0x000fe200078e00ff */
[----:B------:R-:W-:Y:S02]  /*112a0*/  MOV R5, 0x112c0 ;  /* 0x000112c000057802 */ /* 0x000fe40000000f00 */
[----:B------:R-:W-:Y:S05]  /*112b0*/  CALL.REL.NOINC `($__internal_3_$__cuda_sm70_shflsync_idx_p) ;  /* 0x0000037000007944 */ /* 0x000fea0003c00000 */
[----:B------:R-:W-:Y:S01]  /*112c0*/  MOV R2, R0 ;  /* 0x0000000000027202 */ /* 0x000fe20000000f00 */
[----:B------:R-:W-:Y:S05]  /*112d0*/  BRA `(.L_x_1127) ;  /* 0xfffff6b000007947 */ /* 0x000fea000383ffff */
.L_x_1110:
[----:B------:R-:W-:Y:S01]  /*112e0*/  IMAD.MOV.U32 R4, RZ, RZ, R12 ;  /* 0x000000ffff047224 */ /* 0x000fe200078e000c */
[----:B------:R-:W-:Y:S01]  /*112f0*/  MOV R3, RZ ;  /* 0x000000ff00037202 */ /* 0x000fe20000000f00 */
[----:B------:R-:W-:Y:S01]  /*11300*/  IMAD.MOV.U32 R0, RZ, RZ, 0x181f ;  /* 0x0000181fff007424 */ /* 0x000fe200078e00ff */
[----:B------:R-:W-:Y:S02]  /*11310*/  MOV R5, 0x11330 ;  /* 0x0001133000057802 */ /* 0x000fe40000000f00 */
[----:B-12---:R-:W-:Y:S05]  /*11320*/  CALL.REL.NOINC `($__internal_3_$__cuda_sm70_shflsync_idx_p) ;  /* 0x0000030000007944 */ /* 0x006fea0003c00000 */
[----:B------:R-:W-:Y:S05]  /*11330*/  BRA `(.L_x_1128) ;  /* 0xfffff67000007947 */ /* 0x000fea000383ffff */
.L_x_1113:
[----:B--2---:R-:W-:Y:S01]  /*11340*/  IMAD.MOV.U32 R4, RZ, RZ, R10 ;  /* 0x000000ffff047224 */ /* 0x004fe200078e000a */
[----:B------:R-:W-:Y:S01]  /*11350*/  MOV R3, 0x1 ;  /* 0x0000000100037802 */ /* 0x000fe20000000f00 */
[----:B----4-:R-:W-:Y:S01]  /*11360*/  IMAD.MOV.U32 R0, RZ, RZ, 0x181f ;  /* 0x0000181fff007424 */ /* 0x010fe200078e00ff */
[----:B------:R-:W-:-:S02]  /*11370*/  MOV R5, 0x11390 ;  /* 0x0001139000057802 */ /* 0x000fc40000000f00 */
[----:B-1-3--:R-:W-:Y:S05]  /*11380*/  CALL.REL.NOINC `($__internal_3_$__cuda_sm70_shflsync_idx_p) ;  /* 0x000002a000007944 */ /* 0x00afea0003c00000 */
[----:B------:R-:W-:Y:S01]  /*11390*/  IMAD.MOV.U32 R2, RZ, RZ, R0 ;  /* 0x000000ffff027224 */ /* 0x000fe200078e0000 */
[----:B------:R-:W-:Y:S01]  /*113a0*/  MOV R3, 0x1 ;  /* 0x0000000100037802 */ /* 0x000fe20000000f00 */
[----:B------:R-:W-:Y:S01]  /*113b0*/  IMAD.MOV.U32 R4, RZ, RZ, R12 ;  /* 0x000000ffff047224 */ /* 0x000fe200078e000c */
[----:B------:R-:W-:-:S02]  /*113c0*/  MOV R0, 0x181f ;  /* 0x0000181f00007802 */ /* 0x000fc40000000f00 */
[----:B------:R-:W-:Y:S02]  /*113d0*/  MOV R5, 0x113f0 ;  /* 0x000113f000057802 */ /* 0x000fe40000000f00 */
[----:B------:R-:W-:Y:S05]  /*113e0*/  CALL.REL.NOINC `($__internal_3_$__cuda_sm70_shflsync_idx_p) ;  /* 0x0000024000007944 */ /* 0x000fea0003c00000 */
[----:B------:R-:W-:Y:S05]  /*113f0*/  BRA `(.L_x_1129) ;  /* 0xfffff75000007947 */ /* 0x000fea000383ffff */
.L_x_1116:
[----:B-1----:R-:W-:Y:S01]  /*11400*/  IMAD.MOV.U32 R4, RZ, RZ, R10 ;  /* 0x000000ffff047224 */ /* 0x002fe200078e000a */
[----:B------:R-:W-:Y:S01]  /*11410*/  MOV R3, 0x2 ;  /* 0x0000000200037802 */ /* 0x000fe20000000f00 */
[----:B----4-:R-:W-:Y:S01]  /*11420*/  IMAD.MOV.U32 R0, RZ, RZ, 0x181f ;  /* 0x0000181fff007424 */ /* 0x010fe200078e00ff */
[----:B------:R-:W-:Y:S02]  /*11430*/  MOV R5, 0x11450 ;  /* 0x0001145000057802 */ /* 0x000fe40000000f00 */
[----:B--23--:R-:W-:Y:S05]  /*11440*/  CALL.REL.NOINC `($__internal_3_$__cuda_sm70_shflsync_idx_p) ;  /* 0x000001e000007944 */ /* 0x00cfea0003c00000 */
[----:B------:R-:W-:Y:S01]  /*11450*/  MOV R2, R0 ;  /* 0x0000000000027202 */ /* 0x000fe20000000f00 */
[----:B------:R-:W-:Y:S05]  /*11460*/  BRA `(.L_x_1130) ;  /* 0xfffff86000007947 */ /* 0x000fea000383ffff */
.L_x_1117:
[----:B------:R-:W-:Y:S01]  /*11470*/  IMAD.MOV.U32 R4, RZ, RZ, R12 ;  /* 0x000000ffff047224 */ /* 0x000fe200078e000c */
[----:B------:R-:W-:Y:S01]  /*11480*/  MOV R3, 0x2 ;  /* 0x0000000200037802 */ /* 0x000fe20000000f00 */
[----:B----4-:R-:W-:Y:S01]  /*11490*/  IMAD.MOV.U32 R0, RZ, RZ, 0x181f ;  /* 0x0000181fff007424 */ /* 0x010fe200078e00ff */
[----:B------:R-:W-:Y:S02]  /*114a0*/  MOV R5, 0x114c0 ;  /* 0x000114c000057802 */ /* 0x000fe40000000f00 */
[----:B-123--:R-:W-:Y:S05]  /*114b0*/  CALL.REL.NOINC `($__internal_3_$__cuda_sm70_shflsync_idx_p) ;  /* 0x0000017000007944 */ /* 0x00efea0003c00000 */
[----:B------:R-:W-:Y:S05]  /*114c0*/  BRA `(.L_x_1131) ;  /* 0xfffff82000007947 */ /* 0x000fea000383ffff */
.L_x_1120:
[----:B-1----:R-:W-:Y:S01]  /*114d0*/  IMAD.MOV.U32 R4, RZ, RZ, R10 ;  /* 0x000000ffff047224 */ /* 0x002fe200078e000a */
[----:B------:R-:W-:Y:S01]  /*114e0*/  MOV R3, 0x3 ;  /* 0x0000000300037802 */ /* 0x000fe20000000f00 */
[----:B------:R-:W-:Y:S01]  /*114f0*/  IMAD.MOV.U32 R0, RZ, RZ, 0x181f ;  /* 0x0000181fff007424 */ /* 0x000fe200078e00ff */
[----:B------:R-:W-:-:S02]  /*11500*/  MOV R5, 0x11520 ;  /* 0x0001152000057802 */ /* 0x000fc40000000f00 */
[----:B--234-:R-:W-:Y:S05]  /*11510*/  CALL.REL.NOINC `($__internal_3_$__cuda_sm70_shflsync_idx_p) ;  /* 0x0000011000007944 */ /* 0x01cfea0003c00000 */
[----:B------:R-:W-:Y:S01]  /*11520*/  IMAD.MOV.U32 R2, RZ, RZ, R0 ;  /* 0x000000ffff027224 */ /* 0x000fe200078e0000 */
[----:B------:R-:W-:Y:S01]  /*11530*/  MOV R3, 0x3 ;  /* 0x0000000300037802 */ /* 0x000fe20000000f00 */
[----:B------:R-:W-:Y:S01]  /*11540*/  IMAD.MOV.U32 R4, RZ, RZ, R12 ;  /* 0x000000ffff047224 */ /* 0x000fe200078e000c */
[----:B------:R-:W-:-:S02]  /*11550*/  MOV R0, 0x181f ;  /* 0x0000181f00007802 */ /* 0x000fc40000000f00 */
[----:B------:R-:W-:Y:S02]  /*11560*/  MOV R5, 0x11580 ;  /* 0x0001158000057802 */ /* 0x000fe40000000f00 */
[----:B------:R-:W-:Y:S05]  /*11570*/  CALL.REL.NOINC `($__internal_3_$__cuda_sm70_shflsync_idx_p) ;  /* 0x000000b000007944 */ /* 0x000fea0003c00000 */
[----:B------:R-:W-:Y:S05]  /*11580*/  BRA `(.L_x_1132) ;  /* 0xfffff8f000007947 */ /* 0x000fea000383ffff */
.L_x_1122:
[----:B------:R-:W-:Y:S01]  /*11590*/  IMAD.MOV.U32 R4, RZ, RZ, R65 ;  /* 0x000000ffff047224 */ /* 0x000fe200078e0041 */
[----:B------:R-:W-:Y:S01]  /*115a0*/  MOV R3, RZ ;  /* 0x000000ff00037202 */ /* 0x000fe20000000f00 */
[----:B-1----:R-:W-:Y:S01]  /*115b0*/  IMAD.MOV.U32 R0, RZ, RZ, 0x1f ;  /* 0x0000001fff007424 */ /* 0x002fe200078e00ff */
[----:B------:R-:W-:Y:S02]  /*115c0*/  MOV R5, 0x115e0 ;  /* 0x000115e000057802 */ /* 0x000fe40000000f00 */
[----:B---345:R-:W-:Y:S05]  /*115d0*/  CALL.REL.NOINC `($__internal_3_$__cuda_sm70_shflsync_idx_p) ;  /* 0x0000005000007944 */ /* 0x038fea0003c00000 */
[----:B------:R-:W-:Y:S05]  /*115e0*/  BRA `(.L_x_1133) ;  /* 0xfffffa8000007947 */ /* 0x000fea000383ffff */
        .weak           $__internal_2_$__cuda_sm70_shflsync_bfly_p
        .type           $__internal_2_$__cuda_sm70_shflsync_bfly_p,@function
        .size           $__internal_2_$__cuda_sm70_shflsync_bfly_p,($__internal_3_$__cuda_sm70_shflsync_idx_p - $__internal_2_$__cuda_sm70_shflsync_bfly_p)
$__internal_2_$__cuda_sm70_shflsync_bfly_p:
[----:B------:R-:W-:Y:S04]  /*115f0*/  WARPSYNC R6 ;  /* 0x0000000600007348 */ /* 0x000fe80003800000 */
[----:B------:R1:W2:Y:S02]  /*11600*/  SHFL.BFLY PT, R5, R0, R3, R7 ;  /* 0x0c00000300057389 */ /* 0x0002a400000e0007 */
[----:B-1----:R-:W-:-:S04]  /*11610*/  MOV R3, 0x0 ;  /* 0x0000000000037802 */ /* 0x002fc80000000f00 */
[----:B--2---:R-:W-:Y:S05]  /*11620*/  RET.REL.NODEC R2 `(_ZN7cutlass13device_kernelIN5flash19enable_sm80_to_sm89INS1_16FlashAttnFwdSm80INS1_25CollectiveMainloopFwdSm80ILi8ELi2ELb1EN4cute5tupleIJNS5_1CILi128EEENS7_ILi96EEENS7_ILi192EEEEEELi192ENS_6half_tEfNS_4arch4Sm80ELb1ELb0ELb1ELb0ELb0ELb0ELb1ELb0EEENS1_21CollectiveEpilogueFwdINS6_IJS8_SA_S9_EEENS6_IJNS7_ILi1EEESI_SI_EEESC_SE_Li256ELb0ELb1ELb0ELb0EEENS1_30DynamicPersistentTileSchedulerILi256ELi256ELb0ELb1ELb0EEEEEEEEEvNT_6ParamsE) ;  /* 0xfffee9d002007950 */ /* 0x004fea0003c3ffff */
        .weak           $__internal_3_$__cuda_sm70_shflsync_idx_p
        .type           $__internal_3_$__cuda_sm70_shflsync_idx_p,@function
        .size           $__internal_3_$__cuda_sm70_shflsync_idx_p,(.L_x_1300 - $__internal_3_$__cuda_sm70_shflsync_idx_p)
$__internal_3_$__cuda_sm70_shflsync_idx_p:
[----:B------:R-:W-:Y:S04]  /*11630*/  WARPSYNC R67 ;  /* 0x0000004300007348 */ /* 0x000fe80003800000 */
[----:B------:R1:W2:Y:S02]  /*11640*/  SHFL.IDX PT, R0, R4, R3, R0 ;  /* 0x0000000304007389 */ /* 0x0002a400000e0000 */
[----:B-1----:R-:W-:Y:S02]  /*11650*/  MOV R4, R5 ;  /* 0x0000000500047202 */ /* 0x002fe40000000f00 */
[----:B------:R-:W-:-:S04]  /*11660*/  MOV R5, 0x0 ;  /* 0x0000000000057802 */ /* 0x000fc80000000f00 */
[----:B--2---:R-:W-:Y:S05]  /*11670*/  RET.REL.NODEC R4 `(_ZN7cutlass13device_kernelIN5flash19enable_sm80_to_sm89INS1_16FlashAttnFwdSm80INS1_25CollectiveMainloopFwdSm80ILi8ELi2ELb1EN4cute5tupleIJNS5_1CILi128EEENS7_ILi96EEENS7_ILi192EEEEEELi192ENS_6half_tEfNS_4arch4Sm80ELb1ELb0ELb1ELb0ELb0ELb0ELb1ELb0EEENS1_21CollectiveEpilogueFwdINS6_IJS8_SA_S9_EEENS6_IJNS7_ILi1EEESI_SI_EEESC_SE_Li256ELb0ELb1ELb0ELb0EEENS1_30DynamicPersistentTileSchedulerILi256ELi256ELb0ELb1ELb0EEEEEEEEEvNT_6ParamsE) ;  /* 0xfffee98004007950 */ /* 0x004fea0003c3ffff */
.L_x_1134:
        /* <DEDUP_REMOVED lines=16> */
.L_x_1300:


//--------------------- .text._ZN7cutlass13device_kernelIN5flash19enable_sm80_to_sm89INS1_16FlashAttnFwdSm80INS1_25CollectiveMainloopFwdSm80ILi8ELi2ELb1EN4cute5tupleIJNS5_1CILi128EEENS7_ILi96EEENS7_ILi192EEEEEELi192ENS_6half_tEfNS_4arch4Sm80ELb1ELb0ELb1ELb1ELb0ELb0ELb1ELb0EEENS1_21CollectiveEpilogueFwdINS6_IJS8_SA_S9_EEENS6_IJNS7_ILi1EEESI_SI_EEESC_SE_Li256ELb1ELb1ELb0ELb0EEENS1_19SingleTileSchedulerILb1ELb0ELb1ELi128EEEEEEEEEvNT_6ParamsE --------------------------
	.section	.text._ZN7cutlass13device_kernelIN5flash19enable_sm80_to_sm89INS1_16FlashAttnFwdSm80INS1_25CollectiveMainloopFwdSm80ILi8ELi2ELb1EN4cute5tupleIJNS5_1CILi128EEENS7_ILi96EEENS7_ILi192EEEEEELi192ENS_6half_tEfNS_4arch4Sm80ELb1ELb0ELb1ELb1ELb0ELb0ELb1ELb0EEENS1_21CollectiveEpilogueFwdINS6_IJS8_SA_S9_EEENS6_IJNS7_ILi1EEESI_SI_EEESC_SE_Li256ELb1ELb1ELb0ELb0EEENS1_19SingleTileSchedulerILb1ELb0ELb1ELi128EEEEEEEEEvNT_6ParamsE,"ax",@progbits
	.sectioninfo	@"SHI_REGISTERS=255"
	.align	128
.text._ZN7cutlass13device_kernelIN5flash19enable_sm80_to_sm89INS1_16FlashAttnFwdSm80INS1_25CollectiveMainloopFwdSm80ILi8ELi2ELb1EN4cute5tupleIJNS5_1CILi128EEENS7_ILi96EEENS7_ILi192EEEEEELi192ENS_6half_tEfNS_4arch4Sm80ELb1ELb0ELb1ELb1ELb0ELb0ELb1ELb0EEENS1_21CollectiveEpilogueFwdINS6_IJS8_SA_S9_EEENS6_IJNS7_ILi1EEESI_SI_EEESC_SE_Li256ELb1ELb1ELb0ELb0EEENS1_19SingleTileSchedulerILb1ELb0ELb1ELi128EEEEEEEEEvNT_6ParamsE:
        .type           _ZN7cutlass13device_kernelIN5flash19enable_sm80_to_sm89INS1_16FlashAttnFwdSm80INS1_25CollectiveMainloopFwdSm80ILi8ELi2ELb1EN4cute5tupleIJNS5_1CILi128EEENS7_ILi96EEENS7_ILi192EEEEEELi192ENS_6half_tEfNS_4arch4Sm80ELb1ELb0ELb1ELb1ELb0ELb0ELb1ELb0EEENS1_21CollectiveEpilogueFwdINS6_IJS8_SA_S9_EEENS6_IJNS7_ILi1EEESI_SI_EEESC_SE_Li256ELb1ELb1ELb0ELb0EEENS1_19SingleTileSchedulerILb1ELb0ELb1ELi128EEEEEEEEEvNT_6ParamsE,@function
        .size           _ZN7cutlass13device_kernelIN5flash19enable_sm80_to_sm89INS1_16FlashAttnFwdSm80INS1_25CollectiveMainloopFwdSm80ILi8ELi2ELb1EN4cute5tupleIJNS5_1CILi128EEENS7_ILi96EEENS7_ILi192EEEEEELi192ENS_6half_tEfNS_4arch4Sm80ELb1ELb0ELb1ELb1ELb0ELb0ELb1ELb0EEENS1_21CollectiveEpilogueFwdINS6_IJS8_SA_S9_EEENS6_IJNS7_ILi1EEESI_SI_EEESC_SE_Li256ELb1ELb1ELb0ELb0EEENS1_19SingleTileSchedulerILb1ELb0ELb1ELi128EEEEEEEEEvNT_6ParamsE,(.L_x_1303 - _ZN7cutlass13device_kernelIN5flash19enable_sm80_to_sm89INS1_16FlashAttnFwdSm80INS1_25CollectiveMainloopFwdSm80ILi8ELi2ELb1EN4cute5tupleIJNS5_1CILi128EEENS7_ILi96EEENS7_ILi192EEEEEELi192ENS_6half_tEfNS_4arch4Sm80ELb1ELb0ELb1ELb1ELb0ELb0ELb1ELb0EEENS1_21CollectiveEpilogueFwdINS6_IJS8_SA_S9_EEENS6_IJNS7_ILi1EEESI_SI_EEESC_SE_Li256ELb1ELb1ELb0ELb0EEENS1_19SingleTileSchedulerILb1ELb0ELb1ELi128EEEEEEEEEvNT_6ParamsE)
        .other          _ZN7cutlass13device_kernelIN5flash19enable_sm80_to_sm89INS1_16FlashAttnFwdSm80INS1_25CollectiveMainloopFwdSm80ILi8ELi2ELb1EN4cute5tupleIJNS5_1CILi128EEENS7_ILi96EEENS7_ILi192EEEEEELi192ENS_6half_tEfNS_4arch4Sm80ELb1ELb0ELb1ELb1ELb0ELb0ELb1ELb0EEENS1_21CollectiveEpilogueFwdINS6_IJS8_SA_S9_EEENS6_IJNS7_ILi1EEESI_SI_EEESC_SE_Li256ELb1ELb1ELb0ELb0EEENS1_19SingleTileSchedulerILb1ELb0ELb1ELi128EEEEEEEEEvNT_6ParamsE,@"STO_CUDA_ENTRY STV_DEFAULT"
_ZN7cutlass13device_kernelIN5flash19enable_sm80_to_sm89INS1_16FlashAttnFwdSm80INS1_25CollectiveMainloopFwdSm80ILi8ELi2ELb1EN4cute5tupleIJNS5_1CILi128EEENS7_ILi96EEENS7_ILi192EEEEEELi192ENS_6half_tEfNS_4arch4Sm80ELb1ELb0ELb1ELb1ELb0ELb0ELb1ELb0EEENS1_21CollectiveEpilogueFwdINS6_IJS8_SA_S9_EEENS6_IJNS7_ILi1EEESI_SI_EEESC_SE_Li256ELb1ELb1ELb0ELb0EEENS1_19SingleTileSchedulerILb1ELb0ELb1ELi128EEEEEEEEEvNT_6ParamsE:
        /* <DEDUP_REMOVED lines=17> */
.L_x_1136:
        /* <DEDUP_REMOVED lines=8> */
.L_x_1138:
[----:B------:R-:W-:-:S04]  /*0190*/  MOV R0, c[0x0][0x54c] ;  /* 0x0001530000007a02 */ /* 0x000fc80000000f00 */
.L_x_1137:
[----:B------:R-:W-:Y:S01]  /*01a0*/  USHF.L.U32 UR8, UR8, 0x7, URZ ;  /* 0x0000000708087899 */ /* 0x000fe2000800063f */
[----:B-----5:R-:W-:-:S05]  /*01b0*/  IMAD R0, R0, c[0x0][0x548], RZ ;  /* 0x0001520000007a24 */ /* 0x020fca00078e02ff */
[----:B------:R-:W-:-:S04]  /*01c0*/  ISETP.LE.AND P0, PT, R0, UR8, PT ;  /* 0x0000000800007c0c */ /* 0x000fc8000bf03270 */
[----:B------:R-:W-:-:S05]  /*01d0*/  SEL R0, R5, 0xffffffff, !P0 ;  /* 0xffffffff05007807 */ /* 0x000fca0004000000 */
[----:B------:R2:W-:Y:S01]  /*01e0*/  STL [R1+0x3c], R0 ;  /* 0x00003c0001007387 */ /* 0x0005e20000100800 */
[----:B------:R-:W-:Y:S05]  /*01f0*/  BRA `(.L_x_1139) ;  /* 0x0000013000007947 */ /* 0x000fea0003800000 */
.L_x_1135:
[----:B------:R-:W-:-:S04]  /*0200*/  ISETP.NE.U32.AND P0, PT, RZ, c[0x0][0x568], PT ;  /* 0x00015a00ff007a0c */ /* 0x000fc80003f05070 */
[----:B------:R-:W-:-:S13]  /*0210*/  ISETP.NE.AND.EX P0, PT, RZ, c[0x0][0x56c], PT, P0 ;  /* 0x00015b00ff007a0c */ /* 0x000fda0003f05300 */
[----:B------:R-:W-:Y:S05]  /*0220*/  @!P0 BRA `(.L_x_1140) ;  /* 0x0000002000008947 */ /* 0x000fea0003800000 */
[----:B------:R1:W5:Y:S01]  /*0230*/  LDG.E R0, [R2.64] ;  /* 0x0000001802007981 */ /* 0x000362000c1e1900 */
[----:B------:R-:W-:Y:S05]  /*0240*/  BRA `(.L_x_1141) ;  /* 0x0000009000007947 */ /* 0x000fea0003800000 */
.L_x_1140:
        /* <DEDUP_REMOVED lines=8> */
.L_x_1142:
[----:B------:R-:W-:-:S04]  /*02d0*/  MOV R0, c[0x0][0x54c] ;  /* 0x0001530000007a02 */ /* 0x000fc80000000f00 */
.L_x_1141:
[----:B------:R-:W-:Y:S01]  /*02e0*/  USHF.L.U32 UR8, UR8, 0x7, URZ ;  /* 0x0000000708087899 */ /* 0x000fe2000800063f */
[----:B-----5:R-:W-:-:S05]  /*02f0*/  IMAD R0, R0, c[0x0][0x548], RZ ;  /* 0x0001520000007a24 */ /* 0x020fca00078e02ff */
[----:B------:R-:W-:-:S04]  /*0300*/  ISETP.LE.AND P0, PT, R0, UR8, PT ;  /* 0x0000000800007c0c */ /* 0x000fc8000bf03270 */
[----:B------:R-:W-:-:S05]  /*0310*/  SEL R0, R5, 0xffffffff, !P0 ;  /* 0xffffffff05007807 */ /* 0x000fca0004000000 */
[----:B------:R2:W-:Y:S04]  /*0320*/  STL [R1+0x3c], R0 ;  /* 0x00003c0001007387 */ /* 0x0005e80000100800 */
.L_x_1139:
        /* <DEDUP_REMOVED lines=32> */
.L_x_1143:
[----:B------:R-:W-:-:S04]  /*0530*/  ISETP.NE.U32.AND P0, PT, RZ, c[0x0][0x368], PT ;  /* 0x0000da00ff007a0c */ /* 0x000fc80003f05070 */
[----:B------:R-:W-:-:S13]  /*0540*/  ISETP.NE.AND.EX P0, PT, RZ, c[0x0][0x36c], PT, P0 ;  /* 0x0000db00ff007a0c */ /* 0x000fda0003f05300 */
[----:B------:R-:W-:Y:S05]  /*0550*/  @!P0 BRA `(.L_x_1144) ;  /* 0x0000004000008947 */ /* 0x000fea0003800000 */
[----:B------:R-:W-:-:S05]  /*0560*/  IMAD.WIDE R2, R39, R26, c[0x0][0x368] ;  /* 0x0000da0027027625 */ /* 0x000fca00078e021a */
[----:B------:R-:W2:Y:S02]  /*0570*/  LDG.E R0, [R2.64] ;  /* 0x0000001802007981 */ /* 0x000ea4000c1e1900 */
[----:B--2---:R1:W2:Y:S02]  /*0580*/  R2UR UR14, R0 ;  /* 0x00000000000e73c2 */ /* 0x0042a400000e0000 */
[----:B-12---:R-:W-:Y:S05]  /*0590*/  BRA `(.L_x_1145) ;  /* 0x0000006000007947 */ /* 0x006fea0003800000 */
.L_x_1144:
[----:B------:R-:W-:Y:S05]  /*05a0*/  @!P6 BRA `(.L_x_1145) ;  /* 0x000000500000e947 */ /* 0x000fea0003800000 */
[----:B------:R1:W2:Y:S04]  /*05b0*/  LDG.E R0, [R2.64] ;  /* 0x0000001802007981 */ /* 0x0002a8000c1e1900 */
[----:B-1----:R-:W3:Y:S01]  /*05c0*/  LDG.E R2, [R2.64+0x4] ;  /* 0x0000041802027981 */ /* 0x002ee2000c1e1900 */
[----:B--2---:R-:W1:Y:S08]  /*05d0*/  R2UR UR14, R0 ;  /* 0x00000000000e73c2 */ /* 0x004e7000000e0000 */
[----:B---3--:R-:W1:Y:S02]  /*05e0*/  R2UR UR4, R2 ;  /* 0x00000000020473c2 */ /* 0x008e6400000e0000 */
[----:B-1----:R-:W-:-:S06]  /*05f0*/  UIADD3 UR14, -UR14, UR4, URZ ;  /* 0x000000040e0e7290 */ /* 0x002fcc000fffe13f */
.L_x_1145:
[----:B------:R-:W-:Y:S01]  /*0600*/  ULDC UR4, c[0x0][0x2c4] ;  /* 0x0000b10000047ab9 */ /* 0x000fe20000000800 */
[----:B-----5:R-:W-:Y:S01]  /*0610*/  IADD3 R10, R7, UR6, RZ ;  /* 0x00000006070a7c10 */ /* 0x020fe2000fffe0ff */
[----:B------:R-:W-:Y:S01]  /*0620*/  UISETP.NE.AND UP2, UPT, UR4, 0x1, UPT ;  /* 0x000000010400788c */ /* 0x000fe2000bf45270 */
[----:B------:R-:W-:Y:S01]  /*0630*/  PLOP3.LUT P1, PT, PT, PT, PT, 0x80, 0x0 ;  /* 0x000000000000781c */ /* 0x000fe20003f2f070 */
[----:B------:R-:W-:Y:S01]  /*0640*/  UIADD3 UR14, -UR6, UR14, URZ ;  /* 0x0000000e060e7290 */ /* 0x000fe2000fffe13f */
[----:B------:R-:W-:Y:S01]  /*0650*/  CS2R R98, SRZ ;  /* 0x0000000000627805 */ /* 0x000fe2000001ff00 */
[----:B------:R-:W-:Y:S01]  /*0660*/  ULDC.64 UR4, c[0x0][0x2c8] ;  /* 0x0000b20000047ab9 */ /* 0x000fe20000000a00 */
[----:B------:R-:W-:Y:S01]  /*0670*/  CS2R R14, SRZ ;  /* 0x00000000000e7805 */ /* 0x000fe2000001ff00 */
[----:B------:R-:W-:Y:S01]  /*0680*/  UIADD3 UR6, UR14, 0x5f, URZ ;  /* 0x0000005f0e067890 */ /* 0x000fe2000fffe03f */
[----:B------:R-:W-:Y:S01]  /*0690*/  IMAD.MOV.U32 R96, RZ, RZ, RZ ;  /* 0x000000ffff607224 */ /* 0x000fe200078e00ff */
[----:B------:R-:W-:Y:S01]  /*06a0*/  CS2R R8, SRZ ;  /* 0x0000000000087805 */ /* 0x000fe2000001ff00 */
[----:B------:R-:W-:Y:S01]  /*06b0*/  IMAD.MOV.U32 R94, RZ, RZ, RZ ;  /* 0x000000ffff5e7224 */ /* 0x000fe200078e00ff */
[----:B------:R-:W-:Y:S01]  /*06c0*/  UIMAD.WIDE UR6, UR6, 0x2aaaaaab, URZ ;  /* 0x2aaaaaab060678a5 */ /* 0x000fe2000f8e023f */
[----:B------:R-:W-:Y:S01]  /*06d0*/  MOV R92, RZ ;  /* 0x000000ff005c7202 */ /* 0x000fe20000000f00 */
[----:B------:R-:W-:Y:S01]  /*06e0*/  @UP2 UIADD3 UR10, UR8, 0x7f, URZ ;  /* 0x0000007f080a2890 */ /* 0x000fe2000fffe03f */
[----:B------:R-:W-:Y:S01]  /*06f0*/  IMAD.MOV.U32 R11, RZ, RZ, RZ ;  /* 0x000000ffff0b7224 */ /* 0x000fe200078e00ff */
[----:B------:R-:W-:Y:S01]  /*0700*/  USHF.R.U32.HI UR6, URZ, 0x1f, UR7 ;  /* 0x0000001f3f067899 */ /* 0x000fe20008011607 */
[----:B------:R-:W-:Y:S01]  /*0710*/  MOV R90, RZ ;  /* 0x000000ff005a7202 */ /* 0x000fe20000000f00 */
[----:B------:R-:W-:Y:S01]  /*0720*/  UIMAD.WIDE.U32 UR10, UR10, UR4, URZ ;  /* 0x000000040a0a72a5 */ /* 0x000fe2000f8e003f */
[----:B------:R-:W-:Y:S01]  /*0730*/  CS2R R12, SRZ ;  /* 0x00000000000c7805 */ /* 0x000fe2000001ff00 */
[----:B------:R-:W-:Y:S01]  /*0740*/  UIADD3 UR4, UR8, 0x7f, URZ ;  /* 0x0000007f08047890 */ /* 0x000fe2000fffe03f */
[----:B------:R-:W-:Y:S01]  /*0750*/  IMAD.MOV.U32 R88, RZ, RZ, RZ ;  /* 0x000000ffff587224 */ /* 0x000fe200078e00ff */
[----:B------:R-:W-:Y:S01]  /*0760*/  @UP2 USHF.R.U32.HI UR4, URZ, UR5, UR11 ;  /* 0x000000053f042299 */ /* 0x000fe2000801160b */
[----:B------:R-:W-:Y:S01]  /*0770*/  MOV R86, RZ ;  /* 0x000000ff00567202 */ /* 0x000fe20000000f00 */
[----:B------:R-:W-:Y:S01]  /*0780*/  UIADD3 UR5, UR14, 0x60, -UR16 ;  /* 0x000000600e057890 */ /* 0x000fe2000fffe810 */
[----:B------:R-:W-:Y:S01]  /*0790*/  CS2R R16, SRZ ;  /* 0x0000000000107805 */ /* 0x000fe2000001ff00 */
[----:B------:R-:W-:Y:S01]  /*07a0*/  ULEA.HI.SX32 UR6, UR7, UR6, 0x1c ;  /* 0x0000000607067291 */ /* 0x000fe2000f8fe23f */
[----:B------:R-:W-:Y:S01]  /*07b0*/  IMAD.MOV.U32 R84, RZ, RZ, RZ ;  /* 0x000000ffff547224 */ /* 0x000fe200078e00ff */
[----:B------:R-:W-:Y:S01]  /*07c0*/  UIADD3 UR4, UR5, UR4, URZ ;  /* 0x0000000405047290 */ /* 0x000fe2000fffe03f */
[----:B------:R-:W-:Y:S01]  /*07d0*/  MOV R82, RZ ;  /* 0x000000ff00527202 */ /* 0x000fe20000000f00 */
[----:B------:R-:W-:Y:S01]  /*07e0*/  CS2R R18, SRZ ;  /* 0x0000000000127805 */ /* 0x000fe2000001ff00 */
[----:B------:R-:W-:Y:S01]  /*07f0*/  IMAD.MOV.U32 R80, RZ, RZ, RZ ;  /* 0x000000ffff507224 */ /* 0x000fe200078e00ff */
[----:B------:R-:W-:Y:S01]  /*0800*/  UIMAD.WIDE UR4, UR4, 0x2aaaaaab, URZ ;  /* 0x2aaaaaab040478a5 */ /* 0x000fe2000f8e023f */
[----:B------:R-:W-:Y:S01]  /*0810*/  MOV R78, RZ ;  /* 0x000000ff004e7202 */ /* 0x000fe20000000f00 */
[----:B------:R-:W-:Y:S01]  /*0820*/  CS2R R20, SRZ ;  /* 0x0000000000147805 */ /* 0x000fe2000001ff00 */
[----:B------:R-:W-:Y:S01]  /*0830*/  IMAD.MOV.U32 R76, RZ, RZ, RZ ;  /* 0x000000ffff4c7224 */ /* 0x000fe200078e00ff */
[----:B------:R-:W-:Y:S01]  /*0840*/  USHF.R.U32.HI UR4, URZ, 0x1f, UR5 ;  /* 0x0000001f3f047899 */ /* 0x000fe20008011605 */
[----:B------:R-:W-:Y:S01]  /*0850*/  MOV R74, RZ ;  /* 0x000000ff004a7202 */ /* 0x000fe20000000f00 */
[----:B------:R-:W-:Y:S01]  /*0860*/  CS2R R22, SRZ ;  /* 0x0000000000167805 */ /* 0x000fe2000001ff00 */
[----:B------:R-:W-:Y:S01]  /*0870*/  IMAD.MOV.U32 R72, RZ, RZ, RZ ;  /* 0x000000ffff487224 */ /* 0x000fe200078e00ff */
[----:B------:R-:W-:Y:S01]  /*0880*/  ULEA.HI.SX32 UR4, UR5, UR4, 0x1c ;  /* 0x0000000405047291 */ /* 0x000fe2000f8fe23f */
[----:B------:R-:W-:Y:S01]  /*0890*/  MOV R70, RZ ;  /* 0x000000ff00467202 */ /* 0x000fe20000000f00 */
[----:B------:R-:W-:Y:S01]  /*08a0*/  CS2R R24, SRZ ;  /* 0x0000000000187805 */ /* 0x000fe2000001ff00 */
[----:B------:R-:W-:Y:S01]  /*08b0*/  IMAD.MOV.U32 R68, RZ, RZ, RZ ;  /* 0x000000ffff447224 */ /* 0x000fe200078e00ff */
[----:B------:R-:W-:Y:S01]  /*08c0*/  UISETP.LT.AND UP0, UPT, UR6, UR4, UPT ;  /* 0x000000040600728c */ /* 0x000fe2000bf01270 */
[----:B------:R-:W-:Y:S01]  /*08d0*/  CS2R R66, SRZ ;  /* 0x0000000000427805 */ /* 0x000fe2000001ff00 */
[----:B------:R-:W-:Y:S01]  /*08e0*/  MOV R64, RZ ;  /* 0x000000ff00407202 */ /* 0x000fe20000000f00 */
[----:B------:R-:W-:Y:S01]  /*08f0*/  CS2R R62, SRZ ;  /* 0x00000000003e7805 */ /* 0x000fe2000001ff00 */
[----:B------:R-:W-:Y:S01]  /*0900*/  USEL UR28, UR6, UR4, UP0 ;  /* 0x00000004061c7287 */ /* 0x000fe20008000000 */
[----:B------:R-:W-:Y:S01]  /*0910*/  IMAD.MOV.U32 R27, RZ, RZ, RZ ;  /* 0x000000ffff1b7224 */ /* 0x000fe200078e00ff */
[----:B------:R-:W-:Y:S01]  /*0920*/  MOV R60, RZ ;  /* 0x000000ff003c7202 */ /* 0x000fe20000000f00 */
[----:B------:R-:W-:Y:S01]  /*0930*/  CS2R R58, SRZ ;  /* 0x00000000003a7805 */ /* 0x000fe2000001ff00 */
[----:B------:R-:W-:Y:S01]  /*0940*/  UISETP.GE.AND UP0, UPT, UR28, 0x1, UPT ;  /* 0x000000011c00788c */ /* 0x000fe2000bf06270 */
[----:B------:R-:W-:Y:S01]  /*0950*/  CS2R R28, SRZ ;  /* 0x00000000001c7805 */ /* 0x000fe2000001ff00 */
[----:B------:R-:W-:Y:S01]  /*0960*/  IMAD.MOV.U32 R56, RZ, RZ, RZ ;  /* 0x000000ffff387224 */ /* 0x000fe200078e00ff */
[----:B------:R-:W-:Y:S01]  /*0970*/  CS2R R54, SRZ ;  /* 0x0000000000367805 */ /* 0x000fe2000001ff00 */
[----:B------:R-:W-:Y:S01]  /*0980*/  MOV R52, RZ ;  /* 0x000000ff00347202 */ /* 0x000fe20000000f00 */
[----:B------:R-:W-:Y:S01]  /*0990*/  CS2R R150, SRZ ;  /* 0x0000000000967805 */ /* 0x000fe2000001ff00 */
[----:B------:R-:W-:Y:S01]  /*09a0*/  PLOP3.LUT P0, PT, PT, PT, UP0, 0x80, 0x0 ;  /* 0x000000000000781c */ /* 0x000fe20003f0f008 */
        /* <DEDUP_REMOVED lines=21> */
[----:B------:R-:W-:Y:S01]  /*0b00*/  CS2R R114, SRZ ;  /* 0x0000000000727805 */ /* 0x000fe2000001ff00 */
[----:B------:R-:W-:Y:S01]  /*0b10*/  IMAD.MOV.U32 R38, RZ, RZ, RZ ;  /* 0x000000ffff267224 */ /* 0x000fe200078e00ff */
[----:B------:R-:W-:Y:S01]  /*0b20*/  MOV R112, RZ ;  /* 0x000000ff00707202 */ /* 0x000fe20000000f00 */
[----:B------:R-:W-:Y:S01]  /*0b30*/  CS2R R110, SRZ ;  /* 0x00000000006e7805 */ /* 0x000fe2000001ff00 */
[----:B------:R-:W-:Y:S01]  /*0b40*/  CS2R R108, SRZ ;  /* 0x00000000006c7805 */ /* 0x000fe2000001ff00 */
[----:B------:R-:W-:Y:S01]  /*0b50*/  CS2R R106, SRZ ;  /* 0x00000000006a7805 */ /* 0x000fe2000001ff00 */
[----:B------:R-:W-:Y:S01]  /*0b60*/  IMAD.MOV.U32 R104, RZ, RZ, RZ ;  /* 0x000000ffff687224 */ /* 0x000fe200078e00ff */
[----:B------:R-:W-:Y:S01]  /*0b70*/  MOV R42, RZ ;  /* 0x000000ff002a7202 */ /* 0x000fe20000000f00 */
[----:B------:R-:W-:Y:S01]  /*0b80*/  IMAD.MOV.U32 R41, RZ, RZ, RZ ;  /* 0x000000ffff297224 */ /* 0x000fe200078e00ff */
[----:B------:R-:W-:Y:S05]  /*0b90*/  @!P0 BRA `(.L_x_1146) ;  /* 0x0000f0f000008947 */ /* 0x000fea0003800000 */
[----:B------:R-:W-:Y:S01]  /*0ba0*/  ISETP.NE.U32.AND P4, PT, RZ, c[0x0][0x340], PT ;  /* 0x0000d000ff007a0c */ /* 0x000fe20003f85070 */
[----:B------:R-:W1:Y:S01]  /*0bb0*/  S2R R15, SR_CTAID.Y ;  /* 0x00000000000f7919 */ /* 0x000e620000002600 */
[----:B------:R-:W-:Y:S01]  /*0bc0*/  SHF.R.S32.HI R110, RZ, 0x1f, R113 ;  /* 0x0000001fff6e7819 */ /* 0x000fe20000011471 */
[----:B------:R-:W-:Y:S01]  /*0bd0*/  UMOV UR10, 0x60 ;  /* 0x00000060000a7882 */ /* 0x000fe20000000000 */
[----:B------:R-:W-:Y:S01]  /*0be0*/  ISETP.NE.AND.EX P4, PT, RZ, c[0x0][0x344], PT, P4 ;  /* 0x0000d100ff007a0c */ /* 0x000fe20003f85340 */
[----:B------:R-:W-:-:S12]  /*0bf0*/  ULDC.64 UR4, c[0x0][0x208] ;  /* 0x0000820000047ab9 */ /* 0x000fd80000000a00 */
[----:B------:R-:W-:-:S05]  /*0c00*/  @P4 IMAD.WIDE R2, R39, R26, c[0x0][0x340] ;  /* 0x0000d00027024625 */ /* 0x000fca00078e021a */
[----:B------:R2:W3:Y:S01]  /*0c10*/  @P4 LDG.E R19, [R2.64] ;  /* 0x0000001802134981 */ /* 0x0004e2000c1e1900 */
[-C--:B------:R-:W-:Y:S01]  /*0c20*/  LEA.HI R34, R110, R113.reuse, RZ, 0x3 ;  /* 0x000000716e227211 */ /* 0x080fe200078f18ff */
[----:B------:R-:W-:Y:S01]  /*0c30*/  UIMAD.WIDE.U32 UR12, UR10, UR4, URZ ;  /* 0x000000040a0c72a5 */ /* 0x000fe2000f8e003f */
[----:B------:R-:W-:Y:S01]  /*0c40*/  SHF.R.S32.HI R0, RZ, 0x1f, R6 ;  /* 0x0000001fff007819 */ /* 0x000fe20000011406 */
[----:B------:R-:W-:Y:S01]  /*0c50*/  UIMAD UR9, UR28, -0x60, UR10 ;  /* 0xffffffa01c0978a4 */ /* 0x000fe2000f8e020a */
[----:B------:R-:W-:Y:S01]  /*0c60*/  SHF.R.S32.HI R12, RZ, 0x3, R34 ;  /* 0x00000003ff0c7819 */ /* 0x000fe20000011422 */
[----:B------:R-:W-:Y:S01]  /*0c70*/  ULDC UR6, c[0x0][0x2c4] ;  /* 0x0000b10000067ab9 */ /* 0x000fe20000000800 */
[----:B------:R-:W-:Y:S01]  /*0c80*/  PLOP3.LUT P1, PT, PT, PT, UP2, 0x80, 0x0 ;  /* 0x000000000000781c */ /* 0x000fe20003f2f028 */
[----:B------:R-:W-:Y:S01]  /*0c90*/  IMAD R0, R0, c[0x0][0x178], RZ ;  /* 0x00005e0000007a24 */ /* 0x000fe200078e02ff */
[----:B------:R-:W-:Y:S01]  /*0ca0*/  PLOP3.LUT P0, PT, PT, PT, UP2, 0x80, 0x0 ;  /* 0x000000000000781c */ /* 0x000fe20003f0f028 */
[----:B------:R-:W-:Y:S01]  /*0cb0*/  IMAD.U32 R8, RZ, RZ, UR12 ;  /* 0x0000000cff087e24 */ /* 0x000fe2000f8e00ff */
[----:B-1----:R-:W-:Y:S01]  /*0cc0*/  SHF.R.S32.HI R20, RZ, 0x1f, R15 ;  /* 0x0000001fff147819 */ /* 0x002fe2000001140f */
[----:B------:R-:W-:Y:S01]  /*0cd0*/  IMAD R0, R6, c[0x0][0x17c], R0 ;  /* 0x00005f0006007a24 */ /* 0x000fe200078e0200 */
[----:B------:R-:W-:Y:S01]  /*0ce0*/  SHF.R.S32.HI R18, RZ, 0x1f, R39 ;  /* 0x0000001fff127819 */ /* 0x000fe20000011427 */
[----:B------:R-:W-:Y:S01]  /*0cf0*/  IMAD.MOV.U32 R33, RZ, RZ, R8 ;  /* 0x000000ffff217224 */ /* 0x000fe200078e0008 */
[----:B------:R-:W-:Y:S01]  /*0d00*/  IADD3 R11, R12, UR8, RZ ;  /* 0x000000080c0b7c10 */ /* 0x000fe2000fffe0ff */
[----:B------:R-:W-:Y:S01]  /*0d10*/  IMAD R7, R20, c[0x0][0x1b8], RZ ;  /* 0x00006e0014077a24 */ /* 0x000fe200078e02ff */
[----:B------:R-:W-:Y:S01]  /*0d20*/  SEL R5, R18, RZ, !P2 ;  /* 0x000000ff12057207 */ /* 0x000fe20005000000 */
[----:B------:R-:W-:Y:S01]  /*0d30*/  UIMAD UR6, UR16, UR6, URZ ;  /* 0x00000006100672a4 */ /* 0x000fe2000f8e023f */
[----:B------:R-:W-:Y:S01]  /*0d40*/  IMAD.U32 R9, RZ, RZ, UR13 ;  /* 0x0000000dff097e24 */ /* 0x000fe2000f8e00ff */
[----:B------:R-:W-:Y:S01]  /*0d50*/  IADD3 R9, R11, 0x20, RZ ;  /* 0x000000200b097810 */ /* 0x000fe20007ffe0ff */
[----:B------:R-:W-:Y:S01]  /*0d60*/  IMAD R7, R15, c[0x0][0x1bc], R7 ;  /* 0x00006f000f077a24 */ /* 0x000fe200078e0207 */
[----:B------:R-:W-:Y:S01]  /*0d70*/  UIADD3 UR15, UR28, -0x1, URZ ;  /* 0xffffffff1c0f7890 */ /* 0x000fe2000fffe03f */
[----:B------:R-:W-:Y:S01]  /*0d80*/  IMAD R5, R5, c[0x0][0x1c0], RZ ;  /* 0x0000700005057a24 */ /* 0x000fe200078e02ff */
[----:B------:R-:W-:Y:S01]  /*0d90*/  BAR.SYNC.DEFER_BLOCKING 0x0 ;  /* 0x0000000000007b1d */ /* 0x000fe20000010000 */
[----:B--2---:R-:W-:Y:S01]  /*0da0*/  LOP3.LUT R2, R34, 0xfffffff8, RZ, 0xc0, !PT ;  /* 0xfffffff822027812 */ /* 0x004fe200078ec0ff */
[----:B------:R-:W-:Y:S01]  /*0db0*/  USHF.R.S32.HI UR11, URZ, 0x1f, UR15 ;  /* 0x0000001f3f0b7899 */ /* 0x000fe2000801140f */
[----:B------:R-:W-:Y:S01]  /*0dc0*/  ISETP.GE.AND P5, PT, R9, UR6, PT ;  /* 0x0000000609007c0c */ /* 0x000fe2000bfa6270 */
[----:B------:R-:W-:Y:S01]  /*0dd0*/  IMAD.MOV.U32 R38, RZ, RZ, c[0x0][0x1e0] ;  /* 0x00007800ff267624 */ /* 0x000fe200078e00ff */
[----:B------:R-:W-:Y:S01]  /*0de0*/  IADD3 R9, R11, 0x60, RZ ;  /* 0x000000600b097810 */ /* 0x000fe20007ffe0ff */
[----:B------:R-:W-:Y:S01]  /*0df0*/  IMAD.IADD R42, R113, 0x1, -R2 ;  /* 0x00000001712a7824 */ /* 0x000fe200078e0a02 */
[----:B------:R-:W-:Y:S01]  /*0e00*/  LEA.HI R109, R110, R113, RZ, 0x5 ;  /* 0x000000716e6d7211 */ /* 0x000fe200078f28ff */
[----:B------:R-:W-:Y:S01]  /*0e10*/  IMAD.WIDE.U32 R2, R6, c[0x0][0x178], RZ ;  /* 0x00005e0006027a25 */ /* 0x000fe200078e00ff */
[----:B------:R-:W-:Y:S01]  /*0e20*/  ISETP.GE.AND P3, PT, R9, UR6, PT ;  /* 0x0000000609007c0c */ /* 0x000fe2000bf66270 */
[----:B------:R-:W-:Y:S01]  /*0e30*/  UISETP.GE.AND UP0, UPT, UR28, 0x2, UPT ;  /* 0x000000021c00788c */ /* 0x000fe2000bf06270 */
[----:B------:R-:W-:Y:S01]  /*0e40*/  STL [R1+0x40], R42 ;  /* 0x0000402a01007387 */ /* 0x000fe20000100800 */
[----:B------:R-:W-:Y:S01]  /*0e50*/  IMAD R4, R42, 0x20, R12 ;  /* 0x000000202a047824 */ /* 0x000fe200078e020c */
[----:B------:R-:W-:Y:S01]  /*0e60*/  SHF.R.S32.HI R108, RZ, 0x5, R109 ;  /* 0x00000005ff6c7819 */ /* 0x000fe2000001146d */
[----:B------:R-:W-:-:S02]  /*0e70*/  IMAD.IADD R3, R3, 0x1, R0 ;  /* 0x0000000103037824 */ /* 0x000fc400078e0200 */
[----:B------:R-:W-:Y:S01]  /*0e80*/  IMAD.MOV.U32 R239, RZ, RZ, 0x20 ;  /* 0x00000020ffef7424 */ /* 0x000fe200078e00ff */
[----:B------:R-:W-:Y:S01]  /*0e90*/  IADD3 R6, R4, UR8, RZ ;  /* 0x0000000804067c10 */ /* 0x000fe2000fffe0ff */
[----:B------:R-:W-:-:S04]  /*0ea0*/  IMAD.WIDE.U32 R2, R15, c[0x0][0x1b8], R2 ;  /* 0x00006e000f027a25 */ /* 0x000fc800078e0002 */
[----:B------:R-:W-:Y:S01]  /*0eb0*/  @P1 IMAD.HI.U32 R0, R6, c[0x0][0x2c8], RZ ;  /* 0x0000b20006001a27 */ /* 0x000fe200078e00ff */
[----:B------:R-:W-:-:S03]  /*0ec0*/  ISETP.GE.AND P1, PT, R11, UR6, PT ;  /* 0x000000060b007c0c */ /* 0x000fc6000bf26270 */
[----:B------:R-:W-:Y:S01]  /*0ed0*/  IMAD.MOV.U32 R4, RZ, RZ, R6 ;  /* 0x000000ffff047224 */ /* 0x000fe200078e0006 */
[----:B------:R-:W-:Y:S01]  /*0ee0*/  @P0 SHF.R.U32.HI R4, RZ, c[0x0][0x2cc], R0 ;  /* 0x0000b300ff040a19 */ /* 0x000fe20000011600 */
[----:B------:R-:W-:Y:S01]  /*0ef0*/  IMAD.IADD R3, R3, 0x1, R7 ;  /* 0x0000000103037824 */ /* 0x000fe200078e0207 */
[----:B------:R-:W-:-:S03]  /*0f00*/  SEL R0, R39, RZ, !P2 ;  /* 0x000000ff27007207 */ /* 0x000fc60005000000 */
[--C-:B------:R-:W-:Y:S02]  /*0f10*/  IMAD.MOV R8, RZ, RZ, -R4.reuse ;  /* 0x000000ffff087224 */ /* 0x100fe400078e0a04 */
[C---:B------:R-:W-:Y:S01]  /*0f20*/  IMAD R7, R0.reuse, c[0x0][0x1c4], R5 ;  /* 0x0000710000077a24 */ /* 0x040fe200078e0205 */
[----:B------:R-:W-:Y:S01]  /*0f30*/  SHF.R.S32.HI R5, RZ, 0x1f, R4 ;  /* 0x0000001fff057819 */ /* 0x000fe20000011404 */
[----:B------:R-:W-:-:S04]  /*0f40*/  IMAD.WIDE.U32 R2, R0, c[0x0][0x1c0], R2 ;  /* 0x0000700000027a25 */ /* 0x000fc800078e0002 */
[----:B------:R-:W-:Y:S02]  /*0f50*/  IMAD.U32 R0, RZ, RZ, UR9 ;  /* 0x00000009ff007e24 */ /* 0x000fe4000f8e00ff */
[----:B------:R-:W-:Y:S01]  /*0f60*/  IMAD R8, R8, c[0x0][0x2c4], R6 ;  /* 0x0000b10008087a24 */ /* 0x000fe200078e0206 */
[----:B------:R-:W-:Y:S01]  /*0f70*/  SHF.R.S32.HI R6, RZ, 0x1f, R10 ;  /* 0x0000001fff067819 */ /* 0x000fe2000001140a */
[----:B------:R-:W-:Y:S01]  /*0f80*/  IMAD.IADD R3, R3, 0x1, R7 ;  /* 0x0000000103037824 */ /* 0x000fe200078e0207 */
[----:B------:R-:W-:Y:S02]  /*0f90*/  IADD3 R10, P0, R10, R12, RZ ;  /* 0x0000000c0a0a7210 */ /* 0x000fe40007f1e0ff */
[----:B------:R-:W-:Y:S01]  /*0fa0*/  IADD3 R28, R0, UR14, -R12 ;  /* 0x0000000e001c7c10 */ /* 0x000fe2000fffe80c */
[----:B------:R-:W-:Y:S01]  /*0fb0*/  IMAD R0, R5, c[0x0][0x1b0], RZ ;  /* 0x00006c0005007a24 */ /* 0x000fe200078e02ff */
[C---:B------:R-:W-:Y:S01]  /*0fc0*/  LEA.HI.X.SX32 R14, R12.reuse, R6, 0x1, P0 ;  /* 0x000000060c0e7211 */ /* 0x040fe200000f0eff */
[----:B------:R-:W-:Y:S01]  /*0fd0*/  IMAD.SHL.U32 R6, R12, 0x40, RZ ;  /* 0x000000400c067824 */ /* 0x000fe200078e00ff */
[----:B------:R-:W-:Y:S01]  /*0fe0*/  IADD3 R12, R11, 0x40, RZ ;  /* 0x000000400b0c7810 */ /* 0x000fe20007ffe0ff */
[----:B------:R-:W-:-:S02]  /*0ff0*/  IMAD R13, R4, c[0x0][0x1b4], R0 ;  /* 0x00006d00040d7a24 */ /* 0x000fc400078e0200 */
[----:B------:R-:W-:Y:S01]  /*1000*/  IMAD.WIDE.U32 R4, R4, c[0x0][0x1b0], R2 ;  /* 0x00006c0004047a25 */ /* 0x000fe200078e0002 */
[----:B------:R-:W-:Y:S02]  /*1010*/  LOP3.LUT R0, R6, 0x1c0, RZ, 0xc0, !PT ;  /* 0x000001c006007812 */ /* 0x000fe400078ec0ff */
[----:B------:R-:W-:Y:S01]  /*1020*/  SHF.R.S32.HI R3, RZ, 0x1f, R8 ;  /* 0x0000001fff037819 */ /* 0x000fe20000011408 */
[----:B------:R-:W-:Y:S01]  /*1030*/  IMAD.SHL.U32 R2, R42, 0x8, RZ ;  /* 0x000000082a027824 */ /* 0x000fe200078e00ff */
[----:B------:R-:W-:Y:S01]  /*1040*/  SHF.R.U32.HI R6, RZ, 0x3, R0 ;  /* 0x00000003ff067819 */ /* 0x000fe20000011600 */
[----:B------:R-:W-:Y:S01]  /*1050*/  IMAD.IADD R5, R5, 0x1, R13 ;  /* 0x0000000105057824 */ /* 0x000fe200078e020d */
[----:B------:R-:W-:Y:S01]  /*1060*/  ISETP.GE.AND P2, PT, R12, UR6, PT ;  /* 0x000000060c007c0c */ /* 0x000fe2000bf46270 */
[----:B------:R-:W-:Y:S01]  /*1070*/  ULDC.64 UR6, c[0x0][0x1e0] ;  /* 0x0000780000067ab9 */ /* 0x000fe20000000a00 */
[--C-:B------:R-:W-:Y:S01]  /*1080*/  LOP3.LUT R7, R0, 0x38, R2.reuse, 0xf8, !PT ;  /* 0x0000003800077812 */ /* 0x100fe200078ef802 */
[----:B------:R-:W-:Y:S01]  /*1090*/  IMAD R0, R3, c[0x0][0x1a8], RZ ;  /* 0x00006a0003007a24 */ /* 0x000fe200078e02ff */
[----:B------:R-:W-:Y:S01]  /*10a0*/  SHF.R.S32.HI R3, RZ, 0x1f, R2 ;  /* 0x0000001fff037819 */ /* 0x000fe20000011402 */
[----:B------:R-:W-:Y:S01]  /*10b0*/  IMAD.WIDE.U32 R4, R8, c[0x0][0x1a8], R4 ;  /* 0x00006a0008047a25 */ /* 0x000fe200078e0004 */
[----:B------:R-:W-:Y:S01]  /*10c0*/  LOP3.LUT R13, R7, R6, RZ, 0x3c, !PT ;  /* 0x00000006070d7212 */ /* 0x000fe200078e3cff */
[----:B------:R-:W-:Y:S01]  /*10d0*/  UIMAD.WIDE.U32 UR18, UR10, UR6, URZ ;  /* 0x000000060a1272a5 */ /* 0x000fe2000f8e003f */
[----:B------:R-:W-:Y:S01]  /*10e0*/  IADD3 R31, R2, 0x40, RZ ;  /* 0x00000040021f7810 */ /* 0x000fe20007ffe0ff */
[----:B------:R-:W-:Y:S01]  /*10f0*/  IMAD R7, R8, c[0x0][0x1ac], R0 ;  /* 0x00006b0008077a24 */ /* 0x000fe200078e0200 */
[----:B------:R-:W-:Y:S01]  /*1100*/  LEA R17, P0, R4, c[0x0][0x160], 0x1 ;  /* 0x0000580004117a11 */ /* 0x000fe200078008ff */
[----:B------:R-:W-:Y:S01]  /*1110*/  IMAD R0, R14, c[0x0][0x208], RZ ;  /* 0x000082000e007a24 */ /* 0x000fe200078e02ff */
[----:B------:R-:W-:Y:S01]  /*1120*/  IADD3 R32, R2, 0x80, RZ ;  /* 0x0000008002207810 */ /* 0x000fe20007ffe0ff */
[----:B------:R-:W-:Y:S01]  /*1130*/  IMAD R6, R14, c[0x0][0x1e0], RZ ;  /* 0x000078000e067a24 */ /* 0x000fe200078e02ff */
[----:B------:R-:W-:Y:S01]  /*1140*/  LEA.HI R14, R110, R113, RZ, 0x6 ;  /* 0x000000716e0e7211 */ /* 0x000fe200078f30ff */
[----:B------:R-:W-:Y:S01]  /*1150*/  IMAD R12, R10, c[0x0][0x20c], R0 ;  /* 0x000083000a0c7a24 */ /* 0x000fe200078e0200 */
[----:B------:R-:W-:Y:S01]  /*1160*/  UIMAD UR6, UR10, UR7, URZ ;  /* 0x000000070a0672a4 */ /* 0x000fe2000f8e023f */
[----:B------:R-:W-:-:S02]  /*1170*/  IMAD.IADD R0, R5, 0x1, R7 ;  /* 0x0000000105007824 */ /* 0x000fc400078e0207 */
[C---:B------:R-:W-:Y:S01]  /*1180*/  IMAD R11, R10.reuse, c[0x0][0x1e4], R6 ;  /* 0x000079000a0b7a24 */ /* 0x040fe200078e0206 */
[----:B------:R-:W-:Y:S01]  /*1190*/  UIADD3 UR6, UR19, UR6, URZ ;  /* 0x0000000613067290 */ /* 0x000fe2000fffe03f */
[----:B------:R-:W-:Y:S01]  /*11a0*/  IMAD.WIDE.U32 R8, R10, c[0x0][0x1e0], R2 ;  /* 0x000078000a087a25 */ /* 0x000fe200078e0002 */
[----:B------:R-:W-:Y:S02]  /*11b0*/  LEA.HI.X R16, R4, c[0x0][0x164], R0, 0x1, P0 ;  /* 0x0000590004107a11 */ /* 0x000fe400000f0c00 */
[----:B------:R-:W-:Y:S01]  /*11c0*/  SHFL.IDX PT, R4, R17, RZ, 0x181f ;  /* 0x00181fff11047589 */ /* 0x000fe200000e0000 */
[----:B------:R-:W-:Y:S01]  /*11d0*/  IMAD.SHL.U32 R0, R14, 0x8, RZ ;  /* 0x000000080e007824 */ /* 0x000fe200078e00ff */
[----:B------:R-:W-:Y:S01]  /*11e0*/  ISETP.GE.AND P0, PT, R31, c[0x0][0x198], PT ;  /* 0x000066001f007a0c */ /* 0x000fe20003f06270 */
[----:B------:R-:W-:Y:S01]  /*11f0*/  IMAD.WIDE.U32 R6, R10, c[0x0][0x208], R2 ;  /* 0x000082000a067a25 */ /* 0x000fe200078e0002 */
[----:B------:R-:W1:Y:S01]  /*1200*/  SHFL.IDX PT, R5, R16, RZ, 0x181f ;  /* 0x00181fff10057589 */ /* 0x000e6200000e0000 */
[----:B------:R-:W-:Y:S01]  /*1210*/  UIMAD UR7, UR6, UR15, URZ ;  /* 0x0000000f060772a4 */ /* 0x000fe2000f8e023f */
[----:B------:R-:W-:Y:S01]  /*1220*/  LOP3.LUT R24, R13, 0xfffffe00, R0, 0xf8, !PT ;  /* 0xfffffe000d187812 */ /* 0x000fe200078ef800 */
[----:B------:R-:W-:-:S02]  /*1230*/  IMAD R10, R20, c[0x0][0x1e8], RZ ;  /* 0x00007a00140a7a24 */ /* 0x000fc400078e02ff */
[----:B------:R-:W-:Y:S01]  /*1240*/  IMAD.IADD R9, R9, 0x1, R11 ;  /* 0x0000000109097824 */ /* 0x000fe200078e020b */
[----:B------:R-:W-:Y:S01]  /*1250*/  UIMAD UR7, UR11, UR18, UR7 ;  /* 0x000000120b0772a4 */ /* 0x000fe2000f8e0207 */
[C---:B------:R-:W-:Y:S01]  /*1260*/  IMAD R0, R15.reuse, c[0x0][0x1ec], R10 ;  /* 0x00007b000f007a24 */ /* 0x040fe200078e020a */
[----:B------:R-:W-:Y:S01]  /*1270*/  STL [R1+0x38], R24 ;  /* 0x0000381801007387 */ /* 0x000fe20000100800 */
[----:B------:R-:W-:-:S04]  /*1280*/  IMAD.WIDE.U32 R8, R15, c[0x0][0x1e8], R8 ;  /* 0x00007a000f087a25 */ /* 0x000fc800078e0008 */
[----:B------:R-:W-:Y:S02]  /*1290*/  IMAD.IADD R7, R7, 0x1, R12 ;  /* 0x0000000107077824 */ /* 0x000fe400078e020c */
[----:B------:R-:W-:Y:S01]  /*12a0*/  IMAD.IADD R21, R9, 0x1, R0 ;  /* 0x0000000109157824 */ /* 0x000fe200078e0200 */
[----:B------:R-:W-:Y:S01]  /*12b0*/  @!P1 SHF.R.S32.HI R0, RZ, 0x1f, R31 ;  /* 0x0000001fff009819 */ /* 0x000fe2000001141f */
[----:B------:R-:W-:Y:S01]  /*12c0*/  IMAD.WIDE.U32 R10, R15, c[0x0][0x210], R6 ;  /* 0x000084000f0a7a25 */ /* 0x000fe200078e0006 */
[----:B------:R-:W-:Y:S02]  /*12d0*/  @!P1 SHF.R.S32.HI R9, RZ, 0x1f, R32 ;  /* 0x0000001fff099819 */ /* 0x000fe40000011420 */
[----:B------:R-:W-:Y:S01]  /*12e0*/  @!P1 LEA.HI R6, R0, R31, RZ, 0x3 ;  /* 0x0000001f00069211 */ /* 0x000fe200078f18ff */
[----:B------:R-:W-:Y:S01]  /*12f0*/  IMAD R12, R20, c[0x0][0x210], RZ ;  /* 0x00008400140c7a24 */ /* 0x000fe200078e02ff */
[----:B------:R-:W-:Y:S01]  /*1300*/  @!P1 LEA.HI R0, R9, R32, RZ, 0x3 ;  /* 0x0000002009009211 */ /* 0x000fe200078f18ff */
[----:B------:R-:W-:Y:S01]  /*1310*/  IMAD.MOV.U32 R20, RZ, RZ, R8 ;  /* 0x000000ffff147224 */ /* 0x000fe200078e0008 */
[----:B------:R-:W-:Y:S01]  /*1320*/  @!P1 LOP3.LUT R6, R6, 0xfffffff8, RZ, 0xc0, !PT ;  /* 0xfffffff806069812 */ /* 0x000fe200078ec0ff */
[----:B------:R-:W-:Y:S01]  /*1330*/  IMAD R12, R15, c[0x0][0x214], R12 ;  /* 0x000085000f0c7a24 */ /* 0x000fe200078e020c */
[----:B------:R-:W-:Y:S01]  /*1340*/  SHFL.IDX PT, R8, R17, 0x1, 0x181f ;  /* 0x00381f0011087f89 */ /* 0x000fe200000e0000 */
[----:B------:R-:W-:Y:S01]  /*1350*/  @!P1 LOP3.LUT R0, R0, 0xfffffff8, RZ, 0xc0, !PT ;  /* 0xfffffff800009812 */ /* 0x000fe200078ec0ff */
[----:B------:R-:W-:-:S02]  /*1360*/  IMAD.MOV.U32 R22, RZ, RZ, R10 ;  /* 0x000000ffff167224 */ /* 0x000fc400078e000a */
[----:B-1----:R-:W-:Y:S01]  /*1370*/  @!P1 IMAD.WIDE R14, R6, 0x2, R4 ;  /* 0x00000002060e9825 */ /* 0x002fe200078e0204 */
[----:B------:R-:W1:Y:S03]  /*1380*/  SHFL.IDX PT, R9, R16, 0x1, 0x181f ;  /* 0x00381f0010097f89 */ /* 0x000e6600000e0000 */
[----:B------:R-:W-:Y:S02]  /*1390*/  IMAD.IADD R23, R11, 0x1, R12 ;  /* 0x000000010b177824 */ /* 0x000fe400078e020c */
[----:B------:R-:W-:Y:S01]  /*13a0*/  @!P1 IMAD.WIDE R12, R0, 0x2, R4 ;  /* 0x00000002000c9825 */ /* 0x000fe200078e0204 */
[----:B------:R-:W-:-:S03]  /*13b0*/  @!P5 SHF.R.S32.HI R0, RZ, 0x1f, R32 ;  /* 0x0000001fff00d819 */ /* 0x000fc60000011420 */
[----:B------:R-:W-:Y:S01]  /*13c0*/  IMAD.SHL.U32 R35, R24, 0x2, RZ ;  /* 0x0000000218237824 */ /* 0x000fe200078e00ff */
[----:B------:R-:W-:-:S04]  /*13d0*/  @!P5 LEA.HI R0, R0, R32, RZ, 0x3 ;  /* 0x000000200000d211 */ /* 0x000fc800078f18ff */
[----:B------:R-:W-:Y:S01]  /*13e0*/  @!P5 LOP3.LUT R0, R0, 0xfffffff8, RZ, 0xc0, !PT ;  /* 0xfffffff80000d812 */ /* 0x000fe200078ec0ff */
[----:B------:R-:W-:Y:S04]  /*13f0*/  STL [R1+0x8], R35 ;  /* 0x0000082301007387 */ /* 0x000fe80000100800 */
[----:B-1----:R-:W-:Y:S01]  /*1400*/  @!P5 IMAD.WIDE R24, R0, 0x2, R8 ;  /* 0x000000020018d825 */ /* 0x002fe200078e0208 */
[----:B------:R-:W-:-:S03]  /*1410*/  @!P2 SHF.R.S32.HI R0, RZ, 0x1f, R32 ;  /* 0x0000001fff00a819 */ /* 0x000fc60000011420 */
[--C-:B---3--:R-:W-:Y:S01]  /*1420*/  @P4 IMAD.MOV.U32 R6, RZ, RZ, R19.reuse ;  /* 0x000000ffff064224 */ /* 0x108fe200078e0013 */
[----:B------:R-:W-:Y:S01]  /*1430*/  @P4 SHF.R.S32.HI R7, RZ, 0x1f, R19 ;  /* 0x0000001fff074819 */ /* 0x000fe20000011413 */
[----:B------:R-:W-:Y:S02]  /*1440*/  @!P4 IMAD.MOV.U32 R6, RZ, RZ, R39 ;  /* 0x000000ffff06c224 */ /* 0x000fe400078e0027 */
[----:B------:R-:W-:Y:S01]  /*1450*/  @!P4 IMAD.MOV.U32 R7, RZ, RZ, R18 ;  /* 0x000000ffff07c224 */ /* 0x000fe200078e0012 */
[----:B------:R-:W-:Y:S01]  /*1460*/  @!P1 LEA R10, P4, R2, R4, 0x1 ;  /* 0x00000004020a9211 */ /* 0x000fe200078808ff */
[----:B------:R-:W-:Y:S01]  /*1470*/  IMAD.MOV.U32 R39, RZ, RZ, c[0x0][0x1e4] ;  /* 0x00007900ff277624 */ /* 0x000fe200078e00ff */
[----:B------:R-:W-:Y:S01]  /*1480*/  SEL R30, R6, RZ, !P6 ;  /* 0x000000ff061e7207 */ /* 0x000fe20007000000 */
[----:B------:R-:W-:Y:S01]  /*1490*/  SHFL.IDX PT, R4, R17, 0x3, 0x181f ;  /* 0x00781f0011047f89 */ /* 0x000fe200000e0000 */
[----:B------:R-:W-:Y:S02]  /*14a0*/  @!P5 SHF.R.S32.HI R6, RZ, 0x1f, R31 ;  /* 0x0000001fff06d819 */ /* 0x000fe4000001141f */
[----:B------:R-:W-:Y:S01]  /*14b0*/  @!P1 LEA.HI.X R11, R2, R5, R3, 0x1, P4 ;  /* 0x00000005020b9211 */ /* 0x000fe200020f0c03 */
[----:B------:R-:W-:Y:S01]  /*14c0*/  IMAD.WIDE.U32 R20, R30, c[0x0][0x1f0], R20 ;  /* 0x00007c001e147a25 */ /* 0x000fe200078e0014 */
[----:B------:R-:W-:-:S02]  /*14d0*/  @!P5 LEA.HI R6, R6, R31, RZ, 0x3 ;  /* 0x0000001f0606d211 */ /* 0x000fc400078f18ff */
[----:B------:R-:W-:Y:S01]  /*14e0*/  SEL R29, R7, RZ, !P6 ;  /* 0x000000ff071d7207 */ /* 0x000fe20007000000 */
[----:B------:R-:W-:Y:S01]  /*14f0*/  IMAD.MOV.U32 R40, RZ, RZ, R20 ;  /* 0x000000ffff287224 */ /* 0x000fe200078e0014 */
[----:B------:R-:W-:Y:S01]  /*1500*/  @!P5 LOP3.LUT R5, R6, 0xfffffff8, RZ, 0xc0, !PT ;  /* 0xfffffff80605d812 */ /* 0x000fe200078ec0ff */
[----:B------:R-:W-:Y:S01]  /*1510*/  SHFL.IDX PT, R7, R16, 0x2, 0x181f ;  /* 0x00581f0010077f89 */ /* 0x000fe200000e0000 */
[----:B------:R-:W-:Y:S02]  /*1520*/  ISETP.GE.AND P6, PT, R2, c[0x0][0x198], PT ;  /* 0x0000660002007a0c */ /* 0x000fe40003fc6270 */
[----:B------:R-:W-:Y:S01]  /*1530*/  ISETP.GE.AND P4, PT, R32, c[0x0][0x198], PT ;  /* 0x0000660020007a0c */ /* 0x000fe20003f86270 */
[----:B------:R-:W1:Y:S01]  /*1540*/  SHFL.IDX PT, R6, R17, 0x2, 0x181f ;  /* 0x00581f0011067f89 */ /* 0x000e6200000e0000 */
[----:B------:R-:W-:-:S03]  /*1550*/  @!P5 IMAD.WIDE R26, R5, 0x2, R8 ;  /* 0x00000002051ad825 */ /* 0x000fc600078e0208 */
[----:B------:R2:W3:Y:S04]  /*1560*/  SHFL.IDX PT, R5, R16, 0x3, 0x181f ;  /* 0x00781f0010057f89 */ /* 0x0004e800000e0000 */
[----:B------:R4:W-:Y:S04]  /*1570*/  STL.64 [R1+0x30], R20 ;  /* 0x0000301401007387 */ /* 0x0009e80000100a00 */
[----:B------:R5:W-:Y:S04]  /*1580*/  @!P1 LDGSTS.E.BYPASS.LTC128B.128 [R35+0x100], [R10.64], !P6 ;  /* 0x001000000a239fae */ /* 0x000be8000f101d58 */
[----:B------:R1:W-:Y:S04]  /*1590*/  @!P1 LDGSTS.E.BYPASS.LTC128B.128 [R35+0x4100], [R14.64], !P0 ;  /* 0x041000000e239fae */ /* 0x0003e8000c101d58 */
[----:B------:R2:W-:Y:S01]  /*15a0*/  @!P1 LDGSTS.E.BYPASS.LTC128B.128 [R35+0x8100], [R12.64], !P4 ;  /* 0x081000000c239fae */ /* 0x0005e2000e101d58 */
[----:B-----5:R-:W-:-:S02]  /*15b0*/  @!P2 SHF.R.S32.HI R10, RZ, 0x1f, R31 ;  /* 0x0000001fff0aa819 */ /* 0x020fc4000001141f */
[----:B------:R-:W-:Y:S02]  /*15c0*/  @!P3 SHF.R.S32.HI R11, RZ, 0x1f, R32 ;  /* 0x0000001fff0bb819 */ /* 0x000fe40000011420 */
[-C--:B------:R-:W-:Y:S02]  /*15d0*/  @!P2 LEA.HI R10, R10, R31.reuse, RZ, 0x3 ;  /* 0x0000001f0a0aa211 */ /* 0x080fe400078f18ff */
[----:B-1----:R-:W-:Y:S02]  /*15e0*/  @!P2 LEA.HI R14, R0, R32, RZ, 0x3 ;  /* 0x00000020000ea211 */ /* 0x002fe400078f18ff */
[----:B--2---:R-:W-:Y:S02]  /*15f0*/  @!P3 SHF.R.S32.HI R13, RZ, 0x1f, R31 ;  /* 0x0000001fff0db819 */ /* 0x004fe4000001141f */
[----:B------:R-:W-:Y:S02]  /*1600*/  @!P5 LEA R12, P1, R2, R8, 0x1 ;  /* 0x00000008020cd211 */ /* 0x000fe400078208ff */
[----:B------:R-:W-:-:S02]  /*1610*/  @!P3 LEA.HI R8, R13, R31, RZ, 0x3 ;  /* 0x0000001f0d08b211 */ /* 0x000fc400078f18ff */
[----:B------:R-:W-:Y:S02]  /*1620*/  @!P2 LOP3.LUT R15, R10, 0xfffffff8, RZ, 0xc0, !PT ;  /* 0xfffffff80a0fa812 */ /* 0x000fe400078ec0ff */
[C---:B------:R-:W-:Y:S02]  /*1630*/  @!P5 LEA.HI.X R13, R2.reuse, R9, R3, 0x1, P1 ;  /* 0x00000009020dd211 */ /* 0x040fe400008f0c03 */
[----:B------:R-:W-:Y:S02]  /*1640*/  @!P2 LEA R10, P1, R2, R6, 0x1 ;  /* 0x00000006020aa211 */ /* 0x000fe400078208ff */
[----:B------:R-:W-:Y:S01]  /*1650*/  @!P3 LEA.HI R0, R11, R32, RZ, 0x3 ;  /* 0x000000200b00b211 */ /* 0x000fe200078f18ff */
[----:B------:R1:W-:Y:S01]  /*1660*/  @!P5 LDGSTS.E.BYPASS.LTC128B.128 [R35+0x1100], [R12.64], !P6 ;  /* 0x011000000c23dfae */ /* 0x0003e2000f101d58 */
[----:B------:R-:W-:Y:S01]  /*1670*/  @!P2 LOP3.LUT R9, R14, 0xfffffff8, RZ, 0xc0, !PT ;  /* 0xfffffff80e09a812 */ /* 0x000fe200078ec0ff */
[----:B------:R-:W-:Y:S01]  /*1680*/  @!P2 IMAD.WIDE R14, R15, 0x2, R6 ;  /* 0x000000020f0ea825 */ /* 0x000fe200078e0206 */
[----:B------:R-:W-:Y:S01]  /*1690*/  @!P3 LOP3.LUT R16, R8, 0xfffffff8, RZ, 0xc0, !PT ;  /* 0xfffffff80810b812 */ /* 0x000fe200078ec0ff */
[----:B------:R2:W-:Y:S01]  /*16a0*/  @!P5 LDGSTS.E.BYPASS.LTC128B.128 [R35+0x5100], [R26.64], !P0 ;  /* 0x051000001a23dfae */ /* 0x0005e2000c101d58 */
[----:B------:R-:W-:Y:S01]  /*16b0*/  @!P2 LEA.HI.X R11, R2, R7, R3, 0x1, P1 ;  /* 0x00000007020ba211 */ /* 0x000fe200008f0c03 */
[----:B------:R-:W-:Y:S01]  /*16c0*/  @!P2 IMAD.WIDE R6, R9, 0x2, R6 ;  /* 0x000000020906a825 */ /* 0x000fe200078e0206 */
[----:B------:R-:W-:Y:S01]  /*16d0*/  @!P3 LOP3.LUT R0, R0, 0xfffffff8, RZ, 0xc0, !PT ;  /* 0xfffffff80000b812 */ /* 0x000fe200078ec0ff */
[----:B------:R2:W-:Y:S01]  /*16e0*/  @!P5 LDGSTS.E.BYPASS.LTC128B.128 [R35+0x9100], [R24.64], !P4 ;  /* 0x091000001823dfae */ /* 0x0005e2000e101d58 */
[----:B------:R-:W-:Y:S01]  /*16f0*/  @!P3 LEA R8, P1, R2, R4, 0x1 ;  /* 0x000000040208b211 */ /* 0x000fe200078208ff */
[----:B---3--:R-:W-:Y:S01]  /*1700*/  @!P3 IMAD.WIDE R16, R16, 0x2, R4 ;  /* 0x000000021010b825 */ /* 0x008fe200078e0204 */
[----:B------:R-:W-:Y:S01]  /*1710*/  ISETP.GE.AND P5, PT, R28, 0x21, PT ;  /* 0x000000211c00780c */ /* 0x000fe20003fa6270 */
[----:B------:R3:W-:Y:S01]  /*1720*/  @!P2 LDGSTS.E.BYPASS.LTC128B.128 [R35+0x2100], [R10.64], !P6 ;  /* 0x021000000a23afae */ /* 0x0007e2000f101d58 */
[----:B------:R-:W-:Y:S01]  /*1730*/  @!P3 LEA.HI.X R9, R2, R5, R3, 0x1, P1 ;  /* 0x000000050209b211 */ /* 0x000fe200008f0c03 */
[----:B------:R-:W-:Y:S01]  /*1740*/  @!P3 IMAD.WIDE R18, R0, 0x2, R4 ;  /* 0x000000020012b825 */ /* 0x000fe200078e0204 */
[----:B------:R-:W-:Y:S01]  /*1750*/  ISETP.GT.AND P1, PT, R28, 0x40, PT ;  /* 0x000000401c00780c */ /* 0x000fe20003f24270 */
[----:B------:R5:W-:Y:S02]  /*1760*/  @!P2 LDGSTS.E.BYPASS.LTC128B.128 [R35+0x6100], [R14.64], !P0 ;  /* 0x061000000e23afae */ /* 0x000be4000c101d58 */
[----:B------:R-:W-:-:S02]  /*1770*/  IMAD R0, R29, c[0x0][0x1f0], RZ ;  /* 0x00007c001d007a24 */ /* 0x000fc400078e02ff */
[----:B------:R1:W-:Y:S01]  /*1780*/  @!P2 LDGSTS.E.BYPASS.LTC128B.128 [R35+0xa100], [R6.64], !P4 ;  /* 0x0a1000000623afae */ /* 0x0003e2000e101d58 */
[----:B------:R-:W-:Y:S02]  /*1790*/  IMAD.U32 R4, RZ, RZ, UR15 ;  /* 0x0000000fff047e24 */ /* 0x000fe4000f8e00ff */
[----:B------:R-:W-:Y:S01]  /*17a0*/  IMAD R0, R30, c[0x0][0x1f4], R0 ;  /* 0x00007d001e007a24 */ /* 0x000fe200078e0200 */
[----:B------:R2:W-:Y:S01]  /*17b0*/  @!P3 LDGSTS.E.BYPASS.LTC128B.128 [R35+0x3100], [R8.64], !P6 ;  /* 0x031000000823bfae */ /* 0x0005e2000f101d58 */
[----:B------:R-:W-:Y:S02]  /*17c0*/  ISETP.GE.AND P6, PT, R28, 0x1, PT ;  /* 0x000000011c00780c */ /* 0x000fe40003fc6270 */
[----:B------:R-:W-:Y:S01]  /*17d0*/  IMAD.IADD R41, R21, 0x1, R0 ;  /* 0x0000000115297824 */ /* 0x000fe200078e0200 */
[----:B------:R2:W-:Y:S01]  /*17e0*/  @!P3 LDGSTS.E.BYPASS.LTC128B.128 [R35+0x7100], [R16.64], !P0 ;  /* 0x071000001023bfae */ /* 0x0005e2000c101d58 */
[----:B----4-:R-:W-:-:S03]  /*17f0*/  IMAD.WIDE.U32 R20, R30, c[0x0][0x218], R22 ;  /* 0x000086001e147a25 */ /* 0x010fc600078e0016 */
[----:B------:R4:W-:Y:S01]  /*1800*/  @!P3 LDGSTS.E.BYPASS.LTC128B.128 [R35+0xb100], [R18.64], !P4 ;  /* 0x0b1000001223bfae */ /* 0x0009e2000e101d58 */
[----:B------:R-:W-:Y:S01]  /*1810*/  IMAD.WIDE.U32 R4, R4, UR18, R40 ;  /* 0x0000001204047c25 */ /* 0x000fe2000f8e0028 */
[----:B------:R-:W-:Y:S02]  /*1820*/  ISETP.GE.AND P4, PT, R2, c[0x0][0x1d4], PT ;  /* 0x0000750002007a0c */ /* 0x000fe40003f86270 */
[----:B------:R-:W-:Y:S01]  /*1830*/  ISETP.GE.AND P3, PT, R31, c[0x0][0x1d4], PT ;  /* 0x000075001f007a0c */ /* 0x000fe20003f66270 */
[----:B------:R-:W0:Y:S01]  /*1840*/  LDGDEPBAR ;  /* 0x00000000000079af */ /* 0x000e220000000000 */
[----:B------:R-:W-:Y:S01]  /*1850*/  IADD3 R0, R5, UR7, RZ ;  /* 0x0000000705007c10 */ /* 0x000fe2000fffe0ff */
[----:B---3--:R-:W-:Y:S01]  /*1860*/  IMAD.WIDE.U32 R10, R38, 0x40, RZ ;  /* 0x00000040260a7825 */ /* 0x008fe200078e00ff */
[----:B------:R-:W-:Y:S01]  /*1870*/  UIMAD UR7, UR10, UR5, URZ ;  /* 0x000000050a0772a4 */ /* 0x000fe2000f8e023f */
[----:B------:R4:W-:Y:S01]  /*1880*/  STL.64 [R1+0x18], R40 ;  /* 0x0000182801007387 */ /* 0x0009e20000100a00 */
[----:B-----5:R-:W-:Y:S01]  /*1890*/  LEA.HI R14, R110, R113, RZ, 0x4 ;  /* 0x000000716e0e7211 */ /* 0x020fe200078f20ff */
[----:B------:R-:W-:Y:S01]  /*18a0*/  IMAD R5, R29, c[0x0][0x218], RZ ;  /* 0x000086001d057a24 */ /* 0x000fe200078e02ff */
[C---:B------:R-:W-:Y:S01]  /*18b0*/  @P1 IADD3 R10, P0, R4.reuse, R10, RZ ;  /* 0x0000000a040a1210 */ /* 0x040fe20007f1e0ff */
[----:B------:R-:W-:Y:S01]  /*18c0*/  UIADD3 UR7, UR13, UR7, URZ ;  /* 0x000000070d077290 */ /* 0x000fe2000fffe03f */
[----:B-1----:R-:W-:Y:S01]  /*18d0*/  @P6 LEA R6, P2, R4, c[0x0][0x1c8], 0x1 ;  /* 0x0000720004066a11 */ /* 0x002fe200078408ff */
[----:B------:R-:W-:Y:S01]  /*18e0*/  IMAD R5, R30, c[0x0][0x21c], R5 ;  /* 0x000087001e057a24 */ /* 0x000fe200078e0205 */
[----:B------:R-:W-:Y:S01]  /*18f0*/  LOP3.LUT R3, R14, 0xfffffff0, RZ, 0xc0, !PT ;  /* 0xfffffff00e037812 */ /* 0x000fe200078ec0ff */
[----:B------:R-:W-:Y:S01]  /*1900*/  UIMAD UR10, UR7, UR15, URZ ;  /* 0x0000000f070a72a4 */ /* 0x000fe2000f8e023f */
[----:B--2---:R-:W-:Y:S01]  /*1910*/  IMAD.SHL.U32 R8, R39, 0x40, RZ ;  /* 0x0000004027087824 */ /* 0x004fe200078e00ff */
[----:B------:R-:W-:Y:S01]  /*1920*/  @P6 LEA.HI.X R7, R4, c[0x0][0x1cc], R0, 0x1, P2 ;  /* 0x0000730004076a11 */ /* 0x000fe200010f0c00 */
[----:B------:R-:W-:Y:S01]  /*1930*/  IMAD.IADD R37, R21, 0x1, R5 ;  /* 0x0000000115257824 */ /* 0x000fe200078e0205 */
[----:B------:R-:W-:Y:S01]  /*1940*/  @P5 LEA R4, P2, R38, R4, 0x5 ;  /* 0x0000000426045211 */ /* 0x000fe200078428ff */
[----:B------:R-:W-:Y:S01]  /*1950*/  IMAD.IADD R8, R11, 0x1, R8 ;  /* 0x000000010b087824 */ /* 0x000fe200078e0208 */
[----:B------:R-:W-:Y:S01]  /*1960*/  SHF.R.S32.HI R11, RZ, 0x4, R14 ;  /* 0x00000004ff0b7819 */ /* 0x000fe2000001140e */
[----:B------:R-:W-:Y:S01]  /*1970*/  IMAD.IADD R3, R113, 0x1, -R3 ;  /* 0x0000000171037824 */ /* 0x000fe200078e0a03 */
[----:B------:R1:W-:Y:S01]  /*1980*/  @P6 LDGSTS.E.BYPASS.LTC128B.128 [R35+0x12100], [R6.64], !P4 ;  /* 0x1210000006236fae */ /* 0x0003e2000e101d58 */
[----:B------:R-:W-:Y:S01]  /*1990*/  @P1 IMAD.X R13, R8, 0x1, R0, P0 ;  /* 0x00000001080d1824 */ /* 0x000fe200000e0600 */
[----:B------:R-:W-:Y:S01]  /*19a0*/  @P5 LEA.HI.X R0, R38, R0, R39, 0x5, P2 ;  /* 0x0000000026005211 */ /* 0x000fe200010f2c27 */
[----:B------:R-:W-:Y:S01]  /*19b0*/  IMAD.MOV.U32 R36, RZ, RZ, R20 ;  /* 0x000000ffff247224 */ /* 0x000fe200078e0014 */
[----:B------:R-:W-:Y:S01]  /*19c0*/  ISETP.GE.AND P2, PT, R32, c[0x0][0x1d4], PT ;  /* 0x0000750020007a0c */ /* 0x000fe20003f46270 */
[----:B------:R1:W-:Y:S01]  /*19d0*/  @P6 LDGSTS.E.BYPASS.LTC128B.128 [R35+0x15100], [R6.64+0x80], !P3 ;  /* 0x1510008006236fae */ /* 0x0003e2000d901d58 */
[----:B------:R-:W-:Y:S01]  /*19e0*/  @P5 LEA R8, P0, R4, c[0x0][0x1c8], 0x1 ;  /* 0x0000720004085a11 */ /* 0x000fe200078008ff */
[----:B------:R-:W-:Y:S01]  /*19f0*/  UIMAD UR10, UR11, UR12, UR10 ;  /* 0x0000000c0b0a72a4 */ /* 0x000fe2000f8e020a */
[----:B------:R-:W-:Y:S01]  /*1a00*/  LEA.HI R5, R14, R11, RZ, 0x1 ;  /* 0x0000000b0e057211 */ /* 0x000fe200078f08ff */
[----:B------:R-:W-:Y:S01]  /*1a10*/  USHF.L.U32 UR11, UR4, 0x6, URZ ;  /* 0x00000006040b7899 */ /* 0x000fe2000800063f */
[----:B------:R-:W-:Y:S01]  /*1a20*/  @P5 LEA.HI.X R9, R4, c[0x0][0x1cc], R0, 0x1, P0 ;  /* 0x0000730004095a11 */ /* 0x000fe200000f0c00 */
[----:B------:R4:W-:Y:S01]  /*1a30*/  STL.64 [R1+0x28], R20 ;  /* 0x0000281401007387 */ /* 0x0009e20000100a00 */
[----:B------:R-:W-:-:S02]  /*1a40*/  SHF.R.S32.HI R12, RZ, 0x1f, R3 ;  /* 0x0000001fff0c7819 */ /* 0x000fc40000011403 */
[----:B------:R-:W-:Y:S01]  /*1a50*/  @P1 LEA R4, P0, R10, c[0x0][0x1c8], 0x1 ;  /* 0x000072000a041a11 */ /* 0x000fe200078008ff */
[----:B------:R4:W-:Y:S01]  /*1a60*/  STL.64 [R1+0x20], R36 ;  /* 0x0000202401007387 */ /* 0x0009e20000100a00 */
[----:B------:R-:W-:-:S03]  /*1a70*/  LEA.HI R12, R12, R3, RZ, 0x3 ;  /* 0x000000030c0c7211 */ /* 0x000fc600078f18ff */
[----:B------:R1:W-:Y:S01]  /*1a80*/  @P6 LDGSTS.E.BYPASS.LTC128B.128 [R35+0x18100], [R6.64+0x100], !P2 ;  /* 0x1810010006236fae */ /* 0x0003e2000d101d58 */
[----:B------:R-:W-:Y:S02]  /*1a90*/  ISETP.GE.AND P6, PT, R2, c[0x0][0x1d4], PT ;  /* 0x0000750002007a0c */ /* 0x000fe40003fc6270 */
[----:B------:R-:W-:Y:S01]  /*1aa0*/  LOP3.LUT R2, R5, 0xfffffffe, RZ, 0xc0, !PT ;  /* 0xfffffffe05027812 */ /* 0x000fe200078ec0ff */
[----:B------:R2:W-:Y:S01]  /*1ab0*/  @P5 LDGSTS.E.BYPASS.LTC128B.128 [R35+0x13100], [R8.64], !P4 ;  /* 0x1310000008235fae */ /* 0x0005e2000e101d58 */
[----:B------:R-:W-:Y:S02]  /*1ac0*/  @P1 LEA.HI.X R5, R10, c[0x0][0x1cc], R13, 0x1, P0 ;  /* 0x000073000a051a11 */ /* 0x000fe400000f0c0d */
[----:B------:R-:W-:Y:S01]  /*1ad0*/  LOP3.LUT R0, R12, 0xfffffff8, RZ, 0xc0, !PT ;  /* 0xfffffff80c007812 */ /* 0x000fe200078ec0ff */
[----:B------:R2:W-:Y:S01]  /*1ae0*/  @P5 LDGSTS.E.BYPASS.LTC128B.128 [R35+0x16100], [R8.64+0x80], !P3 ;  /* 0x1610008008235fae */ /* 0x0005e2000d901d58 */
[----:B------:R-:W-:-:S03]  /*1af0*/  IMAD.IADD R13, R11, 0x1, -R2 ;  /* 0x000000010b0d7824 */ /* 0x000fc600078e0a02 */
[----:B------:R2:W-:Y:S01]  /*1b00*/  @P5 LDGSTS.E.BYPASS.LTC128B.128 [R35+0x19100], [R8.64+0x100], !P2 ;  /* 0x1910010008235fae */ /* 0x0005e2000d101d58 */
[----:B------:R-:W-:Y:S01]  /*1b10*/  IMAD.IADD R3, R3, 0x1, -R0 ;  /* 0x0000000103037824 */ /* 0x000fe200078e0a00 */
[----:B------:R-:W-:Y:S02]  /*1b20*/  ISETP.GE.AND P5, PT, R31, c[0x0][0x1d4], PT ;  /* 0x000075001f007a0c */ /* 0x000fe40003fa6270 */
[----:B------:R3:W-:Y:S01]  /*1b30*/  @P1 LDGSTS.E.BYPASS.LTC128B.128 [R35+0x14100], [R4.64], !P4 ;  /* 0x1410000004231fae */ /* 0x0007e2000e101d58 */
[----:B------:R-:W-:-:S03]  /*1b40*/  IMAD.SHL.U32 R2, R3, 0x40, RZ ;  /* 0x0000004003027824 */ /* 0x000fc600078e00ff */
[----:B------:R3:W-:Y:S02]  /*1b50*/  @P1 LDGSTS.E.BYPASS.LTC128B.128 [R35+0x17100], [R4.64+0x80], !P3 ;  /* 0x1710008004231fae */ /* 0x0007e4000d901d58 */
[----:B------:R-:W-:Y:S02]  /*1b60*/  LOP3.LUT R2, R2, 0x1c0, RZ, 0xc0, !PT ;  /* 0x000001c002027812 */ /* 0x000fe400078ec0ff */
[----:B------:R3:W-:Y:S01]  /*1b70*/  @P1 LDGSTS.E.BYPASS.LTC128B.128 [R35+0x1a100], [R4.64+0x100], !P2 ;  /* 0x1a10010004231fae */ /* 0x0007e2000d101d58 */
[----:B-1----:R-:W-:-:S03]  /*1b80*/  IMAD.WIDE.U32 R6, R33, UR15, R36 ;  /* 0x0000000f21067c25 */ /* 0x002fc6000f8e0024 */
[----:B------:R-:W0:Y:S02]  /*1b90*/  LDGDEPBAR ;  /* 0x00000000000079af */ /* 0x000e240000000000 */
[----:B------:R-:W-:Y:S01]  /*1ba0*/  IADD3 R0, R7, UR10, RZ ;  /* 0x0000000a07007c10 */ /* 0x000fe2000fffe0ff */
[----:B------:R-:W-:Y:S01]  /*1bb0*/  UMOV UR10, 0x6 ;  /* 0x00000006000a7882 */ /* 0x000fe20000000000 */
[----:B------:R-:W-:Y:S01]  /*1bc0*/  LEA R10, P0, R6, c[0x0][0x1f8], 0x1 ;  /* 0x00007e00060a7a11 */ /* 0x000fe200078008ff */
[----:B------:R-:W-:-:S03]  /*1bd0*/  USHF.L.U64.HI UR10, UR4, UR10, UR5 ;  /* 0x0000000a040a7299 */ /* 0x000fc60008010205 */
[----:B------:R-:W-:Y:S01]  /*1be0*/  LEA.HI.X R11, R6, c[0x0][0x1fc], R0, 0x1, P0 ;  /* 0x00007f00060b7a11 */ /* 0x000fe200000f0c00 */
[----:B------:R-:W-:Y:S02]  /*1bf0*/  IMAD.SHL.U32 R0, R13, 0x8, RZ ;  /* 0x000000080d007824 */ /* 0x000fe400078e00ff */
[----:B------:R-:W-:-:S03]  /*1c00*/  IMAD.U32 R6, RZ, RZ, UR11 ;  /* 0x0000000bff067e24 */ /* 0x000fc6000f8e00ff */
[----:B------:R-:W-:Y:S02]  /*1c10*/  LOP3.LUT R0, R2, 0x8, R0, 0xf8, !PT ;  /* 0x0000000802007812 */ /* 0x000fe400078ef800 */
[----:B------:R-:W-:Y:S02]  /*1c20*/  SHF.R.U32.HI R2, RZ, 0x3, R2 ;  /* 0x00000003ff027819 */ /* 0x000fe40000011602 */
[----:B------:R-:W-:Y:S02]  /*1c30*/  IADD3 R14, P1, P0, R6, 0x80, R10 ;  /* 0x00000080060e7810 */ /* 0x000fe4000783e00a */
[----:B------:R-:W-:Y:S01]  /*1c40*/  LOP3.LUT R2, R0, R2, RZ, 0x3c, !PT ;  /* 0x0000000200027212 */ /* 0x000fe200078e3cff */
[----:B---3--:R-:W-:Y:S01]  /*1c50*/  IMAD.U32 R4, RZ, RZ, UR11 ;  /* 0x0000000bff047e24 */ /* 0x008fe2000f8e00ff */
[----:B------:R-:W-:Y:S01]  /*1c60*/  IADD3.X R15, RZ, UR10, R11, P1, P0 ;  /* 0x0000000aff0f7c10 */ /* 0x000fe20008fe040b */
[----:B------:R-:W-:Y:S01]  /*1c70*/  IMAD.SHL.U32 R0, R12, 0x40, RZ ;  /* 0x000000400c007824 */ /* 0x000fe200078e00ff */
[----:B------:R-:W-:-:S04]  /*1c80*/  DEPBAR.LE SB0, 0x1 ;  /* 0x000080400000791a */ /* 0x000fc80000000000 */
[----:B------:R-:W-:Y:S01]  /*1c90*/  BAR.SYNC.DEFER_BLOCKING 0x0 ;  /* 0x0000000000007b1d */ /* 0x000fe20000010000 */
[----:B--2---:R-:W-:Y:S02]  /*1ca0*/  IADD3 R8, P1, P0, R4, 0x100, R10 ;  /* 0x0000010004087810 */ /* 0x004fe4000783e00a */
[----:B------:R-:W-:Y:S01]  /*1cb0*/  LOP3.LUT R2, R2, 0xfffffe00, R0, 0xf8, !PT ;  /* 0xfffffe0002027812 */ /* 0x000fe200078ef800 */
[----:B------:R-:W-:Y:S01]  /*1cc0*/  IMAD.MOV.U32 R0, RZ, RZ, 0x10 ;  /* 0x00000010ff007424 */ /* 0x000fe200078e00ff */
[----:B------:R-:W-:Y:S02]  /*1cd0*/  IADD3.X R9, RZ, UR10, R11, P1, P0 ;  /* 0x0000000aff097c10 */ /* 0x000fe40008fe040b */
[----:B------:R-:W-:Y:S01]  /*1ce0*/  LOP3.LUT P0, RZ, R3, 0x2, RZ, 0xc0, !PT ;  /* 0x0000000203ff7812 */ /* 0x000fe2000780c0ff */
[----:B------:R-:W-:Y:S01]  /*1cf0*/  IMAD R212, R108, 0x400, R2 ;  /* 0x000004006cd47824 */ /* 0x000fe200078e0202 */
[----:B------:R-:W-:Y:S02]  /*1d00*/  IADD3 R6, P1, R10, UR11, RZ ;  /* 0x0000000b0a067c10 */ /* 0x000fe4000ff3e0ff */
[----:B------:R-:W-:-:S02]  /*1d10*/  SEL R0, R0, 0xfffffff0, !P0 ;  /* 0xfffffff000007807 */ /* 0x000fc40004000000 */
[----:B------:R-:W-:Y:S02]  /*1d20*/  IADD3.X R7, R11, UR10, RZ, P1, !PT ;  /* 0x0000000a0b077c10 */ /* 0x000fe40008ffe4ff */
[----:B------:R-:W-:Y:S01]  /*1d30*/  LOP3.LUT P1, RZ, R3, 0x4, RZ, 0xc0, !PT ;  /* 0x0000000403ff7812 */ /* 0x000fe2000782c0ff */
[----:B------:R-:W-:Y:S01]  /*1d40*/  IMAD.SHL.U32 R240, R0, 0x2, RZ ;  /* 0x0000000200f07824 */ /* 0x000fe200078e00ff */
[C---:B------:R-:W-:Y:S01]  /*1d50*/  LEA R220, R212.reuse, 0x100, 0x1 ;  /* 0x00000100d4dc7811 */ /* 0x040fe200078e08ff */
[----:B------:R-:W-:Y:S01]  /*1d60*/  IMAD.SHL.U32 R212, R212, 0x2, RZ ;  /* 0x00000002d4d47824 */ /* 0x000fe200078e00ff */
[----:B------:R-:W-:Y:S01]  /*1d70*/  SEL R0, R239, 0xffffffe0, !P1 ;  /* 0xffffffe0ef007807 */ /* 0x000fe20004800000 */
[----:B------:R-:W-:Y:S01]  /*1d80*/  IMAD.SHL.U32 R3, R42, 0x40, RZ ;  /* 0x000000402a037824 */ /* 0x000fe200078e00ff */
[----:B------:R-:W-:Y:S01]  /*1d90*/  IADD3 R4, P0, R6, UR11, RZ ;  /* 0x0000000b06047c10 */ /* 0x000fe2000ff1e0ff */
[----:B------:R-:W-:Y:S01]  /*1da0*/  IMAD.IADD R216, R220, 0x1, R240 ;  /* 0x00000001dcd87824 */ /* 0x000fe200078e02f0 */
[----:B------:R-:W-:Y:S01]  /*1db0*/  ISETP.LT.OR P1, PT, R28, 0x1, P5 ;  /* 0x000000011c00780c */ /* 0x000fe20002f21670 */
[C---:B------:R-:W-:Y:S01]  /*1dc0*/  IMAD R220, R0.reuse, 0x2, R220 ;  /* 0x0000000200dc7824 */ /* 0x040fe200078e02dc */
[----:B------:R4:W1:Y:S01]  /*1dd0*/  LDSM.16.M88.4 R152, [R212+0x100] ;  /* 0x00010000d498783b */ /* 0x0008620000000200 */
[----:B------:R-:W-:Y:S01]  /*1de0*/  IMAD R224, R0, 0x2, R216 ;  /* 0x0000000200e07824 */ /* 0x000fe200078e02d8 */
[----:B------:R-:W-:-:S02]  /*1df0*/  IADD3.X R5, R7, UR10, RZ, P0, !PT ;  /* 0x0000000a07057c10 */ /* 0x000fc400087fe4ff */
[----:B------:R4:W2:Y:S01]  /*1e00*/  LDSM.16.M88.4 R196, [R212+0x4100] ;  /* 0x00410000d4c4783b */ /* 0x0008a20000000200 */
[----:B------:R-:W-:Y:S02]  /*1e10*/  ISETP.LT.OR P0, PT, R28, 0x1, P6 ;  /* 0x000000011c00780c */ /* 0x000fe40003701670 */
[----:B------:R-:W-:Y:S01]  /*1e20*/  LOP3.LUT R3, R3, 0x1c0, RZ, 0xc0, !PT ;  /* 0x000001c003037812 */ /* 0x000fe200078ec0ff */
[----:B------:R4:W3:Y:S03]  /*1e30*/  LDSM.16.M88.4 R156, [R216] ;  /* 0x00000000d89c783b */ /* 0x0008e60000000200 */
[----:B------:R-:W-:Y:S01]  /*1e40*/  SHF.R.U32.HI R237, RZ, 0x3, R3 ;  /* 0x00000003ffed7819 */ /* 0x000fe20000011603 */
        /* <DEDUP_REMOVED lines=43> */
[----:B------:R-:W-:-:S03]  /*2100*/  IMAD.U32 R6, RZ, RZ, UR15 ;  /* 0x0000000fff067e24 */ /* 0x000fc6000f8e00ff */
[----:B------:R-:W-:Y:S01]  /*2110*/  UIMAD UR4, UR5, UR18, UR4 ;  /* 0x00000012050472a4 */ /* 0x000fe2000f8e0204 */
[----:B------:R-:W-:-:S05]  /*2120*/  IMAD.WIDE.U32 R6, R6, UR18, R40 ;  /* 0x0000001206067c25 */ /* 0x000fca000f8e0028 */
[----:B------:R-:W-:Y:S02]  /*2130*/  IADD3 R3, R7, UR4, RZ ;  /* 0x0000000407037c10 */ /* 0x000fe4000fffe0ff */
[----:B------:R-:W-:-:S04]  /*2140*/  LEA R4, P5, R6, c[0x0][0x1c8], 0x1 ;  /* 0x0000720006047a11 */ /* 0x000fc800078a08ff */
[----:B------:R-:W-:Y:S02]  /*2150*/  LEA.HI.X R5, R6, c[0x0][0x1cc], R3, 0x1, P5 ;  /* 0x0000730006057a11 */ /* 0x000fe400028f0c03 */
[----:B------:R-:W-:-:S03]  /*2160*/  IADD3 R6, P5, R8, R4, RZ ;  /* 0x0000000408067210 */ /* 0x000fc60007fbe0ff */
[----:B------:R1:W-:Y:S02]  /*2170*/  LDGSTS.E.BYPASS.LTC128B.128 [R35+0x1b100], [R4.64], !P4 ;  /* 0x1b10000004237fae */ /* 0x0003e4000e101d58 */
[C-C-:B------:R-:W-:Y:S01]  /*2180*/  IMAD.X R7, R9.reuse, 0x1, R5.reuse, P5 ;  /* 0x0000000109077824 */ /* 0x140fe200028e0605 */
[C-C-:B------:R-:W-:Y:S01]  /*2190*/  IADD3 R12, P6, P5, R8.reuse, 0x80, R4.reuse ;  /* 0x00000080080c7810 */ /* 0x140fe20007dde004 */
[----:B------:R1:W-:Y:S03]  /*21a0*/  LDGSTS.E.BYPASS.LTC128B.128 [R35+0x1e100], [R4.64+0x80], !P3 ;  /* 0x1e10008004237fae */ /* 0x0003e6000d901d58 */
[----:B------:R-:W-:Y:S01]  /*21b0*/  IADD3.X R13, R9, RZ, R5, P6, P5 ;  /* 0x000000ff090d7210 */ /* 0x000fe200037ea405 */
[----:B------:R1:W-:Y:S01]  /*21c0*/  LDGSTS.E.BYPASS.LTC128B.128 [R35+0x21100], [R4.64+0x100], !P2 ;  /* 0x2110010004237fae */ /* 0x0003e2000d101d58 */
[----:B------:R-:W-:-:S03]  /*21d0*/  IADD3 R10, P6, P5, R8, 0x100, R4 ;  /* 0x00000100080a7810 */ /* 0x000fc60007dde004 */
[----:B------:R1:W-:Y:S01]  /*21e0*/  LDGSTS.E.BYPASS.LTC128B.128 [R35+0x1c100], [R6.64], !P4 ;  /* 0x1c10000006237fae */ /* 0x0003e2000e101d58 */
[----:B------:R-:W-:Y:S02]  /*21f0*/  IADD3.X R11, R9, RZ, R5, P6, P5 ;  /* 0x000000ff090b7210 */ /* 0x000fe400037ea405 */
[----:B------:R-:W-:Y:S01]  /*2200*/  IADD3 R8, P5, R6, R8, RZ ;  /* 0x0000000806087210 */ /* 0x000fe20007fbe0ff */
[----:B------:R1:W-:Y:S04]  /*2210*/  LDGSTS.E.BYPASS.LTC128B.128 [R35+0x1f100], [R12.64], !P3 ;  /* 0x1f1000000c237fae */ /* 0x0003e8000d901d58 */
[----:B------:R-:W-:Y:S01]  /*2220*/  IMAD.X R9, R7, 0x1, R9, P5 ;  /* 0x0000000107097824 */ /* 0x000fe200028e0609 */
[----:B------:R1:W-:Y:S04]  /*2230*/  LDGSTS.E.BYPASS.LTC128B.128 [R35+0x22100], [R10.64], !P2 ;  /* 0x221000000a237fae */ /* 0x0003e8000d101d58 */
[----:B------:R1:W-:Y:S04]  /*2240*/  LDGSTS.E.BYPASS.LTC128B.128 [R35+0x1d100], [R8.64], !P4 ;  /* 0x1d10000008237fae */ /* 0x0003e8000e101d58 */
[----:B------:R1:W-:Y:S04]  /*2250*/  LDGSTS.E.BYPASS.LTC128B.128 [R35+0x20100], [R8.64+0x80], !P3 ;  /* 0x2010008008237fae */ /* 0x0003e8000d901d58 */
[----:B------:R1:W-:Y:S02]  /*2260*/  LDGSTS.E.BYPASS.LTC128B.128 [R35+0x23100], [R8.64+0x100], !P2 ;  /* 0x2310010008237fae */ /* 0x0003e4000d101d58 */
.L_x_1147:
[----:B-1234-:R-:W0:Y:S01]  /*2270*/  LDGDEPBAR ;  /* 0x00000000000079af */ /* 0x01ee220000000000 */
[----:B------:R-:W-:Y:S01]  /*2280*/  PLOP3.LUT P5, PT, PT, PT, UP0, 0x40, 0x0 ;  /* 0x000000000000781c */ /* 0x000fe20003fae808 */
[----:B------:R-:W-:Y:S01]  /*2290*/  IMAD.SHL.U32 R237, R237, 0x2, RZ ;  /* 0x00000002eded7824 */ /* 0x000fe200078e00ff */
[----:B------:R-:W-:-:S04]  /*22a0*/  SEL R239, R239, 0xffffffe0, !P1 ;  /* 0xffffffe0efef7807 */ /* 0x000fc80004800000 */
[C---:B------:R-:W-:Y:S01]  /*22b0*/  IADD3 R233, R237.reuse, 0x12100, RZ ;  /* 0x00012100ede97810 */ /* 0x040fe20007ffe0ff */
        /* <DEDUP_REMOVED lines=46> */
.L_x_1148:
[----:B--23--:R-:W-:Y:S01]  /*25a0*/  HMMA.16816.F32 R36, R152, R16, RZ ;  /* 0x000000109824723c */ /* 0x00cfe200000018ff */
[----:B------:R-:W-:Y:S01]  /*25b0*/  IMAD.MOV.U32 R3, RZ, RZ, 0x40 ;  /* 0x00000040ff037424 */ /* 0x000fe200078e00ff */
[----:B------:R-:W-:Y:S01]  /*25c0*/  PLOP3.LUT P5, PT, PT, PT, UP2, 0x80, 0x0 ;  /* 0x000000000000781c */ /* 0x000fe20003faf028 */
[----:B------:R-:W-:Y:S01]  /*25d0*/  UIADD3 UR9, UR14, UR9, URZ ;  /* 0x000000090e097290 */ /* 0x000fe2000fffe03f */
[----:B------:R-:W0:Y:S01]  /*25e0*/  LDGDEPBAR ;  /* 0x00000000000079af */ /* 0x000e220000000000 */
[----:B------:R-:W-:Y:S01]  /*25f0*/  UISETP.GE.AND UP0, UPT, UR28, 0x3, UPT ;  /* 0x000000031c00788c */ /* 0x000fe2000bf06270 */
[----:B------:R-:W-:-:S02]  /*2600*/  SEL R232, R3, 0xffffffc0, !P0 ;  /* 0xffffffc003e87807 */ /* 0x000fc40004000000 */
[----:B------:R-:W-:Y:S01]  /*2610*/  HMMA.16816.F32 R32, R152, R18, RZ ;  /* 0x000000129820723c */ /* 0x000fe200000018ff */
[----:B------:R-:W-:Y:S02]  /*2620*/  PLOP3.LUT P0, PT, PT, PT, UP2, 0x80, 0x0 ;  /* 0x000000000000781c */ /* 0x000fe40003f0f028 */
[----:B------:R-:W-:Y:S01]  /*2630*/  IMAD.IADD R3, R237, 0x1, R232 ;  /* 0x00000001ed037824 */ /* 0x000fe200078e02e8 */
[----:B------:R-:W-:-:S04]  /*2640*/  IADD3 R5, R232, R4, RZ ;  /* 0x00000004e8057210 */ /* 0x000fc80007ffe0ff */
[C---:B----4-:R-:W-:Y:S01]  /*2650*/  HMMA.16816.F32 R16, R152.reuse, R24, RZ ;  /* 0x000000189810723c */ /* 0x050fe200000018ff */
[----:B------:R-:W-:Y:S07]  /*2660*/  LDSM.16.M88.4 R104, [R5+0x16900] ;  /* 0x016900000568783b */ /* 0x000fee0000000200 */
[C---:B-1----:R-:W-:Y:S08]  /*2670*/  HMMA.16816.F32 R8, R152.reuse, R40, RZ ;  /* 0x000000289808723c */ /* 0x042ff000000018ff */
[C---:B------:R-:W-:Y:S08]  /*2680*/  HMMA.16816.F32 R12, R152.reuse, R26, RZ ;  /* 0x0000001a980c723c */ /* 0x040ff000000018ff */
[C---:B------:R-:W-:Y:S08]  /*2690*/  HMMA.16816.F32 R28, R152.reuse, R20, RZ ;  /* 0x00000014981c723c */ /* 0x040ff000000018ff */
[C---:B------:R-:W-:Y:S08]  /*26a0*/  HMMA.16816.F32 R20, R152.reuse, R22, RZ ;  /* 0x000000169814723c */ /* 0x040ff000000018ff */
[----:B------:R-:W-:Y:S01]  /*26b0*/  HMMA.16816.F32 R24, R152, R42, RZ ;  /* 0x0000002a9818723c */ /* 0x000fe200000018ff */
[----:B------:R-:W-:Y:S07]  /*26c0*/  LDSM.16.M88.4 R40, [R3+0x13900] ;  /* 0x013900000328783b */ /* 0x000fee0000000200 */
[C---:B------:R-:W-:Y:S01]  /*26d0*/  HMMA.16816.F32 R96, R156.reuse, R54, R32 ;  /* 0x000000369c60723c */ /* 0x040fe20000001820 */
[----:B------:R-:W1:Y:S07]  /*26e0*/  LDSM.16.M88.4 R32, [R3+0x12100] ;  /* 0x012100000320783b */ /* 0x000e6e0000000200 */
[C---:B------:R-:W-:Y:S08]  /*26f0*/  HMMA.16816.F32 R68, R156.reuse, R44, R16 ;  /* 0x0000002c9c44723c */ /* 0x040ff00000001810 */
[----:B------:R-:W-:Y:S08]  /*2700*/  HMMA.16816.F32 R56, R156, R60, R8 ;  /* 0x0000003c9c38723c */ /* 0x000ff00000001808 */
[C---:B------:R-:W-:Y:S08]  /*2710*/  HMMA.16816.F32 R8, R152.reuse, R72, RZ ;  /* 0x000000489808723c */ /* 0x040ff000000018ff */
[----:B------:R-:W-:Y:S08]  /*2720*/  HMMA.16816.F32 R16, R152, R74, RZ ;  /* 0x0000004a9810723c */ /* 0x000ff000000018ff */
[C---:B------:R-:W-:Y:S01]  /*2730*/  HMMA.16816.F32 R64, R156.reuse, R46, R12 ;  /* 0x0000002e9c40723c */ /* 0x040fe2000000180c */
[----:B------:R-:W-:Y:S07]  /*2740*/  LDSM.16.M88.4 R44, [R3+0x13100] ;  /* 0x01310000032c783b */ /* 0x000fee0000000200 */
[----:B------:R-:W-:Y:S01]  /*2750*/  HMMA.16816.F32 R88, R156, R52, R36 ;  /* 0x000000349c58723c */ /* 0x000fe20000001824 */
[----:B------:R-:W-:Y:S07]  /*2760*/  LDSM.16.M88.4 R36, [R3+0x14100] ;  /* 0x014100000324783b */ /* 0x000fee0000000200 */
[----:B------:R-:W-:Y:S08]  /*2770*/  HMMA.16816.F32 R12, R152, R84, RZ ;  /* 0x00000054980c723c */ /* 0x000ff000000018ff */
[C---:B------:R-:W-:Y:S08]  /*2780*/  HMMA.16816.F32 R80, R156.reuse, R48, R28 ;  /* 0x000000309c50723c */ /* 0x040ff0000000181c */
[C---:B------:R-:W-:Y:S01]  /*2790*/  HMMA.16816.F32 R76, R156.reuse, R50, R20 ;  /* 0x000000329c4c723c */ /* 0x040fe20000001814 */
[----:B------:R-:W2:Y:S07]  /*27a0*/  LDSM.16.M88.4 R48, [R3+0x12900] ;  /* 0x012900000330783b */ /* 0x000eae0000000200 */
[----:B------:R-:W-:Y:S08]  /*27b0*/  HMMA.16816.F32 R52, R156, R62, R24 ;  /* 0x0000003e9c34723c */ /* 0x000ff00000001818 */
[----:B------:R-:W-:Y:S01]  /*27c0*/  HMMA.16816.F32 R24, R152, R86, RZ ;  /* 0x000000569818723c */ /* 0x000fe200000018ff */
[----:B------:R-:W3:Y:S07]  /*27d0*/  LDSM.16.M88.4 R84, [R3+0x14900] ;  /* 0x014900000354783b */ /* 0x000eee0000000200 */
[C---:B------:R-:W-:Y:S08]  /*27e0*/  HMMA.16816.F32 R28, R156.reuse, R92, R8 ;  /* 0x0000005c9c1c723c */ /* 0x040ff00000001808 */
[C---:B------:R-:W-:Y:S01]  /*27f0*/  HMMA.16816.F32 R20, R156.reuse, R94, R16 ;  /* 0x0000005e9c14723c */ /* 0x040fe20000001810 */
[----:B------:R-:W4:Y:S07]  /*2800*/  LDSM.16.M88.4 R92, [R5+0x12100] ;  /* 0x01210000055c783b */ /* 0x000f2e0000000200 */
[----:B------:R-:W-:Y:S08]  /*2810*/  HMMA.16816.F32 R16, R156, R100, R12 ;  /* 0x000000649c10723c */ /* 0x000ff0000000180c */
[C---:B-1----:R-:W-:Y:S01]  /*2820*/  HMMA.16816.F32 R8, R184.reuse, R32, R88 ;  /* 0x00000020b808723c */ /* 0x042fe20000001858 */
[----:B------:R-:W1:Y:S07]  /*2830*/  LDSM.16.M88.4 R88, [R5+0x12900] ;  /* 0x012900000558783b */ /* 0x000e6e0000000200 */
[----:B------:R-:W-:Y:S01]  /*2840*/  HMMA.16816.F32 R32, R184, R34, R96 ;  /* 0x00000022b820723c */ /* 0x000fe20000001860 */
[----:B------:R-:W5:Y:S07]  /*2850*/  LDSM.16.M88.4 R96, [R5+0x13100] ;  /* 0x013100000560783b */ /* 0x000f6e0000000200 */
[----:B------:R-:W-:Y:S01]  /*2860*/  HMMA.16816.F32 R12, R156, R102, R24 ;  /* 0x000000669c0c723c */ /* 0x000fe20000001818 */
[----:B------:R-:W-:Y:S07]  /*2870*/  LDSM.16.M88.4 R100, [R4+0x17900] ;  /* 0x017900000464783b */ /* 0x000fee0000000200 */
[C---:B--2---:R-:W-:Y:S08]  /*2880*/  HMMA.16816.F32 R24, R184.reuse, R50, R76 ;  /* 0x00000032b818723c */ /* 0x044ff0000000184c */
[C---:B------:R-:W-:Y:S01]  /*2890*/  HMMA.16816.F32 R72, R184.reuse, R48, R80 ;  /* 0x00000030b848723c */ /* 0x040fe20000001850 */
[----:B------:R-:W2:Y:S07]  /*28a0*/  LDSM.16.M88.4 R48, [R5+0x13900] ;  /* 0x013900000530783b */ /* 0x000eae0000000200 */
[C---:B------:R-:W-:Y:S08]  /*28b0*/  HMMA.16816.F32 R60, R184.reuse, R44, R68 ;  /* 0x0000002cb83c723c */ /* 0x040ff00000001844 */
[C---:B------:R-:W-:Y:S08]  /*28c0*/  HMMA.16816.F32 R76, R184.reuse, R46, R64 ;  /* 0x0000002eb84c723c */ /* 0x040ff00000001840 */
[----:B---3--:R-:W-:Y:S08]  /*28d0*/  HMMA.16816.F32 R44, R184, R84, R16 ;  /* 0x00000054b82c723c */ /* 0x008ff00000001810 */
[----:B----4-:R-:W-:Y:S01]  /*28e0*/  HMMA.16816.F32 R16, R188, R94, R32 ;  /* 0x0000005ebc10723c */ /* 0x010fe20000001820 */
[----:B------:R-:W3:Y:S07]  /*28f0*/  LDSM.16.M88.4 R32, [R5+0x14900] ;  /* 0x014900000520783b */ /* 0x000eee0000000200 */
[C---:B------:R-:W-:Y:S08]  /*2900*/  HMMA.16816.F32 R68, R184.reuse, R40, R56 ;  /* 0x00000028b844723c */ /* 0x040ff00000001838 */
[C---:B------:R-:W-:Y:S08]  /*2910*/  HMMA.16816.F32 R64, R184.reuse, R42, R52 ;  /* 0x0000002ab840723c */ /* 0x040ff00000001834 */
[C---:B------:R-:W-:Y:S01]  /*2920*/  HMMA.16816.F32 R56, R184.reuse, R36, R28 ;  /* 0x00000024b838723c */ /* 0x040fe2000000181c */
[----:B------:R-:W-:Y:S07]  /*2930*/  LDSM.16.M88.4 R28, [R237+0x15100] ;  /* 0x01510000ed1c783b */ /* 0x000fee0000000200 */
[C---:B------:R-:W-:Y:S01]  /*2940*/  HMMA.16816.F32 R52, R184.reuse, R38, R20 ;  /* 0x00000026b834723c */ /* 0x040fe20000001814 */
[----:B------:R-:W4:Y:S07]  /*2950*/  LDSM.16.M88.4 R36, [R5+0x14100] ;  /* 0x014100000524783b */ /* 0x000f2e0000000200 */
[----:B------:R-:W-:Y:S08]  /*2960*/  HMMA.16816.F32 R40, R184, R86, R12 ;  /* 0x00000056b828723c */ /* 0x000ff0000000180c */
[C---:B------:R-:W-:Y:S08]  /*2970*/  HMMA.16816.F32 R20, R188.reuse, R92, R8 ;  /* 0x0000005cbc14723c */ /* 0x040ff00000001808 */
[C---:B-1----:R-:W-:Y:S01]  /*2980*/  HMMA.16816.F32 R8, R188.reuse, R90, R24 ;  /* 0x0000005abc08723c */ /* 0x042fe20000001818 */
[----:B------:R-:W1:Y:S07]  /*2990*/  LDSM.16.M88.4 R24, [R237+0x15900] ;  /* 0x01590000ed18783b */ /* 0x000e6e0000000200 */
[C---:B------:R-:W-:Y:S08]  /*29a0*/  HMMA.16816.F32 R12, R188.reuse, R88, R72 ;  /* 0x00000058bc0c723c */ /* 0x040ff00000001848 */
[C---:B-----5:R-:W-:Y:S01]  /*29b0*/  HMMA.16816.F32 R92, R188.reuse, R98, R76 ;  /* 0x00000062bc5c723c */ /* 0x060fe2000000184c */
[----:B------:R-:W5:Y:S07]  /*29c0*/  LDSM.16.M88.4 R76, [R237+0x16100] ;  /* 0x01610000ed4c783b */ /* 0x000f6e0000000200 */
[C---:B--2---:R-:W-:Y:S01]  /*29d0*/  HMMA.16816.F32 R84, R188.reuse, R48, R68 ;  /* 0x00000030bc54723c */ /* 0x044fe20000001844 */
[----:B------:R-:W-:Y:S07]  /*29e0*/  LDSM.16.M88.4 R68, [R237+0x17100] ;  /* 0x01710000ed44783b */ /* 0x000fee0000000200 */
[C---:B------:R-:W-:Y:S01]  /*29f0*/  HMMA.16816.F32 R64, R188.reuse, R50, R64 ;  /* 0x00000032bc40723c */ /* 0x040fe20000001840 */
[----:B------:R-:W2:Y:S07]  /*2a00*/  LDSM.16.M88.4 R48, [R237+0x16900] ;  /* 0x01690000ed30783b */ /* 0x000eae0000000200 */
[C---:B---3--:R-:W-:Y:S01]  /*2a10*/  HMMA.16816.F32 R80, R188.reuse, R32, R44 ;  /* 0x00000020bc50723c */ /* 0x048fe2000000182c */
[----:B------:R-:W-:Y:S07]  /*2a20*/  LDSM.16.M88.4 R44, [R4+0x16900] ;  /* 0x01690000042c783b */ /* 0x000fee0000000200 */
[C---:B------:R-:W-:Y:S01]  /*2a30*/  HMMA.16816.F32 R72, R188.reuse, R34, R40 ;  /* 0x00000022bc48723c */ /* 0x040fe20000001828 */
[----:B------:R-:W3:Y:S07]  /*2a40*/  LDSM.16.M88.4 R32, [R237+0x17900] ;  /* 0x01790000ed20783b */ /* 0x000eee0000000200 */
[C---:B------:R-:W-:Y:S08]  /*2a50*/  HMMA.16816.F32 R60, R188.reuse, R96, R60 ;  /* 0x00000060bc3c723c */ /* 0x040ff0000000183c */
[C---:B----4-:R-:W-:Y:S08]  /*2a60*/  HMMA.16816.F32 R96, R188.reuse, R36, R56 ;  /* 0x00000024bc60723c */ /* 0x050ff00000001838 */
[----:B------:R-:W-:Y:S08]  /*2a70*/  HMMA.16816.F32 R88, R188, R38, R52 ;  /* 0x00000026bc58723c */ /* 0x000ff00000001834 */
[C---:B------:R-:W-:Y:S01]  /*2a80*/  HMMA.16816.F32 R56, R196.reuse, R28, R20 ;  /* 0x0000001cc438723c */ /* 0x040fe20000001814 */
[----:B------:R-:W-:Y:S07]  /*2a90*/  LDSM.16.M88.4 R20, [R4+0x16100] ;  /* 0x016100000414783b */ /* 0x000fee0000000200 */
[C---:B------:R-:W-:Y:S01]  /*2aa0*/  HMMA.16816.F32 R52, R196.reuse, R30, R16 ;  /* 0x0000001ec434723c */ /* 0x040fe20000001810 */
[----:B------:R-:W4:Y:S07]  /*2ab0*/  LDSM.16.M88.4 R28, [R4+0x15100] ;  /* 0x01510000041c783b */ /* 0x000f2e0000000200 */
[C---:B-1----:R-:W-:Y:S08]  /*2ac0*/  HMMA.16816.F32 R40, R196.reuse, R24, R12 ;  /* 0x00000018c428723c */ /* 0x042ff0000000180c */
[C---:B------:R-:W-:Y:S01]  /*2ad0*/  HMMA.16816.F32 R16, R196.reuse, R26, R8 ;  /* 0x0000001ac410723c */ /* 0x040fe20000001808 */
[----:B------:R-:W1:Y:S07]  /*2ae0*/  LDSM.16.M88.4 R24, [R4+0x15900] ;  /* 0x015900000418783b */ /* 0x000e6e0000000200 */
[C---:B-----5:R-:W-:Y:S08]  /*2af0*/  HMMA.16816.F32 R12, R196.reuse, R76, R60 ;  /* 0x0000004cc40c723c */ /* 0x060ff0000000183c */
[C---:B--2---:R-:W-:Y:S08]  /*2b00*/  HMMA.16816.F32 R36, R196.reuse, R48, R84 ;  /* 0x00000030c424723c */ /* 0x044ff00000001854 */
[C---:B------:R-:W-:Y:S08]  /*2b10*/  HMMA.16816.F32 R60, R196.reuse, R68, R96 ;  /* 0x00000044c43c723c */ /* 0x040ff00000001860 */
[C---:B------:R-:W-:Y:S01]  /*2b20*/  HMMA.16816.F32 R48, R196.reuse, R50, R64 ;  /* 0x00000032c430723c */ /* 0x040fe20000001840 */
[----:B------:R-:W2:Y:S07]  /*2b30*/  LDSM.16.M88.4 R64, [R4+0x17100] ;  /* 0x017100000440783b */ /* 0x000eae0000000200 */
[C---:B------:R-:W-:Y:S08]  /*2b40*/  HMMA.16816.F32 R68, R196.reuse, R70, R88 ;  /* 0x00000046c444723c */ /* 0x040ff00000001858 */
[C---:B---3--:R-:W-:Y:S01]  /*2b50*/  HMMA.16816.F32 R88, R196.reuse, R34, R72 ;  /* 0x00000022c458723c */ /* 0x048fe20000001848 */
[----:B------:R-:W3:Y:S07]  /*2b60*/  LDSM.16.M88.4 R72, [R3+0x15100] ;  /* 0x015100000348783b */ /* 0x000eee0000000200 */
[C---:B------:R-:W-:Y:S08]  /*2b70*/  HMMA.16816.F32 R8, R196.reuse, R78, R92 ;  /* 0x0000004ec408723c */ /* 0x040ff0000000185c */
[----:B------:R-:W-:Y:S01]  /*2b80*/  HMMA.16816.F32 R76, R196, R32, R80 ;  /* 0x00000020c44c723c */ /* 0x000fe20000001850 */
[----:B------:R-:W-:Y:S07]  /*2b90*/  LDSM.16.M88.4 R32, [R3+0x17100] ;  /* 0x017100000320783b */ /* 0x000fee0000000200 */
[C---:B----4-:R-:W-:Y:S01]  /*2ba0*/  HMMA.16816.F32 R92, R200.reuse, R28, R56 ;  /* 0x0000001cc85c723c */ /* 0x050fe20000001838 */
[----:B------:R-:W4:Y:S07]  /*2bb0*/  LDSM.16.M88.4 R56, [R3+0x15900] ;  /* 0x015900000338783b */ /* 0x000f2e0000000200 */
[C---:B------:R-:W-:Y:S01]  /*2bc0*/  HMMA.16816.F32 R80, R200.reuse, R30, R52 ;  /* 0x0000001ec850723c */ /* 0x040fe20000001834 */
[----:B------:R-:W5:Y:S07]  /*2bd0*/  LDSM.16.M88.4 R28, [R3+0x16100] ;  /* 0x01610000031c783b */ /* 0x000f6e0000000200 */
[C---:B-1----:R-:W-:Y:S08]  /*2be0*/  HMMA.16816.F32 R84, R200.reuse, R24, R40 ;  /* 0x00000018c854723c */ /* 0x042ff00000001828 */
[C---:B------:R-:W-:Y:S01]  /*2bf0*/  HMMA.16816.F32 R96, R200.reuse, R26, R16 ;  /* 0x0000001ac860723c */ /* 0x040fe20000001810 */
[----:B------:R-:W1:Y:S07]  /*2c00*/  LDSM.16.M88.4 R24, [R3+0x16900] ;  /* 0x016900000318783b */ /* 0x000e6e0000000200 */
[C---:B------:R-:W-:Y:S08]  /*2c10*/  HMMA.16816.F32 R52, R200.reuse, R20, R12 ;  /* 0x00000014c834723c */ /* 0x040ff0000000180c */
[C---:B------:R-:W-:Y:S08]  /*2c20*/  HMMA.16816.F32 R20, R200.reuse, R22, R8 ;  /* 0x00000016c814723c */ /* 0x040ff00000001808 */
[C---:B------:R-:W-:Y:S08]  /*2c30*/  HMMA.16816.F32 R16, R200.reuse, R44, R36 ;  /* 0x0000002cc810723c */ /* 0x040ff00000001824 */
[C---:B------:R-:W-:Y:S01]  /*2c40*/  HMMA.16816.F32 R12, R200.reuse, R46, R48 ;  /* 0x0000002ec80c723c */ /* 0x040fe20000001830 */
[----:B------:R-:W1:Y:S07]  /*2c50*/  LDSM.16.M88.4 R44, [R3+0x17900] ;  /* 0x01790000032c783b */ /* 0x000e6e0000000200 */
[C---:B--2---:R-:W-:Y:S08]  /*2c60*/  HMMA.16816.F32 R8, R200.reuse, R64, R60 ;  /* 0x00000040c808723c */ /* 0x044ff0000000183c */
[C---:B------:R-:W-:Y:S08]  /*2c70*/  HMMA.16816.F32 R36, R200.reuse, R66, R68 ;  /* 0x00000042c824723c */ /* 0x040ff00000001844 */
[----:B------:R-:W-:Y:S01]  /*2c80*/  HMMA.16816.F32 R40, R200, R100, R76 ;  /* 0x00000064c828723c */ /* 0x000fe2000000184c */
[----:B------:R-:W2:Y:S07]  /*2c90*/  LDSM.16.M88.4 R76, [R5+0x15100] ;  /* 0x01510000054c783b */ /* 0x000eae0000000200 */
[----:B---3--:R-:W-:Y:S01]  /*2ca0*/  HMMA.16816.F32 R64, R204, R72, R92 ;  /* 0x00000048cc40723c */ /* 0x008fe2000000185c */
[----:B------:R-:W3:Y:S07]  /*2cb0*/  LDSM.16.M88.4 R92, [R5+0x16100] ;  /* 0x01610000055c783b */ /* 0x000eee0000000200 */
[----:B------:R-:W-:Y:S01]  /*2cc0*/  HMMA.16816.F32 R60, R200, R102, R88 ;  /* 0x00000066c83c723c */ /* 0x000fe20000001858 */
[----:B------:R-:W1:Y:S04]  /*2cd0*/  LDSM.16.M88.4 R88, [R5+0x15900] ;  /* 0x015900000558783b */ /* 0x000e680000000200 */
[----:B------:R-:W-:Y:S03]  /*2ce0*/  LDSM.16.M88.4 R100, [R5+0x17100] ;  /* 0x017100000564783b */ /* 0x000fe60000000200 */
[C---:B------:R-:W-:Y:S08]  /*2cf0*/  HMMA.16816.F32 R72, R204.reuse, R74, R80 ;  /* 0x0000004acc48723c */ /* 0x040ff00000001850 */
[C---:B----4-:R-:W-:Y:S08]  /*2d00*/  HMMA.16816.F32 R84, R204.reuse, R56, R84 ;  /* 0x00000038cc54723c */ /* 0x050ff00000001854 */
[C---:B------:R-:W-:Y:S08]  /*2d10*/  HMMA.16816.F32 R80, R204.reuse, R58, R96 ;  /* 0x0000003acc50723c */ /* 0x040ff00000001860 */
[C---:B-----5:R-:W-:Y:S08]  /*2d20*/  HMMA.16816.F32 R68, R204.reuse, R28, R52 ;  /* 0x0000001ccc44723c */ /* 0x060ff00000001834 */
[C---:B------:R-:W-:Y:S01]  /*2d30*/  HMMA.16816.F32 R56, R204.reuse, R30, R20 ;  /* 0x0000001ecc38723c */ /* 0x040fe20000001814 */
[----:B------:R-:W4:Y:S07]  /*2d40*/  LDSM.16.M88.4 R28, [R5+0x17900] ;  /* 0x01790000051c783b */ /* 0x000f2e0000000200 */
[C---:B-1----:R-:W-:Y:S08]  /*2d50*/  HMMA.16816.F32 R52, R204.reuse, R24, R16 ;  /* 0x00000018cc34723c */ /* 0x042ff00000001810 */
[C---:B------:R-:W-:Y:S08]  /*2d60*/  HMMA.16816.F32 R48, R204.reuse, R26, R12 ;  /* 0x0000001acc30723c */ /* 0x040ff0000000180c */
[C---:B------:R-:W-:Y:S01]  /*2d70*/  HMMA.16816.F32 R16, R204.reuse, R44, R40 ;  /* 0x0000002ccc10723c */ /* 0x040fe20000001828 */
[----:B------:R-:W-:Y:S07]  /*2d80*/  LDSM.16.M88.4 R40, [R237+0x18900] ;  /* 0x01890000ed28783b */ /* 0x000fee0000000200 */
[C---:B------:R-:W-:Y:S01]  /*2d90*/  HMMA.16816.F32 R12, R204.reuse, R46, R60 ;  /* 0x0000002ecc0c723c */ /* 0x040fe2000000183c */
[----:B------:R-:W-:Y:S07]  /*2da0*/  LDSM.16.M88.4 R60, [R237+0x19900] ;  /* 0x01990000ed3c783b */ /* 0x000fee0000000200 */
[C---:B------:R-:W-:Y:S08]  /*2db0*/  HMMA.16816.F32 R24, R204.reuse, R32, R8 ;  /* 0x00000020cc18723c */ /* 0x040ff00000001808 */
[----:B------:R-:W-:Y:S01]  /*2dc0*/  HMMA.16816.F32 R20, R204, R34, R36 ;  /* 0x00000022cc14723c */ /* 0x000fe20000001824 */
[----:B------:R-:W1:Y:S07]  /*2dd0*/  LDSM.16.M88.4 R32, [R237+0x18100] ;  /* 0x01810000ed20783b */ /* 0x000e6e0000000200 */
[C---:B--2---:R-:W-:Y:S08]  /*2de0*/  HMMA.16816.F32 R8, R208.reuse, R76, R64 ;  /* 0x0000004cd008723c */ /* 0x044ff00000001840 */
[C---:B------:R-:W-:Y:S08]  /*2df0*/  HMMA.16816.F32 R36, R208.reuse, R78, R72 ;  /* 0x0000004ed024723c */ /* 0x040ff00000001848 */
[C---:B---3--:R-:W-:Y:S08]  /*2e00*/  HMMA.16816.F32 R76, R208.reuse, R94, R56 ;  /* 0x0000005ed04c723c */ /* 0x048ff00000001838 */
[C---:B------:R-:W-:Y:S01]  /*2e10*/  HMMA.16816.F32 R56, R208.reuse, R104, R52 ;  /* 0x00000068d038723c */ /* 0x040fe20000001834 */
[----:B------:R-:W2:Y:S07]  /*2e20*/  LDSM.16.M88.4 R52, [R237+0x19100] ;  /* 0x01910000ed34783b */ /* 0x000eae0000000200 */
[C---:B------:R-:W-:Y:S01]  /*2e30*/  HMMA.16816.F32 R96, R208.reuse, R88, R84 ;  /* 0x00000058d060723c */ /* 0x040fe20000001854 */
[----:B------:R-:W-:Y:S07]  /*2e40*/  LDSM.16.M88.4 R84, [R4+0x19100] ;  /* 0x019100000454783b */ /* 0x000fee0000000200 */
[C---:B------:R-:W-:Y:S08]  /*2e50*/  HMMA.16816.F32 R72, R208.reuse, R106, R48 ;  /* 0x0000006ad048723c */ /* 0x040ff00000001830 */
[C---:B------:R-:W-:Y:S08]  /*2e60*/  HMMA.16816.F32 R88, R208.reuse, R90, R80 ;  /* 0x0000005ad058723c */ /* 0x040ff00000001850 */
[C---:B----4-:R-:W-:Y:S08]  /*2e70*/  HMMA.16816.F32 R48, R208.reuse, R28, R16 ;  /* 0x0000001cd030723c */ /* 0x050ff00000001810 */
[C---:B------:R-:W-:Y:S01]  /*2e80*/  HMMA.16816.F32 R44, R208.reuse, R30, R12 ;  /* 0x0000001ed02c723c */ /* 0x040fe2000000180c */
[----:B------:R-:W3:Y:S07]  /*2e90*/  LDSM.16.M88.4 R28, [R237+0x1a100] ;  /* 0x01a10000ed1c783b */ /* 0x000eee0000000200 */
[C---:B------:R-:W-:Y:S01]  /*2ea0*/  HMMA.16816.F32 R80, R208.reuse, R92, R68 ;  /* 0x0000005cd050723c */ /* 0x040fe20000001844 */
[----:B------:R-:W-:Y:S07]  /*2eb0*/  LDSM.16.M88.4 R92, [R4+0x19900] ;  /* 0x01990000045c783b */ /* 0x000fee0000000200 */
[C---:B------:R-:W-:Y:S01]  /*2ec0*/  HMMA.16816.F32 R68, R208.reuse, R100, R24 ;  /* 0x00000064d044723c */ /* 0x040fe20000001818 */
[----:B------:R-:W4:Y:S07]  /*2ed0*/  LDSM.16.M88.4 R24, [R237+0x1a900] ;  /* 0x01a90000ed18783b */ /* 0x000f2e0000000200 */
[----:B------:R-:W-:Y:S01]  /*2ee0*/  HMMA.16816.F32 R64, R208, R102, R20 ;  /* 0x00000066d040723c */ /* 0x000fe20000001814 */
[----:B------:R-:W5:Y:S06]  /*2ef0*/  LDSM.16.M88.4 R20, [R4+0x18100] ;  /* 0x018100000414783b */ /* 0x000f6c0000000200 */
[----:B------:R-:W-:Y:S01]  /*2f00*/  IMAD.SHL.U32 R103, R2, 0x2, RZ ;  /* 0x0000000202677824 */ /* 0x000fe200078e00ff */
[----:B-1----:R-:W-:Y:S03]  /*2f10*/  HMMA.16816.F32 R16, R212, R32, R8 ;  /* 0x00000020d410723c */ /* 0x002fe60000001808 */
[----:B------:R-:W-:Y:S01]  /*2f20*/  IMAD.IADD R2, R240, 0x1, R103 ;  /* 0x00000001f0027824 */ /* 0x000fe200078e0267 */
[----:B------:R-:W-:-:S04]  /*2f30*/  LEA R236, R0, R103, 0x1 ;  /* 0x0000006700ec7211 */ /* 0x000fc800078e08ff */
[----:B------:R-:W-:Y:S01]  /*2f40*/  HMMA.16816.F32 R12, R212, R34, R36 ;  /* 0x00000022d40c723c */ /* 0x000fe20000001824 */
[----:B------:R-:W1:Y:S01]  /*2f50*/  LDSM.16.M88.4 R32, [R4+0x18900] ;  /* 0x018900000420783b */ /* 0x000e620000000200 */
[----:B------:R-:W-:-:S06]  /*2f60*/  IMAD.IADD R0, R240, 0x1, R236 ;  /* 0x00000001f0007824 */ /* 0x000fcc00078e02ec */
[C---:B------:R-:W-:Y:S08]  /*2f70*/  HMMA.16816.F32 R8, R212.reuse, R40, R96 ;  /* 0x00000028d408723c */ /* 0x040ff00000001860 */
[C---:B------:R-:W-:Y:S01]  /*2f80*/  HMMA.16816.F32 R36, R212.reuse, R42, R88 ;  /* 0x0000002ad424723c */ /* 0x040fe20000001858 */
[----:B------:R-:W-:Y:S07]  /*2f90*/  LDSM.16.M88.4 R88, [R4+0x1a100] ;  /* 0x01a100000458783b */ /* 0x000fee0000000200 */
[C---:B--2---:R-:W-:Y:S01]  /*2fa0*/  HMMA.16816.F32 R40, R212.reuse, R52, R80 ;  /* 0x00000034d428723c */ /* 0x044fe20000001850 */
[----:B------:R-:W2:Y:S07]  /*2fb0*/  LDSM.16.M88.4 R80, [R3+0x18100] ;  /* 0x018100000350783b */ /* 0x000eae0000000200 */
[C---:B------:R-:W-:Y:S08]  /*2fc0*/  HMMA.16816.F32 R56, R212.reuse, R60, R56 ;  /* 0x0000003cd438723c */ /* 0x040ff00000001838 */
[C---:B------:R-:W-:Y:S08]  /*2fd0*/  HMMA.16816.F32 R72, R212.reuse, R62, R72 ;  /* 0x0000003ed448723c */ /* 0x040ff00000001848 */
[C---:B---3--:R-:W-:Y:S08]  /*2fe0*/  HMMA.16816.F32 R60, R212.reuse, R28, R68 ;  /* 0x0000001cd43c723c */ /* 0x048ff00000001844 */
[C---:B------:R-:W-:Y:S08]  /*2ff0*/  HMMA.16816.F32 R52, R212.reuse, R54, R76 ;  /* 0x00000036d434723c */ /* 0x040ff0000000184c */
[C---:B------:R-:W-:Y:S01]  /*3000*/  HMMA.16816.F32 R68, R212.reuse, R30, R64 ;  /* 0x0000001ed444723c */ /* 0x040fe20000001840 */
[----:B------:R-:W-:Y:S07]  /*3010*/  LDSM.16.M88.4 R28, [R5+0x18100] ;  /* 0x01810000051c783b */ /* 0x000fee0000000200 */
[C---:B----4-:R-:W-:Y:S08]  /*3020*/  HMMA.16816.F32 R76, R212.reuse, R24, R48 ;  /* 0x00000018d44c723c */ /* 0x050ff00000001830 */
[----:B------:R-:W-:Y:S08]  /*3030*/  HMMA.16816.F32 R64, R212, R26, R44 ;  /* 0x0000001ad440723c */ /* 0x000ff0000000182c */
[C---:B-----5:R-:W-:Y:S01]  /*3040*/  HMMA.16816.F32 R48, R216.reuse, R20, R16 ;  /* 0x00000014d830723c */ /* 0x060fe20000001810 */
[----:B------:R-:W-:Y:S07]  /*3050*/  LDSM.16.M88.4 R16, [R4+0x1a900] ;  /* 0x01a900000410783b */ /* 0x000fee0000000200 */
[C---:B------:R-:W-:Y:S01]  /*3060*/  HMMA.16816.F32 R44, R216.reuse, R22, R12 ;  /* 0x00000016d82c723c */ /* 0x040fe2000000180c */
[----:B------:R-:W3:Y:S07]  /*3070*/  LDSM.16.M88.4 R12, [R3+0x18900] ;  /* 0x01890000030c783b */ /* 0x000eee0000000200 */
[C---:B-1----:R-:W-:Y:S08]  /*3080*/  HMMA.16816.F32 R24, R216.reuse, R32, R8 ;  /* 0x00000020d818723c */ /* 0x042ff00000001808 */
[----:B------:R-:W-:Y:S01]  /*3090*/  HMMA.16816.F32 R20, R216, R34, R36 ;  /* 0x00000022d814723c */ /* 0x000fe20000001824 */
[----:B------:R-:W1:Y:S07]  /*30a0*/  LDSM.16.M88.4 R36, [R3+0x19100] ;  /* 0x019100000324783b */ /* 0x000e6e0000000200 */
[----:B--2---:R-:W-:Y:S01]  /*30b0*/  HMMA.16816.F32 R8, R220, R80, R48 ;  /* 0x00000050dc08723c */ /* 0x004fe20000001830 */
[----:B------:R-:W2:Y:S07]  /*30c0*/  LDSM.16.M88.4 R48, [R5+0x18900] ;  /* 0x018900000530783b */ /* 0x000eae0000000200 */
[C---:B------:R-:W-:Y:S08]  /*30d0*/  HMMA.16816.F32 R32, R216.reuse, R84, R40 ;  /* 0x00000054d820723c */ /* 0x040ff00000001828 */
[----:B------:R-:W-:Y:S08]  /*30e0*/  HMMA.16816.F32 R52, R216, R86, R52 ;  /* 0x00000056d834723c */ /* 0x000ff00000001834 */
[----:B---3--:R-:W-:Y:S08]  /*30f0*/  HMMA.16816.F32 R24, R220, R12, R24 ;  /* 0x0000000cdc18723c */ /* 0x008ff00000001818 */
[C---:B------:R-:W-:Y:S01]  /*3100*/  HMMA.16816.F32 R84, R216.reuse, R88, R60 ;  /* 0x00000058d854723c */ /* 0x040fe2000000183c */
[----:B------:R-:W3:Y:S07]  /*3110*/  LDSM.16.M88.4 R60, [R3+0x19900] ;  /* 0x01990000033c783b */ /* 0x000eee0000000200 */
[C---:B------:R-:W-:Y:S08]  /*3120*/  HMMA.16816.F32 R56, R216.reuse, R92, R56 ;  /* 0x0000005cd838723c */ /* 0x040ff00000001838 */
[----:B------:R-:W-:Y:S08]  /*3130*/  HMMA.16816.F32 R72, R216, R94, R72 ;  /* 0x0000005ed848723c */ /* 0x000ff00000001848 */
[----:B------:R-:W-:Y:S08]  /*3140*/  HMMA.16816.F32 R40, R220, R82, R44 ;  /* 0x00000052dc28723c */ /* 0x000ff0000000182c */
[C---:B------:R-:W-:Y:S08]  /*3150*/  HMMA.16816.F32 R80, R216.reuse, R16, R76 ;  /* 0x00000010d850723c */ /* 0x040ff0000000184c */
[----:B------:R-:W-:Y:S08]  /*3160*/  HMMA.16816.F32 R92, R216, R18, R64 ;  /* 0x00000012d85c723c */ /* 0x000ff00000001840 */
[C---:B------:R-:W-:Y:S01]  /*3170*/  HMMA.16816.F32 R16, R220.reuse, R14, R20 ;  /* 0x0000000edc10723c */ /* 0x040fe20000001814 */
[----:B------:R-:W4:Y:S07]  /*3180*/  LDSM.16.M88.4 R20, [R5+0x19100] ;  /* 0x019100000514783b */ /* 0x000f2e0000000200 */
[----:B-1----:R-:W-:Y:S01]  /*3190*/  HMMA.16816.F32 R12, R220, R36, R32 ;  /* 0x00000024dc0c723c */ /* 0x002fe20000001820 */
[----:B------:R-:W-:Y:S07]  /*31a0*/  LDSM.16.M88.4 R32, [R5+0x19900] ;  /* 0x019900000520783b */ /* 0x000fee0000000200 */
[C---:B--2---:R-:W-:Y:S01]  /*31b0*/  HMMA.16816.F32 R64, R224.reuse, R48, R24 ;  /* 0x00000030e040723c */ /* 0x044fe20000001818 */
[----:B------:R-:W1:Y:S07]  /*31c0*/  LDSM.16.M88.4 R24, [R3+0x1a100] ;  /* 0x01a100000318783b */ /* 0x000e6e0000000200 */
[----:B------:R-:W-:Y:S08]  /*31d0*/  HMMA.16816.F32 R76, R224, R28, R8 ;  /* 0x0000001ce04c723c */ /* 0x000ff00000001808 */
[----:B------:R-:W-:Y:S08]  /*31e0*/  HMMA.16816.F32 R8, R220, R38, R52 ;  /* 0x00000026dc08723c */ /* 0x000ff00000001834 */
[----:B------:R-:W-:Y:S01]  /*31f0*/  HMMA.16816.F32 R44, R224, R50, R16 ;  /* 0x00000032e02c723c */ /* 0x000fe20000001810 */
[----:B------:R-:W-:Y:S07]  /*3200*/  LDSM.16.M88.4 R16, [R5+0x1a100] ;  /* 0x01a100000510783b */ /* 0x000fee0000000200 */
[----:B------:R-:W-:Y:S01]  /*3210*/  HMMA.16816.F32 R88, R216, R90, R68 ;  /* 0x0000005ad858723c */ /* 0x000fe20000001844 */
[----:B------:R-:W-:-:S04]  /*3220*/  FMUL.FTZ R4, R76, c[0x0][0x320] ;  /* 0x0000c8004c047a20 */ /* 0x000fc80000410000 */
[----:B------:R2:W5:Y:S03]  /*3230*/  MUFU.TANH R96, R4 ;  /* 0x0000000400607308 */ /* 0x0005660000002400 */
[----:B------:R-:W-:Y:S01]  /*3240*/  HMMA.16816.F32 R68, R224, R30, R40 ;  /* 0x0000001ee044723c */ /* 0x000fe20000001828 */
[----:B------:R1:W5:Y:S07]  /*3250*/  LDSM.16.M88.4 R28, [R3+0x1a900] ;  /* 0x01a90000031c783b */ /* 0x00036e0000000200 */
[----:B---3--:R-:W-:Y:S01]  /*3260*/  HMMA.16816.F32 R40, R220, R60, R56 ;  /* 0x0000003cdc28723c */ /* 0x008fe20000001838 */
[----:B--2---:R-:W-:-:S07]  /*3270*/  FMUL.FTZ R4, R77, c[0x0][0x320] ;  /* 0x0000c8004d047a20 */ /* 0x004fce0000410000 */
[----:B----4-:R-:W-:Y:S01]  /*3280*/  HMMA.16816.F32 R52, R224, R20, R12 ;  /* 0x00000014e034723c */ /* 0x010fe2000000180c */
[----:B------:R2:W3:Y:S07]  /*3290*/  MUFU.TANH R76, R4 ;  /* 0x00000004004c7308 */ /* 0x0004ee0000002400 */
[----:B------:R-:W-:Y:S01]  /*32a0*/  HMMA.16816.F32 R36, R220, R62, R72 ;  /* 0x0000003edc24723c */ /* 0x000fe20000001848 */
[----:B-1----:R-:W-:-:S04]  /*32b0*/  FMUL.FTZ R3, R65, c[0x0][0x320] ;  /* 0x0000c80041037a20 */ /* 0x002fc80000410000 */
[----:B------:R1:W-:Y:S03]  /*32c0*/  MUFU.TANH R48, R3 ;  /* 0x0000000300307308 */ /* 0x0003e60000002400 */
[----:B------:R-:W-:Y:S01]  /*32d0*/  HMMA.16816.F32 R56, R224, R22, R8 ;  /* 0x00000016e038723c */ /* 0x000fe20000001808 */
[----:B--2---:R-:W-:-:S04]  /*32e0*/  FMUL.FTZ R4, R68, c[0x0][0x320] ;  /* 0x0000c80044047a20 */ /* 0x004fc80000410000 */
[----:B------:R2:W4:Y:S03]  /*32f0*/  MUFU.TANH R68, R4 ;  /* 0x0000000400447308 */ /* 0x0005260000002400 */
[----:B------:R-:W-:Y:S01]  /*3300*/  HMMA.16816.F32 R12, R220, R24, R84 ;  /* 0x00000018dc0c723c */ /* 0x000fe20000001854 */
[----:B------:R-:W-:Y:S02]  /*3310*/  FMUL.FTZ R54, R54, c[0x0][0x320] ;  /* 0x0000c80036367a20 */ /* 0x000fe40000410000 */
[----:B-1----:R-:W-:-:S05]  /*3320*/  FMUL.FTZ R3, R44, c[0x0][0x320] ;  /* 0x0000c8002c037a20 */ /* 0x002fca0000410000 */
[----:B------:R-:W-:Y:S01]  /*3330*/  HMMA.16816.F32 R8, R220, R26, R88 ;  /* 0x0000001adc08723c */ /* 0x000fe20000001858 */
[----:B------:R1:W-:Y:S01]  /*3340*/  MUFU.TANH R44, R3 ;  /* 0x00000003002c7308 */ /* 0x0003e20000002400 */
[----:B------:R3:W3:Y:S01]  /*3350*/  LDSM.16.M88.4 R24, [R5+0x1a900] ;  /* 0x01a900000518783b */ /* 0x0006e20000000200 */
[----:B------:R-:W-:-:S04]  /*3360*/  DEPBAR.LE SB0, 0x2 ;  /* 0x000080800000791a */ /* 0x000fc80000000000 */
[----:B--2---:R-:W-:Y:S01]  /*3370*/  FMUL.FTZ R4, R69, c[0x0][0x320] ;  /* 0x0000c80045047a20 */ /* 0x004fe20000410000 */
[C---:B------:R-:W-:Y:S01]  /*3380*/  HMMA.16816.F32 R40, R224.reuse, R32, R40 ;  /* 0x00000020e028723c */ /* 0x040fe20000001828 */
[----:B------:R-:W-:Y:S02]  /*3390*/  FMUL.FTZ R59, R59, c[0x0][0x320] ;  /* 0x0000c8003b3b7a20 */ /* 0x000fe40000410000 */
[----:B------:R2:W2:Y:S05]  /*33a0*/  MUFU.TANH R61, R4 ;  /* 0x00000004003d7308 */ /* 0x0004aa0000002400 */
[----:B------:R-:W-:Y:S01]  /*33b0*/  HMMA.16816.F32 R36, R224, R34, R36 ;  /* 0x00000022e024723c */ /* 0x000fe20000001824 */
[----:B-1----:R-:W-:-:S04]  /*33c0*/  FMUL.FTZ R3, R45, c[0x0][0x320] ;  /* 0x0000c8002d037a20 */ /* 0x002fc80000410000 */
[----:B------:R1:W-:Y:S03]  /*33d0*/  MUFU.TANH R51, R3 ;  /* 0x0000000300337308 */ /* 0x0003e60000002400 */
[----:B-----5:R-:W-:Y:S01]  /*33e0*/  HMMA.16816.F32 R20, R220, R28, R80 ;  /* 0x0000001cdc14723c */ /* 0x020fe20000001850 */
[----:B--2---:R-:W-:-:S04]  /*33f0*/  FMUL.FTZ R4, R64, c[0x0][0x320] ;  /* 0x0000c80040047a20 */ /* 0x004fc80000410000 */
[----:B------:R3:W2:Y:S03]  /*3400*/  MUFU.TANH R60, R4 ;  /* 0x00000004003c7308 */ /* 0x0006a60000002400 */
[C---:B------:R-:W-:Y:S01]  /*3410*/  HMMA.16816.F32 R8, R224.reuse, R18, R8 ;  /* 0x00000012e008723c */ /* 0x040fe20000001808 */
[----:B------:R-:W-:Y:S02]  /*3420*/  FMUL.FTZ R42, R42, c[0x0][0x320] ;  /* 0x0000c8002a2a7a20 */ /* 0x000fe40000410000 */
[----:B------:R-:W-:Y:S02]  /*3430*/  FMUL.FTZ R43, R43, c[0x0][0x320] ;  /* 0x0000c8002b2b7a20 */ /* 0x000fe40000410000 */
[----:B-1----:R-:W-:Y:S02]  /*3440*/  FMUL.FTZ R3, R52, c[0x0][0x320] ;  /* 0x0000c80034037a20 */ /* 0x002fe40000410000 */
[----:B------:R-:W-:Y:S01]  /*3450*/  MUFU.TANH R42, R42 ;  /* 0x0000002a002a7308 */ /* 0x000fe20000002400 */
[----:B------:R-:W-:Y:S01]  /*3460*/  HMMA.16816.F32 R32, R224, R16, R12 ;  /* 0x00000010e020723c */ /* 0x000fe2000000180c */
[----:B------:R-:W-:-:S02]  /*3470*/  FMUL.FTZ R37, R37, c[0x0][0x320] ;  /* 0x0000c80025257a20 */ /* 0x000fc40000410000 */
[----:B------:R-:W-:Y:S02]  /*3480*/  FMUL.FTZ R38, R38, c[0x0][0x320] ;  /* 0x0000c80026267a20 */ /* 0x000fe40000410000 */
[----:B------:R-:W-:Y:S02]  /*3490*/  FMUL.FTZ R39, R39, c[0x0][0x320] ;  /* 0x0000c80027277a20 */ /* 0x000fe40000410000 */
[----:B------:R1:W5:Y:S01]  /*34a0*/  MUFU.TANH R130, R3 ;  /* 0x0000000300827308 */ /* 0x0003620000002400 */
[----:B---3--:R-:W-:Y:S07]  /*34b0*/  HMMA.16816.F32 R4, R220, R30, R92 ;  /* 0x0000001edc04723c */ /* 0x008fee000000185c */
[----:B------:R-:W-:Y:S01]  /*34c0*/  MUFU.TANH R37, R37 ;  /* 0x0000002500257308 */ /* 0x000fe20000002400 */
[----:B------:R-:W-:Y:S01]  /*34d0*/  FMUL.FTZ R8, R8, c[0x0][0x320] ;  /* 0x0000c80008087a20 */ /* 0x000fe20000410000 */
[----:B------:R-:W-:Y:S01]  /*34e0*/  HMMA.16816.F32 R20, R224, R24, R20 ;  /* 0x00000018e014723c */ /* 0x000fe20000001814 */
[----:B------:R-:W-:-:S02]  /*34f0*/  FMUL.FTZ R9, R9, c[0x0][0x320] ;  /* 0x0000c80009097a20 */ /* 0x000fc40000410000 */
[----:B-1----:R-:W-:-:S03]  /*3500*/  FMUL.FTZ R3, R53, c[0x0][0x320] ;  /* 0x0000c80035037a20 */ /* 0x002fc60000410000 */
[----:B------:R-:W-:Y:S01]  /*3510*/  MUFU.TANH R18, R8 ;  /* 0x0000000800127308 */ /* 0x000fe20000002400 */
[----:B------:R-:W-:Y:S02]  /*3520*/  FMUL.FTZ R32, R32, c[0x0][0x320] ;  /* 0x0000c80020207a20 */ /* 0x000fe40000410000 */
[----:B------:R-:W-:Y:S02]  /*3530*/  FMUL.FTZ R33, R33, c[0x0][0x320] ;  /* 0x0000c80021217a20 */ /* 0x000fe40000410000 */
[----:B------:R-:W-:Y:S02]  /*3540*/  FMUL.FTZ R34, R34, c[0x0][0x320] ;  /* 0x0000c80022227a20 */ /* 0x000fe40000410000 */
[----:B------:R-:W-:Y:S01]  /*3550*/  FMUL.FTZ R35, R35, c[0x0][0x320] ;  /* 0x0000c80023237a20 */ /* 0x000fe20000410000 */
[----:B------:R1:W3:Y:S01]  /*3560*/  MUFU.TANH R131, R3 ;  /* 0x0000000300837308 */ /* 0x0002e20000002400 */
[----:B------:R-:W-:Y:S07]  /*3570*/  HMMA.16816.F32 R12, R224, R26, R4 ;  /* 0x0000001ae00c723c */ /* 0x000fee0000001804 */
[----:B------:R-:W-:Y:S01]  /*3580*/  LEA.HI R4, R110, R113, RZ, 0x2 ;  /* 0x000000716e047211 */ /* 0x000fe200078f10ff */
[----:B------:R-:W-:Y:S01]  /*3590*/  MUFU.TANH R32, R32 ;  /* 0x0000002000207308 */ /* 0x000fe20000002400 */
[----:B------:R-:W-:Y:S01]  /*35a0*/  SHF.R.S32.HI R6, RZ, 0x1f, R108 ;  /* 0x0000001fff067819 */ /* 0x000fe2000001146c */
[----:B------:R-:W-:Y:S01]  /*35b0*/  FMUL.FTZ R21, R21, c[0x0][0x320] ;  /* 0x0000c80015157a20 */ /* 0x000fe20000410000 */
[----:B------:R-:W-:Y:S01]  /*35c0*/  LOP3.LUT R4, R4, 0xfffffffc, RZ, 0xc0, !PT ;  /* 0xfffffffc04047812 */ /* 0x000fe200078ec0ff */
[----:B------:R-:W-:Y:S01]  /*35d0*/  FMUL.FTZ R20, R20, c[0x0][0x320] ;  /* 0x0000c80014147a20 */ /* 0x000fe20000410000 */
[----:B------:R-:W-:Y:S01]  /*35e0*/  LEA.HI R6, R6, R108, RZ, 0x3 ;  /* 0x0000006c06067211 */ /* 0x000fe200078f18ff */
[----:B------:R-:W-:-:S02]  /*35f0*/  FMUL.FTZ R22, R22, c[0x0][0x320] ;  /* 0x0000c80016167a20 */ /* 0x000fc40000410000 */
[----:B-1----:R-:W-:Y:S01]  /*3600*/  FMUL.FTZ R3, R56, c[0x0][0x320] ;  /* 0x0000c80038037a20 */ /* 0x002fe20000410000 */
[----:B------:R-:W-:Y:S01]  /*3610*/  LOP3.LUT R6, R6, 0xffffff8, RZ, 0xc0, !PT ;  /* 0x0ffffff806067812 */ /* 0x000fe200078ec0ff */
[----:B------:R-:W-:Y:S01]  /*3620*/  IMAD.IADD R4, R113, 0x1, -R4 ;  /* 0x0000000171047824 */ /* 0x000fe200078e0a04 */
[----:B------:R-:W-:Y:S01]  /*3630*/  MUFU.TANH R33, R33 ;  /* 0x0000002100217308 */ /* 0x000fe20000002400 */
[----:B------:R-:W-:Y:S01]  /*3640*/  FMUL.FTZ R23, R23, c[0x0][0x320] ;  /* 0x0000c80017177a20 */ /* 0x000fe20000410000 */
[----:B------:R-:W-:Y:S02]  /*3650*/  IADD3 R8, R108, -R6, RZ ;  /* 0x800000066c087210 */ /* 0x000fe40007ffe0ff */
[----:B------:R-:W-:Y:S01]  /*3660*/  LEA.HI R7, R4, R4, RZ, 0x1 ;  /* 0x0000000404077211 */ /* 0x000fe200078f08ff */
[----:B------:R-:W-:Y:S02]  /*3670*/  FMUL.FTZ R12, R12, c[0x0][0x320] ;  /* 0x0000c8000c0c7a20 */ /* 0x000fe40000410000 */
[----:B------:R-:W-:Y:S01]  /*3680*/  FMUL.FTZ R13, R13, c[0x0][0x320] ;  /* 0x0000c8000d0d7a20 */ /* 0x000fe20000410000 */
[----:B------:R1:W1:Y:S01]  /*3690*/  MUFU.TANH R164, R3 ;  /* 0x0000000300a47308 */ /* 0x0002620000002400 */
[----:B------:R-:W-:Y:S01]  /*36a0*/  LOP3.LUT R7, R7, 0x1ffffffe, RZ, 0xc0, !PT ;  /* 0x1ffffffe07077812 */ /* 0x000fe200078ec0ff */
[----:B------:R-:W-:-:S04]  /*36b0*/  FMUL.FTZ R25, R14, c[0x0][0x320] ;  /* 0x0000c8000e197a20 */ /* 0x000fc80000410000 */
[----:B------:R-:W-:Y:S02]  /*36c0*/  IMAD.IADD R4, R4, 0x1, -R7 ;  /* 0x0000000104047824 */ /* 0x000fe400078e0a07 */
[----:B------:R-:W-:Y:S01]  /*36d0*/  FMUL.FTZ R7, R71, c[0x0][0x320] ;  /* 0x0000c80047077a20 */ /* 0x000fe20000410000 */
[----:B------:R-:W-:Y:S01]  /*36e0*/  MUFU.TANH R24, R12 ;  /* 0x0000000c00187308 */ /* 0x000fe20000002400 */
[----:B-1----:R-:W-:-:S07]  /*36f0*/  FMUL.FTZ R3, R57, c[0x0][0x320] ;  /* 0x0000c80039037a20 */ /* 0x002fce0000410000 */
[----:B------:R-:W-:Y:S08]  /*3700*/  MUFU.TANH R26, R7 ;  /* 0x00000007001a7308 */ /* 0x000ff00000002400 */
[----:B------:R1:W1:Y:S08]  /*3710*/  MUFU.TANH R165, R3 ;  /* 0x0000000300a57308 */ /* 0x0002700000002400 */
[----:B------:R-:W-:Y:S01]  /*3720*/  MUFU.TANH R17, R9 ;  /* 0x0000000900117308 */ /* 0x000fe20000002400 */
[----:B-1----:R-:W-:-:S07]  /*3730*/  FMUL.FTZ R3, R40, c[0x0][0x320] ;  /* 0x0000c80028037a20 */ /* 0x002fce0000410000 */
[----:B------:R-:W-:Y:S08]  /*3740*/  MUFU.TANH R27, R21 ;  /* 0x00000015001b7308 */ /* 0x000ff00000002400 */
[----:B------:R1:W1:Y:S08]  /*3750*/  MUFU.TANH R29, R3 ;  /* 0x00000003001d7308 */ /* 0x0002700000002400 */
[----:B------:R2:W-:Y:S01]  /*3760*/  MUFU.TANH R21, R13 ;  /* 0x0000000d00157308 */ /* 0x0005e20000002400 */
[----:B-1----:R-:W-:-:S07]  /*3770*/  FMUL.FTZ R3, R41, c[0x0][0x320] ;  /* 0x0000c80029037a20 */ /* 0x002fce0000410000 */
[----:B------:R-:W-:Y:S01]  /*3780*/  MUFU.TANH R20, R20 ;  /* 0x0000001400147308 */ /* 0x000fe20000002400 */
[----:B--2---:R-:W-:-:S07]  /*3790*/  FMUL.FTZ R13, R79, c[0x0][0x320] ;  /* 0x0000c8004f0d7a20 */ /* 0x004fce0000410000 */
[----:B------:R1:W2:Y:S08]  /*37a0*/  MUFU.TANH R28, R3 ;  /* 0x00000003001c7308 */ /* 0x0002b00000002400 */
[----:B------:R2:W-:Y:S01]  /*37b0*/  MUFU.TANH R16, R13 ;  /* 0x0000000d00107308 */ /* 0x0005e20000002400 */
[----:B-1----:R-:W-:-:S07]  /*37c0*/  FMUL.FTZ R3, R36, c[0x0][0x320] ;  /* 0x0000c80024037a20 */ /* 0x002fce0000410000 */
[----:B------:R-:W-:Y:S01]  /*37d0*/  MUFU.TANH R43, R43 ;  /* 0x0000002b002b7308 */ /* 0x000fe20000002400 */
[----:B--2---:R-:W-:-:S07]  /*37e0*/  FMUL.FTZ R13, R70, c[0x0][0x320] ;  /* 0x0000c800460d7a20 */ /* 0x004fce0000410000 */
[----:B------:R1:W2:Y:S08]  /*37f0*/  MUFU.TANH R19, R3 ;  /* 0x0000000300137308 */ /* 0x0002b00000002400 */
[----:B------:R-:W-:Y:S01]  /*3800*/  MUFU.TANH R13, R13 ;  /* 0x0000000d000d7308 */ /* 0x000fe20000002400 */
[----:B-1----:R-:W-:-:S07]  /*3810*/  LOP3.LUT R3, R109, 0xffffffe0, RZ, 0xc0, !PT ;  /* 0xffffffe06d037812 */ /* 0x002fce00078ec0ff */
[----:B------:R-:W-:Y:S01]  /*3820*/  MUFU.TANH R38, R38 ;  /* 0x0000002600267308 */ /* 0x000fe20000002400 */
[----:B------:R-:W-:-:S07]  /*3830*/  IMAD.IADD R3, R113, 0x1, -R3 ;  /* 0x0000000171037824 */ /* 0x000fce00078e0a03 */
[----:B------:R-:W-:Y:S01]  /*3840*/  MUFU.TANH R39, R39 ;  /* 0x0000002700277308 */ /* 0x000fe20000002400 */
[----:B------:R-:W-:-:S04]  /*3850*/  SHF.R.S32.HI R5, RZ, 0x1f, R3 ;  /* 0x0000001fff057819 */ /* 0x000fc80000011403 */
[----:B------:R-:W-:-:S03]  /*3860*/  LEA.HI R5, R5, R3, RZ, 0x2 ;  /* 0x0000000305057211 */ /* 0x000fc600078f10ff */
[----:B------:R-:W-:Y:S01]  /*3870*/  MUFU.TANH R34, R34 ;  /* 0x0000002200227308 */ /* 0x000fe20000002400 */
[----:B------:R-:W-:-:S05]  /*3880*/  LEA.HI.SX32 R6, R5, UR8, 0x1e ;  /* 0x0000000805067c11 */ /* 0x000fca000f8ff2ff */
[----:B------:R-:W-:Y:S02]  /*3890*/  IMAD R6, R8, 0x10, R6 ;  /* 0x0000001008067824 */ /* 0x000fe400078e0206 */
[----:B------:R-:W-:Y:S03]  /*38a0*/  MUFU.TANH R35, R35 ;  /* 0x0000002300237308 */ /* 0x000fe60000002400 */
[----:B------:R-:W-:-:S05]  /*38b0*/  LEA R111, R4, R6, 0x3 ;  /* 0x00000006046f7211 */ /* 0x000fca00078e18ff */
[----:B------:R-:W-:Y:S01]  /*38c0*/  @P5 IMAD.HI.U32 R6, R111, c[0x0][0x2c8], RZ ;  /* 0x0000b2006f065a27 */ /* 0x000fe200078e00ff */
[----:B------:R-:W-:Y:S03]  /*38d0*/  STL [R1+0x4], R111 ;  /* 0x0000046f01007387 */ /* 0x000fe60000100800 */
[----:B------:R-:W-:Y:S01]  /*38e0*/  IMAD.MOV.U32 R4, RZ, RZ, R111 ;  /* 0x000000ffff047224 */ /* 0x000fe200078e006f */
[----:B------:R-:W-:-:S05]  /*38f0*/  @P0 SHF.R.U32.HI R4, RZ, c[0x0][0x2cc], R6 ;  /* 0x0000b300ff040a19 */ /* 0x000fca0000011606 */
[----:B------:R-:W1:Y:S04]  /*3900*/  SHFL.IDX PT, R7, R4, RZ, 0x1c1f ;  /* 0x001c1fff04077589 */ /* 0x000e6800000e0000 */
[----:B------:R1:W2:Y:S02]  /*3910*/  SHFL.IDX PT, R6, R4, 0x1, 0x1c1f ;  /* 0x003c1f0004067f89 */ /* 0x0002a400000e0000 */
[----:B-1----:R-:W-:Y:S01]  /*3920*/  LOP3.LUT R4, R5, 0x7ffffffc, RZ, 0xc0, !PT ;  /* 0x7ffffffc05047812 */ /* 0x002fe200078ec0ff */
[----:B------:R-:W-:-:S04]  /*3930*/  FMUL.FTZ R5, R46, c[0x0][0x320] ;  /* 0x0000c8002e057a20 */ /* 0x000fc80000410000 */
[----:B------:R-:W-:Y:S01]  /*3940*/  IMAD.IADD R4, R3, 0x1, -R4 ;  /* 0x0000000103047824 */ /* 0x000fe200078e0a04 */
[----:B------:R-:W-:Y:S01]  /*3950*/  MOV R3, UR9 ;  /* 0x0000000900037c02 */ /* 0x000fe20008000f00 */
[----:B------:R1:W-:Y:S02]  /*3960*/  MUFU.TANH R49, R5 ;  /* 0x0000000500317308 */ /* 0x0003e40000002400 */
[----:B------:R-:W-:Y:S02]  /*3970*/  IMAD.SHL.U32 R8, R4, 0x2, RZ ;  /* 0x0000000204087824 */ /* 0x000fe400078e00ff */
[----:B------:R-:W-:-:S03]  /*3980*/  FMUL.FTZ R4, R47, c[0x0][0x320] ;  /* 0x0000c8002f047a20 */ /* 0x000fc60000410000 */
[C---:B------:R-:W-:Y:S01]  /*3990*/  IADD3 R3, -R8.reuse, 0x1, R3 ;  /* 0x0000000108037810 */ /* 0x040fe20007ffe103 */
[----:B------:R2:W-:Y:S01]  /*39a0*/  MUFU.TANH R50, R4 ;  /* 0x0000000400327308 */ /* 0x0005e20000002400 */
[----:B------:R4:W-:Y:S02]  /*39b0*/  STL [R1+0x14], R8 ;  /* 0x0000140801007387 */ /* 0x0009e40000100800 */
[----:B------:R-:W-:Y:S02]  /*39c0*/  IADD3 R3, R3, -UR16, RZ ;  /* 0x8000001003037c10 */ /* 0x000fe4000fffe0ff */
[----:B-1----:R-:W-:-:S03]  /*39d0*/  IADD3 R5, -R8, UR9, RZ ;  /* 0x0000000908057c10 */ /* 0x002fc6000fffe1ff */
[C---:B--2---:R-:W-:Y:S01]  /*39e0*/  IMAD.IADD R4, R3.reuse, 0x1, R7 ;  /* 0x0000000103047824 */ /* 0x044fe200078e0207 */
[----:B------:R-:W-:-:S04]  /*39f0*/  IADD3 R3, R3, R6, RZ ;  /* 0x0000000603037210 */ /* 0x000fc80007ffe0ff */
[C---:B------:R-:W-:Y:S02]  /*3a00*/  IMNMX R4, R5.reuse, R4, PT ;  /* 0x0000000405047217 */ /* 0x040fe40003800200 */
[----:B------:R-:W-:Y:S01]  /*3a10*/  IMNMX R3, R5, R3, PT ;  /* 0x0000000305037217 */ /* 0x000fe20003800200 */
[----:B------:R-:W-:Y:S01]  /*3a20*/  FMUL.FTZ R5, R78, c[0x0][0x320] ;  /* 0x0000c8004e057a20 */ /* 0x000fe20000410000 */
[----:B------:R-:W-:Y:S01]  /*3a30*/  BAR.SYNC.DEFER_BLOCKING 0x0 ;  /* 0x0000000000007b1d */ /* 0x000fe20000010000 */
[C---:B------:R-:W-:Y:S02]  /*3a40*/  ISETP.GT.AND P0, PT, R4.reuse, RZ, PT ;  /* 0x000000ff0400720c */ /* 0x040fe40003f04270 */
[C---:B------:R-:W-:Y:S02]  /*3a50*/  ISETP.GT.AND P6, PT, R4.reuse, 0x1, PT ;  /* 0x000000010400780c */ /* 0x040fe40003fc4270 */
[----:B------:R-:W-:Y:S01]  /*3a60*/  ISETP.GT.AND P5, PT, R4, 0x8, PT ;  /* 0x000000080400780c */ /* 0x000fe20003fa4270 */
[----:B------:R1:W2:Y:S01]  /*3a70*/  MUFU.TANH R9, R5 ;  /* 0x0000000500097308 */ /* 0x0002a20000002400 */
[----:B------:R-:W-:-:S02]  /*3a80*/  FSEL R6, R96, -INF , P0 ;  /* 0xff80000060067808 */ /* 0x000fc40000000000 */
[----:B------:R-:W-:Y:S02]  /*3a90*/  FSEL R7, R76, -INF , P6 ;  /* 0xff8000004c077808 */ /* 0x000fe40003000000 */
[C---:B------:R-:W-:Y:S02]  /*3aa0*/  ISETP.GT.AND P0, PT, R4.reuse, 0x9, PT ;  /* 0x000000090400780c */ /* 0x040fe40003f04270 */
[----:B------:R-:W-:Y:S02]  /*3ab0*/  ISETP.GT.AND P6, PT, R4, 0x10, PT ;  /* 0x000000100400780c */ /* 0x000fe40003fc4270 */
[----:B----4-:R-:W-:Y:S02]  /*3ac0*/  FSEL R8, R68, -INF , P5 ;  /* 0xff80000044087808 */ /* 0x010fe40002800000 */
[----:B------:R-:W-:Y:S02]  /*3ad0*/  ISETP.GT.AND P5, PT, R4, 0x11, PT ;  /* 0x000000110400780c */ /* 0x000fe40003fa4270 */
[----:B------:R-:W-:-:S02]  /*3ae0*/  FSEL R12, R61, -INF , P0 ;  /* 0xff8000003d0c7808 */ /* 0x000fc40000000000 */
[----:B------:R-:W-:Y:S01]  /*3af0*/  FSEL R45, R60, -INF , P6 ;  /* 0xff8000003c2d7808 */ /* 0x000fe20003000000 */
[----:B-1----:R-:W-:Y:S01]  /*3b00*/  FMUL.FTZ R5, R55, c[0x0][0x320] ;  /* 0x0000c80037057a20 */ /* 0x002fe20000410000 */
        /* <DEDUP_REMOVED lines=8> */
[----:B-----5:R-:W-:Y:S02]  /*3b90*/  FSEL R130, R130, -INF , P5 ;  /* 0xff80000082827808 */ /* 0x020fe40002800000 */
[----:B------:R-:W-:Y:S02]  /*3ba0*/  ISETP.GT.AND P5, PT, R4, 0x29, PT ;  /* 0x000000290400780c */ /* 0x000fe40003fa4270 */
[----:B---3--:R-:W-:-:S02]  /*3bb0*/  FSEL R131, R131, -INF , P0 ;  /* 0xff80000083837808 */ /* 0x008fc40000000000 */
[----:B------:R-:W-:Y:S02]  /*3bc0*/  FSEL R164, R164, -INF , P6 ;  /* 0xff800000a4a47808 */ /* 0x000fe40003000000 */
[C---:B------:R-:W-:Y:S02]  /*3bd0*/  ISETP.GT.AND P0, PT, R4.reuse, 0x30, PT ;  /* 0x000000300400780c */ /* 0x040fe40003f04270 */
[----:B------:R-:W-:Y:S02]  /*3be0*/  ISETP.GT.AND P6, PT, R4, 0x31, PT ;  /* 0x000000310400780c */ /* 0x000fe40003fc4270 */
[----:B------:R-:W-:Y:S02]  /*3bf0*/  FSEL R165, R165, -INF , P5 ;  /* 0xff800000a5a57808 */ /* 0x000fe40002800000 */
[----:B------:R-:W-:Y:S02]  /*3c00*/  FMNMX.FTZ R100, R6, R7, !PT ;  /* 0x0000000706647209 */ /* 0x000fe40007810000 */
[----:B------:R-:W-:-:S02]  /*3c10*/  ISETP.GT.AND P5, PT, R4, 0x38, PT ;  /* 0x000000380400780c */ /* 0x000fc40003fa4270 */
[----:B------:R-:W-:Y:S02]  /*3c20*/  FSEL R230, R29, -INF , P0 ;  /* 0xff8000001de67808 */ /* 0x000fe40000000000 */
[----:B------:R-:W-:Y:S01]  /*3c30*/  FSEL R229, R28, -INF , P6 ;  /* 0xff8000001ce57808 */ /* 0x000fe20003000000 */
[----:B------:R-:W-:Y:S01]  /*3c40*/  FMUL.FTZ R28, R15, c[0x0][0x320] ;  /* 0x0000c8000f1c7a20 */ /* 0x000fe20000410000 */
[C---:B------:R-:W-:Y:S01]  /*3c50*/  ISETP.GT.AND P0, PT, R4.reuse, 0x39, PT ;  /* 0x000000390400780c */ /* 0x040fe20003f04270 */
[----:B------:R-:W-:Y:S01]  /*3c60*/  MUFU.TANH R15, R25 ;  /* 0x00000019000f7308 */ /* 0x000fe20000002400 */
[----:B------:R-:W-:Y:S02]  /*3c70*/  ISETP.GT.AND P6, PT, R4, 0x40, PT ;  /* 0x000000400400780c */ /* 0x000fe40003fc4270 */
[----:B------:R-:W-:Y:S02]  /*3c80*/  FMNMX.FTZ R100, R8, R100, !PT ;  /* 0x0000006408647209 */ /* 0x000fe40007810000 */
[----:B------:R-:W-:-:S02]  /*3c90*/  FSEL R228, R19, -INF , P5 ;  /* 0xff80000013e47808 */ /* 0x000fc40002800000 */
[----:B------:R-:W-:Y:S01]  /*3ca0*/  ISETP.GT.AND P5, PT, R4, 0x41, PT ;  /* 0x000000410400780c */ /* 0x000fe20003fa4270 */
[----:B------:R1:W-:Y:S01]  /*3cb0*/  MUFU.TANH R19, R5 ;  /* 0x0000000500137308 */ /* 0x0003e20000002400 */
[----:B------:R-:W-:Y:S02]  /*3cc0*/  FSEL R231, R37, -INF , P0 ;  /* 0xff80000025e77808 */ /* 0x000fe40000000000 */
[----:B------:R-:W-:Y:S02]  /*3cd0*/  FSEL R248, R32, -INF , P6 ;  /* 0xff80000020f87808 */ /* 0x000fe40003000000 */
[C---:B------:R-:W-:Y:S02]  /*3ce0*/  ISETP.GT.AND P0, PT, R4.reuse, 0x48, PT ;  /* 0x000000480400780c */ /* 0x040fe40003f04270 */
[----:B------:R-:W-:Y:S02]  /*3cf0*/  ISETP.GT.AND P6, PT, R4, 0x49, PT ;  /* 0x000000490400780c */ /* 0x000fe40003fc4270 */
[----:B------:R-:W-:-:S02]  /*3d00*/  FMNMX.FTZ R100, R12, R100, !PT ;  /* 0x000000640c647209 */ /* 0x000fc40007810000 */
[----:B------:R-:W-:Y:S02]  /*3d10*/  FSEL R247, R33, -INF , P5 ;  /* 0xff80000021f77808 */ /* 0x000fe40002800000 */
[----:B------:R-:W-:Y:S02]  /*3d20*/  ISETP.GT.AND P5, PT, R4, 0x50, PT ;  /* 0x000000500400780c */ /* 0x000fe40003fa4270 */
[----:B------:R-:W-:Y:S01]  /*3d30*/  FSEL R251, R18, -INF , P0 ;  /* 0xff80000012fb7808 */ /* 0x000fe20000000000 */
[----:B-1----:R-:W-:Y:S01]  /*3d40*/  FMUL.FTZ R5, R66, c[0x0][0x320] ;  /* 0x0000c80042057a20 */ /* 0x002fe20000410000 */
[----:B------:R-:W-:Y:S01]  /*3d50*/  FSEL R246, R17, -INF , P6 ;  /* 0xff80000011f67808 */ /* 0x000fe20003000000 */
[----:B------:R-:W-:Y:S01]  /*3d60*/  FMUL.FTZ R18, R10, c[0x0][0x320] ;  /* 0x0000c8000a127a20 */ /* 0x000fe20000410000 */
[C---:B------:R-:W-:Y:S01]  /*3d70*/  ISETP.GT.AND P0, PT, R4.reuse, 0x51, PT ;  /* 0x000000510400780c */ /* 0x040fe20003f04270 */
[----:B------:R-:W1:Y:S01]  /*3d80*/  MUFU.TANH R44, R5 ;  /* 0x00000005002c7308 */ /* 0x000e620000002400 */
[----:B------:R-:W-:Y:S01]  /*3d90*/  ISETP.GT.AND P6, PT, R4, 0x58, PT ;  /* 0x000000580400780c */ /* 0x000fe20003fc4270 */
[----:B------:R-:W-:Y:S01]  /*3da0*/  FMUL.FTZ R17, R58, c[0x0][0x320] ;  /* 0x0000c8003a117a20 */ /* 0x000fe20000410000 */
[----:B------:R-:W-:-:S02]  /*3db0*/  FMNMX.FTZ R100, R45, R100, !PT ;  /* 0x000000642d647209 */ /* 0x000fc40007810000 */
[----:B------:R-:W-:Y:S01]  /*3dc0*/  FSEL R252, R20, -INF , P5 ;  /* 0xff80000014fc7808 */ /* 0x000fe20002800000 */
[----:B------:R-:W-:Y:S01]  /*3dd0*/  FMUL.FTZ R20, R11, c[0x0][0x320] ;  /* 0x0000c8000b147a20 */ /* 0x000fe20000410000 */
[----:B------:R-:W-:Y:S01]  /*3de0*/  ISETP.GT.AND P5, PT, R4, 0x59, PT ;  /* 0x000000590400780c */ /* 0x000fe20003fa4270 */
[----:B------:R-:W-:Y:S01]  /*3df0*/  FMUL.FTZ R4, R67, c[0x0][0x320] ;  /* 0x0000c80043047a20 */ /* 0x000fe20000410000 */
[----:B------:R-:W-:Y:S01]  /*3e00*/  FSEL R238, R27, -INF , P0 ;  /* 0xff8000001bee7808 */ /* 0x000fe20000000000 */
[----:B------:R-:W-:Y:S01]  /*3e10*/  MUFU.TANH R17, R17 ;  /* 0x0000001100117308 */ /* 0x000fe20000002400 */
[----:B------:R-:W-:Y:S02]  /*3e20*/  FSEL R166, R24, -INF , P6 ;  /* 0xff80000018a67808 */ /* 0x000fe40003000000 */
[----:B------:R-:W-:Y:S02]  /*3e30*/  FMNMX.FTZ R100, R46, R100, !PT ;  /* 0x000000642e647209 */ /* 0x000fe40007810000 */
[----:B------:R-:W-:-:S02]  /*3e40*/  ISETP.GT.AND P0, PT, R3, RZ, PT ;  /* 0x000000ff0300720c */ /* 0x000fc40003f04270 */
[----:B------:R-:W-:Y:S01]  /*3e50*/  ISETP.GT.AND P6, PT, R3, 0x1, PT ;  /* 0x000000010300780c */ /* 0x000fe20003fc4270 */
[----:B------:R3:W4:Y:S01]  /*3e60*/  MUFU.TANH R5, R4 ;  /* 0x0000000400057308 */ /* 0x0007220000002400 */
[----:B------:R-:W-:Y:S02]  /*3e70*/  FSEL R249, R21, -INF , P5 ;  /* 0xff80000015f97808 */ /* 0x000fe40002800000 */
[----:B------:R-:W-:Y:S02]  /*3e80*/  FMNMX.FTZ R100, R47, R100, !PT ;  /* 0x000000642f647209 */ /* 0x000fe40007810000 */
[----:B------:R-:W-:Y:S02]  /*3e90*/  ISETP.GT.AND P5, PT, R3, 0x8, PT ;  /* 0x000000080300780c */ /* 0x000fe40003fa4270 */
[----:B--2---:R-:W-:Y:S02]  /*3ea0*/  FSEL R10, R9, -INF , P0 ;  /* 0xff800000090a7808 */ /* 0x004fe40000000000 */
[----:B------:R-:W-:Y:S01]  /*3eb0*/  FSEL R11, R16, -INF , P6 ;  /* 0xff800000100b7808 */ /* 0x000fe20003000000 */
[----:B------:R-:W2:Y:S01]  /*3ec0*/  MUFU.TANH R9, R54 ;  /* 0x0000003600097308 */ /* 0x000ea20000002400 */
[----:B------:R-:W-:-:S02]  /*3ed0*/  FMNMX.FTZ R100, R51, R100, !PT ;  /* 0x0000006433647209 */ /* 0x000fc40007810000 */
[----:B------:R-:W-:Y:S02]  /*3ee0*/  ISETP.GT.AND P0, PT, R3, 0x9, PT ;  /* 0x000000090300780c */ /* 0x000fe40003f04270 */
[----:B------:R-:W-:Y:S02]  /*3ef0*/  FSEL R13, R13, -INF , P5 ;  /* 0xff8000000d0d7808 */ /* 0x000fe40002800000 */
[----:B---3--:R-:W-:Y:S01]  /*3f00*/  FMNMX.FTZ R4, R10, R11, !PT ;  /* 0x0000000b0a047209 */ /* 0x008fe20007810000 */
[----:B------:R-:W-:Y:S01]  /*3f10*/  MUFU.TANH R16, R23 ;  /* 0x0000001700107308 */ /* 0x000fe20000002400 */
[----:B------:R-:W-:Y:S02]  /*3f20*/  FMNMX.FTZ R100, R130, R100, !PT ;  /* 0x0000006482647209 */ /* 0x000fe40007810000 */
[----:B------:R-:W-:Y:S02]  /*3f30*/  ISETP.GT.AND P6, PT, R3, 0x10, PT ;  /* 0x000000100300780c */ /* 0x000fe40003fc4270 */
[----:B------:R-:W-:-:S02]  /*3f40*/  FSEL R14, R26, -INF , P0 ;  /* 0xff8000001a0e7808 */ /* 0x000fc40000000000 */
[----:B------:R-:W-:Y:S01]  /*3f50*/  FMNMX.FTZ R4, R13, R4, !PT ;  /* 0x000000040d047209 */ /* 0x000fe20007810000 */
[----:B------:R-:W-:Y:S01]  /*3f60*/  LDSM.16.MT88.4 R24, [R2+0x6100] ;  /* 0x006100000218783b */ /* 0x000fe20000004200 */
[----:B------:R-:W-:Y:S02]  /*3f70*/  FMNMX.FTZ R100, R131, R100, !PT ;  /* 0x0000006483647209 */ /* 0x000fe40007810000 */
[----:B------:R-:W-:Y:S02]  /*3f80*/  ISETP.GT.AND P5, PT, R3, 0x11, PT ;  /* 0x000000110300780c */ /* 0x000fe40003fa4270 */
[----:B-1----:R-:W-:Y:S02]  /*3f90*/  FSEL R44, R44, -INF , P6 ;  /* 0xff8000002c2c7808 */ /* 0x002fe40003000000 */
[----:B------:R-:W-:Y:S02]  /*3fa0*/  FMNMX.FTZ R4, R14, R4, !PT ;  /* 0x000000040e047209 */ /* 0x000fe40007810000 */
[----:B------:R-:W-:-:S02]  /*3fb0*/  FMNMX.FTZ R100, R164, R100, !PT ;  /* 0x00000064a4647209 */ /* 0x000fc40007810000 */
[----:B------:R-:W-:Y:S02]  /*3fc0*/  ISETP.GT.AND P0, PT, R3, 0x18, PT ;  /* 0x000000180300780c */ /* 0x000fe40003f04270 */
[----:B----4-:R-:W-:Y:S02]  /*3fd0*/  FSEL R48, R5, -INF , P5 ;  /* 0xff80000005307808 */ /* 0x010fe40002800000 */
[----:B------:R-:W-:Y:S01]  /*3fe0*/  FMNMX.FTZ R4, R44, R4, !PT ;  /* 0x000000042c047209 */ /* 0x000fe20007810000 */
[----:B------:R-:W1:Y:S01]  /*3ff0*/  MUFU.TANH R5, R59 ;  /* 0x0000003b00057308 */ /* 0x000e620000002400 */
        /* <DEDUP_REMOVED lines=10> */
[----:B--2---:R-:W-:Y:S02]  /*40a0*/  FSEL R101, R9, -INF , P5 ;  /* 0xff80000009657808 */ /* 0x004fe40002800000 */
[----:B------:R-:W-:Y:S01]  /*40b0*/  FMNMX.FTZ R4, R50, R4, !PT ;  /* 0x0000000432047209 */ /* 0x000fe20007810000 */
[----:B------:R-:W2:Y:S01]  /*40c0*/  MUFU.TANH R9, R18 ;  /* 0x0000001200097308 */ /* 0x000ea20000002400 */
[----:B------:R-:W-:Y:S02]  /*40d0*/  FMNMX.FTZ R100, R228, R100, !PT ;  /* 0x00000064e4647209 */ /* 0x000fe40007810000 */
[----:B------:R-:W-:Y:S02]  /*40e0*/  ISETP.GT.AND P6, PT, R3, 0x28, PT ;  /* 0x000000280300780c */ /* 0x000fe40003fc4270 */
[----:B------:R-:W-:-:S02]  /*40f0*/  FSEL R128, R19, -INF , P0 ;  /* 0xff80000013807808 */ /* 0x000fc40000000000 */
[----:B------:R-:W-:Y:S01]  /*4100*/  FMNMX.FTZ R4, R101, R4, !PT ;  /* 0x0000000465047209 */ /* 0x000fe20007810000 */
[----:B------:R-:W3:Y:S01]  /*4110*/  MUFU.TANH R18, R20 ;  /* 0x0000001400127308 */ /* 0x000ee20000002400 */
[----:B------:R-:W-:Y:S02]  /*4120*/  FMNMX.FTZ R100, R231, R100, !PT ;  /* 0x00000064e7647209 */ /* 0x000fe40007810000 */
[----:B------:R-:W-:Y:S02]  /*4130*/  ISETP.GT.AND P5, PT, R3, 0x29, PT ;  /* 0x000000290300780c */ /* 0x000fe40003fa4270 */
[----:B------:R-:W-:Y:S02]  /*4140*/  FSEL R102, R17, -INF , P6 ;  /* 0xff80000011667808 */ /* 0x000fe40003000000 */
[----:B------:R-:W-:Y:S01]  /*4150*/  FMNMX.FTZ R4, R128, R4, !PT ;  /* 0x0000000480047209 */ /* 0x000fe20007810000 */
[----:B------:R4:W5:Y:S01]  /*4160*/  MUFU.TANH R17, R22 ;  /* 0x0000001600117308 */ /* 0x0009620000002400 */
[----:B------:R-:W-:-:S02]  /*4170*/  FMNMX.FTZ R100, R248, R100, !PT ;  /* 0x00000064f8647209 */ /* 0x000fc40007810000 */
[----:B------:R-:W-:Y:S02]  /*4180*/  ISETP.GT.AND P0, PT, R3, 0x30, PT ;  /* 0x000000300300780c */ /* 0x000fe40003f04270 */
[----:B-1----:R-:W-:Y:S02]  /*4190*/  FSEL R129, R5, -INF , P5 ;  /* 0xff80000005817808 */ /* 0x002fe40002800000 */
[----:B------:R-:W-:Y:S02]  /*41a0*/  FMNMX.FTZ R4, R102, R4, !PT ;  /* 0x0000000466047209 */ /* 0x000fe40007810000 */
[----:B------:R-:W-:Y:S02]  /*41b0*/  FMNMX.FTZ R100, R247, R100, !PT ;  /* 0x00000064f7647209 */ /* 0x000fe40007810000 */
[----:B------:R-:W-:Y:S02]  /*41c0*/  ISETP.GT.AND P6, PT, R3, 0x31, PT ;  /* 0x000000310300780c */ /* 0x000fe40003fc4270 */
[----:B------:R-:W-:-:S02]  /*41d0*/  FSEL R192, R42, -INF , P0 ;  /* 0xff8000002ac07808 */ /* 0x000fc40000000000 */
[----:B------:R-:W-:Y:S01]  /*41e0*/  FMNMX.FTZ R4, R129, R4, !PT ;  /* 0x0000000481047209 */ /* 0x000fe20007810000 */
[----:B----4-:R-:W-:Y:S01]  /*41f0*/  LDSM.16.MT88.4 R20, [R0+0x100] ;  /* 0x000100000014783b */ /* 0x010fe20000004200 */
[----:B------:R-:W-:Y:S02]  /*4200*/  FMNMX.FTZ R100, R251, R100, !PT ;  /* 0x00000064fb647209 */ /* 0x000fe40007810000 */
[----:B------:R-:W-:Y:S02]  /*4210*/  ISETP.GT.AND P5, PT, R3, 0x38, PT ;  /* 0x000000380300780c */ /* 0x000fe40003fa4270 */
[----:B------:R-:W-:Y:S02]  /*4220*/  FSEL R194, R43, -INF , P6 ;  /* 0xff8000002bc27808 */ /* 0x000fe40003000000 */
[----:B------:R-:W-:Y:S01]  /*4230*/  FMNMX.FTZ R4, R192, R4, !PT ;  /* 0x00000004c0047209 */ /* 0x000fe20007810000 */
[----:B------:R-:W-:Y:S01]  /*4240*/  LDSM.16.MT88.4 R40, [R103+0x3100] ;  /* 0x003100006728783b */ /* 0x000fe20000004200 */
[----:B------:R-:W-:-:S02]  /*4250*/  FMNMX.FTZ R100, R246, R100, !PT ;  /* 0x00000064f6647209 */ /* 0x000fc40007810000 */
[C---:B------:R-:W-:Y:S02]  /*4260*/  ISETP.GT.AND P0, PT, R3.reuse, 0x39, PT ;  /* 0x000000390300780c */ /* 0x040fe40003f04270 */
        /* <DEDUP_REMOVED lines=18> */
[----:B--2---:R-:W-:Y:S01]  /*4390*/  FSEL R245, R9, -INF , P0 ;  /* 0xff80000009f57808 */ /* 0x004fe20000000000 */
[----:B------:R-:W1:Y:S01]  /*43a0*/  SHFL.BFLY PT, R5, R100, 0x2, 0x1f ;  /* 0x0c401f0064057f89 */ /* 0x000e6200000e0000 */
[----:B------:R-:W-:Y:S01]  /*43b0*/  FMNMX.FTZ R4, R242, R4, !PT ;  /* 0x00000004f2047209 */ /* 0x000fe20007810000 */
[----:B------:R2:W4:Y:S01]  /*43c0*/  MUFU.TANH R9, R28 ;  /* 0x0000001c00097308 */ /* 0x0005220000002400 */
[----:B------:R-:W-:-:S02]  /*43d0*/  ISETP.GT.AND P0, PT, R3, 0x50, PT ;  /* 0x000000500300780c */ /* 0x000fc40003f04270 */
[----:B---3--:R-:W-:Y:S02]  /*43e0*/  FSEL R244, R18, -INF , P5 ;  /* 0xff80000012f47808 */ /* 0x008fe40002800000 */
[----:B------:R-:W-:Y:S02]  /*43f0*/  FMNMX.FTZ R4, R245, R4, !PT ;  /* 0x00000004f5047209 */ /* 0x000fe40007810000 */
[----:B------:R-:W-:Y:S02]  /*4400*/  ISETP.GT.AND P5, PT, R3, 0x51, PT ;  /* 0x000000510300780c */ /* 0x000fe40003fa4270 */
[----:B-----5:R-:W-:Y:S02]  /*4410*/  FSEL R167, R17, -INF , P0 ;  /* 0xff80000011a77808 */ /* 0x020fe40000000000 */
[----:B------:R-:W-:Y:S02]  /*4420*/  FMNMX.FTZ R4, R244, R4, !PT ;  /* 0x00000004f4047209 */ /* 0x000fe40007810000 */
[----:B------:R-:W-:-:S02]  /*4430*/  ISETP.GT.AND P0, PT, R3, 0x58, PT ;  /* 0x000000580300780c */ /* 0x000fc40003f04270 */
[----:B------:R-:W-:Y:S01]  /*4440*/  FSEL R142, R16, -INF , P5 ;  /* 0xff800000108e7808 */ /* 0x000fe20002800000 */
[----:B--2---:R-:W-:Y:S01]  /*4450*/  LDSM.16.MT88.4 R28, [R2+0x3100] ;  /* 0x00310000021c783b */ /* 0x004fe20000004200 */
[----:B------:R-:W-:Y:S02]  /*4460*/  FMNMX.FTZ R4, R167, R4, !PT ;  /* 0x00000004a7047209 */ /* 0x000fe40007810000 */
[----:B------:R-:W-:Y:S01]  /*4470*/  ISETP.GT.AND P5, PT, R3, 0x59, PT ;  /* 0x000000590300780c */ /* 0x000fe20003fa4270 */
[----:B------:R-:W-:Y:S01]  /*4480*/  LDSM.16.MT88.4 R16, [R103+0x100] ;  /* 0x000100006710783b */ /* 0x000fe20000004200 */
[----:B------:R-:W-:Y:S02]  /*4490*/  FSEL R141, R15, -INF , P0 ;  /* 0xff8000000f8d7808 */ /* 0x000fe40000000000 */
[----:B------:R-:W-:Y:S02]  /*44a0*/  FMNMX.FTZ R3, R142, R4, !PT ;  /* 0x000000048e037209 */ /* 0x000fe40007810000 */
[----:B----4-:R-:W-:-:S02]  /*44b0*/  FSEL R250, R9, -INF , P5 ;  /* 0xff80000009fa7808 */ /* 0x010fc40002800000 */
        /* <DEDUP_REMOVED lines=14> */
[----:B--2---:R-:W-:-:S03]  /*45a0*/  FFMA.FTZ R4, R7, c[0x0][0x2d0], -R9 ;  /* 0x0000b40007047a23 */ /* 0x004fc60000010809 */
[----:B------:R-:W-:-:S03]  /*45b0*/  FSETP.NEU.FTZ.AND P0, PT, R3, -INF , PT ;  /* 0xff8000000300780b */ /* 0x000fc60003f1d000 */
[----:B------:R1:W-:Y:S02]  /*45c0*/  MUFU.EX2 R241, R4 ;  /* 0x0000000400f17308 */ /* 0x0003e40000000800 */
[----:B-1----:R-:W-:Y:S02]  /*45d0*/  FFMA.FTZ R4, R8, c[0x0][0x2d0], -R9 ;  /* 0x0000b40008047a23 */ /* 0x002fe40000010809 */
[----:B------:R-:W-:-:S04]  /*45e0*/  FMUL.FTZ R8, R3, c[0x0][0x2d0] ;  /* 0x0000b40003087a20 */ /* 0x000fc80000410000 */
[----:B------:R1:W-:Y:S01]  /*45f0*/  MUFU.EX2 R176, R4 ;  /* 0x0000000400b07308 */ /* 0x0003e20000000800 */
[----:B------:R-:W-:Y:S02]  /*4600*/  FSEL R8, R8, RZ, P0 ;  /* 0x000000ff08087208 */ /* 0x000fe40000000000 */
[----:B------:R-:W-:Y:S01]  /*4610*/  PLOP3.LUT P0, PT, PT, PT, UP0, 0x80, 0x0 ;  /* 0x000000000000781c */ /* 0x000fe20003f0f008 */
[----:B-1----:R-:W-:-:S04]  /*4620*/  FFMA.FTZ R4, R12, c[0x0][0x2d0], -R9 ;  /* 0x0000b4000c047a23 */ /* 0x002fc80000010809 */
[----:B------:R1:W2:Y:S02]  /*4630*/  MUFU.EX2 R137, R4 ;  /* 0x0000000400897308 */ /* 0x0002a40000000800 */
[----:B-1----:R-:W-:Y:S01]  /*4640*/  FFMA.FTZ R4, R10, c[0x0][0x2d0], -R8 ;  /* 0x0000b4000a047a23 */ /* 0x002fe20000010808 */
[----:B--2---:R-:W-:Y:S01]  /*4650*/  F2FP.PACK_AB R6, R137, R176 ;  /* 0x000000b08906723e */ /* 0x004fe200000000ff */
[----:B------:R-:W-:-:S04]  /*4660*/  FFMA.FTZ R10, R45, c[0x0][0x2d0], -R9 ;  /* 0x0000b4002d0a7a23 */ /* 0x000fc80000010809 */
[----:B------:R1:W-:Y:S08]  /*4670*/  MUFU.EX2 R136, R4 ;  /* 0x0000000400887308 */ /* 0x0003f00000000800 */
[----:B------:R2:W-:Y:S01]  /*4680*/  MUFU.EX2 R173, R10 ;  /* 0x0000000a00ad7308 */ /* 0x0005e20000000800 */
[----:B-1----:R-:W-:-:S07]  /*4690*/  FFMA.FTZ R4, R11, c[0x0][0x2d0], -R8 ;  /* 0x0000b4000b047a23 */ /* 0x002fce0000010808 */
[----:B------:R1:W3:Y:S01]  /*46a0*/  MUFU.EX2 R177, R4 ;  /* 0x0000000400b17308 */ /* 0x0002e20000000800 */
[----:B--2---:R-:W-:-:S07]  /*46b0*/  FFMA.FTZ R10, R46, c[0x0][0x2d0], -R9 ;  /* 0x0000b4002e0a7a23 */ /* 0x004fce0000010809 */
[----:B------:R2:W-:Y:S01]  /*46c0*/  MUFU.EX2 R235, R10 ;  /* 0x0000000a00eb7308 */ /* 0x0005e20000000800 */
[----:B-1----:R-:W-:Y:S01]  /*46d0*/  FFMA.FTZ R4, R13, c[0x0][0x2d0], -R8 ;  /* 0x0000b4000d047a23 */ /* 0x002fe20000010808 */
[----:B---3--:R-:W-:-:S06]  /*46e0*/  F2FP.PACK_AB R5, R177, R136 ;  /* 0x00000088b105723e */ /* 0x008fcc00000000ff */
[----:B------:R1:W-:Y:S01]  /*46f0*/  MUFU.EX2 R138, R4 ;  /* 0x00000004008a7308 */ /* 0x0003e20000000800 */
[----:B--2---:R-:W-:-:S07]  /*4700*/  FFMA.FTZ R10, R47, c[0x0][0x2d0], -R9 ;  /* 0x0000b4002f0a7a23 */ /* 0x004fce0000010809 */
[----:B------:R2:W-:Y:S01]  /*4710*/  MUFU.EX2 R172, R10 ;  /* 0x0000000a00ac7308 */ /* 0x0005e20000000800 */
[----:B-1----:R-:W-:Y:S02]  /*4720*/  FFMA.FTZ R4, R14, c[0x0][0x2d0], -R8 ;  /* 0x0000b4000e047a23 */ /* 0x002fe40000010808 */
[----:B------:R-:W1:Y:S05]  /*4730*/  LDSM.16.MT88.4 R12, [R236+0x100] ;  /* 0x00010000ec0c783b */ /* 0x000e6a0000004200 */
[----:B------:R3:W4:Y:S01]  /*4740*/  MUFU.EX2 R175, R4 ;  /* 0x0000000400af7308 */ /* 0x0007220000000800 */
[----:B--2---:R-:W-:-:S07]  /*4750*/  FFMA.FTZ R10, R51, c[0x0][0x2d0], -R9 ;  /* 0x0000b400330a7a23 */ /* 0x004fce0000010809 */
[----:B------:R2:W-:Y:S01]  /*4760*/  MUFU.EX2 R174, R10 ;  /* 0x0000000a00ae7308 */ /* 0x0005e20000000800 */
[----:B---3--:R-:W-:Y:S02]  /*4770*/  F2FP.PACK_AB R4, R241, R140 ;  /* 0x0000008cf104723e */ /* 0x008fe400000000ff */
[----:B----4-:R-:W-:Y:S01]  /*4780*/  F2FP.PACK_AB R7, R175, R138 ;  /* 0x0000008aaf07723e */ /* 0x010fe200000000ff */
[----:B--2---:R-:W-:-:S06]  /*4790*/  FFMA.FTZ R10, R44, c[0x0][0x2d0], -R8 ;  /* 0x0000b4002c0a7a23 */ /* 0x004fcc0000010808 */
[C---:B------:R-:W-:Y:S01]  /*47a0*/  HMMA.16816.F32 R88, R4.reuse, R32, RZ ;  /* 0x000000200458723c */ /* 0x040fe200000018ff */
[----:B------:R2:W-:Y:S07]  /*47b0*/  MUFU.EX2 R51, R10 ;  /* 0x0000000a00337308 */ /* 0x0005ee0000000800 */
[C---:B------:R-:W-:Y:S01]  /*47c0*/  HMMA.16816.F32 R80, R4.reuse, R34, RZ ;  /* 0x000000220450723c */ /* 0x040fe200000018ff */
[----:B------:R-:W3:Y:S07]  /*47d0*/  LDSM.16.MT88.4 R32, [R236+0x3100] ;  /* 0x00310000ec20783b */ /* 0x000eee0000004200 */
[----:B------:R-:W-:Y:S01]  /*47e0*/  HMMA.16816.F32 R120, R4, R16, RZ ;  /* 0x000000100478723c */ /* 0x000fe200000018ff */
[----:B--2---:R-:W-:-:S04]  /*47f0*/  FFMA.FTZ R10, R48, c[0x0][0x2d0], -R8 ;  /* 0x0000b400300a7a23 */ /* 0x004fc80000010808 */
[----:B------:R2:W4:Y:S03]  /*4800*/  MUFU.EX2 R11, R10 ;  /* 0x0000000a000b7308 */ /* 0x0005260000000800 */
[C---:B------:R-:W-:Y:S01]  /*4810*/  HMMA.16816.F32 R116, R4.reuse, R18, RZ ;  /* 0x000000120474723c */ /* 0x040fe200000018ff */
[----:B------:R-:W-:Y:S07]  /*4820*/  LDSM.16.MT88.4 R16, [R236+0x6100] ;  /* 0x00610000ec10783b */ /* 0x000fee0000004200 */
[----:B-1----:R-:W-:Y:S01]  /*4830*/  HMMA.16816.F32 R112, R4, R12, RZ ;  /* 0x0000000c0470723c */ /* 0x002fe200000018ff */
[----:B--2---:R-:W-:-:S07]  /*4840*/  FFMA.FTZ R10, R49, c[0x0][0x2d0], -R8 ;  /* 0x0000b400310a7a23 */ /* 0x004fce0000010808 */
[C---:B------:R-:W-:Y:S01]  /*4850*/  HMMA.16816.F32 R108, R4.reuse, R14, RZ ;  /* 0x0000000e046c723c */ /* 0x040fe200000018ff */
[----:B------:R-:W-:Y:S01]  /*4860*/  LDSM.16.MT88.4 R12, [R0+0x6100] ;  /* 0x00610000000c783b */ /* 0x000fe20000004200 */
[----:B------:R1:W-:Y:S06]  /*4870*/  MUFU.EX2 R139, R10 ;  /* 0x0000000a008b7308 */ /* 0x0003ec0000000800 */
[C---:B------:R-:W-:Y:S08]  /*4880*/  HMMA.16816.F32 R96, R4.reuse, R20, RZ ;  /* 0x000000140460723c */ /* 0x040ff000000018ff */
[----:B------:R-:W-:Y:S01]  /*4890*/  HMMA.16816.F32 R84, R4, R22, RZ ;  /* 0x000000160454723c */ /* 0x000fe200000018ff */
[----:B------:R-:W2:Y:S01]  /*48a0*/  LDSM.16.MT88.4 R20, [R103+0x6100] ;  /* 0x006100006714783b */ /* 0x000ea20000004200 */
[----:B-1----:R-:W-:-:S04]  /*48b0*/  FFMA.FTZ R10, R50, c[0x0][0x2d0], -R8 ;  /* 0x0000b400320a7a23 */ /* 0x002fc80000010808 */
[----:B------:R1:W5:Y:S02]  /*48c0*/  MUFU.EX2 R234, R10 ;  /* 0x0000000a00ea7308 */ /* 0x0003640000000800 */
[C---:B------:R-:W-:Y:S08]  /*48d0*/  HMMA.16816.F32 R76, R4.reuse, R28, RZ ;  /* 0x0000001c044c723c */ /* 0x040ff000000018ff */
[----:B------:R-:W-:Y:S01]  /*48e0*/  HMMA.16816.F32 R68, R4, R30, RZ ;  /* 0x0000001e0444723c */ /* 0x000fe200000018ff */
[----:B------:R-:W2:Y:S01]  /*48f0*/  LDSM.16.MT88.4 R28, [R2+0x900] ;  /* 0x00090000021c783b */ /* 0x000ea20000004200 */
[----:B-1----:R-:W-:-:S06]  /*4900*/  FFMA.FTZ R10, R130, c[0x0][0x2d0], -R9 ;  /* 0x0000b400820a7a23 */ /* 0x002fcc0000010809 */
[C---:B------:R-:W-:Y:S08]  /*4910*/  HMMA.16816.F32 R60, R4.reuse, R24, RZ ;  /* 0x00000018043c723c */ /* 0x040ff000000018ff */
[C---:B------:R-:W-:Y:S01]  /*4920*/  HMMA.16816.F32 R64, R4.reuse, R26, RZ ;  /* 0x0000001a0440723c */ /* 0x040fe200000018ff */
[----:B------:R-:W1:Y:S07]  /*4930*/  LDSM.16.MT88.4 R24, [R2+0x3900] ;  /* 0x003900000218783b */ /* 0x000e6e0000004200 */
[C---:B------:R-:W-:Y:S08]  /*4940*/  HMMA.16816.F32 R72, R4.reuse, R40, RZ ;  /* 0x000000280448723c */ /* 0x040ff000000018ff */
[C---:B------:R-:W-:Y:S08]  /*4950*/  HMMA.16816.F32 R56, R4.reuse, R42, RZ ;  /* 0x0000002a0438723c */ /* 0x040ff000000018ff */
[C---:B------:R-:W-:Y:S08]  /*4960*/  HMMA.16816.F32 R44, R4.reuse, R36, RZ ;  /* 0x00000024042c723c */ /* 0x040ff000000018ff */
[C---:B---3--:R-:W-:Y:S08]  /*4970*/  HMMA.16816.F32 R52, R4.reuse, R32, RZ ;  /* 0x000000200434723c */ /* 0x048ff000000018ff */
[C---:B------:R-:W-:Y:S01]  /*4980*/  HMMA.16816.F32 R40, R4.reuse, R34, RZ ;  /* 0x000000220428723c */ /* 0x040fe200000018ff */
[----:B------:R-:W3:Y:S07]  /*4990*/  LDSM.16.MT88.4 R32, [R2+0x6900] ;  /* 0x006900000220783b */ /* 0x000eee0000004200 */
[C---:B------:R-:W-:Y:S08]  /*49a0*/  HMMA.16816.F32 R36, R4.reuse, R38, RZ ;  /* 0x000000260424723c */ /* 0x040ff000000018ff */
[C---:B--2---:R-:W-:Y:S08]  /*49b0*/  HMMA.16816.F32 R92, R4.reuse, R20, RZ ;  /* 0x00000014045c723c */ /* 0x044ff000000018ff */
[C---:B------:R-:W-:Y:S01]  /*49c0*/  HMMA.16816.F32 R104, R4.reuse, R22, RZ ;  /* 0x000000160468723c */ /* 0x040fe200000018ff */
[----:B------:R-:W-:Y:S07]  /*49d0*/  LDSM.16.MT88.4 R20, [R0+0x900] ;  /* 0x000900000014783b */ /* 0x000fee0000004200 */
[C---:B------:R-:W-:Y:S08]  /*49e0*/  HMMA.16816.F32 R124, R4.reuse, R16, RZ ;  /* 0x00000010047c723c */ /* 0x040ff000000018ff */
[C---:B------:R-:W-:Y:S01]  /*49f0*/  HMMA.16816.F32 R132, R4.reuse, R18, RZ ;  /* 0x000000120484723c */ /* 0x040fe200000018ff */
[----:B------:R-:W-:Y:S07]  /*4a00*/  LDSM.16.MT88.4 R16, [R103+0x3900] ;  /* 0x003900006710783b */ /* 0x000fee0000004200 */
[C---:B------:R-:W-:Y:S08]  /*4a10*/  HMMA.16816.F32 R168, R4.reuse, R12, RZ ;  /* 0x0000000c04a8723c */ /* 0x040ff000000018ff */
[----:B------:R-:W-:Y:S01]  /*4a20*/  HMMA.16816.F32 R148, R4, R14, RZ ;  /* 0x0000000e0494723c */ /* 0x000fe200000018ff */
[----:B------:R-:W-:Y:S06]  /*4a30*/  LDSM.16.MT88.4 R12, [R236+0x3900] ;  /* 0x00390000ec0c783b */ /* 0x000fec0000004200 */
[----:B------:R-:W-:-:S02]  /*4a40*/  F2FP.PACK_AB R4, R235, R173 ;  /* 0x000000adeb04723e */ /* 0x000fc400000000ff */
[----:B----4-:R-:W-:Y:S02]  /*4a50*/  F2FP.PACK_AB R5, R11, R51 ;  /* 0x000000330b05723e */ /* 0x010fe400000000ff */
[----:B------:R-:W-:Y:S02]  /*4a60*/  F2FP.PACK_AB R6, R174, R172 ;  /* 0x000000acae06723e */ /* 0x000fe400000000ff */
[----:B-----5:R-:W-:-:S07]  /*4a70*/  F2FP.PACK_AB R7, R234, R139 ;  /* 0x0000008bea07723e */ /* 0x020fce00000000ff */
[C---:B------:R-:W-:Y:S08]  /*4a80*/  HMMA.16816.F32 R160, R4.reuse, R28, R88 ;  /* 0x0000001c04a0723c */ /* 0x040ff00000001858 */
[C---:B------:R-:W-:Y:S01]  /*4a90*/  HMMA.16816.F32 R80, R4.reuse, R30, R80 ;  /* 0x0000001e0450723c */ /* 0x040fe20000001850 */
[----:B------:R-:W2:Y:S07]  /*4aa0*/  LDSM.16.MT88.4 R28, [R103+0x900] ;  /* 0x00090000671c783b */ /* 0x000eae0000004200 */
[C---:B-1----:R-:W-:Y:S07]  /*4ab0*/  HMMA.16816.F32 R144, R4.reuse, R24, R76 ;  /* 0x000000180490723c */ /* 0x042fee000000184c */
[----:B------:R-:W-:Y:S01]  /*4ac0*/  IMAD.MOV.U32 R78, RZ, RZ, R142 ;  /* 0x000000ffff4e7224 */ /* 0x000fe200078e008e */
[----:B------:R-:W-:Y:S01]  /*4ad0*/  MOV R77, R141 ;  /* 0x0000008d004d7202 */ /* 0x000fe20000000f00 */
[----:B------:R-:W-:Y:S01]  /*4ae0*/  IMAD.MOV.U32 R76, RZ, RZ, R140 ;  /* 0x000000ffff4c7224 */ /* 0x000fe200078e008c */
[C---:B---3--:R-:W-:Y:S07]  /*4af0*/  HMMA.16816.F32 R88, R4.reuse, R32, R60 ;  /* 0x000000200458723c */ /* 0x048fee000000183c */
[----:B------:R-:W-:Y:S01]  /*4b00*/  IMAD.MOV.U32 R63, RZ, RZ, R139 ;  /* 0x000000ffff3f7224 */ /* 0x000fe200078e008b */
[----:B------:R-:W-:Y:S01]  /*4b10*/  HMMA.16816.F32 R140, R4, R26, R68 ;  /* 0x0000001a048c723c */ /* 0x000fe20000001844 */
[----:B------:R-:W1:Y:S01]  /*4b20*/  LDSM.16.MT88.4 R24, [R236+0x900] ;  /* 0x00090000ec18783b */ /* 0x000e620000004200 */
[----:B------:R-:W-:Y:S01]  /*4b30*/  IMAD.MOV.U32 R62, RZ, RZ, R138 ;  /* 0x000000ffff3e7224 */ /* 0x000fe200078e008a */
[----:B------:R-:W-:Y:S01]  /*4b40*/  MOV R61, R137 ;  /* 0x00000089003d7202 */ /* 0x000fe20000000f00 */
[----:B------:R-:W-:-:S03]  /*4b50*/  IMAD.MOV.U32 R60, RZ, RZ, R136 ;  /* 0x000000ffff3c7224 */ /* 0x000fc600078e0088 */
[----:B------:R-:W-:Y:S01]  /*4b60*/  IMAD.MOV.U32 R69, RZ, RZ, R177 ;  /* 0x000000ffff457224 */ /* 0x000fe200078e00b1 */
[----:B------:R-:W-:Y:S01]  /*4b70*/  MOV R68, R176 ;  /* 0x000000b000447202 */ /* 0x000fe20000000f00 */
[----:B------:R-:W-:Y:S01]  /*4b80*/  HMMA.16816.F32 R136, R4, R34, R64 ;  /* 0x000000220488723c */ /* 0x000fe20000001840 */
[----:B------:R-:W-:Y:S01]  /*4b90*/  LDSM.16.MT88.4 R32, [R0+0x3900] ;  /* 0x003900000020783b */ /* 0x000fe20000004200 */
[----:B------:R-:W-:Y:S02]  /*4ba0*/  IMAD.MOV.U32 R130, RZ, RZ, R60 ;  /* 0x000000ffff827224 */ /* 0x000fe400078e003c */
[----:B------:R-:W-:-:S04]  /*4bb0*/  IMAD.MOV.U32 R71, RZ, RZ, R250 ;  /* 0x000000ffff477224 */ /* 0x000fc800078e00fa */
[C---:B--2---:R-:W-:Y:S07]  /*4bc0*/  HMMA.16816.F32 R176, R4.reuse, R30, R116 ;  /* 0x0000001e04b0723c */ /* 0x044fee0000001874 */
[----:B------:R-:W-:Y:S01]  /*4bd0*/  IMAD.MOV.U32 R31, RZ, RZ, R173 ;  /* 0x000000ffff1f7224 */ /* 0x000fe200078e00ad */
[----:B------:R-:W-:Y:S01]  /*4be0*/  HMMA.16816.F32 R116, R4, R20, R96 ;  /* 0x000000140474723c */ /* 0x000fe20000001860 */
[----:B------:R-:W-:-:S07]  /*4bf0*/  IMAD.MOV.U32 R30, RZ, RZ, R172 ;  /* 0x000000ffff1e7224 */ /* 0x000fce00078e00ac */
[C---:B------:R-:W-:Y:S08]  /*4c00*/  HMMA.16816.F32 R96, R4.reuse, R16, R72 ;  /* 0x000000100460723c */ /* 0x040ff00000001848 */
[C---:B------:R-:W-:Y:S01]  /*4c10*/  HMMA.16816.F32 R72, R4.reuse, R18, R56 ;  /* 0x000000120448723c */ /* 0x040fe20000001838 */
[----:B------:R-:W2:Y:S07]  /*4c20*/  LDSM.16.MT88.4 R16, [R236+0x6900] ;  /* 0x00690000ec10783b */ /* 0x000eae0000004200 */
[C---:B------:R-:W-:Y:S08]  /*4c30*/  HMMA.16816.F32 R64, R4.reuse, R12, R52 ;  /* 0x0000000c0440723c */ /* 0x040ff00000001834 */
[C---:B------:R-:W-:Y:S01]  /*4c40*/  HMMA.16816.F32 R56, R4.reuse, R14, R40 ;  /* 0x0000000e0438723c */ /* 0x040fe20000001828 */
[----:B------:R-:W3:Y:S07]  /*4c50*/  LDSM.16.MT88.4 R12, [R103+0x6900] ;  /* 0x00690000670c783b */ /* 0x000eee0000004200 */
[C---:B------:R-:W-:Y:S07]  /*4c60*/  HMMA.16816.F32 R180, R4.reuse, R28, R120 ;  /* 0x0000001c04b4723c */ /* 0x040fee0000001878 */
[----:B------:R-:W-:Y:S01]  /*4c70*/  IMAD.MOV.U32 R29, RZ, RZ, R175 ;  /* 0x000000ffff1d7224 */ /* 0x000fe200078e00af */
[----:B------:R-:W-:Y:S01]  /*4c80*/  MOV R28, R174 ;  /* 0x000000ae001c7202 */ /* 0x000fe20000000f00 */
[C---:B-1----:R-:W-:Y:S08]  /*4c90*/  HMMA.16816.F32 R120, R4.reuse, R26, R108 ;  /* 0x0000001a0478723c */ /* 0x042ff0000000186c */
[C---:B------:R-:W-:Y:S01]  /*4ca0*/  HMMA.16816.F32 R172, R4.reuse, R24, R112 ;  /* 0x0000001804ac723c */ /* 0x040fe20000001870 */
[----:B------:R1:W-:Y:S06]  /*4cb0*/  MUFU.EX2 R24, R10 ;  /* 0x0000000a00187308 */ /* 0x0003ec0000000800 */
[----:B------:R-:W-:Y:S01]  /*4cc0*/  IMAD.MOV.U32 R114, RZ, RZ, R249 ;  /* 0x000000ffff727224 */ /* 0x000fe200078e00f9 */
[----:B--2---:R-:W-:Y:S01]  /*4cd0*/  HMMA.16816.F32 R40, R4, R16, R124 ;  /* 0x000000100428723c */ /* 0x004fe2000000187c */
[----:B------:R-:W-:-:S06]  /*4ce0*/  MOV R115, R51 ;  /* 0x0000003300737202 */ /* 0x000fcc0000000f00 */
[----:B------:R-:W-:Y:S01]  /*4cf0*/  IMAD.MOV.U32 R126, RZ, RZ, R62 ;  /* 0x000000ffff7e7224 */ /* 0x000fe200078e003e */
[C---:B------:R-:W-:Y:S01]  /*4d00*/  HMMA.16816.F32 R108, R4.reuse, R22, R84 ;  /* 0x00000016046c723c */ /* 0x040fe20000001854 */
[----:B-1----:R-:W-:Y:S01]  /*4d10*/  FFMA.FTZ R10, R131, c[0x0][0x2d0], -R9 ;  /* 0x0000b400830a7a23 */ /* 0x002fe20000010809 */
[----:B------:R-:W-:Y:S01]  /*4d20*/  MOV R131, R61 ;  /* 0x0000003d00837202 */ /* 0x000fe20000000f00 */
[----:B------:R-:W-:Y:S01]  /*4d30*/  IMAD.MOV.U32 R125, RZ, RZ, R63 ;  /* 0x000000ffff7d7224 */ /* 0x000fe200078e003f */
[----:B------:R-:W-:Y:S01]  /*4d40*/  LDSM.16.MT88.4 R20, [R2+0x1100] ;  /* 0x001100000214783b */ /* 0x000fe20000004200 */
[----:B------:R1:W2:Y:S01]  /*4d50*/  MUFU.EX2 R70, R10 ;  /* 0x0000000a00467308 */ /* 0x0002a20000000800 */
[----:B------:R-:W-:Y:S01]  /*4d60*/  MOV R124, R68 ;  /* 0x00000044007c7202 */ /* 0x000fe20000000f00 */
[----:B------:R-:W-:Y:S01]  /*4d70*/  IMAD.MOV.U32 R127, RZ, RZ, R29 ;  /* 0x000000ffff7f7224 */ /* 0x000fe200078e001d */
[C---:B------:R-:W-:Y:S01]  /*4d80*/  HMMA.16816.F32 R60, R4.reuse, R18, R132 ;  /* 0x00000012043c723c */ /* 0x040fe20000001884 */
[----:B------:R-:W-:Y:S06]  /*4d90*/  LDSM.16.MT88.4 R16, [R2+0x4100] ;  /* 0x004100000210783b */ /* 0x000fec0000004200 */
[----:B------:R-:W-:Y:S01]  /*4da0*/  MOV R135, R76 ;  /* 0x0000004c00877202 */ /* 0x000fe20000000f00 */
[----:B------:R-:W-:Y:S01]  /*4db0*/  HMMA.16816.F32 R52, R4, R32, R44 ;  /* 0x000000200434723c */ /* 0x000fe2000000182c */
[----:B------:R-:W-:-:S02]  /*4dc0*/  IMAD.MOV.U32 R134, RZ, RZ, R77 ;  /* 0x000000ffff867224 */ /* 0x000fc400078e004d */
[----:B------:R-:W-:Y:S02]  /*4dd0*/  IMAD.MOV.U32 R133, RZ, RZ, R78 ;  /* 0x000000ffff857224 */ /* 0x000fe400078e004e */
[--C-:B-1----:R-:W-:Y:S01]  /*4de0*/  FFMA.FTZ R10, R164, c[0x0][0x2d0], -R9.reuse ;  /* 0x0000b400a40a7a23 */ /* 0x102fe20000010809 */
[----:B------:R-:W-:Y:S01]  /*4df0*/  MOV R164, R246 ;  /* 0x000000f600a47202 */ /* 0x000fe20000000f00 */
[----:B--2---:R-:W-:Y:S01]  /*4e00*/  IMAD.MOV.U32 R132, RZ, RZ, R70 ;  /* 0x000000ffff847224 */ /* 0x004fe200078e0046 */
[C---:B------:R-:W-:Y:S01]  /*4e10*/  HMMA.16816.F32 R48, R4.reuse, R34, R36 ;  /* 0x000000220430723c */ /* 0x040fe20000001824 */
[----:B------:R1:W2:Y:S01]  /*4e20*/  MUFU.EX2 R249, R10 ;  /* 0x0000000a00f97308 */ /* 0x0002a20000000800 */
[----:B------:R-:W-:Y:S06]  /*4e30*/  LDSM.16.MT88.4 R32, [R0+0x4100] ;  /* 0x004100000020783b */ /* 0x000fec0000004200 */
[C---:B---3--:R-:W-:Y:S07]  /*4e40*/  HMMA.16816.F32 R44, R4.reuse, R12, R92 ;  /* 0x0000000c042c723c */ /* 0x048fee000000185c */
[----:B------:R-:W-:Y:S01]  /*4e50*/  IMAD.MOV.U32 R94, RZ, RZ, R30 ;  /* 0x000000ffff5e7224 */ /* 0x000fe200078e001e */
[----:B------:R-:W-:Y:S01]  /*4e60*/  HMMA.16816.F32 R36, R4, R14, R104 ;  /* 0x0000000e0424723c */ /* 0x000fe20000001868 */
[----:B-1----:R-:W-:Y:S01]  /*4e70*/  FFMA.FTZ R10, R165, c[0x0][0x2d0], -R9 ;  /* 0x0000b400a50a7a23 */ /* 0x002fe20000010809 */
[----:B------:R-:W-:Y:S01]  /*4e80*/  MOV R165, R24 ;  /* 0x0000001800a57202 */ /* 0x000fe20000000f00 */
[----:B------:R-:W-:Y:S01]  /*4e90*/  LDSM.16.MT88.4 R12, [R2+0x7100] ;  /* 0x00710000020c783b */ /* 0x000fe20000004200 */
[----:B------:R-:W-:Y:S01]  /*4ea0*/  IMAD.MOV.U32 R93, RZ, RZ, R31 ;  /* 0x000000ffff5d7224 */ /* 0x000fe200078e001f */
[----:B------:R1:W3:Y:S01]  /*4eb0*/  MUFU.EX2 R79, R10 ;  /* 0x0000000a004f7308 */ /* 0x0002e20000000800 */
[----:B------:R-:W-:Y:S01]  /*4ec0*/  MOV R92, R28 ;  /* 0x0000001c005c7202 */ /* 0x000fe20000000f00 */
[----:B------:R-:W4:Y:S01]  /*4ed0*/  LDSM.16.MT88.4 R24, [R0+0x6900] ;  /* 0x006900000018783b */ /* 0x000f220000004200 */
[----:B------:R-:W-:-:S03]  /*4ee0*/  MOV R95, R115 ;  /* 0x00000073005f7202 */ /* 0x000fc60000000f00 */
[----:B------:R-:W5:Y:S01]  /*4ef0*/  LDSM.16.MT88.4 R28, [R103+0x1100] ;  /* 0x00110000671c783b */ /* 0x000f620000004200 */
[----:B-1----:R-:W-:Y:S02]  /*4f00*/  FFMA.FTZ R10, R101, c[0x0][0x2d0], -R8 ;  /* 0x0000b400650a7a23 */ /* 0x002fe40000010808 */
[----:B------:R-:W-:Y:S02]  /*4f10*/  IMAD.MOV.U32 R101, RZ, RZ, R252 ;  /* 0x000000ffff657224 */ /* 0x000fe400078e00fc */
[----:B------:R1:W-:Y:S02]  /*4f20*/  MUFU.EX2 R252, R10 ;  /* 0x0000000a00fc7308 */ /* 0x0003e40000000800 */
[----:B-1----:R-:W-:Y:S02]  /*4f30*/  FFMA.FTZ R10, R128, c[0x0][0x2d0], -R8 ;  /* 0x0000b400800a7a23 */ /* 0x002fe40000010808 */
[----:B------:R-:W-:-:S04]  /*4f40*/  IMAD.MOV.U32 R128, RZ, RZ, R69 ;  /* 0x000000ffff807224 */ /* 0x000fc800078e0045 */
[----:B------:R1:W1:Y:S02]  /*4f50*/  MUFU.EX2 R250, R10 ;  /* 0x0000000a00fa7308 */ /* 0x0002640000000800 */
[----:B-1----:R-:W-:Y:S02]  /*4f60*/  FFMA.FTZ R10, R102, c[0x0][0x2d0], -R8 ;  /* 0x0000b400660a7a23 */ /* 0x002fe40000010808 */
[----:B------:R-:W-:-:S04]  /*4f70*/  IMAD.MOV.U32 R102, RZ, RZ, R114 ;  /* 0x000000ffff667224 */ /* 0x000fc800078e0072 */
[----:B------:R1:W-:Y:S02]  /*4f80*/  MUFU.EX2 R246, R10 ;  /* 0x0000000a00f67308 */ /* 0x0003e40000000800 */
[----:B-1----:R-:W-:Y:S02]  /*4f90*/  FFMA.FTZ R10, R129, c[0x0][0x2d0], -R8 ;  /* 0x0000b400810a7a23 */ /* 0x002fe40000010808 */
[----:B--2---:R-:W-:-:S04]  /*4fa0*/  IMAD.MOV.U32 R129, RZ, RZ, R249 ;  /* 0x000000ffff817224 */ /* 0x004fc800078e00f9 */
[----:B------:R3:W1:Y:S02]  /*4fb0*/  MUFU.EX2 R249, R10 ;  /* 0x0000000a00f97308 */ /* 0x0006640000000800 */
[----:B---3--:R-:W-:Y:S02]  /*4fc0*/  IMAD.MOV.U32 R10, RZ, RZ, R79 ;  /* 0x000000ffff0a7224 */ /* 0x008fe400078e004f */
[----:B----4-:R-:W-:Y:S07]  /*4fd0*/  HMMA.16816.F32 R76, R4, R24, R168 ;  /* 0x00000018044c723c */ /* 0x010fee00000018a8 */
[----:B------:R-:W-:-:S02]  /*4fe0*/  MOV R171, R71 ;  /* 0x0000004700ab7202 */ /* 0x000fc40000000f00 */
[----:B------:R-:W-:Y:S01]  /*4ff0*/  HMMA.16816.F32 R68, R4, R26, R148 ;  /* 0x0000001a0444723c */ /* 0x000fe20000001894 */
[----:B------:R-:W-:Y:S06]  /*5000*/  LDSM.16.MT88.4 R24, [R236+0x1100] ;  /* 0x00110000ec18783b */ /* 0x000fec0000004200 */
[----:B------:R-:W-:Y:S02]  /*5010*/  F2FP.PACK_AB R4, R132, R165 ;  /* 0x000000a58404723e */ /* 0x000fe400000000ff */
[----:B------:R-:W-:Y:S02]  /*5020*/  F2FP.PACK_AB R5, R250, R252 ;  /* 0x000000fcfa05723e */ /* 0x000fe400000000ff */
[----:B------:R-:W-:-:S02]  /*5030*/  F2FP.PACK_AB R6, R10, R129 ;  /* 0x000000810a06723e */ /* 0x000fc400000000ff */
[----:B-1----:R-:W-:-:S07]  /*5040*/  F2FP.PACK_AB R7, R249, R246 ;  /* 0x000000f6f907723e */ /* 0x002fce00000000ff */
[C---:B------:R-:W-:Y:S08]  /*5050*/  HMMA.16816.F32 R144, R4.reuse, R16, R144 ;  /* 0x000000100490723c */ /* 0x040ff00000001890 */
        /* <DEDUP_REMOVED lines=8> */
[C---:B-----5:R-:W-:Y:S07]  /*50e0*/  HMMA.16816.F32 R148, R4.reuse, R28, R180 ;  /* 0x0000001c0494723c */ /* 0x060fee00000018b4 */
[----:B------:R-:W-:Y:S01]  /*50f0*/  IMAD.MOV.U32 R183, RZ, RZ, R171 ;  /* 0x000000ffffb77224 */ /* 0x000fe200078e00ab */
[----:B------:R-:W-:Y:S01]  /*5100*/  MOV R181, R129 ;  /* 0x0000008100b57202 */ /* 0x000fe20000000f00 */
[----:B------:R-:W-:Y:S01]  /*5110*/  HMMA.16816.F32 R168, R4, R30, R176 ;  /* 0x0000001e04a8723c */ /* 0x000fe200000018b0 */
[----:B------:R-:W-:Y:S01]  /*5120*/  IMAD.MOV.U32 R180, RZ, RZ, R132 ;  /* 0x000000ffffb47224 */ /* 0x000fe200078e0084 */
[----:B------:R-:W-:Y:S01]  /*5130*/  MOV R28, R126 ;  /* 0x0000007e001c7202 */ /* 0x000fe20000000f00 */
[----:B------:R-:W-:-:S02]  /*5140*/  IMAD.MOV.U32 R29, RZ, RZ, R131 ;  /* 0x000000ffff1d7224 */ /* 0x000fc400078e0083 */
[----:B------:R-:W-:Y:S02]  /*5150*/  IMAD.MOV.U32 R182, RZ, RZ, R10 ;  /* 0x000000ffffb67224 */ /* 0x000fe400078e000a */
[----:B------:R-:W-:Y:S01]  /*5160*/  IMAD.MOV.U32 R176, RZ, RZ, R165 ;  /* 0x000000ffffb07224 */ /* 0x000fe200078e00a5 */
[----:B------:R-:W-:Y:S01]  /*5170*/  MOV R179, R164 ;  /* 0x000000a400b37202 */ /* 0x000fe20000000f00 */
[----:B------:R-:W-:Y:S01]  /*5180*/  IMAD.MOV.U32 R178, RZ, RZ, R167 ;  /* 0x000000ffffb27224 */ /* 0x000fe200078e00a7 */
[----:B-1----:R-:W-:Y:S01]  /*5190*/  HMMA.16816.F32 R136, R4, R16, R96 ;  /* 0x000000100488723c */ /* 0x002fe20000001860 */
[----:B------:R-:W-:Y:S02]  /*51a0*/  IMAD.MOV.U32 R177, RZ, RZ, R166 ;  /* 0x000000ffffb17224 */ /* 0x000fe400078e00a6 */
[----:B------:R-:W-:Y:S02]  /*51b0*/  IMAD.MOV.U32 R30, RZ, RZ, R124 ;  /* 0x000000ffff1e7224 */ /* 0x000fe400078e007c */
[----:B------:R-:W-:-:S02]  /*51c0*/  IMAD.MOV.U32 R31, RZ, RZ, R125 ;  /* 0x000000ffff1f7224 */ /* 0x000fc400078e007d */
[----:B------:R-:W-:Y:S01]  /*51d0*/  FFMA.FTZ R10, R230, c[0x0][0x2d0], -R9 ;  /* 0x0000b400e60a7a23 */ /* 0x000fe20000010809 */
[C---:B------:R-:W-:Y:S07]  /*51e0*/  HMMA.16816.F32 R164, R4.reuse, R24, R172 ;  /* 0x0000001804a4723c */ /* 0x040fee00000018ac */
[----:B------:R-:W-:Y:S01]  /*51f0*/  MOV R175, R133 ;  /* 0x0000008500af7202 */ /* 0x000fe20000000f00 */
[----:B------:R-:W-:Y:S01]  /*5200*/  IMAD.MOV.U32 R174, RZ, RZ, R134 ;  /* 0x000000ffffae7224 */ /* 0x000fe200078e0086 */
[----:B------:R-:W-:Y:S01]  /*5210*/  MOV R172, R128 ;  /* 0x0000008000ac7202 */ /* 0x000fe20000000f00 */
[----:B------:R-:W-:Y:S01]  /*5220*/  IMAD.MOV.U32 R173, RZ, RZ, R135 ;  /* 0x000000ffffad7224 */ /* 0x000fe200078e0087 */
[----:B------:R-:W-:Y:S01]  /*5230*/  HMMA.16816.F32 R160, R4, R26, R120 ;  /* 0x0000001a04a0723c */ /* 0x000fe20000001878 */
[----:B------:R-:W-:-:S06]  /*5240*/  IMAD.MOV.U32 R25, RZ, RZ, R130 ;  /* 0x000000ffff197224 */ /* 0x000fcc00078e0082 */
[----:B------:R-:W-:Y:S01]  /*5250*/  IMAD.MOV.U32 R120, RZ, RZ, R234 ;  /* 0x000000ffff787224 */ /* 0x000fe200078e00ea */
[C---:B------:R-:W-:Y:S01]  /*5260*/  HMMA.16816.F32 R132, R4.reuse, R18, R72 ;  /* 0x000000120484723c */ /* 0x040fe20000001848 */
[----:B------:R-:W1:Y:S01]  /*5270*/  LDSM.16.MT88.4 R16, [R236+0x7100] ;  /* 0x00710000ec10783b */ /* 0x000e620000004200 */
[----:B------:R4:W-:Y:S01]  /*5280*/  MUFU.EX2 R234, R10 ;  /* 0x0000000a00ea7308 */ /* 0x0009e20000000800 */
[----:B------:R-:W-:Y:S02]  /*5290*/  IMAD.MOV.U32 R121, RZ, RZ, R235 ;  /* 0x000000ffff797224 */ /* 0x000fe400078e00eb */
[----:B------:R-:W-:Y:S02]  /*52a0*/  IMAD.MOV.U32 R123, RZ, RZ, R93 ;  /* 0x000000ffff7b7224 */ /* 0x000fe400078e005d */
[----:B------:R-:W-:Y:S01]  /*52b0*/  MOV R74, R127 ;  /* 0x0000007f004a7202 */ /* 0x000fe20000000f00 */
[----:B--2---:R-:W-:Y:S01]  /*52c0*/  HMMA.16816.F32 R128, R4, R20, R116 ;  /* 0x000000140480723c */ /* 0x004fe20000001874 */
[----:B------:R-:W-:-:S02]  /*52d0*/  IMAD.MOV.U32 R73, RZ, RZ, R241 ;  /* 0x000000ffff497224 */ /* 0x000fc400078e00f1 */
[----:B------:R-:W-:Y:S02]  /*52e0*/  IMAD.MOV.U32 R75, RZ, RZ, R92 ;  /* 0x000000ffff4b7224 */ /* 0x000fe400078e005c */
[----:B------:R-:W-:Y:S02]  /*52f0*/  IMAD.MOV.U32 R122, RZ, RZ, R95 ;  /* 0x000000ffff7a7224 */ /* 0x000fe400078e005f */
[----:B------:R-:W-:Y:S01]  /*5300*/  MOV R21, R238 ;  /* 0x000000ee00157202 */ /* 0x000fe20000000f00 */
[----:B---3--:R-:W-:Y:S01]  /*5310*/  HMMA.16816.F32 R124, R4, R12, R64 ;  /* 0x0000000c047c723c */ /* 0x008fe20000001840 */
[----:B------:R-:W-:Y:S01]  /*5320*/  MOV R20, R94 ;  /* 0x0000005e00147202 */ /* 0x000fe20000000f00 */
[----:B----4-:R-:W-:-:S04]  /*5330*/  FFMA.FTZ R10, R229, c[0x0][0x2d0], -R9 ;  /* 0x0000b400e50a7a23 */ /* 0x010fc80000010809 */
[----:B------:R2:W3:Y:S02]  /*5340*/  MUFU.EX2 R241, R10 ;  /* 0x0000000a00f17308 */ /* 0x0004e40000000800 */
[C---:B------:R-:W-:Y:S01]  /*5350*/  HMMA.16816.F32 R116, R4.reuse, R14, R56 ;  /* 0x0000000e0474723c */ /* 0x040fe20000001838 */
[----:B------:R-:W4:Y:S07]  /*5360*/  LDSM.16.MT88.4 R12, [R103+0x7100] ;  /* 0x00710000670c783b */ /* 0x000f2e0000004200 */
[----:B------:R-:W-:Y:S01]  /*5370*/  HMMA.16816.F32 R140, R4, R22, R108 ;  /* 0x00000016048c723c */ /* 0x000fe2000000186c */
[----:B--2---:R-:W-:-:S07]  /*5380*/  FFMA.FTZ R10, R228, c[0x0][0x2d0], -R9 ;  /* 0x0000b400e40a7a23 */ /* 0x004fce0000010809 */
[C---:B------:R-:W-:Y:S01]  /*5390*/  HMMA.16816.F32 R108, R4.reuse, R32, R52 ;  /* 0x00000020046c723c */ /* 0x040fe20000001834 */
[----:B------:R2:W-:Y:S07]  /*53a0*/  MUFU.EX2 R238, R10 ;  /* 0x0000000a00ee7308 */ /* 0x0005ee0000000800 */
[C---:B------:R-:W-:Y:S01]  /*53b0*/  HMMA.16816.F32 R96, R4.reuse, R34, R48 ;  /* 0x000000220460723c */ /* 0x040fe20000001830 */
[----:B------:R-:W-:Y:S07]  /*53c0*/  LDSM.16.MT88.4 R32, [R0+0x4900] ;  /* 0x004900000020783b */ /* 0x000fee0000004200 */
[----:B-1----:R-:W-:Y:S01]  /*53d0*/  HMMA.16816.F32 R48, R4, R16, R40 ;  /* 0x000000100430723c */ /* 0x002fe20000001828 */
[----:B--2---:R-:W-:-:S04]  /*53e0*/  FFMA.FTZ R10, R231, c[0x0][0x2d0], -R9 ;  /* 0x0000b400e70a7a23 */ /* 0x004fc80000010809 */
[----:B------:R1:W-:Y:S03]  /*53f0*/  MUFU.EX2 R235, R10 ;  /* 0x0000000a00eb7308 */ /* 0x0003e60000000800 */
[C---:B----4-:R-:W-:Y:S08]  /*5400*/  HMMA.16816.F32 R92, R4.reuse, R12, R44 ;  /* 0x0000000c045c723c */ /* 0x050ff0000000182c */
[----:B------:R-:W-:Y:S01]  /*5410*/  HMMA.16816.F32 R52, R4, R14, R36 ;  /* 0x0000000e0434723c */ /* 0x000fe20000001824 */
[----:B------:R-:W-:Y:S01]  /*5420*/  LDSM.16.MT88.4 R12, [R2+0x7900] ;  /* 0x00790000020c783b */ /* 0x000fe20000004200 */
[----:B-1----:R-:W-:Y:S01]  /*5430*/  FFMA.FTZ R10, R192, c[0x0][0x2d0], -R8 ;  /* 0x0000b400c00a7a23 */ /* 0x002fe20000010808 */
[----:B------:R-:W-:-:S02]  /*5440*/  MOV R192, R25 ;  /* 0x0000001900c07202 */ /* 0x000fc40000000f00 */
[----:B------:R-:W1:Y:S01]  /*5450*/  LDSM.16.MT88.4 R24, [R0+0x7100] ;  /* 0x007100000018783b */ /* 0x000e620000004200 */
[----:B------:R2:W-:Y:S02]  /*5460*/  MUFU.EX2 R231, R10 ;  /* 0x0000000a00e77308 */ /* 0x0005e40000000800 */
[----:B------:R-:W-:Y:S01]  /*5470*/  HMMA.16816.F32 R44, R4, R18, R60 ;  /* 0x00000012042c723c */ /* 0x000fe2000000183c */
[----:B------:R-:W-:Y:S01]  /*5480*/  LDSM.16.MT88.4 R16, [R2+0x4900] ;  /* 0x004900000210783b */ /* 0x000fe20000004200 */
[----:B--2---:R-:W-:Y:S02]  /*5490*/  FFMA.FTZ R10, R194, c[0x0][0x2d0], -R8 ;  /* 0x0000b400c20a7a23 */ /* 0x004fe40000010808 */
[----:B------:R-:W-:Y:S02]  /*54a0*/  IMAD.MOV.U32 R194, RZ, RZ, R20 ;  /* 0x000000ffffc27224 */ /* 0x000fe400078e0014 */
[----:B------:R2:W4:Y:S02]  /*54b0*/  MUFU.EX2 R230, R10 ;  /* 0x0000000a00e67308 */ /* 0x0005240000000800 */
[----:B--2---:R-:W-:-:S02]  /*54c0*/  FFMA.FTZ R10, R193, c[0x0][0x2d0], -R8 ;  /* 0x0000b400c10a7a23 */ /* 0x004fc40000010808 */
[----:B------:R-:W-:Y:S01]  /*54d0*/  IMAD.MOV.U32 R193, RZ, RZ, R21 ;  /* 0x000000ffffc17224 */ /* 0x000fe200078e0015 */
[C---:B-1----:R-:W-:Y:S01]  /*54e0*/  HMMA.16816.F32 R40, R4.reuse, R24, R76 ;  /* 0x000000180428723c */ /* 0x042fe2000000184c */
[----:B------:R-:W1:Y:S02]  /*54f0*/  LDSM.16.MT88.4 R20, [R2+0x1900] ;  /* 0x001900000214783b */ /* 0x000e640000004200 */
[----:B------:R2:W-:Y:S05]  /*5500*/  MUFU.EX2 R228, R10 ;  /* 0x0000000a00e47308 */ /* 0x0005ea0000000800 */
[----:B------:R-:W-:Y:S01]  /*5510*/  HMMA.16816.F32 R36, R4, R26, R68 ;  /* 0x0000001a0424723c */ /* 0x000fe20000001844 */
[----:B------:R-:W-:Y:S06]  /*5520*/  LDSM.16.MT88.4 R24, [R236+0x1900] ;  /* 0x00190000ec18783b */ /* 0x000fec0000004200 */
[----:B---3--:R-:W-:-:S02]  /*5530*/  F2FP.PACK_AB R4, R241, R234 ;  /* 0x000000eaf104723e */ /* 0x008fc400000000ff */
[----:B----4-:R-:W-:Y:S01]  /*5540*/  F2FP.PACK_AB R5, R230, R231 ;  /* 0x000000e7e605723e */ /* 0x010fe200000000ff */
[----:B--2---:R-:W-:Y:S01]  /*5550*/  FFMA.FTZ R10, R195, c[0x0][0x2d0], -R8 ;  /* 0x0000b400c30a7a23 */ /* 0x004fe20000010808 */
[----:B------:R-:W-:Y:S02]  /*5560*/  F2FP.PACK_AB R6, R235, R238 ;  /* 0x000000eeeb06723e */ /* 0x000fe400000000ff */
[----:B------:R-:W-:Y:S01]  /*5570*/  MOV R195, R73 ;  /* 0x0000004900c37202 */ /* 0x000fe20000000f00 */
[----:B------:R-:W2:Y:S02]  /*5580*/  MUFU.EX2 R229, R10 ;  /* 0x0000000a00e57308 */ /* 0x000ea40000000800 */
[----:B--2---:R-:W-:Y:S01]  /*5590*/  F2FP.PACK_AB R7, R229, R228 ;  /* 0x000000e4e507723e */ /* 0x004fe200000000ff */
[----:B------:R-:W-:-:S06]  /*55a0*/  IMAD.MOV.U32 R10, RZ, RZ, R30 ;  /* 0x000000ffff0a7224 */ /* 0x000fcc00078e001e */
[C---:B------:R-:W-:Y:S08]  /*55b0*/  HMMA.16816.F32 R76, R4.reuse, R12, R88 ;  /* 0x0000000c044c723c */ /* 0x040ff00000001858 */
[C---:B------:R-:W-:Y:S01]  /*55c0*/  HMMA.16816.F32 R64, R4.reuse, R14, R104 ;  /* 0x0000000e0440723c */ /* 0x040fe20000001868 */
[----:B------:R-:W2:Y:S07]  /*55d0*/  LDSM.16.MT88.4 R12, [R236+0x4900] ;  /* 0x00490000ec0c783b */ /* 0x000eae0000004200 */
[C---:B-1----:R-:W-:Y:S07]  /*55e0*/  HMMA.16816.F32 R56, R4.reuse, R22, R80 ;  /* 0x000000160438723c */ /* 0x042fee0000001850 */
[----:B------:R-:W-:Y:S01]  /*55f0*/  IMAD.MOV.U32 R81, RZ, RZ, R31 ;  /* 0x000000ffff517224 */ /* 0x000fe200078e001f */
[----:B------:R-:W-:Y:S01]  /*5600*/  MOV R82, R28 ;  /* 0x0000001c00527202 */ /* 0x000fe20000000f00 */
[----:B------:R-:W-:Y:S01]  /*5610*/  IMAD.MOV.U32 R83, RZ, RZ, R29 ;  /* 0x000000ffff537224 */ /* 0x000fe200078e001d */
[C---:B------:R-:W-:Y:S01]  /*5620*/  HMMA.16816.F32 R144, R4.reuse, R16, R144 ;  /* 0x000000100490723c */ /* 0x040fe20000001890 */
[----:B------:R-:W1:Y:S07]  /*5630*/  LDSM.16.MT88.4 R28, [R103+0x1900] ;  /* 0x00190000671c783b */ /* 0x000e6e0000004200 */
[C---:B------:R-:W-:Y:S01]  /*5640*/  HMMA.16816.F32 R60, R4.reuse, R18, R84 ;  /* 0x00000012043c723c */ /* 0x040fe20000001854 */
[----:B------:R-:W3:Y:S07]  /*5650*/  LDSM.16.MT88.4 R16, [R103+0x4900] ;  /* 0x004900006710783b */ /* 0x000eee0000004200 */
[C---:B------:R-:W-:Y:S01]  /*5660*/  HMMA.16816.F32 R112, R4.reuse, R20, R112 ;  /* 0x000000140470723c */ /* 0x040fe20000001870 */
[----:B------:R-:W4:Y:S07]  /*5670*/  LDSM.16.MT88.4 R20, [R0+0x1900] ;  /* 0x001900000014783b */ /* 0x000f2e0000004200 */
[C---:B--2---:R-:W-:Y:S08]  /*5680*/  HMMA.16816.F32 R124, R4.reuse, R12, R124 ;  /* 0x0000000c047c723c */ /* 0x044ff0000000187c */
[C---:B------:R-:W-:Y:S01]  /*5690*/  HMMA.16816.F32 R84, R4.reuse, R14, R116 ;  /* 0x0000000e0454723c */ /* 0x040fe20000001874 */
[----:B------:R-:W2:Y:S06]  /*56a0*/  LDSM.16.MT88.4 R12, [R103+0x7900] ;  /* 0x00790000670c783b */ /* 0x000eac0000004200 */
[----:B------:R-:W-:Y:S01]  /*56b0*/  IMAD.MOV.U32 R119, RZ, RZ, R179 ;  /* 0x000000ffff777224 */ /* 0x000fe200078e00b3 */
[C---:B------:R-:W-:Y:S08]  /*56c0*/  HMMA.16816.F32 R108, R4.reuse, R32, R108 ;  /* 0x00000020046c723c */ /* 0x040ff0000000186c */
[C---:B-1----:R-:W-:Y:S07]  /*56d0*/  HMMA.16816.F32 R104, R4.reuse, R28, R148 ;  /* 0x0000001c0468723c */ /* 0x042fee0000001894 */
[----:B------:R-:W-:Y:S01]  /*56e0*/  IMAD.MOV.U32 R29, RZ, RZ, R120 ;  /* 0x000000ffff1d7224 */ /* 0x000fe200078e0078 */
[----:B------:R-:W-:Y:S01]  /*56f0*/  HMMA.16816.F32 R68, R4, R30, R168 ;  /* 0x0000001e0444723c */ /* 0x000fe200000018a8 */
[----:B------:R-:W-:Y:S01]  /*5700*/  MOV R28, R121 ;  /* 0x00000079001c7202 */ /* 0x000fe20000000f00 */
[----:B------:R-:W-:Y:S01]  /*5710*/  IMAD.MOV.U32 R151, RZ, RZ, R194 ;  /* 0x000000ffff977224 */ /* 0x000fe200078e00c2 */
[----:B------:R-:W-:Y:S01]  /*5720*/  MOV R150, R192 ;  /* 0x000000c000967202 */ /* 0x000fe20000000f00 */
[----:B------:R-:W-:-:S02]  /*5730*/  IMAD.MOV.U32 R149, RZ, RZ, R172 ;  /* 0x000000ffff957224 */ /* 0x000fc400078e00ac */
[----:B------:R-:W-:Y:S02]  /*5740*/  IMAD.MOV.U32 R148, RZ, RZ, R173 ;  /* 0x000000ffff947224 */ /* 0x000fe400078e00ad */
[----:B------:R-:W-:Y:S01]  /*5750*/  IMAD.MOV.U32 R31, RZ, RZ, R122 ;  /* 0x000000ffff1f7224 */ /* 0x000fe200078e007a */
[----:B---3--:R-:W-:Y:S01]  /*5760*/  HMMA.16816.F32 R136, R4, R16, R136 ;  /* 0x000000100488723c */ /* 0x008fe20000001888 */
[----:B------:R-:W-:-:S07]  /*5770*/  IMAD.MOV.U32 R30, RZ, RZ, R123 ;  /* 0x000000ffff1e7224 */ /* 0x000fce00078e007b */
[C---:B------:R-:W-:Y:S07]  /*5780*/  HMMA.16816.F32 R120, R4.reuse, R24, R164 ;  /* 0x000000180478723c */ /* 0x040fee00000018a4 */
[----:B------:R-:W-:Y:S01]  /*5790*/  MOV R25, R74 ;  /* 0x0000004a00197202 */ /* 0x000fe20000000f00 */
[----:B------:R-:W-:Y:S01]  /*57a0*/  IMAD.MOV.U32 R24, RZ, RZ, R75 ;  /* 0x000000ffff187224 */ /* 0x000fe200078e004b */
[----:B------:R-:W-:Y:S01]  /*57b0*/  HMMA.16816.F32 R132, R4, R18, R132 ;  /* 0x000000120484723c */ /* 0x000fe20000001884 */
[----:B------:R-:W1:Y:S02]  /*57c0*/  LDSM.16.MT88.4 R16, [R236+0x7900] ;  /* 0x00790000ec10783b */ /* 0x000e640000004200 */
[----:B------:R-:W-:-:S05]  /*57d0*/  IMAD.MOV.U32 R116, RZ, RZ, R24 ;  /* 0x000000ffff747224 */ /* 0x000fca00078e0018 */
[C---:B------:R-:W-:Y:S07]  /*57e0*/  HMMA.16816.F32 R72, R4.reuse, R26, R160 ;  /* 0x0000001a0448723c */ /* 0x040fee00000018a0 */
[----:B------:R-:W-:Y:S01]  /*57f0*/  IMAD.MOV.U32 R27, RZ, RZ, R81 ;  /* 0x000000ffff1b7224 */ /* 0x000fe200078e0051 */
[----:B------:R-:W-:Y:S01]  /*5800*/  MOV R160, R82 ;  /* 0x0000005200a07202 */ /* 0x000fe20000000f00 */
[----:B------:R-:W-:Y:S01]  /*5810*/  IMAD.MOV.U32 R161, RZ, RZ, R83 ;  /* 0x000000ffffa17224 */ /* 0x000fe200078e0053 */
[----:B----4-:R-:W-:Y:S01]  /*5820*/  HMMA.16816.F32 R128, R4, R20, R128 ;  /* 0x000000140480723c */ /* 0x010fe20000001880 */
[----:B------:R-:W-:Y:S01]  /*5830*/  IMAD.MOV.U32 R162, RZ, RZ, R10 ;  /* 0x000000ffffa27224 */ /* 0x000fe200078e000a */
[----:B------:R-:W-:Y:S01]  /*5840*/  MOV R163, R195 ;  /* 0x000000c300a37202 */ /* 0x000fe20000000f00 */
[----:B------:R-:W-:-:S02]  /*5850*/  FFMA.FTZ R10, R248, c[0x0][0x2d0], -R9 ;  /* 0x0000b400f80a7a23 */ /* 0x000fc40000010809 */
[----:B------:R-:W-:Y:S02]  /*5860*/  IMAD.MOV.U32 R26, RZ, RZ, R193 ;  /* 0x000000ffff1a7224 */ /* 0x000fe400078e00c1 */
[----:B------:R-:W-:Y:S01]  /*5870*/  IMAD.MOV.U32 R117, RZ, RZ, R27 ;  /* 0x000000ffff757224 */ /* 0x000fe200078e001b */
[C---:B------:R-:W-:Y:S01]  /*5880*/  HMMA.16816.F32 R80, R4.reuse, R22, R140 ;  /* 0x000000160450723c */ /* 0x040fe2000000188c */
[----:B------:R-:W3:Y:S06]  /*5890*/  LDSM.16.MT88.4 R20, [R0+0x7900] ;  /* 0x007900000014783b */ /* 0x000eec0000004200 */
[----:B------:R-:W-:Y:S01]  /*58a0*/  MOV R143, R178 ;  /* 0x000000b2008f7202 */ /* 0x000fe20000000f00 */
[----:B------:R-:W-:Y:S01]  /*58b0*/  IMAD.MOV.U32 R141, RZ, RZ, R175 ;  /* 0x000000ffff8d7224 */ /* 0x000fe200078e00af */
[----:B------:R4:W-:Y:S01]  /*58c0*/  MUFU.EX2 R178, R10 ;  /* 0x0000000a00b27308 */ /* 0x0009e20000000800 */
[----:B------:R-:W-:Y:S01]  /*58d0*/  MOV R140, R174 ;  /* 0x000000ae008c7202 */ /* 0x000fe20000000f00 */
[----:B--2---:R-:W-:Y:S01]  /*58e0*/  HMMA.16816.F32 R192, R4, R12, R92 ;  /* 0x0000000c04c0723c */ /* 0x004fe2000000185c */
[----:B------:R-:W-:-:S02]  /*58f0*/  IMAD.MOV.U32 R142, RZ, RZ, R177 ;  /* 0x000000ffff8e7224 */ /* 0x000fc400078e00b1 */
[----:B------:R-:W-:Y:S02]  /*5900*/  IMAD.MOV.U32 R118, RZ, RZ, R143 ;  /* 0x000000ffff767224 */ /* 0x000fe400078e008f */
[----:B------:R-:W-:Y:S02]  /*5910*/  IMAD.MOV.U32 R248, RZ, RZ, R142 ;  /* 0x000000fffff87224 */ /* 0x000fe400078e008e */
[----:B------:R-:W-:Y:S01]  /*5920*/  IMAD.MOV.U32 R94, RZ, RZ, R176 ;  /* 0x000000ffff5e7224 */ /* 0x000fe200078e00b0 */
[----:B------:R-:W-:Y:S01]  /*5930*/  HMMA.16816.F32 R172, R4, R14, R52 ;  /* 0x0000000e04ac723c */ /* 0x000fe20000001834 */
[----:B------:R-:W2:Y:S01]  /*5940*/  LDSM.16.MT88.4 R12, [R2+0x8100] ;  /* 0x00810000020c783b */ /* 0x000ea20000004200 */
[----:B------:R-:W-:Y:S01]  /*5950*/  MOV R93, R180 ;  /* 0x000000b4005d7202 */ /* 0x000fe20000000f00 */
[----:B------:R-:W-:Y:S02]  /*5960*/  IMAD.MOV.U32 R92, RZ, RZ, R181 ;  /* 0x000000ffff5c7224 */ /* 0x000fe400078e00b5 */
[----:B------:R-:W-:-:S02]  /*5970*/  IMAD.MOV.U32 R95, RZ, RZ, R29 ;  /* 0x000000ffff5f7224 */ /* 0x000fc400078e001d */
[----:B----4-:R-:W-:Y:S01]  /*5980*/  FFMA.FTZ R10, R247, c[0x0][0x2d0], -R9 ;  /* 0x0000b400f70a7a23 */ /* 0x010fe20000010809 */
[C---:B-1----:R-:W-:Y:S01]  /*5990*/  HMMA.16816.F32 R168, R4.reuse, R16, R48 ;  /* 0x0000001004a8723c */ /* 0x042fe20000001830 */
[----:B------:R-:W-:Y:S01]  /*59a0*/  IMAD.MOV.U32 R52, RZ, RZ, R140 ;  /* 0x000000ffff347224 */ /* 0x000fe200078e008c */
[----:B------:R-:W-:Y:S01]  /*59b0*/  MOV R54, R183 ;  /* 0x000000b700367202 */ /* 0x000fe20000000f00 */
[----:B------:R1:W-:Y:S01]  /*59c0*/  MUFU.EX2 R179, R10 ;  /* 0x0000000a00b37308 */ /* 0x0003e20000000800 */
[----:B------:R-:W-:Y:S01]  /*59d0*/  IMAD.MOV.U32 R55, RZ, RZ, R182 ;  /* 0x000000ffff377224 */ /* 0x000fe200078e00b6 */
[----:B------:R-:W-:Y:S01]  /*59e0*/  MOV R247, R26 ;  /* 0x0000001a00f77202 */ /* 0x000fe20000000f00 */
[----:B------:R-:W-:Y:S02]  /*59f0*/  IMAD.MOV.U32 R53, RZ, RZ, R102 ;  /* 0x000000ffff357224 */ /* 0x000fe400078e0066 */
[----:B------:R-:W-:Y:S01]  /*5a00*/  HMMA.16816.F32 R88, R4, R18, R44 ;  /* 0x000000120458723c */ /* 0x000fe2000000182c */
[----:B------:R-:W4:Y:S01]  /*5a10*/  LDSM.16.MT88.4 R16, [R2+0x5100] ;  /* 0x005100000210783b */ /* 0x000f220000004200 */
[----:B------:R-:W-:-:S06]  /*5a20*/  IMAD.MOV.U32 R49, RZ, RZ, R101 ;  /* 0x000000ffff317224 */ /* 0x000fcc00078e0065 */
[----:B------:R-:W-:Y:S01]  /*5a30*/  HMMA.16816.F32 R164, R4, R34, R96 ;  /* 0x0000002204a4723c */ /* 0x000fe20000001860 */
[----:B-1----:R-:W-:-:S04]  /*5a40*/  FFMA.FTZ R10, R251, c[0x0][0x2d0], -R9 ;  /* 0x0000b400fb0a7a23 */ /* 0x002fc80000010809 */
[----:B------:R1:W-:Y:S03]  /*5a50*/  MUFU.EX2 R177, R10 ;  /* 0x0000000a00b17308 */ /* 0x0003e60000000800 */
[----:B---3--:R-:W-:Y:S01]  /*5a60*/  HMMA.16816.F32 R180, R4, R20, R40 ;  /* 0x0000001404b4723c */ /* 0x008fe20000001828 */
[----:B------:R-:W-:Y:S01]  /*5a70*/  IMAD.MOV.U32 R98, RZ, RZ, R30 ;  /* 0x000000ffff627224 */ /* 0x000fe200078e001e */
[----:B------:R-:W-:Y:S01]  /*5a80*/  MOV R96, R28 ;  /* 0x0000001c00607202 */ /* 0x000fe20000000f00 */
[----:B------:R-:W-:Y:S01]  /*5a90*/  IMAD.MOV.U32 R97, RZ, RZ, R31 ;  /* 0x000000ffff617224 */ /* 0x000fe200078e001f */
[----:B------:R-:W-:Y:S02]  /*5aa0*/  MOV R99, R25 ;  /* 0x0000001900637202 */ /* 0x000fe40000000f00 */
[----:B------:R-:W-:Y:S01]  /*5ab0*/  LDSM.16.MT88.4 R24, [R2+0x2100] ;  /* 0x002100000218783b */ /* 0x000fe20000004200 */
[----:B-1----:R-:W-:Y:S01]  /*5ac0*/  FFMA.FTZ R10, R119, c[0x0][0x2d0], -R9 ;  /* 0x0000b400770a7a23 */ /* 0x002fe20000010809 */
[----:B------:R-:W-:-:S02]  /*5ad0*/  MOV R119, R141 ;  /* 0x0000008d00777202 */ /* 0x000fc40000000f00 */
[----:B------:R-:W-:Y:S01]  /*5ae0*/  HMMA.16816.F32 R140, R4, R22, R36 ;  /* 0x00000016048c723c */ /* 0x000fe20000001824 */
[----:B------:R1:W3:Y:S01]  /*5af0*/  MUFU.EX2 R176, R10 ;  /* 0x0000000a00b07308 */ /* 0x0002e20000000800 */
[----:B------:R-:W5:Y:S05]  /*5b00*/  LDSM.16.MT88.4 R20, [R103+0x2100] ;  /* 0x002100006714783b */ /* 0x000f6a0000004200 */
[----:B------:R-:W-:-:S04]  /*5b10*/  FFMA.FTZ R4, R245, c[0x0][0x2d0], -R8 ;  /* 0x0000b400f5047a23 */ /* 0x000fc80000010808 */
[----:B------:R2:W-:Y:S01]  /*5b20*/  MUFU.EX2 R51, R4 ;  /* 0x0000000400337308 */ /* 0x0005e20000000800 */
[----:B-1----:R-:W-:Y:S01]  /*5b30*/  FFMA.FTZ R10, R243, c[0x0][0x2d0], -R8 ;  /* 0x0000b400f30a7a23 */ /* 0x002fe20000010808 */
[----:B---3--:R-:W-:-:S06]  /*5b40*/  F2FP.PACK_AB R6, R176, R177 ;  /* 0x000000b1b006723e */ /* 0x008fcc00000000ff */
[----:B------:R1:W-:Y:S01]  /*5b50*/  MUFU.EX2 R101, R10 ;  /* 0x0000000a00657308 */ /* 0x0003e20000000800 */
[----:B--2---:R-:W-:-:S07]  /*5b60*/  FFMA.FTZ R4, R244, c[0x0][0x2d0], -R8 ;  /* 0x0000b400f4047a23 */ /* 0x004fce0000010808 */
[----:B------:R2:W3:Y:S01]  /*5b70*/  MUFU.EX2 R102, R4 ;  /* 0x0000000400667308 */ /* 0x0004e20000000800 */
[----:B-1----:R-:W-:-:S07]  /*5b80*/  FFMA.FTZ R10, R242, c[0x0][0x2d0], -R8 ;  /* 0x0000b400f20a7a23 */ /* 0x002fce0000010808 */
[----:B------:R-:W1:Y:S01]  /*5b90*/  MUFU.EX2 R50, R10 ;  /* 0x0000000a00327308 */ /* 0x000e620000000800 */
[----:B--2---:R-:W-:Y:S02]  /*5ba0*/  F2FP.PACK_AB R4, R179, R178 ;  /* 0x000000b2b304723e */ /* 0x004fe400000000ff */
[----:B---3--:R-:W-:Y:S02]  /*5bb0*/  F2FP.PACK_AB R7, R102, R51 ;  /* 0x000000336607723e */ /* 0x008fe400000000ff */
[----:B-1----:R-:W-:Y:S01]  /*5bc0*/  F2FP.PACK_AB R5, R50, R101 ;  /* 0x000000653205723e */ /* 0x002fe200000000ff */
[----:B------:R-:W-:-:S04]  /*5bd0*/  FFMA.FTZ R10, R49, c[0x0][0x2d0], -R9 ;  /* 0x0000b400310a7a23 */ /* 0x000fc80000010809 */
[----:B------:R1:W-:Y:S02]  /*5be0*/  MUFU.EX2 R48, R10 ;  /* 0x0000000a00307308 */ /* 0x0003e40000000800 */
[C---:B------:R-:W-:Y:S08]  /*5bf0*/  HMMA.16816.F32 R76, R4.reuse, R12, R76 ;  /* 0x0000000c044c723c */ /* 0x040ff0000000184c */
[----:B------:R-:W-:Y:S01]  /*5c00*/  HMMA.16816.F32 R32, R4, R14, R64 ;  /* 0x0000000e0420723c */ /* 0x000fe20000001840 */
[----:B------:R-:W2:Y:S01]  /*5c10*/  LDSM.16.MT88.4 R12, [R236+0x2100] ;  /* 0x00210000ec0c783b */ /* 0x000ea20000004200 */
[----:B-1----:R-:W-:-:S05]  /*5c20*/  FFMA.FTZ R10, R247, c[0x0][0x2d0], -R9 ;  /* 0x0000b400f70a7a23 */ /* 0x002fca0000010809 */
[----:B------:R-:W-:Y:S01]  /*5c30*/  MOV R66, R161 ;  /* 0x000000a100427202 */ /* 0x000fe20000000f00 */
[----:B----4-:R-:W-:Y:S01]  /*5c40*/  HMMA.16816.F32 R144, R4, R16, R144 ;  /* 0x000000100490723c */ /* 0x010fe20000001890 */
[----:B------:R-:W-:Y:S01]  /*5c50*/  IMAD.MOV.U32 R65, RZ, RZ, R160 ;  /* 0x000000ffff417224 */ /* 0x000fe200078e00a0 */
[----:B------:R1:W-:Y:S01]  /*5c60*/  MUFU.EX2 R49, R10 ;  /* 0x0000000a00317308 */ /* 0x0003e20000000800 */
[----:B------:R-:W-:-:S05]  /*5c70*/  MOV R67, R163 ;  /* 0x000000a300437202 */ /* 0x000fca0000000f00 */
[C---:B------:R-:W-:Y:S01]  /*5c80*/  HMMA.16816.F32 R28, R4.reuse, R18, R60 ;  /* 0x00000012041c723c */ /* 0x040fe2000000183c */
[----:B------:R-:W3:Y:S07]  /*5c90*/  LDSM.16.MT88.4 R16, [R0+0x2100] ;  /* 0x002100000010783b */ /* 0x000eee0000004200 */
[----:B-----5:R-:W-:Y:S01]  /*5ca0*/  HMMA.16816.F32 R104, R4, R20, R104 ;  /* 0x000000140468723c */ /* 0x020fe20000001868 */
[--C-:B-1----:R-:W-:Y:S01]  /*5cb0*/  FFMA.FTZ R10, R248, c[0x0][0x2d0], -R9.reuse ;  /* 0x0000b400f80a7a23 */ /* 0x102fe20000010809 */
[----:B------:R-:W-:Y:S01]  /*5cc0*/  MOV R248, R52 ;  /* 0x0000003400f87202 */ /* 0x000fe20000000f00 */
[----:B------:R-:W-:-:S02]  /*5cd0*/  FFMA.FTZ R9, R53, c[0x0][0x2d0], -R9 ;  /* 0x0000b40035097a23 */ /* 0x000fc40000010809 */
[----:B------:R-:W-:Y:S01]  /*5ce0*/  IMAD.MOV.U32 R52, RZ, RZ, R54 ;  /* 0x000000ffff347224 */ /* 0x000fe200078e0036 */
[----:B------:R-:W-:Y:S02]  /*5cf0*/  MOV R54, R92 ;  /* 0x0000005c00367202 */ /* 0x000fe40000000f00 */
[C---:B------:R-:W-:Y:S01]  /*5d00*/  HMMA.16816.F32 R36, R4.reuse, R22, R68 ;  /* 0x000000160424723c */ /* 0x040fe20000001844 */
[----:B------:R-:W1:Y:S01]  /*5d10*/  LDSM.16.MT88.4 R20, [R103+0x5100] ;  /* 0x005100006714783b */ /* 0x000e620000004200 */
[----:B------:R4:W-:Y:S01]  /*5d20*/  MUFU.EX2 R42, R9 ;  /* 0x00000009002a7308 */ /* 0x0009e20000000800 */
[----:B------:R-:W-:Y:S02]  /*5d30*/  IMAD.MOV.U32 R53, RZ, RZ, R55 ;  /* 0x000000ffff357224 */ /* 0x000fe400078e0037 */
[----:B------:R-:W-:Y:S01]  /*5d40*/  IMAD.MOV.U32 R55, RZ, RZ, R93 ;  /* 0x000000ffff377224 */ /* 0x000fe200078e005d */
[----:B------:R-:W-:Y:S01]  /*5d50*/  MOV R93, R95 ;  /* 0x0000005f005d7202 */ /* 0x000fe20000000f00 */
[----:B------:R-:W-:Y:S01]  /*5d60*/  IMAD.MOV.U32 R92, RZ, RZ, R94 ;  /* 0x000000ffff5c7224 */ /* 0x000fe200078e005e */
[C---:B------:R-:W-:Y:S01]  /*5d70*/  HMMA.16816.F32 R112, R4.reuse, R24, R112 ;  /* 0x000000180470723c */ /* 0x040fe20000001870 */
[----:B------:R-:W-:Y:S01]  /*5d80*/  IMAD.MOV.U32 R95, RZ, RZ, R97 ;  /* 0x000000ffff5f7224 */ /* 0x000fe200078e0061 */
[----:B------:R-:W-:Y:S01]  /*5d90*/  MOV R251, R55 ;  /* 0x0000003700fb7202 */ /* 0x000fe20000000f00 */
[----:B------:R-:W-:Y:S01]  /*5da0*/  IMAD.MOV.U32 R247, RZ, RZ, R54 ;  /* 0x000000fffff77224 */ /* 0x000fe200078e0036 */
[----:B------:R-:W5:Y:S01]  /*5db0*/  MUFU.EX2 R43, R10 ;  /* 0x0000000a002b7308 */ /* 0x000f620000000800 */
[----:B------:R-:W-:Y:S01]  /*5dc0*/  IMAD.MOV.U32 R94, RZ, RZ, R96 ;  /* 0x000000ffff5e7224 */ /* 0x000fe200078e0060 */
[----:B------:R-:W-:Y:S01]  /*5dd0*/  MOV R96, R98 ;  /* 0x0000006200607202 */ /* 0x000fe20000000f00 */
[----:B------:R-:W-:Y:S01]  /*5de0*/  IMAD.MOV.U32 R97, RZ, RZ, R99 ;  /* 0x000000ffff617224 */ /* 0x000fe200078e0063 */
[C---:B--2---:R-:W-:Y:S01]  /*5df0*/  HMMA.16816.F32 R120, R4.reuse, R12, R120 ;  /* 0x0000000c0478723c */ /* 0x044fe20000001878 */
[----:B------:R-:W-:Y:S01]  /*5e00*/  IMAD.MOV.U32 R98, RZ, RZ, R116 ;  /* 0x000000ffff627224 */ /* 0x000fe200078e0074 */
[----:B------:R-:W-:Y:S01]  /*5e10*/  MOV R99, R117 ;  /* 0x0000007500637202 */ /* 0x000fe20000000f00 */
[----:B----4-:R-:W-:Y:S01]  /*5e20*/  FFMA.FTZ R9, R118, c[0x0][0x2d0], -R8 ;  /* 0x0000b40076097a23 */ /* 0x010fe20000010808 */
[----:B------:R-:W-:Y:S01]  /*5e30*/  MOV R242, R93 ;  /* 0x0000005d00f27202 */ /* 0x000fe20000000f00 */
[----:B------:R-:W-:Y:S01]  /*5e40*/  IMAD.MOV.U32 R243, RZ, RZ, R92 ;  /* 0x000000fffff37224 */ /* 0x000fe200078e005c */
[----:B------:R-:W-:Y:S01]  /*5e50*/  MOV R64, R97 ;  /* 0x0000006100407202 */ /* 0x000fe20000000f00 */
[----:B------:R-:W-:Y:S01]  /*5e60*/  IMAD.MOV.U32 R245, RZ, RZ, R98 ;  /* 0x000000fffff57224 */ /* 0x000fe200078e0062 */
[----:B------:R-:W-:Y:S01]  /*5e70*/  HMMA.16816.F32 R44, R4, R14, R72 ;  /* 0x0000000e042c723c */ /* 0x000fe20000001848 */
[----:B------:R-:W2:Y:S01]  /*5e80*/  LDSM.16.MT88.4 R12, [R236+0x5100] ;  /* 0x00510000ec0c783b */ /* 0x000ea20000004200 */
[----:B------:R-:W-:-:S02]  /*5e90*/  MOV R244, R99 ;  /* 0x0000006300f47202 */ /* 0x000fc40000000f00 */
[----:B-----5:R-:W-:-:S03]  /*5ea0*/  F2FP.PACK_AB R98, R42, R43 ;  /* 0x0000002b2a62723e */ /* 0x020fc600000000ff */
[----:B------:R-:W-:Y:S01]  /*5eb0*/  IMAD.MOV.U32 R73, RZ, RZ, R94 ;  /* 0x000000ffff497224 */ /* 0x000fe200078e005e */
[----:B---3--:R-:W-:Y:S01]  /*5ec0*/  HMMA.16816.F32 R128, R4, R16, R128 ;  /* 0x000000100480723c */ /* 0x008fe20000001880 */
[----:B------:R-:W-:Y:S01]  /*5ed0*/  MOV R74, R95 ;  /* 0x0000005f004a7202 */ /* 0x000fe20000000f00 */
[----:B------:R-:W-:Y:S01]  /*5ee0*/  IMAD.MOV.U32 R75, RZ, RZ, R96 ;  /* 0x000000ffff4b7224 */ /* 0x000fe200078e0060 */
[----:B------:R-:W-:-:S05]  /*5ef0*/  F2FP.PACK_AB R96, R49, R48 ;  /* 0x000000303160723e */ /* 0x000fca00000000ff */
[C---:B------:R-:W-:Y:S01]  /*5f00*/  HMMA.16816.F32 R60, R4.reuse, R18, R80 ;  /* 0x00000012043c723c */ /* 0x040fe20000001850 */
[----:B------:R-:W3:Y:S04]  /*5f10*/  LDSM.16.MT88.4 R16, [R0+0x5100] ;  /* 0x005100000010783b */ /* 0x000ee80000004200 */
[----:B------:R-:W-:Y:S03]  /*5f20*/  LDSM.16.MT88.4 R80, [R2+0x8900] ;  /* 0x008900000250783b */ /* 0x000fe60000004200 */
[C---:B-1----:R-:W-:Y:S01]  /*5f30*/  HMMA.16816.F32 R136, R4.reuse, R20, R136 ;  /* 0x000000140488723c */ /* 0x042fe20000001888 */
[----:B------:R1:W-:Y:S07]  /*5f40*/  MUFU.EX2 R21, R9 ;  /* 0x0000000900157308 */ /* 0x0003ee0000000800 */
[C---:B------:R-:W-:Y:S07]  /*5f50*/  HMMA.16816.F32 R24, R4.reuse, R26, R56 ;  /* 0x0000001a0418723c */ /* 0x040fee0000001838 */
[----:B------:R-:W-:Y:S01]  /*5f60*/  IMAD.MOV.U32 R59, RZ, RZ, R162 ;  /* 0x000000ffff3b7224 */ /* 0x000fe200078e00a2 */
[----:B------:R-:W-:Y:S01]  /*5f70*/  MOV R57, R149 ;  /* 0x0000009500397202 */ /* 0x000fe20000000f00 */
[----:B-1----:R-:W-:Y:S01]  /*5f80*/  FFMA.FTZ R9, R119, c[0x0][0x2d0], -R8 ;  /* 0x0000b40077097a23 */ /* 0x002fe20000010808 */
[C---:B--2---:R-:W-:Y:S01]  /*5f90*/  HMMA.16816.F32 R68, R4.reuse, R12, R124 ;  /* 0x0000000c0444723c */ /* 0x044fe2000000187c */
[----:B------:R-:W-:Y:S01]  /*5fa0*/  LDSM.16.MT88.4 R116, [R2+0x2900] ;  /* 0x002900000274783b */ /* 0x000fe20000004200 */
[----:B------:R-:W-:Y:S01]  /*5fb0*/  IMAD.MOV.U32 R56, RZ, RZ, R148 ;  /* 0x000000ffff387224 */ /* 0x000fe200078e0094 */
[----:B------:R1:W2:Y:S01]  /*5fc0*/  MUFU.EX2 R40, R9 ;  /* 0x0000000900287308 */ /* 0x0002a20000000800 */
[----:B------:R-:W-:Y:S01]  /*5fd0*/  IMAD.MOV.U32 R58, RZ, RZ, R150 ;  /* 0x000000ffff3a7224 */ /* 0x000fe200078e0096 */
[----:B------:R-:W-:Y:S03]  /*5fe0*/  LDSM.16.MT88.4 R124, [R236+0x2900] ;  /* 0x00290000ec7c783b */ /* 0x000fe60000004200 */
[C---:B------:R-:W-:Y:S01]  /*5ff0*/  HMMA.16816.F32 R84, R4.reuse, R14, R84 ;  /* 0x0000000e0454723c */ /* 0x040fe20000001854 */
[----:B------:R-:W4:Y:S07]  /*6000*/  LDSM.16.MT88.4 R12, [R103+0x8100] ;  /* 0x00810000670c783b */ /* 0x000f2e0000004200 */
[----:B---3--:R-:W-:Y:S01]  /*6010*/  HMMA.16816.F32 R160, R4, R16, R108 ;  /* 0x0000001004a0723c */ /* 0x008fe2000000186c */
[----:B------:R-:W-:Y:S01]  /*6020*/  LDSM.16.MT88.4 R108, [R103+0x2900] ;  /* 0x00290000676c783b */ /* 0x000fe20000004200 */
[--C-:B-1----:R-:W-:Y:S01]  /*6030*/  FFMA.FTZ R9, R248, c[0x0][0x2d0], -R8.reuse ;  /* 0x0000b400f8097a23 */ /* 0x102fe20000010808 */
[----:B--2---:R-:W-:Y:S01]  /*6040*/  F2FP.PACK_AB R97, R40, R21 ;  /* 0x000000152861723e */ /* 0x004fe200000000ff */
[----:B------:R-:W-:-:S02]  /*6050*/  FFMA.FTZ R8, R52, c[0x0][0x2d0], -R8 ;  /* 0x0000b40034087a23 */ /* 0x000fc40000010808 */
[----:B------:R-:W-:Y:S01]  /*6060*/  IMAD.MOV.U32 R248, RZ, RZ, R53 ;  /* 0x000000fffff87224 */ /* 0x000fe200078e0035 */
[----:B------:R-:W-:Y:S01]  /*6070*/  MUFU.EX2 R41, R9 ;  /* 0x0000000900297308 */ /* 0x000fe20000000800 */
[C---:B------:R-:W-:Y:S01]  /*6080*/  HMMA.16816.F32 R52, R4.reuse, R22, R132 ;  /* 0x000000160434723c */ /* 0x040fe20000001884 */
[----:B------:R-:W-:Y:S06]  /*6090*/  LDSM.16.MT88.4 R132, [R0+0x2900] ;  /* 0x002900000084783b */ /* 0x000fec0000004200 */
[----:B------:R-:W-:Y:S01]  /*60a0*/  IMAD.MOV.U32 R22, RZ, RZ, R11 ;  /* 0x000000ffff167224 */ /* 0x000fe200078e000b */
[----:B------:R1:W2:Y:S01]  /*60b0*/  MUFU.EX2 R20, R8 ;  /* 0x0000000800147308 */ /* 0x0002a20000000800 */
[----:B------:R-:W-:Y:S01]  /*60c0*/  HMMA.16816.F32 R92, R4, R18, R164 ;  /* 0x00000012045c723c */ /* 0x000fe200000018a4 */
[----:B------:R-:W3:Y:S01]  /*60d0*/  LDSM.16.MT88.4 R16, [R0+0x8100] ;  /* 0x008100000010783b */ /* 0x000ee20000004200 */
[----:B------:R-:W-:-:S03]  /*60e0*/  MOV R23, R151 ;  /* 0x0000009700177202 */ /* 0x000fc60000000f00 */
[----:B------:R-:W-:Y:S04]  /*60f0*/  LDSM.16.MT88.4 R148, [R2+0x5900] ;  /* 0x005900000294783b */ /* 0x000fe80000004200 */
[----:B-1----:R-:W1:Y:S01]  /*6100*/  LDSM.16.MT88.4 R8, [R236+0x8100] ;  /* 0x00810000ec08783b */ /* 0x002e620000004200 */
[----:B--2---:R-:W-:Y:S01]  /*6110*/  F2FP.PACK_AB R99, R20, R41 ;  /* 0x000000291463723e */ /* 0x004fe200000000ff */
[C---:B----4-:R-:W-:Y:S07]  /*6120*/  HMMA.16816.F32 R164, R4.reuse, R12, R192 ;  /* 0x0000000c04a4723c */ /* 0x050fee00000018c0 */
[----:B------:R-:W-:Y:S01]  /*6130*/  IMAD.MOV.U32 R192, RZ, RZ, R64 ;  /* 0x000000ffffc07224 */ /* 0x000fe200078e0040 */
[----:B------:R-:W-:Y:S01]  /*6140*/  HMMA.16816.F32 R12, R4, R14, R172 ;  /* 0x0000000e040c723c */ /* 0x000fe200000018ac */
[----:B------:R-:W-:Y:S01]  /*6150*/  MOV R193, R75 ;  /* 0x0000004b00c17202 */ /* 0x000fe20000000f00 */
[----:B------:R-:W-:Y:S01]  /*6160*/  IMAD.MOV.U32 R194, RZ, RZ, R74 ;  /* 0x000000ffffc27224 */ /* 0x000fe200078e004a */
[----:B------:R-:W-:-:S02]  /*6170*/  MOV R195, R73 ;  /* 0x0000004900c37202 */ /* 0x000fc40000000f00 */
[----:B------:R-:W-:Y:S03]  /*6180*/  LDSM.16.MT88.4 R72, [R103+0x8900] ;  /* 0x008900006748783b */ /* 0x000fe60000004200 */
[C---:B------:R-:W-:Y:S08]  /*6190*/  HMMA.16816.F32 R112, R96.reuse, R116, R112 ;  /* 0x000000746070723c */ /* 0x040ff00000001870 */
[----:B------:R-:W-:Y:S08]  /*61a0*/  HMMA.16816.F32 R116, R96, R118, R24 ;  /* 0x000000766074723c */ /* 0x000ff00000001818 */
[C---:B---3--:R-:W-:Y:S08]  /*61b0*/  HMMA.16816.F32 R24, R4.reuse, R16, R180 ;  /* 0x000000100418723c */ /* 0x048ff000000018b4 */
[C---:B-1----:R-:W-:Y:S07]  /*61c0*/  HMMA.16816.F32 R172, R4.reuse, R10, R88 ;  /* 0x0000000a04ac723c */ /* 0x042fee0000001858 */
[----:B------:R-:W-:Y:S01]  /*61d0*/  MOV R11, R67 ;  /* 0x00000043000b7202 */ /* 0x000fe20000000f00 */
[----:B------:R-:W-:Y:S01]  /*61e0*/  IMAD.MOV.U32 R88, RZ, RZ, R56 ;  /* 0x000000ffff587224 */ /* 0x000fe200078e0038 */
[----:B------:R-:W-:Y:S01]  /*61f0*/  MOV R89, R57 ;  /* 0x0000003900597202 */ /* 0x000fe20000000f00 */
[----:B------:R-:W-:Y:S01]  /*6200*/  IMAD.MOV.U32 R90, RZ, RZ, R58 ;  /* 0x000000ffff5a7224 */ /* 0x000fe200078e003a */
[----:B------:R-:W-:Y:S01]  /*6210*/  HMMA.16816.F32 R168, R4, R8, R168 ;  /* 0x0000000804a8723c */ /* 0x000fe200000018a8 */
[----:B------:R-:W-:-:S02]  /*6220*/  MOV R91, R59 ;  /* 0x0000003b005b7202 */ /* 0x000fc40000000f00 */
[----:B------:R-:W-:Y:S01]  /*6230*/  FADD.FTZ R2, R90, R89 ;  /* 0x000000595a027221 */ /* 0x000fe20000010000 */
[----:B------:R-:W-:Y:S03]  /*6240*/  LDSM.16.MT88.4 R56, [R236+0x5900] ;  /* 0x00590000ec38783b */ /* 0x000fe60000004200 */
[----:B------:R-:W-:Y:S01]  /*6250*/  MOV R8, R65 ;  /* 0x0000004100087202 */ /* 0x000fe20000000f00 */
[----:B------:R-:W-:Y:S01]  /*6260*/  HMMA.16816.F32 R16, R4, R18, R140 ;  /* 0x000000120410723c */ /* 0x000fe2000000188c */
[----:B------:R-:W-:Y:S01]  /*6270*/  IMAD.MOV.U32 R9, RZ, RZ, R66 ;  /* 0x000000ffff097224 */ /* 0x000fe200078e0042 */
[----:B------:R-:W1:Y:S02]  /*6280*/  LDSM.16.MT88.4 R140, [R103+0x5900] ;  /* 0x00590000678c783b */ /* 0x000e640000004200 */
[----:B------:R-:W-:Y:S02]  /*6290*/  FADD.FTZ R2, R8, R2 ;  /* 0x0000000208027221 */ /* 0x000fe40000010000 */
[----:B------:R-:W2:Y:S01]  /*62a0*/  LDSM.16.MT88.4 R64, [R0+0x5900] ;  /* 0x005900000040783b */ /* 0x000ea20000004200 */
[----:B------:R-:W-:Y:S01]  /*62b0*/  FADD.FTZ R4, R88, R11 ;  /* 0x0000000b58047221 */ /* 0x000fe20000010000 */
[----:B------:R-:W-:Y:S01]  /*62c0*/  HMMA.16816.F32 R128, R96, R132, R128 ;  /* 0x000000846080723c */ /* 0x000fe20000001880 */
[----:B------:R-:W-:-:S02]  /*62d0*/  FADD.FTZ R2, R192, R2 ;  /* 0x00000002c0027221 */ /* 0x000fc40000010000 */
[----:B------:R-:W-:Y:S02]  /*62e0*/  FADD.FTZ R4, R91, R4 ;  /* 0x000000045b047221 */ /* 0x000fe40000010000 */
[----:B------:R-:W-:Y:S01]  /*62f0*/  FADD.FTZ R2, R194, R2 ;  /* 0x00000002c2027221 */ /* 0x000fe20000010000 */
[----:B------:R-:W3:Y:S01]  /*6300*/  LDSM.16.MT88.4 R88, [R236+0x8900] ;  /* 0x00890000ec58783b */ /* 0x000ee20000004200 */
[----:B------:R-:W-:Y:S01]  /*6310*/  FADD.FTZ R4, R9, R4 ;  /* 0x0000000409047221 */ /* 0x000fe20000010000 */
[----:B------:R-:W-:Y:S01]  /*6320*/  HMMA.16816.F32 R132, R96, R134, R60 ;  /* 0x000000866084723c */ /* 0x000fe2000000183c */
[----:B------:R-:W-:Y:S01]  /*6330*/  FADD.FTZ R2, R22, R2 ;  /* 0x0000000216027221 */ /* 0x000fe20000010000 */
[----:B------:R4:W5:Y:S01]  /*6340*/  LDSM.16.MT88.4 R8, [R0+0x8900] ;  /* 0x008900000008783b */ /* 0x0009620000004200 */
[----:B------:R-:W-:-:S04]  /*6350*/  FADD.FTZ R4, R193, R4 ;  /* 0x00000004c1047221 */ /* 0x000fc80000010000 */
[----:B------:R-:W-:Y:S01]  /*6360*/  FADD.FTZ R4, R195, R4 ;  /* 0x00000004c3047221 */ /* 0x000fe20000010000 */
[C---:B------:R-:W-:Y:S03]  /*6370*/  HMMA.16816.F32 R144, R96.reuse, R148, R144 ;  /* 0x000000946090723c */ /* 0x040fe60000001890 */
[----:B------:R-:W-:Y:S02]  /*6380*/  FADD.FTZ R5, R23, R4 ;  /* 0x0000000417057221 */ /* 0x000fe40000010000 */
[----:B------:R-:W-:Y:S02]  /*6390*/  FADD.FTZ R4, R244, R2 ;  /* 0x00000002f4047221 */ /* 0x000fe40000010000 */
[----:B------:R-:W-:Y:S01]  /*63a0*/  FADD.FTZ R2, R245, R5 ;  /* 0x00000005f5027221 */ /* 0x000fe20000010000 */
[----:B------:R-:W-:Y:S03]  /*63b0*/  HMMA.16816.F32 R76, R96, R80, R76 ;  /* 0x00000050604c723c */ /* 0x000fe6000000184c */
[----:B------:R-:W-:-:S04]  /*63c0*/  FADD.FTZ R2, R243, R2 ;  /* 0x00000002f3027221 */ /* 0x000fc80000010000 */
[----:B------:R-:W-:Y:S01]  /*63d0*/  FADD.FTZ R2, R251, R2 ;  /* 0x00000002fb027221 */ /* 0x000fe20000010000 */
[C---:B------:R-:W-:Y:S01]  /*63e0*/  HMMA.16816.F32 R104, R96.reuse, R108, R104 ;  /* 0x0000006c6068723c */ /* 0x040fe20000001868 */
[----:B----4-:R-:W-:Y:S02]  /*63f0*/  FADD.FTZ R0, R242, R4 ;  /* 0x00000004f2007221 */ /* 0x010fe40000010000 */
[----:B------:R-:W-:Y:S02]  /*6400*/  FADD.FTZ R2, R247, R2 ;  /* 0x00000002f7027221 */ /* 0x000fe40000010000 */
[----:B------:R-:W-:Y:S02]  /*6410*/  FADD.FTZ R0, R252, R0 ;  /* 0x00000000fc007221 */ /* 0x000fe40000010000 */
[----:B------:R-:W-:Y:S01]  /*6420*/  FADD.FTZ R2, R248, R2 ;  /* 0x00000002f8027221 */ /* 0x000fe20000010000 */
[----:B-1----:R-:W-:Y:S01]  /*6430*/  HMMA.16816.F32 R136, R96, R140, R136 ;  /* 0x0000008c6088723c */ /* 0x002fe20000001888 */
        /* <DEDUP_REMOVED lines=18> */
[----:B--2---:R-:W-:Y:S01]  /*6560*/  HMMA.16816.F32 R60, R96, R64, R160 ;  /* 0x00000040603c723c */ /* 0x004fe200000018a0 */
[----:B------:R-:W-:-:S04]  /*6570*/  FADD.FTZ R0, R50, R0 ;  /* 0x0000000032007221 */ /* 0x000fc80000010000 */
[----:B------:R-:W-:Y:S02]  /*6580*/  FADD.FTZ R2, R51, R0 ;  /* 0x0000000033027221 */ /* 0x000fe40000010000 */
        /* <DEDUP_REMOVED lines=14> */
[C---:B---3--:R-:W-:Y:S02]  /*6670*/  HMMA.16816.F32 R84, R96.reuse, R88, R168 ;  /* 0x000000586054723c */ /* 0x048fe400000018a8 */
[----:B------:R1:W-:Y:S06]  /*6680*/  STL [R1+0xc], R4 ;  /* 0x00000c0401007387 */ /* 0x0003ec0000100800 */
[C---:B------:R-:W-:Y:S08]  /*6690*/  HMMA.16816.F32 R148, R96.reuse, R150, R28 ;  /* 0x000000966094723c */ /* 0x040ff0000000181c */
[C---:B------:R-:W-:Y:S08]  /*66a0*/  HMMA.16816.F32 R80, R96.reuse, R82, R32 ;  /* 0x000000526050723c */ /* 0x040ff00000001820 */
[C---:B------:R-:W-:Y:S08]  /*66b0*/  HMMA.16816.F32 R108, R96.reuse, R110, R36 ;  /* 0x0000006e606c723c */ /* 0x040ff00000001824 */
[C---:B------:R-:W-:Y:S08]  /*66c0*/  HMMA.16816.F32 R124, R96.reuse, R126, R44 ;  /* 0x0000007e607c723c */ /* 0x040ff0000000182c */
[C---:B------:R-:W-:Y:S08]  /*66d0*/  HMMA.16816.F32 R72, R96.reuse, R74, R12 ;  /* 0x0000004a6048723c */ /* 0x040ff0000000180c */
[C---:B------:R-:W-:Y:S08]  /*66e0*/  HMMA.16816.F32 R88, R96.reuse, R90, R172 ;  /* 0x0000005a6058723c */ /* 0x040ff000000018ac */
[C---:B-----5:R-:W-:Y:S08]  /*66f0*/  HMMA.16816.F32 R92, R96.reuse, R8, R24 ;  /* 0x00000008605c723c */ /* 0x060ff00000001818 */
[----:B------:R-:W-:Y:S01]  /*6700*/  HMMA.16816.F32 R96, R96, R10, R16 ;  /* 0x0000000a6060723c */ /* 0x000fe20000001810 */
[----:B------:R-:W-:Y:S07]  /*6710*/  @!P0 BRA `(.L_x_1149) ;  /* 0x0000023000008947 */ /* 0x000fee0003800000 */
[----:B-1----:R-:W2:Y:S04]  /*6720*/  LDL.64 R242, [R1+0x18] ;  /* 0x0000180001f27983 */ /* 0x002ea80000100a00 */
[----:B------:R-:W3:Y:S01]  /*6730*/  LDL R248, [R1+0x8] ;  /* 0x0000080001f87983 */ /* 0x000ee20000100800 */
[----:B------:R-:W-:Y:S01]  /*6740*/  UIADD3 UR5, UR28, -0x3, URZ ;  /* 0xfffffffd1c057890 */ /* 0x000fe2000fffe03f */
[----:B------:R-:W-:-:S02]  /*6750*/  IMAD.MOV.U32 R247, RZ, RZ, c[0x0][0x1e0] ;  /* 0x00007800fff77624 */ /* 0x000fc400078e00ff */
[----:B------:R-:W-:Y:S01]  /*6760*/  IMAD.MOV.U32 R251, RZ, RZ, c[0x0][0x1e4] ;  /* 0x00007900fffb7624 */ /* 0x000fe200078e00ff */
[----:B------:R-:W-:Y:S01]  /*6770*/  USHF.R.S32.HI UR4, URZ, 0x1f, UR5 ;  /* 0x0000001f3f047899 */ /* 0x000fe20008011405 */
[C---:B------:R-:W-:Y:S01]  /*6780*/  IMAD.SHL.U32 R8, R247.reuse, 0x40, RZ ;  /* 0x00000040f7087824 */ /* 0x040fe200078e00ff */
[----:B------:R-:W-:Y:S01]  /*6790*/  UIMAD UR6, UR6, UR5, URZ ;  /* 0x00000005060672a4 */ /* 0x000fe2000f8e023f */
[----:B------:R-:W-:Y:S01]  /*67a0*/  IMAD.U32 R6, RZ, RZ, UR5 ;  /* 0x00000005ff067e24 */ /* 0x000fe2000f8e00ff */
[----:B------:R-:W-:Y:S02]  /*67b0*/  SHF.L.U64.HI R2, R247, 0x6, R251 ;  /* 0x00000006f7027819 */ /* 0x000fe400000102fb */
[----:B------:R-:W-:Y:S01]  /*67c0*/  UIMAD UR4, UR4, UR18, UR6 ;  /* 0x00000012040472a4 */ /* 0x000fe2000f8e0206 */
[----:B--2---:R-:W-:-:S05]  /*67d0*/  IMAD.WIDE.U32 R6, R6, UR18, R242 ;  /* 0x0000001206067c25 */ /* 0x004fca000f8e00f2 */
[----:B------:R-:W-:Y:S02]  /*67e0*/  IADD3 R0, R7, UR4, RZ ;  /* 0x0000000407007c10 */ /* 0x000fe4000fffe0ff */
[----:B------:R-:W-:-:S04]  /*67f0*/  LEA R4, P0, R6, c[0x0][0x1c8], 0x1 ;  /* 0x0000720006047a11 */ /* 0x000fc800078008ff */
[----:B------:R-:W-:Y:S02]  /*6800*/  LEA.HI.X R5, R6, c[0x0][0x1cc], R0, 0x1, P0 ;  /* 0x0000730006057a11 */ /* 0x000fe400000f0c00 */
[--C-:B------:R-:W-:Y:S02]  /*6810*/  IADD3 R12, P6, P5, R8, 0x80, R4.reuse ;  /* 0x00000080080c7810 */ /* 0x100fe40007dde004 */
[-C--:B------:R-:W-:Y:S01]  /*6820*/  IADD3 R6, P0, R4, R8.reuse, RZ ;  /* 0x0000000804067210 */ /* 0x080fe20007f1e0ff */
[----:B------:R-:W-:Y:S01]  /*6830*/  @!PT LDS RZ, [RZ] ;  /* 0x00000000fffff984 */ /* 0x000fe20000000800 */
[----:B------:R-:W-:Y:S01]  /*6840*/  @!PT LDS RZ, [RZ] ;  /* 0x00000000fffff984 */ /* 0x000fe20000000800 */
[----:B------:R-:W-:Y:S01]  /*6850*/  @!PT LDS RZ, [RZ] ;  /* 0x00000000fffff984 */ /* 0x000fe20000000800 */
[----:B---3--:R1:W-:Y:S01]  /*6860*/  LDGSTS.E.BYPASS.LTC128B.128 [R248+0x12100], [R4.64], !P4 ;  /* 0x1210000004f87fae */ /* 0x0083e2000e101d58 */
[--C-:B------:R-:W-:Y:S02]  /*6870*/  IADD3.X R13, R2, RZ, R5.reuse, P6, P5 ;  /* 0x000000ff020d7210 */ /* 0x100fe400037ea405 */
        /* <DEDUP_REMOVED lines=13> */
.L_x_1149:
[----:B-1----:R-:W-:Y:S01]  /*6950*/  ULDC.64 UR4, c[0x0][0x2c8] ;  /* 0x0000b20000047ab9 */ /* 0x002fe20000000a00 */
[----:B------:R-:W0:Y:S01]  /*6960*/  LDGDEPBAR ;  /* 0x00000000000079af */ /* 0x000e220000000000 */
[----:B------:R-:W-:-:S02]  /*6970*/  UIMAD.WIDE.U32 UR6, UR8, UR4, URZ ;  /* 0x00000004080672a5 */ /* 0x000fc4000f8e003f */
[----:B------:R-:W-:Y:S02]  /*6980*/  UIADD3 UR28, UR28, -0x2, URZ ;  /* 0xfffffffe1c1c7890 */ /* 0x000fe4000fffe03f */
[----:B------:R-:W-:Y:S02]  /*6990*/  @UP2 USHF.R.U32.HI UR8, URZ, UR5, UR7 ;  /* 0x000000053f082299 */ /* 0x000fe40008011607 */
[----:B------:R-:W-:Y:S02]  /*69a0*/  UMOV UR12, URZ ;  /* 0x0000003f000c7c82 */ /* 0x000fe40008000000 */
[----:B------:R-:W-:-:S04]  /*69b0*/  UIADD3 UR8, UR8, UR14, -UR16 ;  /* 0x0000000e08087290 */ /* 0x000fc8000fffe810 */
[----:B------:R-:W-:-:S04]  /*69c0*/  UIMAD.WIDE UR4, UR8, 0x2aaaaaab, URZ ;  /* 0x2aaaaaab080478a5 */ /* 0x000fc8000f8e023f */
[----:B------:R-:W-:-:S04]  /*69d0*/  USHF.R.U32.HI UR13, URZ, 0x1f, UR5 ;  /* 0x0000001f3f0d7899 */ /* 0x000fc80008011605 */
[----:B------:R-:W-:-:S03]  /*69e0*/  ULEA.HI.SX32 UR13, UR5, UR13, 0x1c ;  /* 0x0000000d050d7291 */ /* 0x000fc6000f8fe23f */
[----:B------:R-:W-:Y:S02]  /*69f0*/  UMOV UR5, 0x1 ;  /* 0x0000000100057882 */ /* 0x000fe40000000000 */
[----:B------:R-:W-:-:S04]  /*6a00*/  UISETP.LT.AND UP0, UPT, URZ, UR13, UPT ;  /* 0x0000000d3f00728c */ /* 0x000fc8000bf01270 */
[----:B------:R-:W-:-:S04]  /*6a10*/  USEL UR13, URZ, UR13, !UP0 ;  /* 0x0000000d3f0d7287 */ /* 0x000fc8000c000000 */
[----:B------:R-:W-:-:S06]  /*6a20*/  UISETP.GE.AND UP0, UPT, UR28, UR13, UPT ;  /* 0x0000000d1c00728c */ /* 0x000fcc000bf06270 */
[----:B------:R-:W-:-:S13]  /*6a30*/  PLOP3.LUT P0, PT, PT, PT, UP0, 0x80, 0x0 ;  /* 0x000000000000781c */ /* 0x000fda0003f0f008 */
[----:B------:R-:W-:Y:S05]  /*6a40*/  @!P0 BRA `(.L_x_1150) ;  /* 0x0000489000008947 */ /* 0x000fea0003800000 */
[----:B------:R-:W2:Y:S01]  /*6a50*/  LDL R0, [R1+0x4] ;  /* 0x0000040001007983 */ /* 0x000ea20000100800 */
[----:B------:R-:W-:Y:S01]  /*6a60*/  PLOP3.LUT P5, PT, PT, PT, UP2, 0x80, 0x0 ;  /* 0x000000000000781c */ /* 0x000fe20003faf028 */
[----:B------:R-:W-:Y:S01]  /*6a70*/  IMAD.MOV.U32 R239, RZ, RZ, 0x20 ;  /* 0x00000020ffef7424 */ /* 0x000fe200078e00ff */
[----:B------:R-:W-:Y:S01]  /*6a80*/  PLOP3.LUT P0, PT, PT, PT, UP2, 0x80, 0x0 ;  /* 0x000000000000781c */ /* 0x000fe20003f0f028 */
[----:B------:R-:W-:Y:S01]  /*6a90*/  IMAD.MOV.U32 R102, RZ, RZ, R3 ;  /* 0x000000ffff667224 */ /* 0x000fe200078e0003 */
[----:B------:R-:W-:Y:S01]  /*6aa0*/  UMOV UR12, URZ ;  /* 0x0000003f000c7c82 */ /* 0x000fe20008000000 */
[----:B------:R-:W-:Y:S01]  /*6ab0*/  IMAD.MOV.U32 R101, RZ, RZ, R100 ;  /* 0x000000ffff657224 */ /* 0x000fe200078e0064 */
[----:B------:R-:W-:Y:S01]  /*6ac0*/  SEL R239, R239, 0xffffffe0, !P1 ;  /* 0xffffffe0efef7807 */ /* 0x000fe20004800000 */
[----:B------:R-:W-:Y:S02]  /*6ad0*/  UMOV UR5, 0x1 ;  /* 0x0000000100057882 */ /* 0x000fe40000000000 */
[----:B------:R-:W-:-:S02]  /*6ae0*/  UMOV UR15, UR28 ;  /* 0x0000001c000f7c82 */ /* 0x000fc40008000000 */
[----:B------:R-:W-:Y:S02]  /*6af0*/  ULDC.64 UR8, c[0x0][0x208] ;  /* 0x0000820000087ab9 */ /* 0x000fe40000000a00 */
[----:B------:R-:W-:Y:S01]  /*6b00*/  ULDC.64 UR6, c[0x0][0x1e0] ;  /* 0x0000780000067ab9 */ /* 0x000fe20000000a00 */
[----:B--2---:R-:W-:-:S05]  /*6b10*/  @P5 IMAD.HI.U32 R0, R0, c[0x0][0x2c8], RZ ;  /* 0x0000b20000005a27 */ /* 0x004fca00078e00ff */
[----:B------:R-:W-:-:S05]  /*6b20*/  @P0 SHF.R.U32.HI R0, RZ, c[0x0][0x2cc], R0 ;  /* 0x0000b300ff000a19 */ /* 0x000fca0000011600 */
[----:B------:R1:W-:Y:S02]  /*6b30*/  @P0 STL [R1], R0 ;  /* 0x0000000001000387 */ /* 0x0003e40000100800 */
.L_x_1151:
[----:B------:R-:W2:Y:S01]  /*6b40*/  LDL.64 R38, [R1+0x20] ;  /* 0x0000200001267983 */ /* 0x000ea20000100a00 */
[----:B------:R-:W-:Y:S04]  /*6b50*/  DEPBAR.LE SB0, 0x2 ;  /* 0x000080800000791a */ /* 0x000fe80000000000 */
[----:B------:R-:W-:Y:S01]  /*6b60*/  MOV R3, UR5 ;  /* 0x0000000500037c02 */ /* 0x000fe20008000f00 */
[----:B------:R-:W3:Y:S01]  /*6b70*/  LDL.64 R36, [R1+0x28] ;  /* 0x0000280001247983 */ /* 0x000ee20000100a00 */
[----:B------:R-:W-:Y:S01]  /*6b80*/  UISETP.GE.AND UP0, UPT, UR15, 0x1, UPT ;  /* 0x000000010f00788c */ /* 0x000fe2000bf06270 */
[----:B------:R-:W-:Y:S01]  /*6b90*/  MOV R100, UR12 ;  /* 0x0000000c00647c02 */ /* 0x000fe20008000f00 */
[----:B------:R-:W-:Y:S01]  /*6ba0*/  UIADD3 UR28, UR15, -0x1, URZ ;  /* 0xffffffff0f1c7890 */ /* 0x000fe2000fffe03f */
[C---:B------:R-:W-:Y:S01]  /*6bb0*/  IMAD R48, R3.reuse, 0x9000, R237 ;  /* 0x0000900003307824 */ /* 0x040fe200078e02ed */
[----:B------:R-:W-:Y:S01]  /*6bc0*/  UIMAD UR4, UR5, 0x9000, URZ ;  /* 0x00009000050478a4 */ /* 0x000fe2000f8e023f */
[----:B------:R-:W4:Y:S04]  /*6bd0*/  LDL R46, [R1+0x8] ;  /* 0x00000800012e7983 */ /* 0x000f280000100800 */
[----:B------:R-:W-:Y:S01]  /*6be0*/  BAR.SYNC.DEFER_BLOCKING 0x0 ;  /* 0x0000000000007b1d */ /* 0x000fe20000010000 */
[----:B------:R-:W-:Y:S01]  /*6bf0*/  PLOP3.LUT P0, PT, PT, PT, UP0, 0x80, 0x0 ;  /* 0x000000000000781c */ /* 0x000fe20003f0f008 */
[----:B------:R-:W-:Y:S01]  /*6c00*/  @UP0 USHF.R.S32.HI UR17, URZ, 0x1f, UR28 ;  /* 0x0000001f3f110899 */ /* 0x000fe2000801141c */
[----:B------:R-:W-:Y:S01]  /*6c10*/  IMAD R3, R3, 0x9000, R233 ;  /* 0x0000900003037824 */ /* 0x000fe200078e02e9 */
[----:B------:R-:W-:Y:S02]  /*6c20*/  @UP0 UIMAD.WIDE.U32 UR18, UR28, UR8, URZ ;  /* 0x000000081c1202a5 */ /* 0x000fe4000f8e003f */
[----:B------:R-:W-:Y:S02]  /*6c30*/  @UP0 UIMAD UR17, UR17, UR8, URZ ;  /* 0x00000008111102a4 */ /* 0x000fe4000f8e023f */
[----:B-1----:R-:W-:Y:S01]  /*6c40*/  IADD3 R0, R239, R3, RZ ;  /* 0x00000003ef007210 */ /* 0x002fe20007ffe0ff */
[----:B------:R-:W-:Y:S01]  /*6c50*/  UISETP.GE.AND UP1, UPT, UR12, 0x1, UPT ;  /* 0x000000010c00788c */ /* 0x000fe2000bf26270 */
[----:B------:R-:W-:Y:S01]  /*6c60*/  MOV R2, UR18 ;  /* 0x0000001200027c02 */ /* 0x000fe20008000f00 */
[----:B------:R-:W-:Y:S04]  /*6c70*/  @UP0 UIMAD UR17, UR28, UR9, UR17 ;  /* 0x000000091c1102a4 */ /* 0x000fe8000f8e0211 */
[----:B------:R-:W-:Y:S04]  /*6c80*/  @UP0 UIADD3 UR17, UR19, UR17, URZ ;  /* 0x0000001113110290 */ /* 0x000fe8000fffe03f */
[----:B------:R-:W-:Y:S02]  /*6c90*/  @UP0 UIMAD UR17, UR17, 0x60, URZ ;  /* 0x00000060111108a4 */ /* 0x000fe4000f8e023f */
[----:B------:R-:W-:Y:S01]  /*6ca0*/  UISETP.GE.AND UP0, UPT, UR15, 0x2, UPT ;  /* 0x000000020f00788c */ /* 0x000fe2000bf06270 */
[----:B------:R-:W1:Y:S08]  /*6cb0*/  LDSM.16.M88.4 R8, [R48+0x12100] ;  /* 0x012100003008783b */ /* 0x000e700000000200 */
[----:B------:R-:W5:Y:S02]  /*6cc0*/  LDSM.16.M88.4 R16, [R48+0x12900] ;  /* 0x012900003010783b */ /* 0x000f640000000200 */
[----:B------:R-:W-:Y:S04]  /*6cd0*/  @UP0 UIADD3 UR18, UR15, -0x2, URZ ;  /* 0xfffffffe0f120890 */ /* 0x000fe8000fffe03f */
[----:B------:R-:W-:Y:S02]  /*6ce0*/  @UP0 UIMAD.WIDE.U32 UR20, UR18, UR6, URZ ;  /* 0x00000006121402a5 */ /* 0x000fe4000f8e003f */
[----:B------:R-:W5:Y:S08]  /*6cf0*/  LDSM.16.M88.4 R24, [R48+0x13100] ;  /* 0x013100003018783b */ /* 0x000f700000000200 */
[----:B------:R-:W4:Y:S04]  /*6d00*/  LDL R234, [R1+0x14] ;  /* 0x0000140001ea7983 */ /* 0x000f280000100800 */
[----:B------:R-:W5:Y:S08]  /*6d10*/  LDSM.16.M88.4 R32, [R48+0x13900] ;  /* 0x013900003020783b */ /* 0x000f700000000200 */
[----:B------:R-:W2:Y:S01]  /*6d20*/  LDSM.16.M88.4 R40, [R48+0x14100] ;  /* 0x014100003028783b */ /* 0x000ea20000000200 */
[C---:B-1----:R-:W-:Y:S07]  /*6d30*/  HMMA.16816.F32 R4, R152.reuse, R8, RZ ;  /* 0x000000089804723c */ /* 0x042fee00000018ff */
[----:B------:R-:W1:Y:S01]  /*6d40*/  LDSM.16.M88.4 R48, [R48+0x14900] ;  /* 0x014900003030783b */ /* 0x000e620000000200 */
[C---:B------:R-:W-:Y:S07]  /*6d50*/  HMMA.16816.F32 R8, R152.reuse, R10, RZ ;  /* 0x0000000a9808723c */ /* 0x040fee00000018ff */
[----:B------:R-:W1:Y:S01]  /*6d60*/  LDSM.16.M88.4 R160, [R0] ;  /* 0x0000000000a0783b */ /* 0x000e620000000200 */
[C---:B-----5:R-:W-:Y:S07]  /*6d70*/  HMMA.16816.F32 R12, R152.reuse, R16, RZ ;  /* 0x00000010980c723c */ /* 0x060fee00000018ff */
[----:B------:R-:W5:Y:S01]  /*6d80*/  LDSM.16.M88.4 R164, [R0+0x800] ;  /* 0x0008000000a4783b */ /* 0x000f620000000200 */
[C---:B------:R-:W-:Y:S07]  /*6d90*/  HMMA.16816.F32 R16, R152.reuse, R18, RZ ;  /* 0x000000129810723c */ /* 0x040fee00000018ff */
[----:B------:R-:W1:Y:S01]  /*6da0*/  LDSM.16.M88.4 R168, [R0+0x1000] ;  /* 0x0010000000a8783b */ /* 0x000e620000000200 */
[C---:B------:R-:W-:Y:S07]  /*6db0*/  HMMA.16816.F32 R20, R152.reuse, R24, RZ ;  /* 0x000000189814723c */ /* 0x040fee00000018ff */
[----:B------:R-:W1:Y:S01]  /*6dc0*/  LDSM.16.M88.4 R172, [R0+0x1800] ;  /* 0x0018000000ac783b */ /* 0x000e620000000200 */
[C---:B------:R-:W-:Y:S07]  /*6dd0*/  HMMA.16816.F32 R24, R152.reuse, R26, RZ ;  /* 0x0000001a9818723c */ /* 0x040fee00000018ff */
[----:B------:R-:W1:Y:S01]  /*6de0*/  LDSM.16.M88.4 R176, [R0+0x2000] ;  /* 0x0020000000b0783b */ /* 0x000e620000000200 */
[C---:B------:R-:W-:Y:S07]  /*6df0*/  HMMA.16816.F32 R28, R152.reuse, R32, RZ ;  /* 0x00000020981c723c */ /* 0x040fee00000018ff */
[----:B------:R-:W1:Y:S01]  /*6e00*/  LDSM.16.M88.4 R180, [R0+0x2800] ;  /* 0x0028000000b4783b */ /* 0x000e620000000200 */
[C---:B------:R-:W-:Y:S07]  /*6e10*/  HMMA.16816.F32 R32, R152.reuse, R34, RZ ;  /* 0x000000229820723c */ /* 0x040fee00000018ff */
[----:B------:R-:W4:Y:S01]  /*6e20*/  LDL R235, [R1] ;  /* 0x0000000001eb7983 */ /* 0x000f220000100800 */
[----:B--2---:R-:W-:Y:S01]  /*6e30*/  @P0 MOV R45, R39 ;  /* 0x00000027002d0202 */ /* 0x004fe20000000f00 */
[----:B---3--:R-:W-:Y:S02]  /*6e40*/  @P0 IMAD.MOV.U32 R44, RZ, RZ, R36 ;  /* 0x000000ffff2c0224 */ /* 0x008fe400078e0024 */
[C---:B------:R-:W-:Y:S02]  /*6e50*/  HMMA.16816.F32 R36, R152.reuse, R40, RZ ;  /* 0x000000289824723c */ /* 0x040fe400000018ff */
[----:B------:R-:W-:Y:S04]  /*6e60*/  @P0 IMAD.WIDE.U32 R44, R2, 0x60, R44 ;  /* 0x00000060022c0825 */ /* 0x000fe800078e002c */
[----:B----4-:R-:W-:Y:S01]  /*6e70*/  @P0 IMAD R100, R100, 0x9000, R46 ;  /* 0x0000900064640824 */ /* 0x010fe200078e022e */
[----:B------:R-:W-:Y:S01]  /*6e80*/  @P0 SHF.L.U32 R2, R44, 0x1, RZ ;  /* 0x000000012c020819 */ /* 0x000fe200000006ff */
[C---:B------:R-:W-:Y:S01]  /*6e90*/  HMMA.16816.F32 R40, R152.reuse, R42, RZ ;  /* 0x0000002a9828723c */ /* 0x040fe200000018ff */
[----:B------:R-:W-:Y:S01]  /*6ea0*/  @P0 IADD3 R194, R45, UR17, RZ ;  /* 0x000000112dc20c10 */ /* 0x000fe2000fffe0ff */
[----:B------:R-:W-:Y:S02]  /*6eb0*/  UIMAD UR17, UR15, -0x60, URZ ;  /* 0xffffffa00f1178a4 */ /* 0x000fe4000f8e023f */
[----:B------:R-:W-:Y:S02]  /*6ec0*/  @P0 IADD3 R192, P1, R2, c[0x0][0x1f8], RZ ;  /* 0x00007e0002c00a10 */ /* 0x000fe40007f3e0ff */
[----:B------:R-:W-:Y:S02]  /*6ed0*/  @P0 SHF.L.U64.HI R194, R44, 0x1, R194 ;  /* 0x000000012cc20819 */ /* 0x000fe400000102c2 */
[C---:B-1----:R-:W-:Y:S01]  /*6ee0*/  HMMA.16816.F32 R44, R152.reuse, R48, RZ ;  /* 0x00000030982c723c */ /* 0x042fe200000018ff */
[----:B------:R-:W-:Y:S03]  /*6ef0*/  @P0 IADD3 R228, P5, R2, 0x80, RZ ;  /* 0x0000008002e40810 */ /* 0x000fe60007fbe0ff */
[----:B------:R-:W-:Y:S02]  /*6f00*/  @P0 IADD3.X R193, R194, c[0x0][0x1fc], RZ, P1, !PT ;  /* 0x00007f00c2c10a10 */ /* 0x000fe40000ffe4ff */
[----:B------:R-:W-:Y:S02]  /*6f10*/  @P0 IADD3 R228, P1, R228, c[0x0][0x1f8], RZ ;  /* 0x00007e00e4e40a10 */ /* 0x000fe40007f3e0ff */
[----:B------:R-:W-:Y:S01]  /*6f20*/  HMMA.16816.F32 R48, R152, R50, RZ ;  /* 0x000000329830723c */ /* 0x000fe200000018ff */
[----:B------:R-:W-:Y:S01]  /*6f30*/  @!PT LDS RZ, [RZ] ;  /* 0x00000000fffff984 */ /* 0x000fe20000000800 */
[----:B------:R-:W-:Y:S01]  /*6f40*/  @!PT LDS RZ, [RZ] ;  /* 0x00000000fffff984 */ /* 0x000fe20000000800 */
[----:B------:R-:W-:Y:S01]  /*6f50*/  @!PT LDS RZ, [RZ] ;  /* 0x00000000fffff984 */ /* 0x000fe20000000800 */
[----:B------:R1:W-:Y:S03]  /*6f60*/  @P0 LDGSTS.E.BYPASS.LTC128B.128 [R100+0x100], [R192.64], !P4 ;  /* 0x00100000c0640fae */ /* 0x0003e6000e101d58 */
[--C-:B------:R-:W-:Y:S02]  /*6f70*/  @P0 IADD3.X R229, RZ, c[0x0][0x1fc], R194.reuse, P1, P5 ;  /* 0x00007f00ffe50a10 */ /* 0x100fe40000fea4c2 */
[----:B------:R-:W-:Y:S02]  /*6f80*/  @P0 IADD3 R2, P6, R2, 0x100, RZ ;  /* 0x0000010002020810 */ /* 0x000fe40007fde0ff */
[C---:B------:R-:W-:Y:S01]  /*6f90*/  HMMA.16816.F32 R4, R156.reuse, R160, R4 ;  /* 0x000000a09c04723c */ /* 0x040fe20000001804 */
[----:B------:R2:W-:Y:S06]  /*6fa0*/  @P0 LDGSTS.E.BYPASS.LTC128B.128 [R100+0x3100], [R228.64], !P3 ;  /* 0x03100000e4640fae */ /* 0x0005ec000d901d58 */
[----:B------:R-:W-:Y:S01]  /*6fb0*/  @P0 IADD3 R160, P1, R192, UR11, RZ ;  /* 0x0000000bc0a00c10 */ /* 0x000fe2000ff3e0ff */
[C---:B------:R-:W-:Y:S04]  /*6fc0*/  HMMA.16816.F32 R8, R156.reuse, R162, R8 ;  /* 0x000000a29c08723c */ /* 0x040fe80000001808 */
[----:B------:R-:W-:Y:S03]  /*6fd0*/  @P0 IADD3.X R161, R193, UR10, RZ, P1, !PT ;  /* 0x0000000ac1a10c10 */ /* 0x000fe60008ffe4ff */
[----:B------:R-:W-:Y:S01]  /*6fe0*/  @P0 IADD3 R162, P1, R160, UR11, RZ ;  /* 0x0000000ba0a20c10 */ /* 0x000fe2000ff3e0ff */
[C---:B-----5:R-:W-:Y:S04]  /*6ff0*/  HMMA.16816.F32 R12, R156.reuse, R164, R12 ;  /* 0x000000a49c0c723c */ /* 0x060fe8000000180c */
[----:B------:R-:W-:Y:S04]  /*7000*/  @P0 IADD3.X R163, R161, UR10, RZ, P1, !PT ;  /* 0x0000000aa1a30c10 */ /* 0x000fe80008ffe4ff */
[C---:B------:R-:W-:Y:S04]  /*7010*/  HMMA.16816.F32 R16, R156.reuse, R166, R16 ;  /* 0x000000a69c10723c */ /* 0x040fe80000001810 */
[----:B--2---:R-:W-:Y:S01]  /*7020*/  @P0 IADD3 R228, P5, R2, c[0x0][0x1f8], RZ ;  /* 0x00007e0002e40a10 */ /* 0x004fe20007fbe0ff */
[C---:B------:R-:W-:Y:S03]  /*7030*/  IMAD.IADD R2, R232.reuse, 0x1, R3 ;  /* 0x00000001e8027824 */ /* 0x040fe600078e0203 */
[C---:B------:R-:W-:Y:S04]  /*7040*/  HMMA.16816.F32 R20, R156.reuse, R168, R20 ;  /* 0x000000a89c14723c */ /* 0x040fe80000001814 */
[----:B------:R-:W-:Y:S04]  /*7050*/  @P0 IADD3.X R229, RZ, c[0x0][0x1fc], R194, P5, P6 ;  /* 0x00007f00ffe50a10 */ /* 0x000fe80002fec4c2 */
[C---:B------:R-:W-:Y:S01]  /*7060*/  HMMA.16816.F32 R24, R156.reuse, R170, R24 ;  /* 0x000000aa9c18723c */ /* 0x040fe20000001818 */
[----:B------:R2:W-:Y:S07]  /*7070*/  @P0 LDGSTS.E.BYPASS.LTC128B.128 [R100+0x6100], [R228.64], !P2 ;  /* 0x06100000e4640fae */ /* 0x0005ee000d101d58 */
[C---:B------:R-:W-:Y:S01]  /*7080*/  HMMA.16816.F32 R28, R156.reuse, R172, R28 ;  /* 0x000000ac9c1c723c */ /* 0x040fe2000000181c */
[----:B------:R1:W-:Y:S07]  /*7090*/  @P0 LDGSTS.E.BYPASS.LTC128B.128 [R100+0x1100], [R160.64], !P4 ;  /* 0x01100000a0640fae */ /* 0x0003ee000e101d58 */
[C---:B------:R-:W-:Y:S01]  /*70a0*/  HMMA.16816.F32 R32, R156.reuse, R174, R32 ;  /* 0x000000ae9c20723c */ /* 0x040fe20000001820 */
[----:B------:R1:W-:Y:S07]  /*70b0*/  @P0 LDGSTS.E.BYPASS.LTC128B.128 [R100+0x4100], [R160.64+0x80], !P3 ;  /* 0x04100080a0640fae */ /* 0x0003ee000d901d58 */
[C---:B------:R-:W-:Y:S01]  /*70c0*/  HMMA.16816.F32 R36, R156.reuse, R176, R36 ;  /* 0x000000b09c24723c */ /* 0x040fe20000001824 */
[----:B------:R1:W-:Y:S03]  /*70d0*/  @P0 LDGSTS.E.BYPASS.LTC128B.128 [R100+0x7100], [R160.64+0x100], !P2 ;  /* 0x07100100a0640fae */ /* 0x0003e6000d101d58 */
[----:B--2---:R-:W-:Y:S04]  /*70e0*/  IADD3 R228, R232, R0, RZ ;  /* 0x00000000e8e47210 */ /* 0x004fe80007ffe0ff */
[C---:B------:R-:W-:Y:S01]  /*70f0*/  HMMA.16816.F32 R40, R156.reuse, R178, R40 ;  /* 0x000000b29c28723c */ /* 0x040fe20000001828 */
[----:B------:R1:W-:Y:S07]  /*7100*/  @P0 LDGSTS.E.BYPASS.LTC128B.128 [R100+0x2100], [R162.64], !P4 ;  /* 0x02100000a2640fae */ /* 0x0003ee000e101d58 */
[C---:B------:R-:W-:Y:S01]  /*7110*/  HMMA.16816.F32 R44, R156.reuse, R180, R44 ;  /* 0x000000b49c2c723c */ /* 0x040fe2000000182c */
[----:B------:R1:W-:Y:S07]  /*7120*/  @P0 LDGSTS.E.BYPASS.LTC128B.128 [R100+0x5100], [R162.64+0x80], !P3 ;  /* 0x05100080a2640fae */ /* 0x0003ee000d901d58 */
[----:B------:R-:W-:Y:S01]  /*7130*/  HMMA.16816.F32 R48, R156, R182, R48 ;  /* 0x000000b69c30723c */ /* 0x000fe20000001830 */
[----:B------:R1:W-:Y:S01]  /*7140*/  @P0 LDGSTS.E.BYPASS.LTC128B.128 [R100+0x8100], [R162.64+0x100], !P2 ;  /* 0x08100100a2640fae */ /* 0x0003e2000d101d58 */
[----:B------:R-:W-:Y:S07]  /*7150*/  PLOP3.LUT P0, PT, PT, PT, UP2, 0x80, 0x0 ;  /* 0x000000000000781c */ /* 0x000fee0003f0f028 */
[----:B------:R-:W-:Y:S08]  /*7160*/  LDSM.16.M88.4 R164, [R2+0x800] ;  /* 0x0008000002a4783b */ /* 0x000ff00000000200 */
[----:B------:R-:W-:Y:S08]  /*7170*/  LDSM.16.M88.4 R168, [R2+0x1000] ;  /* 0x0010000002a8783b */ /* 0x000ff00000000200 */
[----:B------:R-:W-:Y:S01]  /*7180*/  LDSM.16.M88.4 R172, [R2+0x1800] ;  /* 0x0018000002ac783b */ /* 0x000fe20000000200 */
[----:B-1----:R-:W-:Y:S07]  /*7190*/  IADD3 R100, R239, R3, R232 ;  /* 0x00000003ef647210 */ /* 0x002fee0007ffe0e8 */
[----:B------:R-:W1:Y:S08]  /*71a0*/  LDSM.16.M88.4 R160, [R2] ;  /* 0x0000000002a0783b */ /* 0x000e700000000200 */
[----:B------:R-:W0:Y:S08]  /*71b0*/  LDGDEPBAR ;  /* 0x00000000000079af */ /* 0x000e300000000000 */
[----:B------:R-:W2:Y:S08]  /*71c0*/  LDSM.16.M88.4 R176, [R2+0x2000] ;  /* 0x0020000002b0783b */ /* 0x000eb00000000200 */
[----:B------:R-:W-:Y:S08]  /*71d0*/  LDSM.16.M88.4 R180, [R228+0x800] ;  /* 0x00080000e4b4783b */ /* 0x000ff00000000200 */
[----:B------:R-:W-:Y:S01]  /*71e0*/  LDSM.16.M88.4 R192, [R228+0x1000] ;  /* 0x00100000e4c0783b */ /* 0x000fe20000000200 */
[C---:B-1----:R-:W-:Y:S08]  /*71f0*/  HMMA.16816.F32 R4, R184.reuse, R160, R4 ;  /* 0x000000a0b804723c */ /* 0x042ff00000001804 */
[C---:B------:R-:W-:Y:S01]  /*7200*/  HMMA.16816.F32 R8, R184.reuse, R162, R8 ;  /* 0x000000a2b808723c */ /* 0x040fe20000001808 */
[----:B------:R-:W1:Y:S07]  /*7210*/  LDSM.16.M88.4 R160, [R2+0x2800] ;  /* 0x0028000002a0783b */ /* 0x000e6e0000000200 */
[C---:B------:R-:W-:Y:S08]  /*7220*/  HMMA.16816.F32 R12, R184.reuse, R164, R12 ;  /* 0x000000a4b80c723c */ /* 0x040ff0000000180c */
[C---:B------:R-:W-:Y:S01]  /*7230*/  HMMA.16816.F32 R16, R184.reuse, R166, R16 ;  /* 0x000000a6b810723c */ /* 0x040fe20000001810 */
[----:B------:R-:W3:Y:S07]  /*7240*/  LDSM.16.M88.4 R164, [R228] ;  /* 0x00000000e4a4783b */ /* 0x000eee0000000200 */
[C---:B------:R-:W-:Y:S08]  /*7250*/  HMMA.16816.F32 R20, R184.reuse, R168, R20 ;  /* 0x000000a8b814723c */ /* 0x040ff00000001814 */
[C---:B------:R-:W-:Y:S01]  /*7260*/  HMMA.16816.F32 R24, R184.reuse, R170, R24 ;  /* 0x000000aab818723c */ /* 0x040fe20000001818 */
[----:B------:R-:W4:Y:S07]  /*7270*/  LDSM.16.M88.4 R168, [R228+0x1800] ;  /* 0x00180000e4a8783b */ /* 0x000f2e0000000200 */
[C---:B------:R-:W-:Y:S08]  /*7280*/  HMMA.16816.F32 R28, R184.reuse, R172, R28 ;  /* 0x000000acb81c723c */ /* 0x040ff0000000181c */
[C---:B------:R-:W-:Y:S01]  /*7290*/  HMMA.16816.F32 R32, R184.reuse, R174, R32 ;  /* 0x000000aeb820723c */ /* 0x040fe20000001820 */
[----:B------:R-:W5:Y:S07]  /*72a0*/  LDSM.16.M88.4 R172, [R228+0x2000] ;  /* 0x00200000e4ac783b */ /* 0x000f6e0000000200 */
[C---:B--2---:R-:W-:Y:S08]  /*72b0*/  HMMA.16816.F32 R36, R184.reuse, R176, R36 ;  /* 0x000000b0b824723c */ /* 0x044ff00000001824 */
        /* <DEDUP_REMOVED lines=8> */
[C---:B------:R-:W-:Y:S08]  /*7340*/  HMMA.16816.F32 R12, R188.reuse, R180, R12 ;  /* 0x000000b4bc0c723c */ /* 0x040ff0000000180c */
[C---:B------:R-:W-:Y:S01]  /*7350*/  HMMA.16816.F32 R16, R188.reuse, R182, R16 ;  /* 0x000000b6bc10723c */ /* 0x040fe20000001810 */
[----:B------:R-:W-:Y:S07]  /*7360*/  LDSM.16.M88.4 R180, [R3+0x5000] ;  /* 0x0050000003b4783b */ /* 0x000fee0000000200 */
[C---:B------:R-:W-:Y:S08]  /*7370*/  HMMA.16816.F32 R20, R188.reuse, R192, R20 ;  /* 0x000000c0bc14723c */ /* 0x040ff00000001814 */
        /* <DEDUP_REMOVED lines=8> */
[C---:B--2---:R-:W-:Y:S08]  /*7400*/  HMMA.16816.F32 R44, R188.reuse, R176, R44 ;  /* 0x000000b0bc2c723c */ /* 0x044ff0000000182c */
        /* <DEDUP_REMOVED lines=14> */
[C---:B------:R-:W-:Y:S08]  /*74f0*/  HMMA.16816.F32 R36, R196.reuse, R180, R36 ;  /* 0x000000b4c424723c */ /* 0x040ff00000001824 */
        /* <DEDUP_REMOVED lines=21> */
[----:B------:R-:W-:Y:S01]  /*7650*/  HMMA.16816.F32 R48, R200, R182, R48 ;  /* 0x000000b6c830723c */ /* 0x000fe20000001830 */
[----:B------:R-:W-:Y:S07]  /*7660*/  LDSM.16.M88.4 R180, [R3+0x6800] ;  /* 0x0068000003b4783b */ /* 0x000fee0000000200 */
[C---:B--2---:R-:W-:Y:S08]  /*7670*/  HMMA.16816.F32 R4, R204.reuse, R176, R4 ;  /* 0x000000b0cc04723c */ /* 0x044ff00000001804 */
[C---:B------:R-:W-:Y:S01]  /*7680*/  HMMA.16816.F32 R8, R204.reuse, R178, R8 ;  /* 0x000000b2cc08723c */ /* 0x040fe20000001808 */
[----:B------:R-:W-:Y:S07]  /*7690*/  LDSM.16.M88.4 R176, [R228+0x3000] ;  /* 0x00300000e4b0783b */ /* 0x000fee0000000200 */
[C---:B-1----:R-:W-:Y:S01]  /*76a0*/  HMMA.16816.F32 R12, R204.reuse, R160, R12 ;  /* 0x000000a0cc0c723c */ /* 0x042fe2000000180c */
[----:B------:R-:W-:Y:S07]  /*76b0*/  LDSM.16.M88.4 R228, [R228+0x6000] ;  /* 0x00600000e4e4783b */ /* 0x000fee0000000200 */
[C---:B------:R-:W-:Y:S01]  /*76c0*/  HMMA.16816.F32 R16, R204.reuse, R162, R16 ;  /* 0x000000a2cc10723c */ /* 0x040fe20000001810 */
[----:B------:R-:W1:Y:S07]  /*76d0*/  LDSM.16.M88.4 R160, [R2+0x5800] ;  /* 0x0058000002a0783b */ /* 0x000e6e0000000200 */
[C---:B---3--:R-:W-:Y:S08]  /*76e0*/  HMMA.16816.F32 R20, R204.reuse, R164, R20 ;  /* 0x000000a4cc14723c */ /* 0x048ff00000001814 */
[C---:B------:R-:W-:Y:S01]  /*76f0*/  HMMA.16816.F32 R24, R204.reuse, R166, R24 ;  /* 0x000000a6cc18723c */ /* 0x040fe20000001818 */
[----:B------:R-:W2:Y:S07]  /*7700*/  LDSM.16.M88.4 R164, [R100+0x3800] ;  /* 0x0038000064a4783b */ /* 0x000eae0000000200 */
[C---:B----4-:R-:W-:Y:S08]  /*7710*/  HMMA.16816.F32 R28, R204.reuse, R168, R28 ;  /* 0x000000a8cc1c723c */ /* 0x050ff0000000181c */
[C---:B------:R-:W-:Y:S01]  /*7720*/  HMMA.16816.F32 R32, R204.reuse, R170, R32 ;  /* 0x000000aacc20723c */ /* 0x040fe20000001820 */
[----:B------:R-:W3:Y:S07]  /*7730*/  LDSM.16.M88.4 R168, [R100+0x4000] ;  /* 0x0040000064a8783b */ /* 0x000eee0000000200 */
[C---:B-----5:R-:W-:Y:S08]  /*7740*/  HMMA.16816.F32 R36, R204.reuse, R172, R36 ;  /* 0x000000accc24723c */ /* 0x060ff00000001824 */
[C---:B------:R-:W-:Y:S01]  /*7750*/  HMMA.16816.F32 R40, R204.reuse, R174, R40 ;  /* 0x000000aecc28723c */ /* 0x040fe20000001828 */
[----:B------:R-:W4:Y:S07]  /*7760*/  LDSM.16.M88.4 R172, [R100+0x4800] ;  /* 0x0048000064ac783b */ /* 0x000f2e0000000200 */
[C---:B-1----:R-:W-:Y:S08]  /*7770*/  HMMA.16816.F32 R44, R204.reuse, R160, R44 ;  /* 0x000000a0cc2c723c */ /* 0x042ff0000000182c */
[----:B------:R-:W-:Y:S01]  /*7780*/  HMMA.16816.F32 R48, R204, R162, R48 ;  /* 0x000000a2cc30723c */ /* 0x000fe20000001830 */
[----:B------:R-:W1:Y:S07]  /*7790*/  LDSM.16.M88.4 R160, [R100+0x5000] ;  /* 0x0050000064a0783b */ /* 0x000e6e0000000200 */
[C---:B------:R-:W-:Y:S08]  /*77a0*/  HMMA.16816.F32 R4, R208.reuse, R176, R4 ;  /* 0x000000b0d004723c */ /* 0x040ff00000001804 */
        /* <DEDUP_REMOVED lines=11> */
[C---:B-1----:R-:W-:Y:S08]  /*7860*/  HMMA.16816.F32 R36, R208.reuse, R160, R36 ;  /* 0x000000a0d024723c */ /* 0x042ff00000001824 */
[C---:B------:R-:W-:Y:S01]  /*7870*/  HMMA.16816.F32 R40, R208.reuse, R162, R40 ;  /* 0x000000a2d028723c */ /* 0x040fe20000001828 */
[----:B------:R-:W1:Y:S07]  /*7880*/  LDSM.16.M88.4 R160, [R3+0x8000] ;  /* 0x0080000003a0783b */ /* 0x000e6e0000000200 */
[C---:B--2---:R-:W-:Y:S08]  /*7890*/  HMMA.16816.F32 R44, R208.reuse, R164, R44 ;  /* 0x000000a4d02c723c */ /* 0x044ff0000000182c */
[----:B------:R-:W-:Y:S01]  /*78a0*/  HMMA.16816.F32 R48, R208, R166, R48 ;  /* 0x000000a6d030723c */ /* 0x000fe20000001830 */
[----:B------:R-:W2:Y:S07]  /*78b0*/  LDSM.16.M88.4 R164, [R3+0x8800] ;  /* 0x0088000003a4783b */ /* 0x000eae0000000200 */
[C---:B------:R-:W-:Y:S08]  /*78c0*/  HMMA.16816.F32 R4, R212.reuse, R176, R4 ;  /* 0x000000b0d404723c */ /* 0x040ff00000001804 */
[C---:B------:R-:W-:Y:S01]  /*78d0*/  HMMA.16816.F32 R8, R212.reuse, R178, R8 ;  /* 0x000000b2d408723c */ /* 0x040fe20000001808 */
[----:B------:R-:W4:Y:S07]  /*78e0*/  LDSM.16.M88.4 R176, [R0+0x6800] ;  /* 0x0068000000b0783b */ /* 0x000f2e0000000200 */
[C---:B------:R-:W-:Y:S08]  /*78f0*/  HMMA.16816.F32 R12, R212.reuse, R180, R12 ;  /* 0x000000b4d40c723c */ /* 0x040ff0000000180c */
[C---:B------:R-:W-:Y:S01]  /*7900*/  HMMA.16816.F32 R16, R212.reuse, R182, R16 ;  /* 0x000000b6d410723c */ /* 0x040fe20000001810 */
[----:B------:R-:W5:Y:S07]  /*7910*/  LDSM.16.M88.4 R180, [R0+0x7000] ;  /* 0x0070000000b4783b */ /* 0x000f6e0000000200 */
        /* <DEDUP_REMOVED lines=8> */
[----:B------:R1:W3:Y:S07]  /*79a0*/  LDSM.16.M88.4 R160, [R0+0x8800] ;  /* 0x0088000000a0783b */ /* 0x0002ee0000000200 */
[C---:B--2---:R-:W-:Y:S08]  /*79b0*/  HMMA.16816.F32 R44, R212.reuse, R164, R44 ;  /* 0x000000a4d42c723c */ /* 0x044ff0000000182c */
[----:B------:R-:W-:Y:S01]  /*79c0*/  HMMA.16816.F32 R48, R212, R166, R48 ;  /* 0x000000a6d430723c */ /* 0x000fe20000001830 */
[----:B------:R-:W3:Y:S07]  /*79d0*/  LDSM.16.M88.4 R164, [R2+0x6000] ;  /* 0x0060000002a4783b */ /* 0x000eee0000000200 */
[C---:B------:R-:W-:Y:S01]  /*79e0*/  HMMA.16816.F32 R4, R216.reuse, R172, R4 ;  /* 0x000000acd804723c */ /* 0x040fe20000001804 */
[----:B-1----:R1:W2:Y:S07]  /*79f0*/  LDL R0, [R1+0x4] ;  /* 0x0000040001007983 */ /* 0x0022ae0000100800 */
[C---:B------:R-:W-:Y:S01]  /*7a00*/  HMMA.16816.F32 R8, R216.reuse, R174, R8 ;  /* 0x000000aed808723c */ /* 0x040fe20000001808 */
[----:B------:R-:W1:Y:S07]  /*7a10*/  LDSM.16.M88.4 R172, [R2+0x6800] ;  /* 0x0068000002ac783b */ /* 0x000e6e0000000200 */
[C---:B----4-:R-:W-:Y:S08]  /*7a20*/  HMMA.16816.F32 R12, R216.reuse, R176, R12 ;  /* 0x000000b0d80c723c */ /* 0x050ff0000000180c */
        /* <DEDUP_REMOVED lines=8> */
[C---:B---3--:R-:W-:Y:S08]  /*7ab0*/  HMMA.16816.F32 R36, R216.reuse, R168, R36 ;  /* 0x000000a8d824723c */ /* 0x048ff00000001824 */
[C---:B------:R-:W-:Y:S01]  /*7ac0*/  HMMA.16816.F32 R40, R216.reuse, R170, R40 ;  /* 0x000000aad828723c */ /* 0x040fe20000001828 */
[----:B------:R3:W4:Y:S07]  /*7ad0*/  LDSM.16.M88.4 R168, [R2+0x7000] ;  /* 0x0070000002a8783b */ /* 0x00072e0000000200 */
[C---:B------:R-:W-:Y:S08]  /*7ae0*/  HMMA.16816.F32 R44, R216.reuse, R160, R44 ;  /* 0x000000a0d82c723c */ /* 0x040ff0000000182c */
[----:B------:R-:W-:Y:S01]  /*7af0*/  HMMA.16816.F32 R48, R216, R162, R48 ;  /* 0x000000a2d830723c */ /* 0x000fe20000001830 */
[----:B------:R-:W5:Y:S07]  /*7b00*/  LDSM.16.M88.4 R160, [R100+0x6800] ;  /* 0x0068000064a0783b */ /* 0x000f6e0000000200 */
[C---:B------:R-:W-:Y:S01]  /*7b10*/  HMMA.16816.F32 R4, R220.reuse, R164, R4 ;  /* 0x000000a4dc04723c */ /* 0x040fe20000001804 */
[----:B---3--:R-:W-:Y:S07]  /*7b20*/  IMAD.U32 R2, RZ, RZ, UR16 ;  /* 0x00000010ff027e24 */ /* 0x008fee000f8e00ff */
[C---:B------:R-:W-:Y:S08]  /*7b30*/  HMMA.16816.F32 R8, R220.reuse, R166, R8 ;  /* 0x000000a6dc08723c */ /* 0x040ff00000001808 */
[C---:B-1----:R-:W-:Y:S08]  /*7b40*/  HMMA.16816.F32 R12, R220.reuse, R172, R12 ;  /* 0x000000acdc0c723c */ /* 0x042ff0000000180c */
        /* <DEDUP_REMOVED lines=11> */
[C---:B-----5:R-:W-:Y:S08]  /*7c00*/  HMMA.16816.F32 R12, R224.reuse, R160, R12 ;  /* 0x000000a0e00c723c */ /* 0x060ff0000000180c */
        /* <DEDUP_REMOVED lines=21> */
[----:B------:R-:W5:Y:S10]  /*7d60*/  MUFU.TANH R165, R8 ;  /* 0x0000000800a57308 */ /* 0x000f740000002400 */
[----:B------:R-:W1:Y:S01]  /*7d70*/  MUFU.TANH R164, R9 ;  /* 0x0000000900a47308 */ /* 0x000e620000002400 */
[----:B----4-:R-:W4:Y:S09]  /*7d80*/  LDSM.16.M88.4 R4, [R100+0x7000] ;  /* 0x007000006404783b */ /* 0x010f320000000200 */
[----:B------:R-:W-:Y:S10]  /*7d90*/  MUFU.TANH R161, R10 ;  /* 0x0000000a00a17308 */ /* 0x000ff40000002400 */
[----:B------:R1:W-:Y:S01]  /*7da0*/  MUFU.TANH R160, R11 ;  /* 0x0000000b00a07308 */ /* 0x0003e20000002400 */
[----:B--2---:R-:W-:Y:S09]  /*7db0*/  @P0 MOV R0, R235 ;  /* 0x000000eb00000202 */ /* 0x004ff20000000f00 */
[----:B------:R-:W-:Y:S01]  /*7dc0*/  MUFU.TANH R15, R15 ;  /* 0x0000000f000f7308 */ /* 0x000fe20000002400 */
[----:B------:R-:W-:Y:S09]  /*7dd0*/  SHFL.IDX PT, R3, R0, 0x1, 0x1c1f ;  /* 0x003c1f0000037f89 */ /* 0x000ff200000e0000 */
[----:B------:R-:W2:Y:S01]  /*7de0*/  MUFU.TANH R12, R12 ;  /* 0x0000000c000c7308 */ /* 0x000ea20000002400 */
[C---:B----4-:R-:W-:Y:S01]  /*7df0*/  HMMA.16816.F32 R20, R224.reuse, R4, R20 ;  /* 0x00000004e014723c */ /* 0x050fe20000001814 */
[----:B-1----:R-:W1:Y:S08]  /*7e00*/  LDSM.16.M88.4 R8, [R100+0x7800] ;  /* 0x007800006408783b */ /* 0x002e700000000200 */
[----:B------:R-:W4:Y:S01]  /*7e10*/  MUFU.TANH R13, R13 ;  /* 0x0000000d000d7308 */ /* 0x000f220000002400 */
[C---:B------:R-:W-:Y:S01]  /*7e20*/  HMMA.16816.F32 R24, R224.reuse, R6, R24 ;  /* 0x00000006e018723c */ /* 0x040fe20000001818 */
[----:B------:R-:W2:Y:S08]  /*7e30*/  LDSM.16.M88.4 R4, [R100+0x8000] ;  /* 0x008000006404783b */ /* 0x000eb00000000200 */
[----:B------:R-:W1:Y:S05]  /*7e40*/  MUFU.TANH R16, R16 ;  /* 0x0000001000107308 */ /* 0x000e6a0000002400 */
        /* <DEDUP_REMOVED lines=16> */
[----:B------:R2:W1:Y:S01]  /*7f50*/  SHFL.IDX PT, R4, R0, RZ, 0x1c1f ;  /* 0x001c1fff00047589 */ /* 0x00046200000e0000 */
[----:B------:R-:W-:Y:S06]  /*7f60*/  MUFU.TANH R23, R23 ;  /* 0x0000001700177308 */ /* 0x000fec0000002400 */
[C---:B------:R-:W-:Y:S04]  /*7f70*/  HMMA.16816.F32 R40, R224.reuse, R6, R40 ;  /* 0x00000006e028723c */ /* 0x040fe80000001828 */
[----:B------:R-:W-:Y:S01]  /*7f80*/  MUFU.TANH R22, R22 ;  /* 0x0000001600167308 */ /* 0x000fe20000002400 */
[----:B------:R-:W-:Y:S01]  /*7f90*/  BAR.SYNC.DEFER_BLOCKING 0x0 ;  /* 0x0000000000007b1d */ /* 0x000fe20000010000 */
[----:B------:R-:W-:Y:S02]  /*7fa0*/  FMUL.FTZ R28, R28, c[0x0][0x320] ;  /* 0x0000c8001c1c7a20 */ /* 0x000fe40000410000 */
[----:B------:R-:W-:Y:S04]  /*7fb0*/  FMUL.FTZ R29, R29, c[0x0][0x320] ;  /* 0x0000c8001d1d7a20 */ /* 0x000fe80000410000 */
[----:B------:R-:W-:Y:S02]  /*7fc0*/  FMUL.FTZ R31, R31, c[0x0][0x320] ;  /* 0x0000c8001f1f7a20 */ /* 0x000fe40000410000 */
[----:B------:R-:W-:Y:S01]  /*7fd0*/  FMUL.FTZ R30, R30, c[0x0][0x320] ;  /* 0x0000c8001e1e7a20 */ /* 0x000fe20000410000 */
[----:B--2---:R-:W-:Y:S01]  /*7fe0*/  MOV R0, UR17 ;  /* 0x0000001100007c02 */ /* 0x004fe20008000f00 */
[----:B------:R-:W-:Y:S01]  /*7ff0*/  FMUL.FTZ R36, R36, c[0x0][0x320] ;  /* 0x0000c80024247a20 */ /* 0x000fe20000410000 */
[----:B------:R-:W-:Y:S01]  /*8000*/  @UP0 USHF.R.S32.HI UR17, URZ, 0x1f, UR18 ;  /* 0x0000001f3f110899 */ /* 0x000fe20008011412 */
[----:B------:R-:W-:Y:S01]  /*8010*/  FMUL.FTZ R37, R37, c[0x0][0x320] ;  /* 0x0000c80025257a20 */ /* 0x000fe20000410000 */
[----:B------:R-:W-:Y:S01]  /*8020*/  IADD3 R0, -R234, 0x1, R0 ;  /* 0x00000001ea007810 */ /* 0x000fe20007ffe100 */
[----:B------:R-:W-:Y:S01]  /*8030*/  FMUL.FTZ R38, R38, c[0x0][0x320] ;  /* 0x0000c80026267a20 */ /* 0x000fe20000410000 */
[----:B------:R-:W-:Y:S01]  /*8040*/  @UP0 UIMAD UR17, UR17, UR6, URZ ;  /* 0x00000006111102a4 */ /* 0x000fe2000f8e023f */
[----:B------:R-:W-:Y:S01]  /*8050*/  FMUL.FTZ R39, R39, c[0x0][0x320] ;  /* 0x0000c80027277a20 */ /* 0x000fe20000410000 */
[----:B------:R-:W-:Y:S01]  /*8060*/  IADD3 R0, -R2, UR14, R0 ;  /* 0x0000000e02007c10 */ /* 0x000fe2000fffe100 */
[C---:B-1----:R-:W-:Y:S01]  /*8070*/  HMMA.16816.F32 R44, R224.reuse, R8, R44 ;  /* 0x00000008e02c723c */ /* 0x042fe2000000182c */
[----:B------:R-:W-:Y:S02]  /*8080*/  @UP0 UIMAD UR17, UR18, UR7, UR17 ;  /* 0x00000007121102a4 */ /* 0x000fe4000f8e0211 */
[C---:B------:R-:W-:Y:S01]  /*8090*/  IADD3 R2, R0.reuse, R4, RZ ;  /* 0x0000000400027210 */ /* 0x040fe20007ffe0ff */
[----:B------:R-:W-:Y:S01]  /*80a0*/  MUFU.TANH R28, R28 ;  /* 0x0000001c001c7308 */ /* 0x000fe20000002400 */
[----:B------:R-:W-:Y:S01]  /*80b0*/  IADD3 R0, R0, R3, RZ ;  /* 0x0000000300007210 */ /* 0x000fe20007ffe0ff */
[----:B------:R-:W-:Y:S01]  /*80c0*/  FMUL.FTZ R42, R42, c[0x0][0x320] ;  /* 0x0000c8002a2a7a20 */ /* 0x000fe20000410000 */
[C---:B------:R-:W-:Y:S01]  /*80d0*/  ISETP.GT.AND P5, PT, R2.reuse, RZ, PT ;  /* 0x000000ff0200720c */ /* 0x040fe20003fa4270 */
[----:B------:R-:W-:Y:S01]  /*80e0*/  HMMA.16816.F32 R48, R224, R10, R48 ;  /* 0x0000000ae030723c */ /* 0x000fe20000001830 */
[----:B------:R-:W-:Y:S02]  /*80f0*/  UIADD3 UR18, UR12, 0x1, URZ ;  /* 0x000000010c127890 */ /* 0x000fe4000fffe03f */
[----:B------:R-:W-:Y:S01]  /*8100*/  ISETP.GT.AND P1, PT, R2, 0x1, PT ;  /* 0x000000010200780c */ /* 0x000fe20003f24270 */
[----:B------:R-:W-:Y:S01]  /*8110*/  FMUL.FTZ R32, R32, c[0x0][0x320] ;  /* 0x0000c80020207a20 */ /* 0x000fe20000410000 */
[----:B------:R-:W-:Y:S01]  /*8120*/  FSEL R4, R170, -INF , P5 ;  /* 0xff800000aa047808 */ /* 0x000fe20002800000 */
[----:B------:R-:W1:Y:S01]  /*8130*/  MUFU.TANH R24, R24 ;  /* 0x0000001800187308 */ /* 0x000e620000002400 */
[----:B---3--:R-:W-:Y:S01]  /*8140*/  FSEL R3, R169, -INF , P1 ;  /* 0xff800000a9037808 */ /* 0x008fe20000800000 */
[----:B------:R-:W-:Y:S01]  /*8150*/  FMUL.FTZ R33, R33, c[0x0][0x320] ;  /* 0x0000c80021217a20 */ /* 0x000fe20000410000 */
[C---:B------:R-:W-:Y:S01]  /*8160*/  ISETP.GT.AND P5, PT, R2.reuse, 0x8, PT ;  /* 0x000000080200780c */ /* 0x040fe20003fa4270 */
[----:B------:R-:W-:Y:S01]  /*8170*/  USEL UR12, UR18, URZ, !UP1 ;  /* 0x0000003f120c7287 */ /* 0x000fe2000c800000 */
[----:B------:R-:W-:Y:S01]  /*8180*/  ISETP.GT.AND P1, PT, R2, 0x9, PT ;  /* 0x000000090200780c */ /* 0x000fe20003f24270 */
[----:B------:R-:W-:Y:S01]  /*8190*/  FMUL.FTZ R35, R35, c[0x0][0x320] ;  /* 0x0000c80023237a20 */ /* 0x000fe20000410000 */
[----:B------:R-:W-:Y:S01]  /*81a0*/  FMNMX.FTZ R11, R4, R101, !PT ;  /* 0x00000065040b7209 */ /* 0x000fe20007810000 */
[----:B------:R-:W-:Y:S01]  /*81b0*/  FMUL.FTZ R40, R40, c[0x0][0x320] ;  /* 0x0000c80028287a20 */ /* 0x000fe20000410000 */
[----:B-----5:R-:W-:Y:S01]  /*81c0*/  FSEL R6, R165, -INF , P5 ;  /* 0xff800000a5067808 */ /* 0x020fe20002800000 */
[----:B------:R-:W2:Y:S01]  /*81d0*/  MUFU.TANH R25, R25 ;  /* 0x0000001900197308 */ /* 0x000ea20000002400 */
[----:B------:R-:W-:Y:S01]  /*81e0*/  FMNMX.FTZ R11, R3, R11, !PT ;  /* 0x0000000b030b7209 */ /* 0x000fe20007810000 */
[----:B------:R-:W-:Y:S01]  /*81f0*/  FMUL.FTZ R34, R34, c[0x0][0x320] ;  /* 0x0000c80022227a20 */ /* 0x000fe20000410000 */
[----:B------:R-:W-:Y:S01]  /*8200*/  ISETP.GT.AND P5, PT, R2, 0x10, PT ;  /* 0x000000100200780c */ /* 0x000fe20003fa4270 */
[----:B------:R-:W-:Y:S01]  /*8210*/  FMUL.FTZ R41, R41, c[0x0][0x320] ;  /* 0x0000c80029297a20 */ /* 0x000fe20000410000 */
[----:B------:R-:W-:Y:S01]  /*8220*/  FSEL R5, R164, -INF , P1 ;  /* 0xff800000a4057808 */ /* 0x000fe20000800000 */
[----:B------:R-:W-:Y:S01]  /*8230*/  FMUL.FTZ R44, R44, c[0x0][0x320] ;  /* 0x0000c8002c2c7a20 */ /* 0x000fe20000410000 */
[----:B------:R-:W-:Y:S01]  /*8240*/  FMNMX.FTZ R11, R6, R11, !PT ;  /* 0x0000000b060b7209 */ /* 0x000fe20007810000 */
[----:B------:R-:W-:Y:S01]  /*8250*/  FMUL.FTZ R45, R45, c[0x0][0x320] ;  /* 0x0000c8002d2d7a20 */ /* 0x000fe20000410000 */
[----:B------:R-:W-:Y:S01]  /*8260*/  ISETP.GT.AND P6, PT, R0, 0x1, PT ;  /* 0x000000010000780c */ /* 0x000fe20003fc4270 */
[----:B------:R-:W3:Y:S01]  /*8270*/  MUFU.TANH R29, R29 ;  /* 0x0000001d001d7308 */ /* 0x000ee20000002400 */
[----:B------:R-:W-:Y:S01]  /*8280*/  ISETP.GT.AND P1, PT, R2, 0x11, PT ;  /* 0x000000110200780c */ /* 0x000fe20003f24270 */
[----:B------:R-:W-:Y:S01]  /*8290*/  FMUL.FTZ R48, R48, c[0x0][0x320] ;  /* 0x0000c80030307a20 */ /* 0x000fe20000410000 */
[----:B------:R-:W-:Y:S01]  /*82a0*/  FSEL R8, R166, -INF , P6 ;  /* 0xff800000a6087808 */ /* 0x000fe20003000000 */
[----:B------:R-:W-:Y:S01]  /*82b0*/  FMUL.FTZ R49, R49, c[0x0][0x320] ;  /* 0x0000c80031317a20 */ /* 0x000fe20000410000 */
[----:B------:R-:W-:Y:S01]  /*82c0*/  FSEL R166, R12, -INF , P5 ;  /* 0xff8000000ca67808 */ /* 0x000fe20002800000 */
[----:B------:R-:W-:Y:S01]  /*82d0*/  FMUL.FTZ R43, R43, c[0x0][0x320] ;  /* 0x0000c8002b2b7a20 */ /* 0x000fe20000410000 */
[----:B------:R-:W-:Y:S01]  /*82e0*/  FMNMX.FTZ R11, R5, R11, !PT ;  /* 0x0000000b050b7209 */ /* 0x000fe20007810000 */
[----:B------:R-:W-:Y:S01]  /*82f0*/  FMUL.FTZ R46, R46, c[0x0][0x320] ;  /* 0x0000c8002e2e7a20 */ /* 0x000fe20000410000 */
[----:B------:R-:W-:Y:S01]  /*8300*/  ISETP.GT.AND P0, PT, R0, RZ, PT ;  /* 0x000000ff0000720c */ /* 0x000fe20003f04270 */
[----:B------:R-:W5:Y:S01]  /*8310*/  MUFU.TANH R19, R19 ;  /* 0x0000001300137308 */ /* 0x000f620000002400 */
[----:B------:R-:W-:Y:S01]  /*8320*/  ISETP.GT.AND P5, PT, R2, 0x18, PT ;  /* 0x000000180200780c */ /* 0x000fe20003fa4270 */
[----:B------:R-:W-:Y:S01]  /*8330*/  @UP0 USHF.L.U64.HI UR18, UR6, 0x6, UR7 ;  /* 0x0000000606120899 */ /* 0x000fe20008010207 */
[----:B------:R-:W-:Y:S01]  /*8340*/  FSEL R9, R167, -INF , P0 ;  /* 0xff800000a7097808 */ /* 0x000fe20000000000 */
[----:B------:R-:W-:Y:S01]  /*8350*/  @UP0 UIADD3 UR17, UR21, UR17, URZ ;  /* 0x0000001115110290 */ /* 0x000fe2000fffe03f */
[----:B----4-:R-:W-:Y:S01]  /*8360*/  FSEL R167, R13, -INF , P1 ;  /* 0xff8000000da77808 */ /* 0x010fe20000800000 */
[----:B------:R-:W-:Y:S01]  /*8370*/  FMUL.FTZ R13, R50, c[0x0][0x320] ;  /* 0x0000c800320d7a20 */ /* 0x000fe20000410000 */
[----:B------:R-:W-:Y:S01]  /*8380*/  FMNMX.FTZ R11, R166, R11, !PT ;  /* 0x0000000ba60b7209 */ /* 0x000fe20007810000 */
[----:B------:R-:W-:Y:S01]  /*8390*/  @UP0 UIMAD UR17, UR17, 0x60, URZ ;  /* 0x00000060111108a4 */ /* 0x000fe2000f8e023f */
[----:B------:R-:W-:Y:S01]  /*83a0*/  FSEL R170, R16, -INF , P5 ;  /* 0xff80000010aa7808 */ /* 0x000fe20002800000 */
[----:B------:R4:W1:Y:S01]  /*83b0*/  MUFU.TANH R168, R14 ;  /* 0x0000000e00a87308 */ /* 0x0008620000002400 */
[C---:B------:R-:W-:Y:S01]  /*83c0*/  ISETP.GT.AND P1, PT, R2.reuse, 0x19, PT ;  /* 0x000000190200780c */ /* 0x040fe20003f24270 */
[----:B------:R-:W-:Y:S01]  /*83d0*/  UISETP.GE.AND UP1, UPT, UR5, 0x1, UPT ;  /* 0x000000010500788c */ /* 0x000fe2000bf26270 */
[----:B------:R-:W-:Y:S02]  /*83e0*/  FMNMX.FTZ R11, R167, R11, !PT ;  /* 0x0000000ba70b7209 */ /* 0x000fe40007810000 */
[----:B------:R-:W-:Y:S02]  /*83f0*/  ISETP.GT.AND P5, PT, R2, 0x20, PT ;  /* 0x000000200200780c */ /* 0x000fe40003fa4270 */
[----:B------:R-:W-:Y:S02]  /*8400*/  FSEL R171, R17, -INF , P1 ;  /* 0xff80000011ab7808 */ /* 0x000fe40000800000 */
[----:B------:R-:W-:Y:S01]  /*8410*/  FMNMX.FTZ R11, R170, R11, !PT ;  /* 0x0000000baa0b7209 */ /* 0x000fe20007810000 */
[----:B------:R-:W3:Y:S01]  /*8420*/  MUFU.TANH R32, R32 ;  /* 0x0000002000207308 */ /* 0x000ee20000002400 */
[----:B------:R-:W-:Y:S02]  /*8430*/  FSEL R174, R20, -INF , P5 ;  /* 0xff80000014ae7808 */ /* 0x000fe40002800000 */
[----:B------:R-:W-:Y:S02]  /*8440*/  ISETP.GT.AND P1, PT, R2, 0x21, PT ;  /* 0x000000210200780c */ /* 0x000fe40003f24270 */
[----:B------:R-:W-:Y:S02]  /*8450*/  FMNMX.FTZ R11, R171, R11, !PT ;  /* 0x0000000bab0b7209 */ /* 0x000fe40007810000 */
[----:B------:R-:W-:Y:S02]  /*8460*/  FSEL R175, R21, -INF , P1 ;  /* 0xff80000015af7808 */ /* 0x000fe40000800000 */
[----:B------:R-:W-:Y:S01]  /*8470*/  FMNMX.FTZ R11, R174, R11, !PT ;  /* 0x0000000bae0b7209 */ /* 0x000fe20007810000 */
[----:B------:R-:W-:Y:S01]  /*8480*/  MUFU.TANH R27, R27 ;  /* 0x0000001b001b7308 */ /* 0x000fe20000002400 */
[----:B------:R-:W-:Y:S02]  /*8490*/  ISETP.GT.AND P5, PT, R2, 0x28, PT ;  /* 0x000000280200780c */ /* 0x000fe40003fa4270 */
[----:B------:R-:W-:Y:S01]  /*84a0*/  ISETP.GT.AND P6, PT, R0, 0x9, PT ;  /* 0x000000090000780c */ /* 0x000fe20003fc4270 */
[----:B----4-:R-:W-:Y:S01]  /*84b0*/  FMUL.FTZ R14, R47, c[0x0][0x320] ;  /* 0x0000c8002f0e7a20 */ /* 0x010fe20000410000 */
[----:B-1----:R-:W-:Y:S02]  /*84c0*/  FSEL R178, R24, -INF , P5 ;  /* 0xff80000018b27808 */ /* 0x002fe40002800000 */
[C---:B------:R-:W-:Y:S02]  /*84d0*/  ISETP.GT.AND P1, PT, R2.reuse, 0x29, PT ;  /* 0x000000290200780c */ /* 0x040fe40003f24270 */
[----:B------:R-:W-:Y:S01]  /*84e0*/  FMNMX.FTZ R11, R175, R11, !PT ;  /* 0x0000000baf0b7209 */ /* 0x000fe20007810000 */
[----:B------:R-:W1:Y:S01]  /*84f0*/  MUFU.TANH R18, R18 ;  /* 0x0000001200127308 */ /* 0x000e620000002400 */
[----:B------:R-:W-:Y:S02]  /*8500*/  ISETP.GT.AND P5, PT, R2, 0x30, PT ;  /* 0x000000300200780c */ /* 0x000fe40003fa4270 */
[----:B--2---:R-:W-:Y:S02]  /*8510*/  FSEL R179, R25, -INF , P1 ;  /* 0xff80000019b37808 */ /* 0x004fe40000800000 */
[----:B------:R-:W-:Y:S02]  /*8520*/  FMNMX.FTZ R11, R178, R11, !PT ;  /* 0x0000000bb20b7209 */ /* 0x000fe40007810000 */
[----:B------:R-:W-:Y:S02]  /*8530*/  FSEL R10, R160, -INF , P6 ;  /* 0xff800000a00a7808 */ /* 0x000fe40003000000 */
[C---:B------:R-:W-:Y:S01]  /*8540*/  ISETP.GT.AND P6, PT, R0.reuse, 0x11, PT ;  /* 0x000000110000780c */ /* 0x040fe20003fc4270 */
[----:B------:R-:W2:Y:S01]  /*8550*/  MUFU.TANH R33, R33 ;  /* 0x0000002100217308 */ /* 0x000ea20000002400 */
[----:B------:R-:W-:Y:S02]  /*8560*/  FMNMX.FTZ R12, R9, R102, !PT ;  /* 0x00000066090c7209 */ /* 0x000fe40007810000 */
[----:B------:R-:W-:Y:S02]  /*8570*/  ISETP.GT.AND P0, PT, R0, 0x8, PT ;  /* 0x000000080000780c */ /* 0x000fe40003f04270 */
[----:B------:R-:W-:Y:S02]  /*8580*/  FSEL R169, R15, -INF , P6 ;  /* 0xff8000000fa97808 */ /* 0x000fe40003000000 */
[----:B------:R-:W-:Y:S02]  /*8590*/  FSEL R182, R28, -INF , P5 ;  /* 0xff8000001cb67808 */ /* 0x000fe40002800000 */
[----:B------:R-:W-:Y:S01]  /*85a0*/  ISETP.GT.AND P1, PT, R2, 0x31, PT ;  /* 0x000000310200780c */ /* 0x000fe20003f24270 */
[----:B------:R-:W4:Y:S01]  /*85b0*/  MUFU.TANH R31, R31 ;  /* 0x0000001f001f7308 */ /* 0x000f220000002400 */
[----:B------:R-:W-:Y:S02]  /*85c0*/  ISETP.GT.AND P6, PT, R0, 0x19, PT ;  /* 0x000000190000780c */ /* 0x000fe40003fc4270 */
[----:B------:R-:W-:Y:S02]  /*85d0*/  FMNMX.FTZ R11, R179, R11, !PT ;  /* 0x0000000bb30b7209 */ /* 0x000fe40007810000 */
[----:B------:R-:W-:Y:S02]  /*85e0*/  FSEL R7, R161, -INF , P0 ;  /* 0xff800000a1077808 */ /* 0x000fe40000000000 */
[----:B------:R-:W-:Y:S02]  /*85f0*/  FMNMX.FTZ R12, R8, R12, !PT ;  /* 0x0000000c080c7209 */ /* 0x000fe40007810000 */
[----:B---3--:R-:W-:Y:S01]  /*8600*/  FSEL R183, R29, -INF , P1 ;  /* 0xff8000001db77808 */ /* 0x008fe20000800000 */
[----:B------:R-:W3:Y:S01]  /*8610*/  MUFU.TANH R36, R36 ;  /* 0x0000002400247308 */ /* 0x000ee20000002400 */
[----:B-----5:R-:W-:Y:S02]  /*8620*/  FSEL R173, R19, -INF , P6 ;  /* 0xff80000013ad7808 */ /* 0x020fe40003000000 */
[C---:B------:R-:W-:Y:S02]  /*8630*/  ISETP.GT.AND P6, PT, R0.reuse, 0x21, PT ;  /* 0x000000210000780c */ /* 0x040fe40003fc4270 */
[----:B------:R-:W-:Y:S02]  /*8640*/  ISETP.GT.AND P0, PT, R0, 0x10, PT ;  /* 0x000000100000780c */ /* 0x000fe40003f04270 */
[----:B------:R-:W-:Y:S02]  /*8650*/  ISETP.GT.AND P5, PT, R2, 0x38, PT ;  /* 0x000000380200780c */ /* 0x000fe40003fa4270 */
[----:B------:R-:W-:Y:S01]  /*8660*/  FMNMX.FTZ R11, R182, R11, !PT ;  /* 0x0000000bb60b7209 */ /* 0x000fe20007810000 */
[----:B------:R-:W5:Y:S01]  /*8670*/  MUFU.TANH R37, R37 ;  /* 0x0000002500257308 */ /* 0x000f620000002400 */
[----:B------:R-:W-:Y:S02]  /*8680*/  FMNMX.FTZ R12, R7, R12, !PT ;  /* 0x0000000c070c7209 */ /* 0x000fe40007810000 */
[----:B------:R-:W-:Y:S02]  /*8690*/  FSEL R177, R23, -INF , P6 ;  /* 0xff80000017b17808 */ /* 0x000fe40003000000 */
[----:B------:R-:W-:Y:S02]  /*86a0*/  FSEL R168, R168, -INF , P0 ;  /* 0xff800000a8a87808 */ /* 0x000fe40000000000 */
[----:B------:R-:W-:Y:S02]  /*86b0*/  FSEL R229, R32, -INF , P5 ;  /* 0xff80000020e57808 */ /* 0x000fe40002800000 */
[C---:B------:R-:W-:Y:S01]  /*86c0*/  ISETP.GT.AND P0, PT, R0.reuse, 0x18, PT ;  /* 0x000000180000780c */ /* 0x040fe20003f04270 */
[----:B------:R-:W3:Y:S01]  /*86d0*/  MUFU.TANH R26, R26 ;  /* 0x0000001a001a7308 */ /* 0x000ee20000002400 */
[----:B------:R-:W-:Y:S02]  /*86e0*/  ISETP.GT.AND P6, PT, R0, 0x29, PT ;  /* 0x000000290000780c */ /* 0x000fe40003fc4270 */
[----:B------:R-:W-:Y:S02]  /*86f0*/  ISETP.GT.AND P1, PT, R2, 0x39, PT ;  /* 0x000000390200780c */ /* 0x000fe40003f24270 */
[----:B------:R-:W-:Y:S02]  /*8700*/  FMNMX.FTZ R11, R183, R11, !PT ;  /* 0x0000000bb70b7209 */ /* 0x000fe40007810000 */
[----:B------:R-:W-:Y:S02]  /*8710*/  FMNMX.FTZ R12, R10, R12, !PT ;  /* 0x0000000c0a0c7209 */ /* 0x000fe40007810000 */
[----:B-1----:R-:W-:Y:S01]  /*8720*/  FSEL R172, R18, -INF , P0 ;  /* 0xff80000012ac7808 */ /* 0x002fe20000000000 */
[----:B------:R-:W1:Y:S01]  /*8730*/  MUFU.TANH R35, R35 ;  /* 0x0000002300237308 */ /* 0x000e620000002400 */
[C---:B------:R-:W-:Y:S02]  /*8740*/  ISETP.GT.AND P0, PT, R0.reuse, 0x20, PT ;  /* 0x000000200000780c */ /* 0x040fe40003f04270 */
[----:B------:R-:W-:Y:S02]  /*8750*/  FSEL R181, R27, -INF , P6 ;  /* 0xff8000001bb57808 */ /* 0x000fe40003000000 */
[----:B------:R-:W-:Y:S02]  /*8760*/  ISETP.GT.AND P6, PT, R0, 0x31, PT ;  /* 0x000000310000780c */ /* 0x000fe40003fc4270 */
[----:B------:R-:W-:Y:S02]  /*8770*/  ISETP.GT.AND P5, PT, R2, 0x40, PT ;  /* 0x000000400200780c */ /* 0x000fe40003fa4270 */
[----:B------:R-:W-:Y:S01]  /*8780*/  FMNMX.FTZ R11, R229, R11, !PT ;  /* 0x0000000be50b7209 */ /* 0x000fe20007810000 */
[----:B------:R-:W1:Y:S01]  /*8790*/  MUFU.TANH R30, R30 ;  /* 0x0000001e001e7308 */ /* 0x000e620000002400 */
[----:B--2---:R-:W-:Y:S02]  /*87a0*/  FSEL R230, R33, -INF , P1 ;  /* 0xff80000021e67808 */ /* 0x004fe40000800000 */
[----:B------:R-:W-:Y:S02]  /*87b0*/  FMNMX.FTZ R12, R168, R12, !PT ;  /* 0x0000000ca80c7209 */ /* 0x000fe40007810000 */
[----:B------:R-:W-:Y:S02]  /*87c0*/  FSEL R176, R22, -INF , P0 ;  /* 0xff80000016b07808 */ /* 0x000fe40000000000 */
[----:B----4-:R-:W-:Y:S02]  /*87d0*/  FSEL R228, R31, -INF , P6 ;  /* 0xff8000001fe47808 */ /* 0x010fe40003000000 */
[----:B---3--:R-:W-:Y:S01]  /*87e0*/  FSEL R248, R36, -INF , P5 ;  /* 0xff80000024f87808 */ /* 0x008fe20002800000 */
[----:B------:R-:W2:Y:S01]  /*87f0*/  MUFU.TANH R40, R40 ;  /* 0x0000002800287308 */ /* 0x000ea20000002400 */
[----:B------:R-:W-:Y:S02]  /*8800*/  ISETP.GT.AND P1, PT, R2, 0x41, PT ;  /* 0x000000410200780c */ /* 0x000fe40003f24270 */
[----:B------:R-:W-:Y:S02]  /*8810*/  FMNMX.FTZ R11, R230, R11, !PT ;  /* 0x0000000be60b7209 */ /* 0x000fe40007810000 */
[C---:B------:R-:W-:Y:S02]  /*8820*/  ISETP.GT.AND P0, PT, R0.reuse, 0x28, PT ;  /* 0x000000280000780c */ /* 0x040fe40003f04270 */
[----:B------:R-:W-:Y:S02]  /*8830*/  ISETP.GT.AND P6, PT, R0, 0x39, PT ;  /* 0x000000390000780c */ /* 0x000fe40003fc4270 */
[----:B------:R-:W-:Y:S01]  /*8840*/  FMNMX.FTZ R12, R169, R12, !PT ;  /* 0x0000000ca90c7209 */ /* 0x000fe20007810000 */
[----:B------:R-:W3:Y:S01]  /*8850*/  MUFU.TANH R34, R34 ;  /* 0x0000002200227308 */ /* 0x000ee20000002400 */
[----:B-----5:R-:W-:Y:S02]  /*8860*/  FSEL R249, R37, -INF , P1 ;  /* 0xff80000025f97808 */ /* 0x020fe40000800000 */
[----:B------:R-:W-:Y:S02]  /*8870*/  FMNMX.FTZ R11, R248, R11, !PT ;  /* 0x0000000bf80b7209 */ /* 0x000fe40007810000 */
[----:B------:R-:W-:Y:S02]  /*8880*/  FSEL R180, R26, -INF , P0 ;  /* 0xff8000001ab47808 */ /* 0x000fe40000000000 */
[----:B------:R-:W-:Y:S02]  /*8890*/  ISETP.GT.AND P0, PT, R0, 0x30, PT ;  /* 0x000000300000780c */ /* 0x000fe40003f04270 */
[----:B-1----:R-:W-:Y:S01]  /*88a0*/  FSEL R238, R35, -INF , P6 ;  /* 0xff80000023ee7808 */ /* 0x002fe20003000000 */
[----:B------:R-:W1:Y:S01]  /*88b0*/  MUFU.TANH R41, R41 ;  /* 0x0000002900297308 */ /* 0x000e620000002400 */
[----:B------:R-:W-:Y:S02]  /*88c0*/  ISETP.GT.AND P6, PT, R2, 0x48, PT ;  /* 0x000000480200780c */ /* 0x000fe40003fc4270 */
[----:B------:R-:W-:Y:S02]  /*88d0*/  FMNMX.FTZ R12, R172, R12, !PT ;  /* 0x0000000cac0c7209 */ /* 0x000fe40007810000 */
[----:B------:R-:W-:Y:S02]  /*88e0*/  FSEL R193, R30, -INF , P0 ;  /* 0xff8000001ec17808 */ /* 0x000fe40000000000 */
[----:B------:R-:W-:Y:S01]  /*88f0*/  FMNMX.FTZ R100, R249, R11, !PT ;  /* 0x0000000bf9647209 */ /* 0x000fe20007810000 */
[----:B------:R-:W-:Y:S01]  /*8900*/  LDSM.16.MT88.4 R28, [R236+UR4+0x100] ;  /* 0x00010004ec1c783b */ /* 0x000fe20008004200 */
[----:B--2---:R-:W-:Y:S01]  /*8910*/  FSEL R192, R40, -INF , P6 ;  /* 0xff80000028c07808 */ /* 0x004fe20003000000 */
[----:B------:R-:W2:Y:S01]  /*8920*/  MUFU.TANH R38, R38 ;  /* 0x0000002600267308 */ /* 0x000ea20000002400 */
[----:B------:R-:W-:Y:S02]  /*8930*/  ISETP.GT.AND P0, PT, R0, 0x38, PT ;  /* 0x000000380000780c */ /* 0x000fe40003f04270 */
[----:B------:R-:W-:Y:S02]  /*8940*/  ISETP.GT.AND P5, PT, R2, 0x49, PT ;  /* 0x000000490200780c */ /* 0x000fe40003fa4270 */
[----:B------:R-:W-:Y:S02]  /*8950*/  FMNMX.FTZ R12, R173, R12, !PT ;  /* 0x0000000cad0c7209 */ /* 0x000fe40007810000 */
[----:B---3--:R-:W-:Y:S02]  /*8960*/  FSEL R235, R34, -INF , P0 ;  /* 0xff80000022eb7808 */ /* 0x008fe40000000000 */
[----:B------:R-:W-:Y:S01]  /*8970*/  ISETP.GT.AND P0, PT, R0, 0x40, PT ;  /* 0x000000400000780c */ /* 0x000fe20003f04270 */
[----:B------:R-:W3:Y:S01]  /*8980*/  MUFU.TANH R44, R44 ;  /* 0x0000002c002c7308 */ /* 0x000ee20000002400 */
[----:B------:R-:W-:Y:S02]  /*8990*/  ISETP.GT.AND P1, PT, R2, 0x50, PT ;  /* 0x000000500200780c */ /* 0x000fe40003f24270 */
[----:B------:R-:W-:Y:S02]  /*89a0*/  FMNMX.FTZ R100, R192, R100, !PT ;  /* 0x00000064c0647209 */ /* 0x000fe40007810000 */
[----:B-1----:R-:W-:Y:S02]  /*89b0*/  FSEL R194, R41, -INF , P5 ;  /* 0xff80000029c27808 */ /* 0x002fe40002800000 */
[----:B------:R-:W-:Y:S02]  /*89c0*/  FMNMX.FTZ R12, R176, R12, !PT ;  /* 0x0000000cb00c7209 */ /* 0x000fe40007810000 */
[----:B------:R-:W-:Y:S01]  /*89d0*/  FMNMX.FTZ R100, R194, R100, !PT ;  /* 0x00000064c2647209 */ /* 0x000fe20007810000 */
[----:B------:R-:W1:Y:S01]  /*89e0*/  MUFU.TANH R45, R45 ;  /* 0x0000002d002d7308 */ /* 0x000e620000002400 */
[----:B------:R-:W-:Y:S02]  /*89f0*/  FMNMX.FTZ R12, R177, R12, !PT ;  /* 0x0000000cb10c7209 */ /* 0x000fe40007810000 */
[----:B------:R-:W-:Y:S02]  /*8a00*/  ISETP.GT.AND P6, PT, R2, 0x58, PT ;  /* 0x000000580200780c */ /* 0x000fe40003fc4270 */
[----:B--2---:R-:W-:Y:S02]  /*8a10*/  FSEL R250, R38, -INF , P0 ;  /* 0xff80000026fa7808 */ /* 0x004fe40000000000 */
[----:B------:R-:W-:Y:S02]  /*8a20*/  ISETP.GT.AND P0, PT, R2, 0x51, PT ;  /* 0x000000510200780c */ /* 0x000fe40003f04270 */
[----:B------:R-:W-:Y:S01]  /*8a30*/  FMNMX.FTZ R12, R180, R12, !PT ;  /* 0x0000000cb40c7209 */ /* 0x000fe20007810000 */
[----:B------:R-:W2:Y:S01]  /*8a40*/  MUFU.TANH R48, R48 ;  /* 0x0000003000307308 */ /* 0x000ea20000002400 */
[----:B------:R-:W-:Y:S02]  /*8a50*/  ISETP.GT.AND P5, PT, R2, 0x59, PT ;  /* 0x000000590200780c */ /* 0x000fe40003fa4270 */
[----:B------:R-:W-:Y:S01]  /*8a60*/  FMNMX.FTZ R2, R181, R12, !PT ;  /* 0x0000000cb5027209 */ /* 0x000fe20007810000 */
[----:B------:R-:W-:Y:S01]  /*8a70*/  FMUL.FTZ R12, R51, c[0x0][0x320] ;  /* 0x0000c800330c7a20 */ /* 0x000fe20000410000 */
[----:B---3--:R-:W-:Y:S02]  /*8a80*/  FSEL R47, R44, -INF , P1 ;  /* 0xff8000002c2f7808 */ /* 0x008fe40000800000 */
[----:B------:R-:W-:Y:S02]  /*8a90*/  FMNMX.FTZ R2, R193, R2, !PT ;  /* 0x00000002c1027209 */ /* 0x000fe40007810000 */
[----:B------:R-:W-:Y:S01]  /*8aa0*/  FMNMX.FTZ R100, R47, R100, !PT ;  /* 0x000000642f647209 */ /* 0x000fe20007810000 */
[----:B------:R-:W3:Y:S01]  /*8ab0*/  MUFU.TANH R49, R49 ;  /* 0x0000003100317308 */ /* 0x000ee20000002400 */
[----:B------:R-:W-:Y:S02]  /*8ac0*/  FMNMX.FTZ R2, R228, R2, !PT ;  /* 0x00000002e4027209 */ /* 0x000fe40007810000 */
[----:B------:R-:W-:Y:S02]  /*8ad0*/  ISETP.GT.AND P1, PT, R0, 0x41, PT ;  /* 0x000000410000780c */ /* 0x000fe40003f24270 */
[----:B-1----:R-:W-:Y:S02]  /*8ae0*/  FSEL R25, R45, -INF , P0 ;  /* 0xff8000002d197808 */ /* 0x002fe40000000000 */
[----:B------:R-:W-:Y:S02]  /*8af0*/  FMNMX.FTZ R2, R235, R2, !PT ;  /* 0x00000002eb027209 */ /* 0x000fe40007810000 */
[----:B------:R-:W-:Y:S01]  /*8b00*/  FMNMX.FTZ R100, R25, R100, !PT ;  /* 0x0000006419647209 */ /* 0x000fe20007810000 */
[----:B------:R-:W1:Y:S01]  /*8b10*/  MUFU.TANH R39, R39 ;  /* 0x0000002700277308 */ /* 0x000e620000002400 */
[----:B------:R-:W-:Y:S02]  /*8b20*/  FMNMX.FTZ R2, R238, R2, !PT ;  /* 0x00000002ee027209 */ /* 0x000fe40007810000 */
[----:B------:R-:W-:Y:S02]  /*8b30*/  ISETP.GT.AND P0, PT, R0, 0x48, PT ;  /* 0x000000480000780c */ /* 0x000fe40003f04270 */
[----:B--2---:R-:W-:Y:S02]  /*8b40*/  FSEL R234, R48, -INF , P6 ;  /* 0xff80000030ea7808 */ /* 0x004fe40003000000 */
[----:B------:R-:W-:Y:S02]  /*8b50*/  FMNMX.FTZ R2, R250, R2, !PT ;  /* 0x00000002fa027209 */ /* 0x000fe40007810000 */
[----:B------:R-:W-:Y:S01]  /*8b60*/  FMNMX.FTZ R100, R234, R100, !PT ;  /* 0x00000064ea647209 */ /* 0x000fe20007810000 */
[----:B------:R-:W2:Y:S01]  /*8b70*/  MUFU.TANH R42, R42 ;  /* 0x0000002a002a7308 */ /* 0x000ea20000002400 */
[----:B---3--:R-:W-:Y:S04]  /*8b80*/  FSEL R231, R49, -INF , P5 ;  /* 0xff80000031e77808 */ /* 0x008fe80002800000 */
[----:B------:R-:W-:Y:S05]  /*8b90*/  FMNMX.FTZ R100, R231, R100, !PT ;  /* 0x00000064e7647209 */ /* 0x000fea0007810000 */
[----:B------:R-:W3:Y:S01]  /*8ba0*/  MUFU.TANH R43, R43 ;  /* 0x0000002b002b7308 */ /* 0x000ee20000002400 */
[----:B------:R-:W4:Y:S01]  /*8bb0*/  SHFL.BFLY PT, R11, R100, 0x2, 0x1f ;  /* 0x0c401f00640b7f89 */ /* 0x000f2200000e0000 */
[----:B-1----:R-:W-:Y:S02]  /*8bc0*/  FSEL R247, R39, -INF , P1 ;  /* 0xff80000027f77808 */ /* 0x002fe40000800000 */
[----:B------:R-:W-:Y:S02]  /*8bd0*/  ISETP.GT.AND P1, PT, R0, 0x49, PT ;  /* 0x000000490000780c */ /* 0x000fe40003f24270 */
[----:B------:R-:W-:Y:S04]  /*8be0*/  FMNMX.FTZ R2, R247, R2, !PT ;  /* 0x00000002f7027209 */ /* 0x000fe80007810000 */
[----:B------:R-:W1:Y:S01]  /*8bf0*/  MUFU.TANH R46, R46 ;  /* 0x0000002e002e7308 */ /* 0x000e620000002400 */
[----:B--2---:R-:W-:Y:S02]  /*8c00*/  FSEL R251, R42, -INF , P0 ;  /* 0xff8000002afb7808 */ /* 0x004fe40000000000 */
[C---:B------:R-:W-:Y:S02]  /*8c10*/  ISETP.GT.AND P0, PT, R0.reuse, 0x50, PT ;  /* 0x000000500000780c */ /* 0x040fe40003f04270 */
[----:B------:R-:W-:Y:S05]  /*8c20*/  FMNMX.FTZ R2, R251, R2, !PT ;  /* 0x00000002fb027209 */ /* 0x000fea0007810000 */
[----:B------:R-:W2:Y:S01]  /*8c30*/  MUFU.TANH R14, R14 ;  /* 0x0000000e000e7308 */ /* 0x000ea20000002400 */
[----:B---3--:R-:W-:Y:S02]  /*8c40*/  FSEL R252, R43, -INF , P1 ;  /* 0xff8000002bfc7808 */ /* 0x008fe40000800000 */
[----:B------:R-:W-:Y:S02]  /*8c50*/  ISETP.GT.AND P1, PT, R0, 0x51, PT ;  /* 0x000000510000780c */ /* 0x000fe40003f24270 */
[----:B------:R-:W-:Y:S05]  /*8c60*/  FMNMX.FTZ R2, R252, R2, !PT ;  /* 0x00000002fc027209 */ /* 0x000fea0007810000 */
[----:B------:R-:W3:Y:S01]  /*8c70*/  MUFU.TANH R13, R13 ;  /* 0x0000000d000d7308 */ /* 0x000ee20000002400 */
[----:B----4-:R-:W-:Y:S02]  /*8c80*/  FMNMX.FTZ R100, R100, R11, !PT ;  /* 0x0000000b64647209 */ /* 0x010fe40007810000 */
[----:B-1----:R-:W-:Y:S02]  /*8c90*/  FSEL R244, R46, -INF , P0 ;  /* 0xff8000002ef47808 */ /* 0x002fe40000000000 */
[----:B------:R-:W-:Y:S01]  /*8ca0*/  ISETP.GT.AND P0, PT, R0, 0x58, PT ;  /* 0x000000580000780c */ /* 0x000fe20003f04270 */
[----:B------:R-:W1:Y:S01]  /*8cb0*/  SHFL.BFLY PT, R11, R100, 0x1, 0x1f ;  /* 0x0c201f00640b7f89 */ /* 0x000e6200000e0000 */
[----:B------:R-:W-:Y:S03]  /*8cc0*/  FMNMX.FTZ R2, R244, R2, !PT ;  /* 0x00000002f4027209 */ /* 0x000fe60007810000 */
[----:B------:R-:W4:Y:S01]  /*8cd0*/  MUFU.TANH R12, R12 ;  /* 0x0000000c000c7308 */ /* 0x000f220000002400 */
[----:B--2---:R-:W-:Y:S02]  /*8ce0*/  FSEL R241, R14, -INF , P1 ;  /* 0xff8000000ef17808 */ /* 0x004fe40000800000 */
[----:B------:R-:W-:Y:S02]  /*8cf0*/  ISETP.GT.AND P1, PT, R0, 0x59, PT ;  /* 0x000000590000780c */ /* 0x000fe40003f24270 */
[----:B------:R-:W-:Y:S02]  /*8d00*/  FMNMX.FTZ R0, R241, R2, !PT ;  /* 0x00000002f1007209 */ /* 0x000fe40007810000 */
[----:B---3--:R-:W-:Y:S04]  /*8d10*/  FSEL R195, R13, -INF , P0 ;  /* 0xff8000000dc37808 */ /* 0x008fe80000000000 */
[----:B------:R-:W-:Y:S02]  /*8d20*/  FMNMX.FTZ R0, R195, R0, !PT ;  /* 0x00000000c3007209 */ /* 0x000fe40007810000 */
[----:B-1----:R-:W-:Y:S02]  /*8d30*/  FMNMX.FTZ R100, R100, R11, !PT ;  /* 0x0000000b64647209 */ /* 0x002fe40007810000 */
[----:B----4-:R-:W-:Y:S03]  /*8d40*/  FSEL R24, R12, -INF , P1 ;  /* 0xff8000000c187808 */ /* 0x010fe60000800000 */
[C---:B------:R-:W-:Y:S01]  /*8d50*/  FMUL.FTZ R164, R100.reuse, c[0x0][0x2d0] ;  /* 0x0000b40064a47a20 */ /* 0x040fe20000410000 */
[----:B------:R-:W-:Y:S01]  /*8d60*/  FSETP.NEU.FTZ.AND P1, PT, R100, -INF , PT ;  /* 0xff8000006400780b */ /* 0x000fe20003f3d000 */
[----:B------:R-:W-:Y:S01]  /*8d70*/  LDSM.16.MT88.4 R12, [R103+UR4+0x100] ;  /* 0x00010004670c783b */ /* 0x000fe20008004200 */
[----:B------:R-:W-:Y:S02]  /*8d80*/  FMNMX.FTZ R0, R24, R0, !PT ;  /* 0x0000000018007209 */ /* 0x000fe40007810000 */
[----:B------:R-:W-:Y:S05]  /*8d90*/  FSEL R164, R164, RZ, P1 ;  /* 0x000000ffa4a47208 */ /* 0x000fea0000800000 */
[----:B------:R-:W1:Y:S01]  /*8da0*/  SHFL.BFLY PT, R2, R0, 0x2, 0x1f ;  /* 0x0c401f0000027f89 */ /* 0x000e6200000e0000 */
[--C-:B------:R-:W-:Y:S02]  /*8db0*/  FFMA.FTZ R3, R3, c[0x0][0x2d0], -R164.reuse ;  /* 0x0000b40003037a23 */ /* 0x100fe400000108a4 */
[--C-:B------:R-:W-:Y:S02]  /*8dc0*/  FFMA.FTZ R4, R4, c[0x0][0x2d0], -R164.reuse ;  /* 0x0000b40004047a23 */ /* 0x100fe400000108a4 */
[----:B------:R-:W-:Y:S01]  /*8dd0*/  MUFU.EX2 R245, R3 ;  /* 0x0000000300f57308 */ /* 0x000fe20000000800 */
[--C-:B------:R-:W-:Y:S02]  /*8de0*/  FFMA.FTZ R6, R6, c[0x0][0x2d0], -R164.reuse ;  /* 0x0000b40006067a23 */ /* 0x100fe400000108a4 */
[----:B------:R-:W-:Y:S07]  /*8df0*/  FFMA.FTZ R5, R5, c[0x0][0x2d0], -R164 ;  /* 0x0000b40005057a23 */ /* 0x000fee00000108a4 */
[----:B------:R-:W2:Y:S01]  /*8e00*/  MUFU.EX2 R242, R4 ;  /* 0x0000000400f27308 */ /* 0x000ea20000000800 */
[----:B-1----:R-:W-:Y:S09]  /*8e10*/  FMNMX.FTZ R0, R0, R2, !PT ;  /* 0x0000000200007209 */ /* 0x002ff20007810000 */
[----:B------:R-:W-:Y:S01]  /*8e20*/  MUFU.EX2 R19, R6 ;  /* 0x0000000600137308 */ /* 0x000fe20000000800 */
[----:B------:R-:W1:Y:S09]  /*8e30*/  SHFL.BFLY PT, R2, R0, 0x1, 0x1f ;  /* 0x0c201f0000027f89 */ /* 0x000e7200000e0000 */
[----:B------:R-:W3:Y:S01]  /*8e40*/  MUFU.EX2 R246, R5 ;  /* 0x0000000500f67308 */ /* 0x000ee20000000800 */
[----:B--2---:R-:W-:Y:S02]  /*8e50*/  F2FP.PACK_AB R160, R245, R242 ;  /* 0x000000f2f5a0723e */ /* 0x004fe400000000ff */
[----:B-1----:R-:W-:Y:S02]  /*8e60*/  FMNMX.FTZ R3, R0, R2, !PT ;  /* 0x0000000200037209 */ /* 0x002fe40007810000 */
[----:B------:R-:W-:Y:S02]  /*8e70*/  FSEL R2, R100, RZ, P1 ;  /* 0x000000ff64027208 */ /* 0x000fe40000800000 */
[C---:B------:R-:W-:Y:S01]  /*8e80*/  FSETP.NEU.FTZ.AND P0, PT, R3.reuse, -INF , PT ;  /* 0xff8000000300780b */ /* 0x040fe20003f1d000 */
[C---:B------:R-:W-:Y:S01]  /*8e90*/  FMUL.FTZ R165, R3.reuse, c[0x0][0x2d0] ;  /* 0x0000b40003a57a20 */ /* 0x040fe20000410000 */
[----:B---3--:R-:W-:Y:S01]  /*8ea0*/  F2FP.PACK_AB R162, R246, R19 ;  /* 0x00000013f6a2723e */ /* 0x008fe200000000ff */
[----:B------:R-:W-:Y:S01]  /*8eb0*/  FADD.FTZ R2, -R2, R101 ;  /* 0x0000006502027221 */ /* 0x000fe20000010100 */
[----:B------:R-:W-:Y:S02]  /*8ec0*/  FSEL R0, R3, RZ, P0 ;  /* 0x000000ff03007208 */ /* 0x000fe40000000000 */
[----:B------:R-:W-:Y:S01]  /*8ed0*/  FSEL R165, R165, RZ, P0 ;  /* 0x000000ffa5a57208 */ /* 0x000fe20000000000 */
[----:B------:R-:W-:Y:S01]  /*8ee0*/  FMUL.FTZ R2, R2, c[0x0][0x2d0] ;  /* 0x0000b40002027a20 */ /* 0x000fe20000410000 */
[----:B------:R-:W-:Y:S01]  /*8ef0*/  IADD3 R101, R236, UR4, RZ ;  /* 0x00000004ec657c10 */ /* 0x000fe2000fffe0ff */
[----:B------:R-:W-:Y:S01]  /*8f00*/  FADD.FTZ R0, -R0, R102 ;  /* 0x0000006600007221 */ /* 0x000fe20000010100 */
[----:B------:R-:W-:Y:S01]  /*8f10*/  IADD3 R102, R103, UR4, RZ ;  /* 0x0000000467667c10 */ /* 0x000fe2000fffe0ff */
[--C-:B------:R-:W-:Y:S01]  /*8f20*/  FFMA.FTZ R9, R9, c[0x0][0x2d0], -R165.reuse ;  /* 0x0000b40009097a23 */ /* 0x100fe200000108a5 */
[----:B------:R-:W-:Y:S01]  /*8f30*/  PLOP3.LUT P0, PT, PT, PT, UP0, 0x80, 0x0 ;  /* 0x000000000000781c */ /* 0x000fe20003f0f008 */
[----:B------:R-:W-:Y:S01]  /*8f40*/  FMUL.FTZ R0, R0, c[0x0][0x2d0] ;  /* 0x0000b40000007a20 */ /* 0x000fe20000410000 */
[----:B------:R-:W1:Y:S01]  /*8f50*/  MUFU.EX2 R2, R2 ;  /* 0x0000000200027308 */ /* 0x000e620000000800 */
[--C-:B------:R-:W-:Y:S01]  /*8f60*/  FFMA.FTZ R8, R8, c[0x0][0x2d0], -R165.reuse ;  /* 0x0000b40008087a23 */ /* 0x100fe200000108a5 */
[----:B------:R-:W-:Y:S01]  /*8f70*/  IADD3 R102, R240, R102, RZ ;  /* 0x00000066f0667210 */ /* 0x000fe20007ffe0ff */
[--C-:B------:R-:W-:Y:S02]  /*8f80*/  FFMA.FTZ R7, R7, c[0x0][0x2d0], -R165.reuse ;  /* 0x0000b40007077a23 */ /* 0x100fe400000108a5 */
[----:B------:R-:W-:Y:S02]  /*8f90*/  FFMA.FTZ R10, R10, c[0x0][0x2d0], -R165 ;  /* 0x0000b4000a0a7a23 */ /* 0x000fe400000108a5 */
[----:B------:R-:W2:Y:S01]  /*8fa0*/  LDSM.16.MT88.4 R20, [R102+0x100] ;  /* 0x000100006614783b */ /* 0x000ea20000004200 */
[----:B------:R-:W-:Y:S02]  /*8fb0*/  IMAD.IADD R101, R240, 0x1, R101 ;  /* 0x00000001f0657824 */ /* 0x000fe400078e0265 */
[----:B------:R-:W3:Y:S05]  /*8fc0*/  MUFU.EX2 R243, R9 ;  /* 0x0000000900f37308 */ /* 0x000eea0000000800 */
[----:B------:R-:W4:Y:S05]  /*8fd0*/  LDSM.16.MT88.4 R36, [R101+0x100] ;  /* 0x000100006524783b */ /* 0x000f2a0000004200 */
[----:B------:R-:W5:Y:S01]  /*8fe0*/  MUFU.EX2 R26, R8 ;  /* 0x00000008001a7308 */ /* 0x000f620000000800 */
[C---:B-1----:R-:W-:Y:S02]  /*8ff0*/  FMUL.FTZ R4, R2.reuse, R104 ;  /* 0x0000006802047220 */ /* 0x042fe40000410000 */
[C---:B------:R-:W-:Y:S02]  /*9000*/  FMUL.FTZ R5, R2.reuse, R105 ;  /* 0x0000006902057220 */ /* 0x040fe40000410000 */
[C---:B------:R-:W-:Y:S05]  /*9010*/  FMUL.FTZ R16, R2.reuse, R116 ;  /* 0x0000007402107220 */ /* 0x040fea0000410000 */
[----:B------:R-:W1:Y:S01]  /*9020*/  MUFU.EX2 R17, R7 ;  /* 0x0000000700117308 */ /* 0x000e620000000800 */
[C---:B------:R-:W-:Y:S01]  /*9030*/  FMUL.FTZ R32, R2.reuse, R132 ;  /* 0x0000008402207220 */ /* 0x040fe20000410000 */
[----:B------:R-:W-:Y:S01]  /*9040*/  MOV R132, R242 ;  /* 0x000000f200847202 */ /* 0x000fe20000000f00 */
[C---:B------:R-:W-:Y:S01]  /*9050*/  FMUL.FTZ R33, R2.reuse, R133 ;  /* 0x0000008502217220 */ /* 0x040fe20000410000 */
[----:B---3--:R-:W-:Y:S01]  /*9060*/  MOV R133, R243 ;  /* 0x000000f300857202 */ /* 0x008fe20000000f00 */
[C---:B------:R-:W-:Y:S02]  /*9070*/  FMUL.FTZ R9, R2.reuse, R109 ;  /* 0x0000006d02097220 */ /* 0x040fe40000410000 */
[C---:B------:R-:W-:Y:S02]  /*9080*/  FMUL.FTZ R40, R2.reuse, R140 ;  /* 0x0000008c02287220 */ /* 0x040fe40000410000 */
[C---:B------:R-:W-:Y:S01]  /*9090*/  FMUL.FTZ R41, R2.reuse, R141 ;  /* 0x0000008d02297220 */ /* 0x040fe20000410000 */
[----:B------:R-:W3:Y:S01]  /*90a0*/  MUFU.EX2 R18, R10 ;  /* 0x0000000a00127308 */ /* 0x000ee20000000800 */
[C---:B------:R-:W-:Y:S02]  /*90b0*/  FMUL.FTZ R48, R2.reuse, R148 ;  /* 0x0000009402307220 */ /* 0x040fe40000410000 */
[----:B------:R-:W-:Y:S01]  /*90c0*/  FMUL.FTZ R49, R2, R149 ;  /* 0x0000009502317220 */ /* 0x000fe20000410000 */
[----:B-----5:R-:W-:Y:S01]  /*90d0*/  F2FP.PACK_AB R161, R26, R243 ;  /* 0x000000f31aa1723e */ /* 0x020fe200000000ff */
[C---:B------:R-:W-:Y:S01]  /*90e0*/  FMUL.FTZ R8, R2.reuse, R108 ;  /* 0x0000006c02087220 */ /* 0x040fe20000410000 */
[----:B------:R-:W-:Y:S01]  /*90f0*/  MOV R149, R195 ;  /* 0x000000c300957202 */ /* 0x000fe20000000f00 */
[C---:B------:R-:W-:Y:S02]  /*9100*/  FMUL.FTZ R52, R2.reuse, R52 ;  /* 0x0000003402347220 */ /* 0x040fe40000410000 */
[C---:B------:R-:W-:Y:S01]  /*9110*/  FMUL.FTZ R53, R2.reuse, R53 ;  /* 0x0000003502357220 */ /* 0x040fe20000410000 */
[----:B------:R-:W5:Y:S01]  /*9120*/  MUFU.EX2 R0, R0 ;  /* 0x0000000000007308 */ /* 0x000f620000000800 */
[C---:B------:R-:W-:Y:S02]  /*9130*/  FMUL.FTZ R56, R2.reuse, R56 ;  /* 0x0000003802387220 */ /* 0x040fe40000410000 */
[C---:B------:R-:W-:Y:S01]  /*9140*/  FMUL.FTZ R57, R2.reuse, R57 ;  /* 0x0000003902397220 */ /* 0x040fe20000410000 */
[----:B-1----:R-:W-:Y:S01]  /*9150*/  MOV R116, R17 ;  /* 0x0000001100747202 */ /* 0x002fe20000000f00 */
[C---:B------:R-:W-:Y:S02]  /*9160*/  FMUL.FTZ R60, R2.reuse, R60 ;  /* 0x0000003c023c7220 */ /* 0x040fe40000410000 */
[C---:B------:R-:W-:Y:S01]  /*9170*/  FMUL.FTZ R61, R2.reuse, R61 ;  /* 0x0000003d023d7220 */ /* 0x040fe20000410000 */
[----:B------:R-:W-:Y:S01]  /*9180*/  MOV R140, R116 ;  /* 0x00000074008c7202 */ /* 0x000fe20000000f00 */
[C---:B------:R-:W-:Y:S02]  /*9190*/  FMUL.FTZ R64, R2.reuse, R64 ;  /* 0x0000004002407220 */ /* 0x040fe40000410000 */
[C---:B------:R-:W-:Y:S02]  /*91a0*/  FMUL.FTZ R65, R2.reuse, R65 ;  /* 0x0000004102417220 */ /* 0x040fe40000410000 */
[----:B------:R-:W-:Y:S01]  /*91b0*/  FMUL.FTZ R68, R2, R68 ;  /* 0x0000004402447220 */ /* 0x000fe20000410000 */
[----:B---3--:R-:W-:Y:S01]  /*91c0*/  F2FP.PACK_AB R163, R18, R17 ;  /* 0x0000001112a3723e */ /* 0x008fe200000000ff */
[C---:B------:R-:W-:Y:S01]  /*91d0*/  FMUL.FTZ R17, R2.reuse, R117 ;  /* 0x0000007502117220 */ /* 0x040fe20000410000 */
[----:B------:R-:W-:Y:S01]  /*91e0*/  MOV R117, R18 ;  /* 0x0000001200757202 */ /* 0x000fe20000000f00 */
[C---:B------:R-:W-:Y:S02]  /*91f0*/  FMUL.FTZ R69, R2.reuse, R69 ;  /* 0x0000004502457220 */ /* 0x040fe40000410000 */
[C---:B------:R-:W-:Y:S02]  /*9200*/  FMUL.FTZ R72, R2.reuse, R72 ;  /* 0x0000004802487220 */ /* 0x040fe40000410000 */
[C---:B------:R-:W-:Y:S02]  /*9210*/  FMUL.FTZ R73, R2.reuse, R73 ;  /* 0x0000004902497220 */ /* 0x040fe40000410000 */
[----:B------:R-:W-:Y:S02]  /*9220*/  FMUL.FTZ R76, R2, R76 ;  /* 0x0000004c024c7220 */ /* 0x000fe40000410000 */
[C---:B-----5:R-:W-:Y:S02]  /*9230*/  FMUL.FTZ R6, R0.reuse, R106 ;  /* 0x0000006a00067220 */ /* 0x060fe40000410000 */
[C---:B------:R-:W-:Y:S02]  /*9240*/  FMUL.FTZ R7, R0.reuse, R107 ;  /* 0x0000006b00077220 */ /* 0x040fe40000410000 */
[----:B------:R-:W-:Y:S01]  /*9250*/  LDSM.16.MT88.4 R104, [R102+0x3100] ;  /* 0x003100006668783b */ /* 0x000fe20000004200 */
[C---:B------:R-:W-:Y:S02]  /*9260*/  FMUL.FTZ R10, R0.reuse, R110 ;  /* 0x0000006e000a7220 */ /* 0x040fe40000410000 */
[C---:B------:R-:W-:Y:S02]  /*9270*/  FMUL.FTZ R11, R0.reuse, R111 ;  /* 0x0000006f000b7220 */ /* 0x040fe40000410000 */
[C---:B------:R-:W-:Y:S03]  /*9280*/  HMMA.16816.F32 R4, R160.reuse, R12, R4 ;  /* 0x0000000ca004723c */ /* 0x040fe60000001804 */
[----:B------:R-:W-:Y:S02]  /*9290*/  LDSM.16.MT88.4 R108, [R236+UR4+0x3100] ;  /* 0x00310004ec6c783b */ /* 0x000fe40008004200 */
[----:B------:R-:W-:Y:S02]  /*92a0*/  FMUL.FTZ R27, R0, R127 ;  /* 0x0000007f001b7220 */ /* 0x000fe40000410000 */
[C---:B------:R-:W-:Y:S01]  /*92b0*/  FMUL.FTZ R12, R2.reuse, R112 ;  /* 0x00000070020c7220 */ /* 0x040fe20000410000 */
[C---:B------:R-:W-:Y:S04]  /*92c0*/  HMMA.16816.F32 R8, R160.reuse, R14, R8 ;  /* 0x0000000ea008723c */ /* 0x040fe80000001808 */
[----:B------:R-:W-:Y:S02]  /*92d0*/  FMUL.FTZ R13, R2, R113 ;  /* 0x00000071020d7220 */ /* 0x000fe40000410000 */
[C---:B------:R-:W-:Y:S01]  /*92e0*/  FMUL.FTZ R18, R0.reuse, R118 ;  /* 0x0000007600127220 */ /* 0x040fe20000410000 */
[----:B------:R-:W-:Y:S01]  /*92f0*/  MOV R118, R19 ;  /* 0x0000001300767202 */ /* 0x000fe20000000f00 */
[C---:B------:R-:W-:Y:S04]  /*9300*/  FMUL.FTZ R14, R0.reuse, R114 ;  /* 0x00000072000e7220 */ /* 0x040fe80000410000 */
[C---:B------:R-:W-:Y:S02]  /*9310*/  FMUL.FTZ R15, R0.reuse, R115 ;  /* 0x00000073000f7220 */ /* 0x040fe40000410000 */
[----:B------:R-:W-:Y:S01]  /*9320*/  LDSM.16.MT88.4 R112, [R101+0x3100] ;  /* 0x003100006570783b */ /* 0x000fe20000004200 */
[C---:B------:R-:W-:Y:S02]  /*9330*/  FMUL.FTZ R19, R0.reuse, R119 ;  /* 0x0000007700137220 */ /* 0x040fe40000410000 */
[----:B------:R-:W-:Y:S02]  /*9340*/  IMAD.MOV.U32 R119, RZ, RZ, R26 ;  /* 0x000000ffff777224 */ /* 0x000fe400078e001a */
        /* <DEDUP_REMOVED lines=12> */
[----:B------:R-:W-:Y:S01]  /*9410*/  FMUL.FTZ R24, R2, R124 ;  /* 0x0000007c02187220 */ /* 0x000fe20000410000 */
[----:B------:R-:W1:Y:S01]  /*9420*/  LDSM.16.MT88.4 R44, [R103+UR4+0x3100] ;  /* 0x00310004672c783b */ /* 0x000e620008004200 */
[----:B------:R-:W-:Y:S01]  /*9430*/  MOV R148, R121 ;  /* 0x0000007900947202 */ /* 0x000fe20000000f00 */
[C---:B------:R-:W-:Y:S01]  /*9440*/  FMUL.FTZ R35, R0.reuse, R135 ;  /* 0x0000008700237220 */ /* 0x040fe20000410000 */
[----:B------:R-:W-:Y:S01]  /*9450*/  MOV R135, R117 ;  /* 0x0000007500877202 */ /* 0x000fe20000000f00 */
[C---:B------:R-:W-:Y:S03]  /*9460*/  HMMA.16816.F32 R20, R160.reuse, R28, R20 ;  /* 0x0000001ca014723c */ /* 0x040fe60000001814 */
[----:B------:R-:W-:Y:S01]  /*9470*/  FMUL.FTZ R42, R0, R142 ;  /* 0x0000008e002a7220 */ /* 0x000fe20000410000 */
[----:B------:R-:W-:Y:S01]  /*9480*/  LDSM.16.MT88.4 R124, [R103+UR4+0x3900] ;  /* 0x00390004677c783b */ /* 0x000fe20008004200 */
[----:B------:R-:W-:Y:S02]  /*9490*/  IMAD.MOV.U32 R142, RZ, RZ, R118 ;  /* 0x000000ffff8e7224 */ /* 0x000fe400078e0076 */
[C---:B------:R-:W-:Y:S01]  /*94a0*/  FMUL.FTZ R28, R2.reuse, R128 ;  /* 0x00000080021c7220 */ /* 0x040fe20000410000 */
[C---:B------:R-:W-:Y:S04]  /*94b0*/  HMMA.16816.F32 R24, R160.reuse, R30, R24 ;  /* 0x0000001ea018723c */ /* 0x040fe80000001818 */
[----:B------:R-:W-:Y:S02]  /*94c0*/  FMUL.FTZ R29, R2, R129 ;  /* 0x00000081021d7220 */ /* 0x000fe40000410000 */
[C---:B------:R-:W-:Y:S01]  /*94d0*/  FMUL.FTZ R43, R0.reuse, R143 ;  /* 0x0000008f002b7220 */ /* 0x040fe20000410000 */
[----:B------:R-:W-:Y:S01]  /*94e0*/  MOV R143, R119 ;  /* 0x00000077008f7202 */ /* 0x000fe20000000f00 */
[C---:B------:R-:W-:Y:S01]  /*94f0*/  FMUL.FTZ R30, R0.reuse, R130 ;  /* 0x00000082001e7220 */ /* 0x040fe20000410000 */
[----:B------:R-:W-:Y:S03]  /*9500*/  LDSM.16.MT88.4 R116, [R102+0x900] ;  /* 0x000900006674783b */ /* 0x000fe60000004200 */
[C---:B------:R-:W-:Y:S02]  /*9510*/  FMUL.FTZ R31, R0.reuse, R131 ;  /* 0x00000083001f7220 */ /* 0x040fe40000410000 */
[C---:B------:R-:W-:Y:S01]  /*9520*/  FMUL.FTZ R50, R0.reuse, R150 ;  /* 0x0000009600327220 */ /* 0x040fe20000410000 */
[----:B------:R-:W-:Y:S01]  /*9530*/  MOV R150, R231 ;  /* 0x000000e700967202 */ /* 0x000fe20000000f00 */
[C---:B------:R-:W-:Y:S01]  /*9540*/  FMUL.FTZ R51, R0.reuse, R151 ;  /* 0x0000009700337220 */ /* 0x040fe20000410000 */
[----:B------:R-:W-:Y:S01]  /*9550*/  LDSM.16.MT88.4 R128, [R102+0x3900] ;  /* 0x003900006680783b */ /* 0x000fe20000004200 */
[----:B------:R-:W-:Y:S01]  /*9560*/  MOV R151, R234 ;  /* 0x000000ea00977202 */ /* 0x000fe20000000f00 */
[C---:B----4-:R-:W-:Y:S03]  /*9570*/  HMMA.16816.F32 R28, R160.reuse, R36, R28 ;  /* 0x00000024a01c723c */ /* 0x050fe6000000181c */
[C---:B------:R-:W-:Y:S02]  /*9580*/  FMUL.FTZ R54, R0.reuse, R54 ;  /* 0x0000003600367220 */ /* 0x040fe40000410000 */
[----:B------:R-:W-:Y:S02]  /*9590*/  FMUL.FTZ R55, R0, R55 ;  /* 0x0000003700377220 */ /* 0x000fe40000410000 */
[C---:B------:R-:W-:Y:S01]  /*95a0*/  FMUL.FTZ R36, R2.reuse, R136 ;  /* 0x0000008802247220 */ /* 0x040fe20000410000 */
[C---:B------:R-:W-:Y:S04]  /*95b0*/  HMMA.16816.F32 R32, R160.reuse, R38, R32 ;  /* 0x00000026a020723c */ /* 0x040fe80000001820 */
[----:B------:R-:W-:Y:S02]  /*95c0*/  FMUL.FTZ R37, R2, R137 ;  /* 0x0000008902257220 */ /* 0x000fe40000410000 */
[C---:B------:R-:W-:Y:S02]  /*95d0*/  FMUL.FTZ R58, R0.reuse, R58 ;  /* 0x0000003a003a7220 */ /* 0x040fe40000410000 */
[C---:B------:R-:W-:Y:S04]  /*95e0*/  FMUL.FTZ R38, R0.reuse, R138 ;  /* 0x0000008a00267220 */ /* 0x040fe80000410000 */
[C---:B------:R-:W-:Y:S01]  /*95f0*/  FMUL.FTZ R39, R0.reuse, R139 ;  /* 0x0000008b00277220 */ /* 0x040fe20000410000 */
[----:B------:R-:W-:Y:S01]  /*9600*/  MOV R139, R246 ;  /* 0x000000f6008b7202 */ /* 0x000fe20000000f00 */
[C---:B------:R-:W-:Y:S02]  /*9610*/  FMUL.FTZ R59, R0.reuse, R59 ;  /* 0x0000003b003b7220 */ /* 0x040fe40000410000 */
[C---:B------:R-:W-:Y:S02]  /*9620*/  FMUL.FTZ R62, R0.reuse, R62 ;  /* 0x0000003e003e7220 */ /* 0x040fe40000410000 */
[C---:B------:R-:W-:Y:S01]  /*9630*/  FMUL.FTZ R63, R0.reuse, R63 ;  /* 0x0000003f003f7220 */ /* 0x040fe20000410000 */
[C---:B-1----:R-:W-:Y:S03]  /*9640*/  HMMA.16816.F32 R36, R160.reuse, R44, R36 ;  /* 0x0000002ca024723c */ /* 0x042fe60000001824 */
[C---:B------:R-:W-:Y:S02]  /*9650*/  FMUL.FTZ R66, R0.reuse, R66 ;  /* 0x0000004200427220 */ /* 0x040fe40000410000 */
[----:B------:R-:W-:Y:S02]  /*9660*/  FMUL.FTZ R67, R0, R67 ;  /* 0x0000004300437220 */ /* 0x000fe40000410000 */
[C---:B------:R-:W-:Y:S01]  /*9670*/  FMUL.FTZ R44, R2.reuse, R144 ;  /* 0x00000090022c7220 */ /* 0x040fe20000410000 */
[C---:B------:R-:W-:Y:S04]  /*9680*/  HMMA.16816.F32 R40, R160.reuse, R46, R40 ;  /* 0x0000002ea028723c */ /* 0x040fe80000001828 */
[----:B------:R-:W-:Y:S02]  /*9690*/  FMUL.FTZ R45, R2, R145 ;  /* 0x00000091022d7220 */ /* 0x000fe40000410000 */
[C---:B------:R-:W-:Y:S02]  /*96a0*/  FMUL.FTZ R70, R0.reuse, R70 ;  /* 0x0000004600467220 */ /* 0x040fe40000410000 */
[C---:B------:R-:W-:Y:S04]  /*96b0*/  FMUL.FTZ R46, R0.reuse, R146 ;  /* 0x00000092002e7220 */ /* 0x040fe80000410000 */
[C---:B------:R-:W-:Y:S02]  /*96c0*/  FMUL.FTZ R47, R0.reuse, R147 ;  /* 0x00000093002f7220 */ /* 0x040fe40000410000 */
[C---:B------:R-:W-:Y:S02]  /*96d0*/  FMUL.FTZ R71, R0.reuse, R71 ;  /* 0x0000004700477220 */ /* 0x040fe40000410000 */
[C---:B------:R-:W-:Y:S02]  /*96e0*/  FMUL.FTZ R74, R0.reuse, R74 ;  /* 0x0000004a004a7220 */ /* 0x040fe40000410000 */
[----:B------:R-:W-:Y:S01]  /*96f0*/  FMUL.FTZ R75, R0, R75 ;  /* 0x0000004b004b7220 */ /* 0x000fe20000410000 */
[C---:B------:R-:W-:Y:S03]  /*9700*/  HMMA.16816.F32 R44, R160.reuse, R104, R44 ;  /* 0x00000068a02c723c */ /* 0x040fe6000000182c */
[----:B------:R-:W-:Y:S02]  /*9710*/  FMUL.FTZ R77, R2, R77 ;  /* 0x0000004d024d7220 */ /* 0x000fe40000410000 */
[C---:B------:R-:W-:Y:S02]  /*9720*/  FMUL.FTZ R78, R0.reuse, R78 ;  /* 0x0000004e004e7220 */ /* 0x040fe40000410000 */
[----:B------:R-:W-:Y:S01]  /*9730*/  FMUL.FTZ R79, R0, R79 ;  /* 0x0000004f004f7220 */ /* 0x000fe20000410000 */
[C---:B------:R-:W-:Y:S01]  /*9740*/  HMMA.16816.F32 R48, R160.reuse, R106, R48 ;  /* 0x0000006aa030723c */ /* 0x040fe20000001830 */
[----:B------:R-:W1:Y:S03]  /*9750*/  LDSM.16.MT88.4 R104, [R103+UR4+0x6100] ;  /* 0x006100046768783b */ /* 0x000e660008004200 */
[C---:B------:R-:W-:Y:S02]  /*9760*/  FMUL.FTZ R80, R2.reuse, R80 ;  /* 0x0000005002507220 */ /* 0x040fe40000410000 */
[----:B------:R-:W-:Y:S02]  /*9770*/  FMUL.FTZ R81, R2, R81 ;  /* 0x0000005102517220 */ /* 0x000fe40000410000 */
[C---:B------:R-:W-:Y:S04]  /*9780*/  HMMA.16816.F32 R52, R160.reuse, R108, R52 ;  /* 0x0000006ca034723c */ /* 0x040fe80000001834 */
[C---:B------:R-:W-:Y:S02]  /*9790*/  FMUL.FTZ R82, R0.reuse, R82 ;  /* 0x0000005200527220 */ /* 0x040fe40000410000 */
[----:B------:R-:W-:Y:S02]  /*97a0*/  FMUL.FTZ R83, R0, R83 ;  /* 0x0000005300537220 */ /* 0x000fe40000410000 */
[C---:B------:R-:W-:Y:S04]  /*97b0*/  HMMA.16816.F32 R56, R160.reuse, R110, R56 ;  /* 0x0000006ea038723c */ /* 0x040fe80000001838 */
[--C-:B------:R-:W-:Y:S02]  /*97c0*/  FFMA.FTZ R108, R166, c[0x0][0x2d0], -R164.reuse ;  /* 0x0000b400a66c7a23 */ /* 0x100fe400000108a4 */
[C---:B------:R-:W-:Y:S02]  /*97d0*/  FMUL.FTZ R84, R2.reuse, R84 ;  /* 0x0000005402547220 */ /* 0x040fe40000410000 */
[C---:B------:R-:W-:Y:S01]  /*97e0*/  HMMA.16816.F32 R60, R160.reuse, R112, R60 ;  /* 0x00000070a03c723c */ /* 0x040fe2000000183c */
[----:B------:R2:W-:Y:S03]  /*97f0*/  MUFU.EX2 R136, R108 ;  /* 0x0000006c00887308 */ /* 0x0005e60000000800 */
[----:B------:R-:W-:Y:S02]  /*9800*/  FMUL.FTZ R85, R2, R85 ;  /* 0x0000005502557220 */ /* 0x000fe40000410000 */
[C---:B------:R-:W-:Y:S02]  /*9810*/  FMUL.FTZ R86, R0.reuse, R86 ;  /* 0x0000005600567220 */ /* 0x040fe40000410000 */
[C---:B------:R-:W-:Y:S04]  /*9820*/  HMMA.16816.F32 R64, R160.reuse, R114, R64 ;  /* 0x00000072a040723c */ /* 0x040fe80000001840 */
[----:B------:R-:W-:Y:S01]  /*9830*/  FFMA.FTZ R112, R167, c[0x0][0x2d0], -R164 ;  /* 0x0000b400a7707a23 */ /* 0x000fe200000108a4 */
[----:B------:R-:W-:Y:S01]  /*9840*/  MOV R167, R244 ;  /* 0x000000f400a77202 */ /* 0x000fe20000000f00 */
[----:B------:R-:W-:Y:S02]  /*9850*/  FMUL.FTZ R87, R0, R87 ;  /* 0x0000005700577220 */ /* 0x000fe40000410000 */
[----:B------:R3:W-:Y:S01]  /*9860*/  MUFU.EX2 R138, R112 ;  /* 0x00000070008a7308 */ /* 0x0007e20000000800 */
[C---:B-1----:R-:W-:Y:S03]  /*9870*/  HMMA.16816.F32 R68, R160.reuse, R104, R68 ;  /* 0x00000068a044723c */ /* 0x042fe60000001844 */
[C---:B------:R-:W-:Y:S02]  /*9880*/  FMUL.FTZ R88, R2.reuse, R88 ;  /* 0x0000005802587220 */ /* 0x040fe40000410000 */
[----:B------:R-:W-:Y:S02]  /*9890*/  FMUL.FTZ R89, R2, R89 ;  /* 0x0000005902597220 */ /* 0x000fe40000410000 */
[----:B------:R-:W-:Y:S01]  /*98a0*/  FFMA.FTZ R104, R169, c[0x0][0x2d0], -R165 ;  /* 0x0000b400a9687a23 */ /* 0x000fe200000108a5 */
[C---:B------:R-:W-:Y:S01]  /*98b0*/  HMMA.16816.F32 R72, R160.reuse, R106, R72 ;  /* 0x0000006aa048723c */ /* 0x040fe20000001848 */
[----:B--2---:R-:W1:Y:S02]  /*98c0*/  LDSM.16.MT88.4 R108, [R102+0x6100] ;  /* 0x00610000666c783b */ /* 0x004e640000004200 */
[----:B------:R2:W-:Y:S01]  /*98d0*/  MUFU.EX2 R141, R104 ;  /* 0x00000068008d7308 */ /* 0x0005e20000000800 */
[----:B------:R-:W-:Y:S02]  /*98e0*/  IMAD.MOV.U32 R169, RZ, RZ, R122 ;  /* 0x000000ffffa97224 */ /* 0x000fe400078e007a */
[C---:B------:R-:W-:Y:S02]  /*98f0*/  FMUL.FTZ R90, R0.reuse, R90 ;  /* 0x0000005a005a7220 */ /* 0x040fe40000410000 */
[----:B------:R-:W-:Y:S04]  /*9900*/  FMUL.FTZ R91, R0, R91 ;  /* 0x0000005b005b7220 */ /* 0x000fe80000410000 */
[----:B------:R-:W-:Y:S02]  /*9910*/  IMAD.MOV.U32 R137, RZ, RZ, R245 ;  /* 0x000000ffff897224 */ /* 0x000fe400078e00f5 */
[----:B------:R-:W-:Y:S02]  /*9920*/  FMUL.FTZ R92, R2, R92 ;  /* 0x0000005c025c7220 */ /* 0x000fe40000410000 */
[----:B---3--:R-:W-:Y:S01]  /*9930*/  FFMA.FTZ R112, R168, c[0x0][0x2d0], -R165 ;  /* 0x0000b400a8707a23 */ /* 0x008fe200000108a5 */
[----:B------:R-:W-:Y:S01]  /*9940*/  MOV R168, R120 ;  /* 0x0000007800a87202 */ /* 0x000fe20000000f00 */
[----:B------:R-:W-:Y:S01]  /*9950*/  FMUL.FTZ R93, R2, R93 ;  /* 0x0000005d025d7220 */ /* 0x000fe20000410000 */
[----:B------:R-:W-:Y:S01]  /*9960*/  LDSM.16.MT88.4 R120, [R101+0x900] ;  /* 0x000900006578783b */ /* 0x000fe20000004200 */
[----:B------:R3:W4:Y:S01]  /*9970*/  MUFU.EX2 R134, R112 ;  /* 0x0000007000867308 */ /* 0x0007220000000800 */
[C---:B------:R-:W-:Y:S02]  /*9980*/  FMUL.FTZ R94, R0.reuse, R94 ;  /* 0x0000005e005e7220 */ /* 0x040fe40000410000 */
[----:B------:R-:W-:Y:S02]  /*9990*/  FMUL.FTZ R95, R0, R95 ;  /* 0x0000005f005f7220 */ /* 0x000fe40000410000 */
[----:B------:R-:W-:Y:S02]  /*99a0*/  FMUL.FTZ R96, R2, R96 ;  /* 0x0000006002607220 */ /* 0x000fe40000410000 */
[----:B--2---:R-:W-:Y:S02]  /*99b0*/  FFMA.FTZ R104, R170, c[0x0][0x2d0], -R164 ;  /* 0x0000b400aa687a23 */ /* 0x004fe400000108a4 */
[----:B------:R-:W-:Y:S02]  /*99c0*/  IMAD.MOV.U32 R170, RZ, RZ, R194 ;  /* 0x000000ffffaa7224 */ /* 0x000fe400078e00c2 */
[----:B------:R2:W-:Y:S01]  /*99d0*/  MUFU.EX2 R144, R104 ;  /* 0x0000006800907308 */ /* 0x0005e20000000800 */
[----:B------:R-:W-:Y:S02]  /*99e0*/  FMUL.FTZ R97, R2, R97 ;  /* 0x0000006102617220 */ /* 0x000fe40000410000 */
[C---:B------:R-:W-:Y:S02]  /*99f0*/  FMUL.FTZ R98, R0.reuse, R98 ;  /* 0x0000006200627220 */ /* 0x040fe40000410000 */
[----:B------:R-:W-:Y:S02]  /*9a00*/  FMUL.FTZ R99, R0, R99 ;  /* 0x0000006300637220 */ /* 0x000fe40000410000 */
[----:B------:R-:W-:Y:S01]  /*9a10*/  IMAD.MOV.U32 R166, RZ, RZ, R241 ;  /* 0x000000ffffa67224 */ /* 0x000fe200078e00f1 */
[C---:B-1----:R-:W-:Y:S01]  /*9a20*/  HMMA.16816.F32 R76, R160.reuse, R108, R76 ;  /* 0x0000006ca04c723c */ /* 0x042fe2000000184c */
[----:B---3--:R-:W1:Y:S06]  /*9a30*/  LDSM.16.MT88.4 R112, [R236+UR4+0x6100] ;  /* 0x00610004ec70783b */ /* 0x008e6c0008004200 */
[--C-:B------:R-:W-:Y:S01]  /*9a40*/  FFMA.FTZ R108, R171, c[0x0][0x2d0], -R164.reuse ;  /* 0x0000b400ab6c7a23 */ /* 0x100fe200000108a4 */
[C---:B------:R-:W-:Y:S03]  /*9a50*/  HMMA.16816.F32 R80, R160.reuse, R110, R80 ;  /* 0x0000006ea050723c */ /* 0x040fe60000001850 */
[----:B------:R3:W5:Y:S01]  /*9a60*/  MUFU.EX2 R147, R108 ;  /* 0x0000006c00937308 */ /* 0x0007620000000800 */
[----:B------:R-:W-:Y:S01]  /*9a70*/  MOV R171, R192 ;  /* 0x000000c000ab7202 */ /* 0x000fe20000000f00 */
[----:B--2---:R-:W2:Y:S01]  /*9a80*/  LDSM.16.MT88.4 R104, [R101+0x6100] ;  /* 0x006100006568783b */ /* 0x004ea20000004200 */
[--C-:B---3--:R-:W-:Y:S07]  /*9a90*/  FFMA.FTZ R108, R172, c[0x0][0x2d0], -R165.reuse ;  /* 0x0000b400ac6c7a23 */ /* 0x108fee00000108a5 */
[----:B------:R3:W-:Y:S01]  /*9aa0*/  MUFU.EX2 R145, R108 ;  /* 0x0000006c00917308 */ /* 0x0007e20000000800 */
[C---:B-1----:R-:W-:Y:S07]  /*9ab0*/  HMMA.16816.F32 R84, R160.reuse, R112, R84 ;  /* 0x00000070a054723c */ /* 0x042fee0000001854 */
[--C-:B------:R-:W-:Y:S01]  /*9ac0*/  FFMA.FTZ R112, R173, c[0x0][0x2d0], -R165.reuse ;  /* 0x0000b400ad707a23 */ /* 0x100fe200000108a5 */
[C---:B------:R-:W-:Y:S03]  /*9ad0*/  HMMA.16816.F32 R88, R160.reuse, R114, R88 ;  /* 0x00000072a058723c */ /* 0x040fe60000001858 */
[----:B------:R1:W1:Y:S05]  /*9ae0*/  MUFU.EX2 R146, R112 ;  /* 0x0000007000927308 */ /* 0x00026a0000000800 */
[C---:B--2---:R-:W-:Y:S01]  /*9af0*/  HMMA.16816.F32 R92, R160.reuse, R104, R92 ;  /* 0x00000068a05c723c */ /* 0x044fe2000000185c */
[----:B---3--:R-:W2:Y:S06]  /*9b00*/  LDSM.16.MT88.4 R108, [R103+UR4+0x900] ;  /* 0x00090004676c783b */ /* 0x008eac0008004200 */
[----:B----4-:R-:W-:Y:S01]  /*9b10*/  F2FP.PACK_AB R105, R141, R134 ;  /* 0x000000868d69723e */ /* 0x010fe200000000ff */
[----:B------:R-:W-:Y:S04]  /*9b20*/  HMMA.16816.F32 R96, R160, R106, R96 ;  /* 0x0000006aa060723c */ /* 0x000fe80000001860 */
[----:B------:R-:W-:Y:S03]  /*9b30*/  F2FP.PACK_AB R104, R138, R136 ;  /* 0x000000888a68723e */ /* 0x000fe600000000ff */
[----:B-----5:R-:W-:Y:S01]  /*9b40*/  F2FP.PACK_AB R106, R147, R144 ;  /* 0x00000090936a723e */ /* 0x020fe200000000ff */
[----:B-1----:R-:W1:Y:S01]  /*9b50*/  LDSM.16.MT88.4 R112, [R236+UR4+0x900] ;  /* 0x00090004ec70783b */ /* 0x002e620008004200 */
        /* <DEDUP_REMOVED lines=10> */
[C---:B------:R-:W-:Y:S07]  /*9c00*/  HMMA.16816.F32 R28, R104.reuse, R120, R28 ;  /* 0x00000078681c723c */ /* 0x040fee000000181c */
[--C-:B------:R-:W-:Y:S01]  /*9c10*/  FFMA.FTZ R120, R174, c[0x0][0x2d0], -R164.reuse ;  /* 0x0000b400ae787a23 */ /* 0x100fe200000108a4 */
[C---:B------:R-:W-:Y:S03]  /*9c20*/  HMMA.16816.F32 R32, R104.reuse, R122, R32 ;  /* 0x0000007a6820723c */ /* 0x040fe60000001820 */
[----:B------:R4:W-:Y:S05]  /*9c30*/  MUFU.EX2 R246, R120 ;  /* 0x0000007800f67308 */ /* 0x0009ea0000000800 */
[C---:B------:R-:W-:Y:S08]  /*9c40*/  HMMA.16816.F32 R36, R104.reuse, R124, R36 ;  /* 0x0000007c6824723c */ /* 0x040ff00000001824 */
[C---:B------:R-:W-:Y:S01]  /*9c50*/  HMMA.16816.F32 R40, R104.reuse, R126, R40 ;  /* 0x0000007e6828723c */ /* 0x040fe20000001828 */
[----:B------:R-:W-:Y:S07]  /*9c60*/  LDSM.16.MT88.4 R124, [R101+0x6900] ;  /* 0x00690000657c783b */ /* 0x000fee0000004200 */
[C---:B------:R-:W-:Y:S01]  /*9c70*/  HMMA.16816.F32 R44, R104.reuse, R128, R44 ;  /* 0x00000080682c723c */ /* 0x040fe2000000182c */
[----:B----4-:R-:W4:Y:S07]  /*9c80*/  LDSM.16.MT88.4 R120, [R102+0x6900] ;  /* 0x006900006678783b */ /* 0x010f2e0000004200 */
[C---:B------:R-:W-:Y:S01]  /*9c90*/  HMMA.16816.F32 R48, R104.reuse, R130, R48 ;  /* 0x000000826830723c */ /* 0x040fe20000001830 */
[----:B------:R-:W-:Y:S07]  /*9ca0*/  LDSM.16.MT88.4 R128, [R236+UR4+0x4100] ;  /* 0x00410004ec80783b */ /* 0x000fee0008004200 */
[C---:B--2---:R-:W-:Y:S07]  /*9cb0*/  HMMA.16816.F32 R52, R104.reuse, R108, R52 ;  /* 0x0000006c6834723c */ /* 0x044fee0000001834 */
[--C-:B------:R-:W-:Y:S01]  /*9cc0*/  FFMA.FTZ R108, R175, c[0x0][0x2d0], -R164.reuse ;  /* 0x0000b400af6c7a23 */ /* 0x100fe200000108a4 */
[C---:B------:R-:W-:Y:S03]  /*9cd0*/  HMMA.16816.F32 R56, R104.reuse, R110, R56 ;  /* 0x0000006e6838723c */ /* 0x040fe60000001838 */
[----:B------:R2:W5:Y:S05]  /*9ce0*/  MUFU.EX2 R245, R108 ;  /* 0x0000006c00f57308 */ /* 0x00056a0000000800 */
[C---:B---3--:R-:W-:Y:S07]  /*9cf0*/  HMMA.16816.F32 R60, R104.reuse, R116, R60 ;  /* 0x00000074683c723c */ /* 0x048fee000000183c */
[--C-:B------:R-:W-:Y:S01]  /*9d00*/  FFMA.FTZ R116, R177, c[0x0][0x2d0], -R165.reuse ;  /* 0x0000b400b1747a23 */ /* 0x100fe200000108a5 */
[C---:B------:R-:W-:Y:S03]  /*9d10*/  HMMA.16816.F32 R64, R104.reuse, R118, R64 ;  /* 0x000000766840723c */ /* 0x040fe60000001840 */
[----:B------:R3:W-:Y:S05]  /*9d20*/  MUFU.EX2 R243, R116 ;  /* 0x0000007400f37308 */ /* 0x0007ea0000000800 */
[C---:B-1----:R-:W-:Y:S04]  /*9d30*/  HMMA.16816.F32 R68, R104.reuse, R112, R68 ;  /* 0x000000706844723c */ /* 0x042fe80000001844 */
[--C-:B--2---:R-:W-:Y:S03]  /*9d40*/  FFMA.FTZ R108, R176, c[0x0][0x2d0], -R165.reuse ;  /* 0x0000b400b06c7a23 */ /* 0x104fe600000108a5 */
[--C-:B------:R-:W-:Y:S01]  /*9d50*/  FFMA.FTZ R112, R179, c[0x0][0x2d0], -R164.reuse ;  /* 0x0000b400b3707a23 */ /* 0x100fe200000108a4 */
[C---:B------:R-:W-:Y:S01]  /*9d60*/  HMMA.16816.F32 R72, R104.reuse, R114, R72 ;  /* 0x000000726848723c */ /* 0x040fe20000001848 */
[----:B------:R1:W2:Y:S07]  /*9d70*/  MUFU.EX2 R244, R108 ;  /* 0x0000006c00f47308 */ /* 0x0002ae0000000800 */
[C---:B----4-:R-:W-:Y:S03]  /*9d80*/  HMMA.16816.F32 R76, R104.reuse, R120, R76 ;  /* 0x00000078684c723c */ /* 0x050fe6000000184c */
[----:B------:R4:W-:Y:S01]  /*9d90*/  MUFU.EX2 R241, R112 ;  /* 0x0000007000f17308 */ /* 0x0009e20000000800 */
[--C-:B---3--:R-:W-:Y:S03]  /*9da0*/  FFMA.FTZ R116, R178, c[0x0][0x2d0], -R164.reuse ;  /* 0x0000b400b2747a23 */ /* 0x108fe600000108a4 */
[--C-:B------:R-:W-:Y:S01]  /*9db0*/  FFMA.FTZ R120, R181, c[0x0][0x2d0], -R165.reuse ;  /* 0x0000b400b5787a23 */ /* 0x100fe200000108a5 */
[C---:B------:R-:W-:Y:S05]  /*9dc0*/  HMMA.16816.F32 R80, R104.reuse, R122, R80 ;  /* 0x0000007a6850723c */ /* 0x040fea0000001850 */
[----:B------:R3:W2:Y:S01]  /*9dd0*/  MUFU.EX2 R242, R116 ;  /* 0x0000007400f27308 */ /* 0x0006a20000000800 */
[----:B-1----:R-:W1:Y:S09]  /*9de0*/  LDSM.16.MT88.4 R108, [R236+UR4+0x6900] ;  /* 0x00690004ec6c783b */ /* 0x002e720008004200 */
[----:B------:R2:W-:Y:S01]  /*9df0*/  MUFU.EX2 R234, R120 ;  /* 0x0000007800ea7308 */ /* 0x0005e20000000800 */
[--C-:B----4-:R-:W-:Y:S09]  /*9e00*/  FFMA.FTZ R112, R180, c[0x0][0x2d0], -R165.reuse ;  /* 0x0000b400b4707a23 */ /* 0x110ff200000108a5 */
[----:B------:R4:W1:Y:S01]  /*9e10*/  MUFU.EX2 R231, R112 ;  /* 0x0000007000e77308 */ /* 0x0008620000000800 */
[----:B---3--:R-:W-:Y:S08]  /*9e20*/  LDSM.16.MT88.4 R116, [R102+0x1100] ;  /* 0x001100006674783b */ /* 0x008ff00000004200 */
[----:B--2---:R-:W-:Y:S01]  /*9e30*/  LDSM.16.MT88.4 R120, [R101+0x1100] ;  /* 0x001100006578783b */ /* 0x004fe20000004200 */
[C---:B-1----:R-:W-:Y:S07]  /*9e40*/  HMMA.16816.F32 R84, R104.reuse, R108, R84 ;  /* 0x0000006c6854723c */ /* 0x042fee0000001854 */
[----:B----4-:R-:W1:Y:S01]  /*9e50*/  LDSM.16.MT88.4 R112, [R103+UR4+0x1100] ;  /* 0x001100046770783b */ /* 0x010e620008004200 */
[C---:B------:R-:W-:Y:S07]  /*9e60*/  HMMA.16816.F32 R88, R104.reuse, R110, R88 ;  /* 0x0000006e6858723c */ /* 0x040fee0000001858 */
[----:B------:R-:W2:Y:S01]  /*9e70*/  LDSM.16.MT88.4 R108, [R236+UR4+0x1100] ;  /* 0x00110004ec6c783b */ /* 0x000ea20008004200 */
        /* <DEDUP_REMOVED lines=16> */
[C---:B------:R-:W-:Y:S07]  /*9f80*/  HMMA.16816.F32 R28, R104.reuse, R120, R28 ;  /* 0x00000078681c723c */ /* 0x040fee000000181c */
[--C-:B------:R-:W-:Y:S01]  /*9f90*/  FFMA.FTZ R120, R182, c[0x0][0x2d0], -R164.reuse ;  /* 0x0000b400b6787a23 */ /* 0x100fe200000108a4 */
[C---:B------:R-:W-:Y:S03]  /*9fa0*/  HMMA.16816.F32 R32, R104.reuse, R122, R32 ;  /* 0x0000007a6820723c */ /* 0x040fe60000001820 */
[----:B------:R4:W-:Y:S05]  /*9fb0*/  MUFU.EX2 R192, R120 ;  /* 0x0000007800c07308 */ /* 0x0009ea0000000800 */
[C---:B-1----:R-:W-:Y:S08]  /*9fc0*/  HMMA.16816.F32 R36, R104.reuse, R112, R36 ;  /* 0x000000706824723c */ /* 0x042ff00000001824 */
[C---:B------:R-:W-:Y:S01]  /*9fd0*/  HMMA.16816.F32 R40, R104.reuse, R114, R40 ;  /* 0x000000726828723c */ /* 0x040fe20000001828 */
[----:B------:R-:W1:Y:S07]  /*9fe0*/  LDSM.16.MT88.4 R112, [R102+0x7100] ;  /* 0x007100006670783b */ /* 0x000e6e0000004200 */
[C---:B------:R-:W-:Y:S01]  /*9ff0*/  HMMA.16816.F32 R44, R104.reuse, R124, R44 ;  /* 0x0000007c682c723c */ /* 0x040fe2000000182c */
[----:B----4-:R-:W4:Y:S07]  /*a000*/  LDSM.16.MT88.4 R120, [R236+UR4+0x7100] ;  /* 0x00710004ec78783b */ /* 0x010f2e0008004200 */
        /* <DEDUP_REMOVED lines=8> */
[----:B------:R3:W5:Y:S05]  /*a090*/  MUFU.EX2 R195, R116 ;  /* 0x0000007400c37308 */ /* 0x00076a0000000800 */
[C---:B--2---:R-:W-:Y:S07]  /*a0a0*/  HMMA.16816.F32 R68, R104.reuse, R108, R68 ;  /* 0x0000006c6844723c */ /* 0x044fee0000001844 */
[--C-:B------:R-:W-:Y:S01]  /*a0b0*/  FFMA.FTZ R108, R228, c[0x0][0x2d0], -R165.reuse ;  /* 0x0000b400e46c7a23 */ /* 0x100fe200000108a5 */
[C---:B------:R-:W-:Y:S04]  /*a0c0*/  HMMA.16816.F32 R72, R104.reuse, R110, R72 ;  /* 0x0000006e6848723c */ /* 0x040fe80000001848 */
[----:B------:R-:W-:Y:S04]  /*a0d0*/  MOV R228, R132 ;  /* 0x0000008400e47202 */ /* 0x000fe80000000f00 */
[C---:B-1----:R-:W-:Y:S04]  /*a0e0*/  HMMA.16816.F32 R76, R104.reuse, R112, R76 ;  /* 0x00000070684c723c */ /* 0x042fe8000000184c */
[--C-:B---3--:R-:W-:Y:S02]  /*a0f0*/  FFMA.FTZ R116, R193, c[0x0][0x2d0], -R165.reuse ;  /* 0x0000b400c1747a23 */ /* 0x108fe400000108a5 */
[----:B------:R1:W-:Y:S02]  /*a100*/  MUFU.EX2 R193, R108 ;  /* 0x0000006c00c17308 */ /* 0x0003e40000000800 */
[C---:B------:R-:W-:Y:S01]  /*a110*/  HMMA.16816.F32 R80, R104.reuse, R114, R80 ;  /* 0x000000726850723c */ /* 0x040fe20000001850 */
[----:B------:R-:W-:Y:S07]  /*a120*/  LDSM.16.MT88.4 R112, [R102+0x1900] ;  /* 0x001900006670783b */ /* 0x000fee0000004200 */
[C---:B----4-:R-:W-:Y:S01]  /*a130*/  HMMA.16816.F32 R84, R104.reuse, R120, R84 ;  /* 0x000000786854723c */ /* 0x050fe20000001854 */
[----:B------:R2:W2:Y:S06]  /*a140*/  MUFU.EX2 R194, R116 ;  /* 0x0000007400c27308 */ /* 0x0004ac0000000800 */
[--C-:B------:R-:W-:Y:S01]  /*a150*/  FFMA.FTZ R120, R238, c[0x0][0x2d0], -R165.reuse ;  /* 0x0000b400ee787a23 */ /* 0x100fe200000108a5 */
[C---:B------:R-:W-:Y:S03]  /*a160*/  HMMA.16816.F32 R88, R104.reuse, R122, R88 ;  /* 0x0000007a6858723c */ /* 0x040fe60000001858 */
[----:B------:R4:W-:Y:S01]  /*a170*/  MUFU.EX2 R181, R120 ;  /* 0x0000007800b57308 */ /* 0x0009e20000000800 */
[----:B------:R-:W-:Y:S01]  /*a180*/  MOV R238, R141 ;  /* 0x0000008d00ee7202 */ /* 0x000fe20000000f00 */
[--C-:B-1----:R-:W-:Y:S01]  /*a190*/  FFMA.FTZ R108, R229, c[0x0][0x2d0], -R164.reuse ;  /* 0x0000b400e56c7a23 */ /* 0x102fe200000108a4 */
[----:B------:R-:W-:Y:S02]  /*a1a0*/  MOV R229, R147 ;  /* 0x0000009300e57202 */ /* 0x000fe40000000f00 */
[----:B------:R-:W4:Y:S05]  /*a1b0*/  LDL.LU R147, [R1+0xc] ;  /* 0x00000c0001937983 */ /* 0x000f2a0000300800 */
[----:B------:R1:W-:Y:S01]  /*a1c0*/  MUFU.EX2 R183, R108 ;  /* 0x0000006c00b77308 */ /* 0x0003e20000000800 */
[----:B--2---:R-:W2:Y:S08]  /*a1d0*/  LDSM.16.MT88.4 R116, [R101+0x7100] ;  /* 0x007100006574783b */ /* 0x004eb00000004200 */
[----:B----4-:R-:W-:Y:S01]  /*a1e0*/  LDSM.16.MT88.4 R120, [R236+UR4+0x1900] ;  /* 0x00190004ec78783b */ /* 0x010fe20008004200 */
[----:B-1----:R-:W-:Y:S01]  /*a1f0*/  FFMA.FTZ R108, R230, c[0x0][0x2d0], -R164 ;  /* 0x0000b400e66c7a23 */ /* 0x002fe200000108a4 */
[----:B------:R-:W-:Y:S02]  /*a200*/  MOV R230, R145 ;  /* 0x0000009100e67202 */ /* 0x000fe40000000f00 */
[----:B------:R-:W-:Y:S01]  /*a210*/  MOV R145, R133 ;  /* 0x0000008500917202 */ /* 0x000fe20000000f00 */
[----:B------:R1:W4:Y:S01]  /*a220*/  MUFU.EX2 R182, R108 ;  /* 0x0000006c00b67308 */ /* 0x0003220000000800 */
[C---:B--2---:R-:W-:Y:S08]  /*a230*/  HMMA.16816.F32 R92, R104.reuse, R116, R92 ;  /* 0x00000074685c723c */ /* 0x044ff0000000185c */
[----:B------:R-:W-:Y:S01]  /*a240*/  HMMA.16816.F32 R96, R104, R118, R96 ;  /* 0x000000766860723c */ /* 0x000fe20000001860 */
[----:B------:R-:W-:Y:S03]  /*a250*/  LDSM.16.MT88.4 R116, [R102+0x4900] ;  /* 0x004900006674783b */ /* 0x000fe60000004200 */
[--C-:B-1----:R-:W-:Y:S02]  /*a260*/  FFMA.FTZ R108, R235, c[0x0][0x2d0], -R165.reuse ;  /* 0x0000b400eb6c7a23 */ /* 0x102fe400000108a5 */
[----:B------:R-:W-:Y:S01]  /*a270*/  IMAD.MOV.U32 R235, RZ, RZ, R144 ;  /* 0x000000ffffeb7224 */ /* 0x000fe200078e0090 */
[----:B-----5:R-:W-:Y:S01]  /*a280*/  F2FP.PACK_AB R104, R195, R192 ;  /* 0x000000c0c368723e */ /* 0x020fe200000000ff */
[----:B------:R1:W2:Y:S01]  /*a290*/  MUFU.EX2 R180, R108 ;  /* 0x0000006c00b47308 */ /* 0x0002a20000000800 */
[----:B------:R-:W-:Y:S03]  /*a2a0*/  F2FP.PACK_AB R105, R193, R194 ;  /* 0x000000c2c169723e */ /* 0x000fe600000000ff */
[----:B----4-:R-:W-:Y:S02]  /*a2b0*/  F2FP.PACK_AB R106, R182, R183 ;  /* 0x000000b7b66a723e */ /* 0x010fe400000000ff */
[----:B------:R-:W-:Y:S01]  /*a2c0*/  MOV R144, R142 ;  /* 0x0000008e00907202 */ /* 0x000fe20000000f00 */
        /* <DEDUP_REMOVED lines=9> */
[----:B------:R-:W-:Y:S01]  /*a360*/  FFMA.FTZ R120, R248, c[0x0][0x2d0], -R164 ;  /* 0x0000b400f8787a23 */ /* 0x000fe200000108a4 */
[C---:B------:R-:W-:Y:S03]  /*a370*/  HMMA.16816.F32 R24, R104.reuse, R122, R24 ;  /* 0x0000007a6818723c */ /* 0x040fe60000001818 */
        /* <DEDUP_REMOVED lines=9> */
[----:B------:R-:W-:Y:S04]  /*a410*/  IMAD.MOV.U32 R252, RZ, RZ, R134 ;  /* 0x000000fffffc7224 */ /* 0x000fe800078e0086 */
[C---:B------:R-:W-:Y:S07]  /*a420*/  HMMA.16816.F32 R44, R104.reuse, R116, R44 ;  /* 0x00000074682c723c */ /* 0x040fee000000182c */
[--C-:B------:R-:W-:Y:S01]  /*a430*/  FFMA.FTZ R116, R249, c[0x0][0x2d0], -R164.reuse ;  /* 0x0000b400f9747a23 */ /* 0x100fe200000108a4 */
[C---:B------:R-:W-:Y:S01]  /*a440*/  HMMA.16816.F32 R48, R104.reuse, R118, R48 ;  /* 0x000000766830723c */ /* 0x040fe20000001830 */
[----:B------:R-:W3:Y:S02]  /*a450*/  LDL.64 R248, [R1+0x30] ;  /* 0x0000300001f87983 */ /* 0x000ee40000100a00 */
[----:B------:R2:W2:Y:S05]  /*a460*/  MUFU.EX2 R179, R116 ;  /* 0x0000007400b37308 */ /* 0x0004aa0000000800 */
[C---:B-1----:R-:W-:Y:S01]  /*a470*/  HMMA.16816.F32 R52, R104.reuse, R108, R52 ;  /* 0x0000006c6834723c */ /* 0x042fe20000001834 */
[----:B-----5:R-:W-:Y:S06]  /*a480*/  LDSM.16.MT88.4 R128, [R236+UR4+0x5100] ;  /* 0x00510004ec80783b */ /* 0x020fec0008004200 */
[--C-:B------:R-:W-:Y:S01]  /*a490*/  FFMA.FTZ R108, R247, c[0x0][0x2d0], -R165.reuse ;  /* 0x0000b400f76c7a23 */ /* 0x100fe200000108a5 */
[C---:B------:R-:W-:Y:S03]  /*a4a0*/  HMMA.16816.F32 R56, R104.reuse, R110, R56 ;  /* 0x0000006e6838723c */ /* 0x040fe60000001838 */
[----:B------:R1:W-:Y:S01]  /*a4b0*/  MUFU.EX2 R176, R108 ;  /* 0x0000006c00b07308 */ /* 0x0003e20000000800 */
[----:B------:R-:W-:Y:S02]  /*a4c0*/  MOV R247, R138 ;  /* 0x0000008a00f77202 */ /* 0x000fe40000000f00 */
[----:B------:R-:W-:Y:S02]  /*a4d0*/  MOV R138, R137 ;  /* 0x00000089008a7202 */ /* 0x000fe40000000f00 */
[C---:B--2---:R-:W-:Y:S04]  /*a4e0*/  HMMA.16816.F32 R60, R104.reuse, R112, R60 ;  /* 0x00000070683c723c */ /* 0x044fe8000000183c */
[--C-:B------:R-:W-:Y:S01]  /*a4f0*/  FFMA.FTZ R116, R250, c[0x0][0x2d0], -R165.reuse ;  /* 0x0000b400fa747a23 */ /* 0x100fe200000108a5 */
[----:B------:R-:W-:Y:S02]  /*a500*/  MOV R137, R135 ;  /* 0x0000008700897202 */ /* 0x000fe40000000f00 */
[--C-:B------:R-:W-:Y:S01]  /*a510*/  FFMA.FTZ R112, R171, c[0x0][0x2d0], -R164.reuse ;  /* 0x0000b400ab707a23 */ /* 0x100fe200000108a4 */
[C---:B------:R-:W-:Y:S01]  /*a520*/  HMMA.16816.F32 R64, R104.reuse, R114, R64 ;  /* 0x000000726840723c */ /* 0x040fe20000001840 */
[----:B------:R2:W5:Y:S01]  /*a530*/  MUFU.EX2 R174, R116 ;  /* 0x0000007400ae7308 */ /* 0x0005620000000800 */
[----:B------:R-:W-:Y:S06]  /*a540*/  LDSM.16.MT88.4 R132, [R101+0x2900] ;  /* 0x002900006584783b */ /* 0x000fec0000004200 */
[C---:B----4-:R-:W-:Y:S03]  /*a550*/  HMMA.16816.F32 R68, R104.reuse, R120, R68 ;  /* 0x000000786844723c */ /* 0x050fe60000001844 */
[----:B------:R4:W-:Y:S01]  /*a560*/  MUFU.EX2 R177, R112 ;  /* 0x0000007000b17308 */ /* 0x0009e20000000800 */
[----:B-1----:R-:W-:Y:S04]  /*a570*/  LDSM.16.MT88.4 R108, [R236+UR4+0x7900] ;  /* 0x00790004ec6c783b */ /* 0x002fe80008004200 */
[C---:B------:R-:W-:Y:S04]  /*a580*/  HMMA.16816.F32 R72, R104.reuse, R122, R72 ;  /* 0x0000007a6848723c */ /* 0x040fe80000001848 */
[----:B------:R-:W-:Y:S08]  /*a590*/  LDSM.16.MT88.4 R120, [R102+0x2100] ;  /* 0x002100006678783b */ /* 0x000ff00000004200 */
[----:B--2---:R-:W1:Y:S01]  /*a5a0*/  LDSM.16.MT88.4 R116, [R102+0x7900] ;  /* 0x007900006674783b */ /* 0x004e620000004200 */
[----:B----4-:R-:W-:Y:S04]  /*a5b0*/  FFMA.FTZ R112, R170, c[0x0][0x2d0], -R164 ;  /* 0x0000b400aa707a23 */ /* 0x010fe800000108a4 */
[----:B------:R2:W4:Y:S01]  /*a5c0*/  MUFU.EX2 R175, R112 ;  /* 0x0000007000af7308 */ /* 0x0005220000000800 */
[----:B------:R-:W-:Y:S01]  /*a5d0*/  FFMA.FTZ R2, R2, R147, R228 ;  /* 0x0000009302027223 */ /* 0x000fe200000100e4 */
[----:B------:R-:W-:Y:S01]  /*a5e0*/  MOV R228, R146 ;  /* 0x0000009200e47202 */ /* 0x000fe20000000f00 */
[--C-:B--2---:R-:W-:Y:S02]  /*a5f0*/  FFMA.FTZ R112, R251, c[0x0][0x2d0], -R165.reuse ;  /* 0x0000b400fb707a23 */ /* 0x104fe400000108a5 */
[----:B------:R-:W2:Y:S05]  /*a600*/  LDL.64 R250, [R1+0x18] ;  /* 0x0000180001fa7983 */ /* 0x000eaa0000100a00 */
        /* <DEDUP_REMOVED lines=12> */
[----:B-----5:R-:W-:Y:S03]  /*a6d0*/  F2FP.PACK_AB R105, R176, R174 ;  /* 0x000000aeb069723e */ /* 0x020fe600000000ff */
[----:B------:R-:W-:Y:S02]  /*a6e0*/  F2FP.PACK_AB R106, R175, R177 ;  /* 0x000000b1af6a723e */ /* 0x000fe400000000ff */
        /* <DEDUP_REMOVED lines=17> */
[----:B------:R-:W-:Y:S01]  /*a800*/  FFMA.FTZ R124, R169, c[0x0][0x2d0], -R164 ;  /* 0x0000b400a97c7a23 */ /* 0x000fe200000108a4 */
[C---:B------:R-:W-:Y:S03]  /*a810*/  HMMA.16816.F32 R48, R104.reuse, R126, R48 ;  /* 0x0000007e6830723c */ /* 0x040fe60000001830 */
[----:B------:R1:W-:Y:S05]  /*a820*/  MUFU.EX2 R171, R124 ;  /* 0x0000007c00ab7308 */ /* 0x0003ea0000000800 */
[C---:B------:R-:W-:Y:S07]  /*a830*/  HMMA.16816.F32 R52, R104.reuse, R128, R52 ;  /* 0x000000806834723c */ /* 0x040fee0000001834 */
[----:B------:R-:W-:Y:S01]  /*a840*/  MOV R128, R143 ;  /* 0x0000008f00807202 */ /* 0x000fe20000000f00 */
[C---:B------:R-:W-:Y:S04]  /*a850*/  HMMA.16816.F32 R56, R104.reuse, R130, R56 ;  /* 0x000000826838723c */ /* 0x040fe80000001838 */
[----:B------:R-:W-:Y:S02]  /*a860*/  IMAD.MOV.U32 R129, RZ, RZ, R140 ;  /* 0x000000ffff817224 */ /* 0x000fe400078e008c */
[----:B------:R-:W-:Y:S02]  /*a870*/  LDSM.16.MT88.4 R140, [R103+UR4+0x5900] ;  /* 0x00590004678c783b */ /* 0x000fe40008004200 */
[C---:B-----5:R-:W-:Y:S06]  /*a880*/  HMMA.16816.F32 R60, R104.reuse, R120, R60 ;  /* 0x00000078683c723c */ /* 0x060fec000000183c */
[----:B-1----:R-:W-:Y:S01]  /*a890*/  LDSM.16.MT88.4 R124, [R236+UR4+0x2900] ;  /* 0x00290004ec7c783b */ /* 0x002fe20008004200 */
[--C-:B------:R-:W-:Y:S01]  /*a8a0*/  FFMA.FTZ R120, R168, c[0x0][0x2d0], -R164.reuse ;  /* 0x0000b400a8787a23 */ /* 0x100fe200000108a4 */
[C---:B------:R-:W-:Y:S03]  /*a8b0*/  HMMA.16816.F32 R64, R104.reuse, R122, R64 ;  /* 0x0000007a6840723c */ /* 0x040fe60000001840 */
[----:B------:R1:W5:Y:S05]  /*a8c0*/  MUFU.EX2 R170, R120 ;  /* 0x0000007800aa7308 */ /* 0x00036a0000000800 */
[C---:B----4-:R-:W-:Y:S07]  /*a8d0*/  HMMA.16816.F32 R68, R104.reuse, R108, R68 ;  /* 0x0000006c6844723c */ /* 0x050fee0000001844 */
[--C-:B------:R-:W-:Y:S01]  /*a8e0*/  FFMA.FTZ R108, R166, c[0x0][0x2d0], -R165.reuse ;  /* 0x0000b400a66c7a23 */ /* 0x100fe200000108a5 */
[C---:B------:R-:W-:Y:S03]  /*a8f0*/  HMMA.16816.F32 R72, R104.reuse, R110, R72 ;  /* 0x0000006e6848723c */ /* 0x040fe60000001848 */
[----:B------:R4:W-:Y:S05]  /*a900*/  MUFU.EX2 R168, R108 ;  /* 0x0000006c00a87308 */ /* 0x0009ea0000000800 */
[C---:B------:R-:W-:Y:S04]  /*a910*/  HMMA.16816.F32 R76, R104.reuse, R112, R76 ;  /* 0x00000070684c723c */ /* 0x040fe8000000184c */
[--C-:B-1----:R-:W-:Y:S01]  /*a920*/  FFMA.FTZ R120, R167, c[0x0][0x2d0], -R165.reuse ;  /* 0x0000b400a7787a23 */ /* 0x102fe200000108a5 */
[----:B-----5:R-:W-:Y:S03]  /*a930*/  F2FP.PACK_AB R160, R170, R171 ;  /* 0x000000abaaa0723e */ /* 0x020fe600000000ff */
[C---:B------:R-:W-:Y:S01]  /*a940*/  HMMA.16816.F32 R80, R104.reuse, R114, R80 ;  /* 0x000000726850723c */ /* 0x040fe20000001850 */
[----:B------:R-:W1:Y:S07]  /*a950*/  MUFU.EX2 R169, R120 ;  /* 0x0000007800a97308 */ /* 0x000e6e0000000800 */
[C---:B------:R-:W-:Y:S04]  /*a960*/  HMMA.16816.F32 R84, R104.reuse, R116, R84 ;  /* 0x000000746854723c */ /* 0x040fe80000001854 */
[--C-:B----4-:R-:W-:Y:S02]  /*a970*/  FFMA.FTZ R108, R151, c[0x0][0x2d0], -R164.reuse ;  /* 0x0000b400976c7a23 */ /* 0x110fe400000108a4 */
[----:B------:R-:W-:Y:S02]  /*a980*/  FFMA.FTZ R164, R150, c[0x0][0x2d0], -R164 ;  /* 0x0000b40096a47a23 */ /* 0x000fe400000108a4 */
[C---:B------:R-:W-:Y:S01]  /*a990*/  HMMA.16816.F32 R88, R104.reuse, R118, R88 ;  /* 0x000000766858723c */ /* 0x040fe20000001858 */
[----:B------:R4:W-:Y:S01]  /*a9a0*/  MUFU.EX2 R167, R108 ;  /* 0x0000006c00a77308 */ /* 0x0009e20000000800 */
[----:B------:R-:W-:Y:S02]  /*a9b0*/  LDSM.16.MT88.4 R116, [R102+0x2900] ;  /* 0x002900006674783b */ /* 0x000fe40000004200 */
[----:B-1----:R-:W-:Y:S06]  /*a9c0*/  F2FP.PACK_AB R161, R168, R169 ;  /* 0x000000a9a8a1723e */ /* 0x002fec00000000ff */
[----:B------:R-:W1:Y:S01]  /*a9d0*/  LDSM.16.MT88.4 R120, [R101+0x8100] ;  /* 0x008100006578783b */ /* 0x000e620000004200 */
[----:B------:R-:W5:Y:S01]  /*a9e0*/  MUFU.EX2 R166, R164 ;  /* 0x000000a400a67308 */ /* 0x000f620000000800 */
[--C-:B----4-:R-:W-:Y:S02]  /*a9f0*/  FFMA.FTZ R108, R149, c[0x0][0x2d0], -R165.reuse ;  /* 0x0000b400956c7a23 */ /* 0x110fe400000108a5 */
[----:B------:R-:W-:Y:S07]  /*aa00*/  FFMA.FTZ R165, R148, c[0x0][0x2d0], -R165 ;  /* 0x0000b40094a57a23 */ /* 0x000fee00000108a5 */
[----:B------:R4:W-:Y:S01]  /*aa10*/  MUFU.EX2 R164, R108 ;  /* 0x0000006c00a47308 */ /* 0x0009e20000000800 */
[----:B------:R-:W-:Y:S01]  /*aa20*/  LDSM.16.MT88.4 R148, [R102+0x5900] ;  /* 0x005900006694783b */ /* 0x000fe20000004200 */
[----:B-----5:R-:W-:Y:S08]  /*aa30*/  F2FP.PACK_AB R162, R166, R167 ;  /* 0x000000a7a6a2723e */ /* 0x020ff000000000ff */
[----:B------:R-:W5:Y:S01]  /*aa40*/  MUFU.EX2 R165, R165 ;  /* 0x000000a500a57308 */ /* 0x000f620000000800 */
[C---:B-1----:R-:W-:Y:S01]  /*aa50*/  HMMA.16816.F32 R92, R104.reuse, R120, R92 ;  /* 0x00000078685c723c */ /* 0x042fe2000000185c */
[----:B----4-:R-:W1:Y:S07]  /*aa60*/  LDSM.16.MT88.4 R108, [R103+UR4+0x2900] ;  /* 0x00290004676c783b */ /* 0x010e6e0008004200 */
[----:B------:R-:W-:Y:S04]  /*aa70*/  HMMA.16816.F32 R96, R104, R122, R96 ;  /* 0x0000007a6860723c */ /* 0x000fe80000001860 */
[----:B-----5:R-:W-:Y:S07]  /*aa80*/  F2FP.PACK_AB R163, R165, R164 ;  /* 0x000000a4a5a3723e */ /* 0x020fee00000000ff */
[C---:B-1----:R-:W-:Y:S01]  /*aa90*/  HMMA.16816.F32 R104, R160.reuse, R108, R4 ;  /* 0x0000006ca068723c */ /* 0x042fe20000001804 */
[----:B------:R-:W1:Y:S07]  /*aaa0*/  LDSM.16.MT88.4 R4, [R236+UR4+0x5900] ;  /* 0x00590004ec04783b */ /* 0x000e6e0008004200 */
[C---:B------:R-:W-:Y:S01]  /*aab0*/  HMMA.16816.F32 R108, R160.reuse, R110, R8 ;  /* 0x0000006ea06c723c */ /* 0x040fe20000001808 */
[----:B------:R-:W4:Y:S07]  /*aac0*/  LDSM.16.MT88.4 R8, [R101+0x5900] ;  /* 0x005900006508783b */ /* 0x000f2e0000004200 */
[C---:B------:R-:W-:Y:S07]  /*aad0*/  HMMA.16816.F32 R112, R160.reuse, R116, R12 ;  /* 0x00000074a070723c */ /* 0x040fee000000180c */
[----:B------:R-:W-:Y:S01]  /*aae0*/  IMAD.MOV.U32 R13, RZ, RZ, R144 ;  /* 0x000000ffff0d7224 */ /* 0x000fe200078e0090 */
[C---:B------:R-:W-:Y:S01]  /*aaf0*/  HMMA.16816.F32 R116, R160.reuse, R118, R16 ;  /* 0x00000076a074723c */ /* 0x040fe20000001810 */
[----:B------:R-:W5:Y:S03]  /*ab00*/  LDL.LU R144, [R1+0x10] ;  /* 0x0000100001907983 */ /* 0x000f660000300800 */
[----:B------:R-:W-:Y:S02]  /*ab10*/  MOV R12, R128 ;  /* 0x00000080000c7202 */ /* 0x000fe40000000f00 */
[----:B------:R-:W-:Y:S01]  /*ab20*/  MOV R14, R129 ;  /* 0x00000081000e7202 */ /* 0x000fe20000000f00 */
[----:B------:R-:W-:Y:S01]  /*ab30*/  IMAD.MOV.U32 R18, RZ, RZ, R137 ;  /* 0x000000ffff127224 */ /* 0x000fe200078e0089 */
[C---:B------:R-:W-:Y:S01]  /*ab40*/  HMMA.16816.F32 R120, R160.reuse, R124, R20 ;  /* 0x0000007ca078723c */ /* 0x040fe20000001814 */
[----:B------:R-:W2:Y:S03]  /*ab50*/  LDL R21, [R1+0x38] ;  /* 0x0000380001157983 */ /* 0x000ea60000100800 */
[----:B------:R-:W-:Y:S02]  /*ab60*/  MOV R15, R139 ;  /* 0x0000008b000f7202 */ /* 0x000fe40000000f00 */
[----:B------:R-:W-:Y:S02]  /*ab70*/  MOV R17, R138 ;  /* 0x0000008a00117202 */ /* 0x000fe40000000f00 */
[C---:B------:R-:W-:Y:S04]  /*ab80*/  HMMA.16816.F32 R124, R160.reuse, R126, R24 ;  /* 0x0000007ea07c723c */ /* 0x040fe80000001818 */
[----:B------:R-:W-:Y:S01]  /*ab90*/  FADD.FTZ R2, R17, R2 ;  /* 0x0000000211027221 */ /* 0x000fe20000010000 */
[----:B------:R-:W-:Y:S03]  /*aba0*/  MOV R19, R136 ;  /* 0x0000008800137202 */ /* 0x000fe60000000f00 */
[C---:B------:R-:W-:Y:S04]  /*abb0*/  HMMA.16816.F32 R128, R160.reuse, R132, R28 ;  /* 0x00000084a080723c */ /* 0x040fe8000000181c */
[----:B------:R-:W-:Y:S04]  /*abc0*/  FADD.FTZ R2, R13, R2 ;  /* 0x000000020d027221 */ /* 0x000fe80000010000 */
[C---:B------:R-:W-:Y:S08]  /*abd0*/  HMMA.16816.F32 R132, R160.reuse, R134, R32 ;  /* 0x00000086a084723c */ /* 0x040ff00000001820 */
[C---:B------:R-:W-:Y:S08]  /*abe0*/  HMMA.16816.F32 R136, R160.reuse, R140, R36 ;  /* 0x0000008ca088723c */ /* 0x040ff00000001824 */
[C---:B------:R-:W-:Y:S04]  /*abf0*/  HMMA.16816.F32 R140, R160.reuse, R142, R40 ;  /* 0x0000008ea08c723c */ /* 0x040fe80000001828 */
[----:B-----5:R-:W-:Y:S04]  /*ac00*/  FFMA.FTZ R0, R0, R144, R145 ;  /* 0x0000009000007223 */ /* 0x020fe80000010091 */
[C---:B------:R-:W-:Y:S04]  /*ac10*/  HMMA.16816.F32 R144, R160.reuse, R148, R44 ;  /* 0x00000094a090723c */ /* 0x040fe8000000182c */
[----:B------:R-:W-:Y:S04]  /*ac20*/  FADD.FTZ R0, R12, R0 ;  /* 0x000000000c007221 */ /* 0x000fe80000010000 */
[----:B------:R-:W-:Y:S01]  /*ac30*/  FADD.FTZ R16, R14, R0 ;  /* 0x000000000e107221 */ /* 0x000fe20000010000 */
[C---:B------:R-:W-:Y:S03]  /*ac40*/  HMMA.16816.F32 R148, R160.reuse, R150, R48 ;  /* 0x00000096a094723c */ /* 0x040fe60000001830 */
[----:B------:R-:W-:Y:S02]  /*ac50*/  FADD.FTZ R0, R15, R2 ;  /* 0x000000020f007221 */ /* 0x000fe40000010000 */
[----:B------:R-:W5:Y:S01]  /*ac60*/  LDSM.16.MT88.4 R12, [R103+UR4+0x8900] ;  /* 0x00890004670c783b */ /* 0x000f620008004200 */
[----:B------:R-:W-:Y:S02]  /*ac70*/  FADD.FTZ R2, R18, R16 ;  /* 0x0000001012027221 */ /* 0x000fe40000010000 */
[C---:B-1----:R-:W-:Y:S04]  /*ac80*/  HMMA.16816.F32 R52, R160.reuse, R4, R52 ;  /* 0x00000004a034723c */ /* 0x042fe80000001834 */
[----:B---3--:R-:W-:Y:S01]  /*ac90*/  @P0 MOV R18, R248 ;  /* 0x000000f800120202 */ /* 0x008fe20000000f00 */
[----:B------:R-:W-:Y:S01]  /*aca0*/  FADD.FTZ R0, R19, R0 ;  /* 0x0000000013007221 */ /* 0x000fe20000010000 */
[----:B--2---:R-:W-:Y:S01]  /*acb0*/  @P0 MOV R19, R251 ;  /* 0x000000fb00130202 */ /* 0x004fe20000000f00 */
[----:B------:R-:W-:Y:S01]  /*acc0*/  IMAD.U32 R5, RZ, RZ, UR21 ;  /* 0x00000015ff057e24 */ /* 0x000fe2000f8e00ff */
[----:B------:R-:W-:Y:S01]  /*acd0*/  MOV R4, UR20 ;  /* 0x0000001400047c02 */ /* 0x000fe20008000f00 */
[C---:B------:R-:W-:Y:S03]  /*ace0*/  HMMA.16816.F32 R56, R160.reuse, R6, R56 ;  /* 0x00000006a038723c */ /* 0x040fe60000001838 */
[----:B------:R-:W-:Y:S02]  /*acf0*/  FADD.FTZ R2, R252, R2 ;  /* 0x00000002fc027221 */ /* 0x000fe40000010000 */
[----:B------:R-:W-:Y:S02]  /*ad00*/  @P0 IMAD.WIDE.U32 R18, R4, 0x60, R18 ;  /* 0x0000006004120825 */ /* 0x000fe400078e0012 */
[----:B------:R1:W2:Y:S01]  /*ad10*/  LDSM.16.MT88.4 R4, [R102+0x8900] ;  /* 0x008900006604783b */ /* 0x0002a20000004200 */
[C---:B----4-:R-:W-:Y:S04]  /*ad20*/  HMMA.16816.F32 R60, R160.reuse, R8, R60 ;  /* 0x00000008a03c723c */ /* 0x050fe8000000183c */
[----:B------:R-:W-:Y:S02]  /*ad30*/  FADD.FTZ R0, R247, R0 ;  /* 0x00000000f7007221 */ /* 0x000fe40000010000 */
[----:B------:R-:W-:Y:S02]  /*ad40*/  FADD.FTZ R2, R238, R2 ;  /* 0x00000002ee027221 */ /* 0x000fe40000010000 */
[----:B------:R-:W-:Y:S01]  /*ad50*/  FADD.FTZ R0, R235, R0 ;  /* 0x00000000eb007221 */ /* 0x000fe20000010000 */
[C---:B------:R-:W-:Y:S01]  /*ad60*/  HMMA.16816.F32 R64, R160.reuse, R10, R64 ;  /* 0x0000000aa040723c */ /* 0x040fe20000001840 */
[----:B------:R-:W3:Y:S02]  /*ad70*/  LDSM.16.MT88.4 R8, [R236+UR4+0x8900] ;  /* 0x00890004ec08783b */ /* 0x000ee40008004200 */
[----:B------:R-:W-:Y:S02]  /*ad80*/  FADD.FTZ R2, R230, R2 ;  /* 0x00000002e6027221 */ /* 0x000fe40000010000 */
[----:B------:R-:W-:Y:S02]  /*ad90*/  FADD.FTZ R0, R229, R0 ;  /* 0x00000000e5007221 */ /* 0x000fe40000010000 */
[----:B------:R-:W-:Y:S02]  /*ada0*/  FADD.FTZ R16, R228, R2 ;  /* 0x00000002e4107221 */ /* 0x000fe40000010000 */
[----:B------:R-:W-:Y:S01]  /*adb0*/  FADD.FTZ R2, R246, R0 ;  /* 0x00000000f6027221 */ /* 0x000fe20000010000 */
[C---:B-----5:R-:W-:Y:S03]  /*adc0*/  HMMA.16816.F32 R68, R160.reuse, R12, R68 ;  /* 0x0000000ca044723c */ /* 0x060fe60000001844 */
[----:B------:R-:W-:Y:S01]  /*add0*/  FADD.FTZ R2, R245, R2 ;  /* 0x00000002f5027221 */ /* 0x000fe20000010000 */
[----:B-1----:R-:W-:Y:S01]  /*ade0*/  MOV R102, R3 ;  /* 0x0000000300667202 */ /* 0x002fe20000000f00 */
[----:B------:R-:W-:Y:S03]  /*adf0*/  FADD.FTZ R0, R244, R16 ;  /* 0x00000010f4007221 */ /* 0x000fe60000010000 */
[C---:B------:R-:W-:Y:S01]  /*ae00*/  HMMA.16816.F32 R72, R160.reuse, R14, R72 ;  /* 0x0000000ea048723c */ /* 0x040fe20000001848 */
[----:B------:R1:W4:Y:S03]  /*ae10*/  LDSM.16.MT88.4 R12, [R101+0x8900] ;  /* 0x00890000650c783b */ /* 0x0003260000004200 */
[----:B------:R-:W-:Y:S02]  /*ae20*/  FADD.FTZ R16, R243, R0 ;  /* 0x00000000f3107221 */ /* 0x000fe40000010000 */
[----:B------:R-:W-:Y:S02]  /*ae30*/  FADD.FTZ R0, R242, R2 ;  /* 0x00000002f2007221 */ /* 0x000fe40000010000 */
[----:B------:R-:W-:Y:S01]  /*ae40*/  @P0 IMAD.SHL.U32 R2, R18, 0x2, RZ ;  /* 0x0000000212020824 */ /* 0x000fe200078e00ff */
[C---:B--2---:R-:W-:Y:S03]  /*ae50*/  HMMA.16816.F32 R76, R160.reuse, R4, R76 ;  /* 0x00000004a04c723c */ /* 0x044fe6000000184c */
[----:B------:R-:W-:Y:S01]  /*ae60*/  FADD.FTZ R17, R241, R0 ;  /* 0x00000000f1117221 */ /* 0x000fe20000010000 */
[----:B------:R-:W-:Y:S01]  /*ae70*/  MOV R0, UR12 ;  /* 0x0000000c00007c02 */ /* 0x000fe20008000f00 */
[----:B------:R-:W-:Y:S01]  /*ae80*/  FADD.FTZ R20, R231, R16 ;  /* 0x00000010e7147221 */ /* 0x000fe20000010000 */
[----:B------:R-:W-:Y:S01]  /*ae90*/  @P0 IADD3 R16, R19, UR17, RZ ;  /* 0x0000001113100c10 */ /* 0x000fe2000fffe0ff */
[----:B------:R-:W-:Y:S01]  /*aea0*/  FADD.FTZ R22, R192, R17 ;  /* 0x00000011c0167221 */ /* 0x000fe20000010000 */
[C---:B------:R-:W-:Y:S01]  /*aeb0*/  HMMA.16816.F32 R80, R160.reuse, R6, R80 ;  /* 0x00000006a050723c */ /* 0x040fe20000001850 */
[----:B------:R-:W-:Y:S02]  /*aec0*/  @UP0 USHF.L.U32 UR17, UR6, 0x6, URZ ;  /* 0x0000000606110899 */ /* 0x000fe4000800063f */
[----:B------:R-:W-:Y:S01]  /*aed0*/  UISETP.GT.AND UP0, UPT, UR15, UR13, UPT ;  /* 0x0000000d0f00728c */ /* 0x000fe2000bf04270 */
[----:B------:R-:W-:Y:S01]  /*aee0*/  @P0 IMAD R0, R0, 0x4800, R21 ;  /* 0x0000480000000824 */ /* 0x000fe200078e0215 */
[----:B------:R-:W-:Y:S01]  /*aef0*/  @P0 SHF.L.U64.HI R18, R18, 0x1, R16 ;  /* 0x0000000112120819 */ /* 0x000fe20000010210 */
[----:B------:R-:W-:Y:S01]  /*af00*/  FADD.FTZ R19, R234, R20 ;  /* 0x00000014ea137221 */ /* 0x000fe20000010000 */
[----:B------:R-:W-:Y:S01]  /*af10*/  @P0 IADD3 R16, P6, R2, c[0x0][0x1c8], RZ ;  /* 0x0000720002100a10 */ /* 0x000fe20007fde0ff */
[----:B------:R-:W-:Y:S01]  /*af20*/  FADD.FTZ R22, R195, R22 ;  /* 0x00000016c3167221 */ /* 0x000fe20000010000 */
[----:B------:R-:W-:Y:S01]  /*af30*/  @P0 SHF.L.U32 R0, R0, 0x1, RZ ;  /* 0x0000000100000819 */ /* 0x000fe200000006ff */
[C---:B---3--:R-:W-:Y:S01]  /*af40*/  HMMA.16816.F32 R84, R160.reuse, R8, R84 ;  /* 0x00000008a054723c */ /* 0x048fe20000001854 */
[----:B------:R-:W-:Y:S02]  /*af50*/  UIADD3 UR15, UR5, 0x1, URZ ;  /* 0x00000001050f7890 */ /* 0x000fe4000fffe03f */
[----:B------:R-:W-:Y:S01]  /*af60*/  @P0 IADD3.X R17, R18, c[0x0][0x1cc], RZ, P6, !PT ;  /* 0x0000730012110a10 */ /* 0x000fe200037fe4ff */
[----:B------:R-:W-:Y:S01]  /*af70*/  FADD.FTZ R4, R183, R22 ;  /* 0x00000016b7047221 */ /* 0x000fe20000010000 */
[----:B------:R-:W-:Y:S01]  /*af80*/  @P0 IADD3 R20, P5, R2, 0x80, RZ ;  /* 0x0000008002140810 */ /* 0x000fe20007fbe0ff */
[----:B------:R-:W-:Y:S01]  /*af90*/  FADD.FTZ R19, R194, R19 ;  /* 0x00000013c2137221 */ /* 0x000fe20000010000 */
[----:B------:R-:W-:Y:S01]  /*afa0*/  USEL UR5, UR15, URZ, !UP1 ;  /* 0x0000003f0f057287 */ /* 0x000fe2000c800000 */
[----:B------:R-:W-:Y:S01]  /*afb0*/  @!PT LDS RZ, [RZ] ;  /* 0x00000000fffff984 */ /* 0x000fe20000000800 */
[----:B------:R-:W-:Y:S01]  /*afc0*/  @!PT LDS RZ, [RZ] ;  /* 0x00000000fffff984 */ /* 0x000fe20000000800 */
[----:B------:R-:W-:Y:S01]  /*afd0*/  @!PT LDS RZ, [RZ] ;  /* 0x00000000fffff984 */ /* 0x000fe20000000800 */
[----:B------:R2:W-:Y:S01]  /*afe0*/  @P0 LDGSTS.E.BYPASS.LTC128B.128 [R0+0x12100], [R16.64], !P4 ;  /* 0x1210000010000fae */ /* 0x0005e2000e101d58 */
[----:B------:R-:W-:Y:S01]  /*aff0*/  @P0 IADD3 R20, P1, R20, c[0x0][0x1c8], RZ ;  /* 0x0000720014140a10 */ /* 0x000fe20007f3e0ff */
[C---:B------:R-:W-:Y:S01]  /*b000*/  HMMA.16816.F32 R88, R160.reuse, R10, R88 ;  /* 0x0000000aa058723c */ /* 0x040fe20000001858 */
[----:B------:R-:W-:Y:S02]  /*b010*/  UMOV UR15, UR28 ;  /* 0x0000001c000f7c82 */ /* 0x000fe40008000000 */
[----:B------:R-:W-:Y:S01]  /*b020*/  @P0 IADD3.X R21, RZ, c[0x0][0x1cc], R18, P1, P5 ;  /* 0x00007300ff150a10 */ /* 0x000fe20000fea412 */
[----:B------:R-:W-:Y:S01]  /*b030*/  FADD.FTZ R4, R182, R4 ;  /* 0x00000004b6047221 */ /* 0x000fe20000010000 */
[----:B------:R-:W-:Y:S01]  /*b040*/  @P0 IADD3 R2, P5, R2, 0x100, RZ ;  /* 0x0000010002020810 */ /* 0x000fe20007fbe0ff */
[----:B------:R-:W-:Y:S01]  /*b050*/  FADD.FTZ R5, R193, R19 ;  /* 0x00000013c1057221 */ /* 0x000fe20000010000 */
[----:B-1----:R-:W-:Y:S01]  /*b060*/  MOV R101, R100 ;  /* 0x0000006400657202 */ /* 0x002fe20000000f00 */
[----:B------:R2:W-:Y:S01]  /*b070*/  @P0 LDGSTS.E.BYPASS.LTC128B.128 [R0+0x15100], [R20.64], !P3 ;  /* 0x1510000014000fae */ /* 0x0005e2000d901d58 */
[----:B------:R-:W-:Y:S01]  /*b080*/  @P0 IADD3 R6, P1, R2, c[0x0][0x1c8], RZ ;  /* 0x0000720002060a10 */ /* 0x000fe20007f3e0ff */
[C---:B----4-:R-:W-:Y:S03]  /*b090*/  HMMA.16816.F32 R92, R160.reuse, R12, R92 ;  /* 0x0000000ca05c723c */ /* 0x050fe6000000185c */
[----:B------:R-:W-:Y:S01]  /*b0a0*/  @P0 IADD3.X R7, RZ, c[0x0][0x1cc], R18, P1, P5 ;  /* 0x00007300ff070a10 */ /* 0x000fe20000fea412 */
[----:B------:R-:W-:Y:S04]  /*b0b0*/  FADD.FTZ R5, R180, R5 ;  /* 0x00000005b4057221 */ /* 0x000fe80000010000 */
[----:B------:R1:W-:Y:S01]  /*b0c0*/  @P0 LDGSTS.E.BYPASS.LTC128B.128 [R0+0x18100], [R6.64], !P2 ;  /* 0x1810000006000fae */ /* 0x0003e2000d101d58 */
[----:B------:R-:W-:Y:S01]  /*b0d0*/  FADD.FTZ R2, R181, R5 ;  /* 0x00000005b5027221 */ /* 0x000fe20000010000 */
[----:B------:R-:W-:Y:S03]  /*b0e0*/  HMMA.16816.F32 R96, R160, R14, R96 ;  /* 0x0000000ea060723c */ /* 0x000fe60000001860 */
[----:B------:R-:W-:Y:S01]  /*b0f0*/  FADD.FTZ R5, R178, R4 ;  /* 0x00000004b2057221 */ /* 0x000fe20000010000 */
[----:B------:R-:W-:Y:S01]  /*b100*/  @P0 IADD3 R4, P1, R16, UR17, RZ ;  /* 0x0000001110040c10 */ /* 0x000fe2000ff3e0ff */
[----:B------:R-:W-:Y:S02]  /*b110*/  FADD.FTZ R18, R174, R2 ;  /* 0x00000002ae127221 */ /* 0x000fe40000010000 */
[----:B------:R-:W-:Y:S01]  /*b120*/  FADD.FTZ R2, R179, R5 ;  /* 0x00000005b3027221 */ /* 0x000fe20000010000 */
[----:B------:R-:W-:Y:S01]  /*b130*/  @P0 IADD3.X R5, R17, UR18, RZ, P1, !PT ;  /* 0x0000001211050c10 */ /* 0x000fe20008ffe4ff */
[----:B------:R-:W-:Y:S03]  /*b140*/  FADD.FTZ R8, R176, R18 ;  /* 0x00000012b0087221 */ /* 0x000fe60000010000 */
[----:B------:R-:W-:Y:S01]  /*b150*/  FADD.FTZ R2, R177, R2 ;  /* 0x00000002b1027221 */ /* 0x000fe20000010000 */
[----:B------:R3:W-:Y:S03]  /*b160*/  @P0 LDGSTS.E.BYPASS.LTC128B.128 [R0+0x13100], [R4.64], !P4 ;  /* 0x1310000004000fae */ /* 0x0007e6000e101d58 */
[----:B------:R-:W-:Y:S04]  /*b170*/  FADD.FTZ R2, R175, R2 ;  /* 0x00000002af027221 */ /* 0x000fe80000010000 */
[----:B------:R-:W-:Y:S01]  /*b180*/  FADD.FTZ R2, R171, R2 ;  /* 0x00000002ab027221 */ /* 0x000fe20000010000 */
[----:B------:R3:W-:Y:S03]  /*b190*/  @P0 LDGSTS.E.BYPASS.LTC128B.128 [R0+0x16100], [R4.64+0x80], !P3 ;  /* 0x1610008004000fae */ /* 0x0007e6000d901d58 */
[----:B------:R-:W-:Y:S01]  /*b1a0*/  FADD.FTZ R2, R170, R2 ;  /* 0x00000002aa027221 */ /* 0x000fe20000010000 */
[----:B-1----:R-:W-:Y:S03]  /*b1b0*/  @P0 IADD3 R6, P1, R4, UR17, RZ ;  /* 0x0000001104060c10 */ /* 0x002fe6000ff3e0ff */
[----:B------:R-:W-:Y:S01]  /*b1c0*/  FADD.FTZ R2, R167, R2 ;  /* 0x00000002a7027221 */ /* 0x000fe20000010000 */
[----:B------:R3:W-:Y:S01]  /*b1d0*/  @P0 LDGSTS.E.BYPASS.LTC128B.128 [R0+0x19100], [R4.64+0x100], !P2 ;  /* 0x1910010004000fae */ /* 0x0007e2000d101d58 */
[----:B------:R-:W-:Y:S02]  /*b1e0*/  @P0 IADD3.X R7, R5, UR18, RZ, P1, !PT ;  /* 0x0000001205070c10 */ /* 0x000fe40008ffe4ff */
[----:B------:R-:W-:Y:S05]  /*b1f0*/  FADD.FTZ R2, R166, R2 ;  /* 0x00000002a6027221 */ /* 0x000fea0000010000 */
[----:B------:R2:W-:Y:S08]  /*b200*/  @P0 LDGSTS.E.BYPASS.LTC128B.128 [R0+0x14100], [R6.64], !P4 ;  /* 0x1410000006000fae */ /* 0x0005f0000e101d58 */
[----:B------:R2:W-:Y:S08]  /*b210*/  @P0 LDGSTS.E.BYPASS.LTC128B.128 [R0+0x17100], [R6.64+0x80], !P3 ;  /* 0x1710008006000fae */ /* 0x0005f0000d901d58 */
[----:B------:R2:W-:Y:S01]  /*b220*/  @P0 LDGSTS.E.BYPASS.LTC128B.128 [R0+0x1a100], [R6.64+0x100], !P2 ;  /* 0x1a10010006000fae */ /* 0x0005e2000d101d58 */
[----:B------:R-:W-:Y:S01]  /*b230*/  PLOP3.LUT P0, PT, PT, PT, UP0, 0x80, 0x0 ;  /* 0x000000000000781c */ /* 0x000fe20003f0f008 */
[----:B---3--:R-:W-:Y:S06]  /*b240*/  FADD.FTZ R4, R173, R8 ;  /* 0x00000008ad047221 */ /* 0x008fec0000010000 */
[----:B------:R1:W-:Y:S04]  /*b250*/  STL [R1+0xc], R2 ;  /* 0x00000c0201007387 */ /* 0x0003e80000100800 */
[----:B------:R-:W0:Y:S01]  /*b260*/  LDGDEPBAR ;  /* 0x00000000000079af */ /* 0x000e220000000000 */
[----:B--2---:R-:W-:Y:S04]  /*b270*/  FADD.FTZ R0, R172, R4 ;  /* 0x00000004ac007221 */ /* 0x004fe80000010000 */
[----:B------:R-:W-:Y:S04]  /*b280*/  FADD.FTZ R0, R169, R0 ;  /* 0x00000000a9007221 */ /* 0x000fe80000010000 */
[----:B------:R-:W-:Y:S04]  /*b290*/  FADD.FTZ R0, R168, R0 ;  /* 0x00000000a8007221 */ /* 0x000fe80000010000 */
[----:B------:R-:W-:Y:S04]  /*b2a0*/  FADD.FTZ R0, R164, R0 ;  /* 0x00000000a4007221 */ /* 0x000fe80000010000 */
[----:B------:R-:W-:Y:S05]  /*b2b0*/  FADD.FTZ R0, R165, R0 ;  /* 0x00000000a5007221 */ /* 0x000fea0000010000 */
[----:B------:R1:W-:Y:S01]  /*b2c0*/  STL [R1+0x10], R0 ;  /* 0x0000100001007387 */ /* 0x0003e20000100800 */
[----:B------:R-:W-:-:S05]  /*b2d0*/  @P0 BRA `(.L_x_1151) ;  /* 0xffffb86000000947 */ /* 0x000fca000383ffff */
.L_x_1150:
[----:B------:R-:W-:-:S13]  /*b2e0*/  ISETP.LE.AND P0, PT, RZ, UR28, PT ;  /* 0x0000001cff007c0c */ /* 0x000fda000bf03270 */
[----:B------:R-:W-:Y:S05]  /*b2f0*/  @!P0 BRA `(.L_x_1152) ;  /* 0x000041c000008947 */ /* 0x000fea0003800000 */
[----:B-1----:R-:W2:Y:S01]  /*b300*/  LDL.LU R0, [R1+0x40] ;  /* 0x0000400001007983 */ /* 0x002ea20000300800 */
[----:B------:R-:W-:Y:S01]  /*b310*/  ULDC.64 UR6, c[0x0][0x1e0] ;  /* 0x0000780000067ab9 */ /* 0x000fe20000000a00 */
[----:B------:R-:W-:Y:S01]  /*b320*/  IMAD.MOV.U32 R238, RZ, RZ, 0x40 ;  /* 0x00000040ffee7424 */ /* 0x000fe200078e00ff */
[----:B------:R-:W-:Y:S01]  /*b330*/  UIADD3 UR21, UP1, UR11, 0x80, URZ ;  /* 0x000000800b157890 */ /* 0x000fe2000ff3e03f */
[----:B------:R-:W-:Y:S01]  /*b340*/  MOV R101, R3 ;  /* 0x0000000300657202 */ /* 0x000fe20000000f00 */
[----:B------:R-:W-:Y:S02]  /*b350*/  UIADD3 UR23, UP0, UR11, 0x100, URZ ;  /* 0x000001000b177890 */ /* 0x000fe4000ff1e03f */
[----:B------:R-:W-:Y:S02]  /*b360*/  UIMAD.WIDE.U32 UR8, UR6, 0x40, URZ ;  /* 0x00000040060878a5 */ /* 0x000fe4000f8e003f */
[----:B------:R-:W-:Y:S02]  /*b370*/  USHF.L.U32 UR18, UR7, 0x6, URZ ;  /* 0x0000000607127899 */ /* 0x000fe4000800063f */
[----:B------:R-:W-:-:S02]  /*b380*/  UIADD3.X UR20, URZ, UR10, URZ, UP1, !UPT ;  /* 0x0000000a3f147290 */ /* 0x000fc40008ffe43f */
[----:B------:R-:W-:Y:S02]  /*b390*/  UIADD3.X UR22, URZ, UR10, URZ, UP0, !UPT ;  /* 0x0000000a3f167290 */ /* 0x000fe400087fe43f */
[----:B------:R-:W-:Y:S02]  /*b3a0*/  UIADD3 UR18, UR9, UR18, URZ ;  /* 0x0000001209127290 */ /* 0x000fe4000fffe03f */
[----:B------:R-:W-:Y:S02]  /*b3b0*/  UIADD3 UR17, UP1, UR8, 0x80, URZ ;  /* 0x0000008008117890 */ /* 0x000fe4000ff3e03f */
[----:B------:R-:W-:Y:S02]  /*b3c0*/  UIADD3 UR19, UP0, UR8, 0x100, URZ ;  /* 0x0000010008137890 */ /* 0x000fe4000ff1e03f */
[----:B------:R-:W-:Y:S02]  /*b3d0*/  USHF.L.U64.HI UR14, UR6, 0x6, UR7 ;  /* 0x00000006060e7899 */ /* 0x000fe40008010207 */
[----:B------:R-:W-:-:S02]  /*b3e0*/  USHF.L.U32 UR13, UR6, 0x6, URZ ;  /* 0x00000006060d7899 */ /* 0x000fc4000800063f */
[----:B------:R-:W-:Y:S02]  /*b3f0*/  UIADD3.X UR16, URZ, UR18, URZ, UP1, !UPT ;  /* 0x000000123f107290 */ /* 0x000fe40008ffe43f */
[----:B------:R-:W-:Y:S02]  /*b400*/  UIADD3.X UR18, URZ, UR18, URZ, UP0, !UPT ;  /* 0x000000123f127290 */ /* 0x000fe400087fe43f */
[----:B------:R-:W-:Y:S02]  /*b410*/  ULDC.64 UR8, c[0x0][0x208] ;  /* 0x0000820000087ab9 */ /* 0x000fe40000000a00 */
[----:B------:R-:W-:Y:S01]  /*b420*/  ULDC.64 UR6, c[0x0][0x1e0] ;  /* 0x0000780000067ab9 */ /* 0x000fe20000000a00 */
[----:B--2---:R-:W-:Y:S01]  /*b430*/  LOP3.LUT P0, RZ, R0, 0x4, RZ, 0xc0, !PT ;  /* 0x0000000400ff7812 */ /* 0x004fe2000780c0ff */
[----:B------:R-:W-:-:S03]  /*b440*/  IMAD.MOV.U32 R0, RZ, RZ, R100 ;  /* 0x000000ffff007224 */ /* 0x000fc600078e0064 */
[----:B------:R-:W-:Y:S02]  /*b450*/  SEL R238, R238, 0xffffffc0, !P0 ;  /* 0xffffffc0eeee7807 */ /* 0x000fe40004000000 */
.L_x_1153:
[----:B------:R-:W2:Y:S01]  /*b460*/  LDL.64 R44, [R1+0x20] ;  /* 0x00002000012c7983 */ /* 0x000ea20000100a00 */
[----:B------:R-:W-:Y:S04]  /*b470*/  DEPBAR.LE SB0, 0x2 ;  /* 0x000080800000791a */ /* 0x000fe80000000000 */
[----:B------:R-:W-:Y:S01]  /*b480*/  UIMAD UR4, UR5, 0x9000, URZ ;  /* 0x00009000050478a4 */ /* 0x000fe2000f8e023f */
[----:B------:R-:W2:Y:S01]  /*b490*/  LDL.64 R38, [R1+0x28] ;  /* 0x0000280001267983 */ /* 0x000ea20000100a00 */
[----:B------:R-:W-:Y:S01]  /*b4a0*/  UISETP.NE.AND UP0, UPT, UR28, URZ, UPT ;  /* 0x0000003f1c00728c */ /* 0x000fe2000bf05270 */
[----:B------:R-:W-:Y:S01]  /*b4b0*/  MOV R100, UR12 ;  /* 0x0000000c00647c02 */ /* 0x000fe20008000f00 */
[----:B------:R-:W-:Y:S02]  /*b4c0*/  UIADD3 UR27, UR28, -0x1, URZ ;  /* 0xffffffff1c1b7890 */ /* 0x000fe4000fffe03f */
[----:B------:R-:W-:Y:S01]  /*b4d0*/  IADD3 R3, R237, UR4, RZ ;  /* 0x00000004ed037c10 */ /* 0x000fe2000fffe0ff */
[----:B------:R-:W3:Y:S04]  /*b4e0*/  LDL R46, [R1+0x8] ;  /* 0x00000800012e7983 */ /* 0x000ee80000100800 */
[----:B------:R-:W-:Y:S01]  /*b4f0*/  BAR.SYNC.DEFER_BLOCKING 0x0 ;  /* 0x0000000000007b1d */ /* 0x000fe20000010000 */
[----:B------:R-:W-:Y:S01]  /*b500*/  PLOP3.LUT P0, PT, PT, PT, UP0, 0x80, 0x0 ;  /* 0x000000000000781c */ /* 0x000fe20003f0f008 */
[----:B------:R-:W-:Y:S01]  /*b510*/  @UP0 USHF.R.S32.HI UR15, URZ, 0x1f, UR27 ;  /* 0x0000001f3f0f0899 */ /* 0x000fe2000801141b */
[-C--:B-1----:R-:W-:Y:S01]  /*b520*/  IADD3 R2, R239, R3.reuse, RZ ;  /* 0x00000003ef027210 */ /* 0x082fe20007ffe0ff */
[----:B------:R-:W-:Y:S01]  /*b530*/  @UP0 UIMAD.WIDE.U32 UR30, UR27, UR8, URZ ;  /* 0x000000081b1e02a5 */ /* 0x000fe2000f8e003f */
[----:B------:R-:W-:Y:S01]  /*b540*/  IADD3 R3, R238, R3, RZ ;  /* 0x00000003ee037210 */ /* 0x000fe20007ffe0ff */
[----:B------:R-:W-:Y:S04]  /*b550*/  @UP0 UIMAD UR15, UR15, UR8, URZ ;  /* 0x000000080f0f02a4 */ /* 0x000fe8000f8e023f */
[----:B------:R-:W-:Y:S01]  /*b560*/  MOV R36, UR30 ;  /* 0x0000001e00247c02 */ /* 0x000fe20008000f00 */
[----:B------:R-:W-:Y:S04]  /*b570*/  @UP0 UIMAD UR15, UR27, UR9, UR15 ;  /* 0x000000091b0f02a4 */ /* 0x000fe8000f8e020f */
[----:B------:R-:W-:Y:S04]  /*b580*/  @UP0 UIADD3 UR15, UR31, UR15, URZ ;  /* 0x0000000f1f0f0290 */ /* 0x000fe8000fffe03f */
[----:B------:R-:W-:Y:S02]  /*b590*/  @UP0 UIMAD UR15, UR15, 0x60, URZ ;  /* 0x000000600f0f08a4 */ /* 0x000fe4000f8e023f */
[----:B------:R-:W-:Y:S01]  /*b5a0*/  UISETP.GE.AND UP0, UPT, UR28, 0x2, UPT ;  /* 0x000000021c00788c */ /* 0x000fe2000bf06270 */
[----:B------:R-:W1:Y:S08]  /*b5b0*/  LDSM.16.M88.4 R8, [R237+UR4+0x12100] ;  /* 0x01210004ed08783b */ /* 0x000e700008000200 */
[----:B------:R-:W4:Y:S02]  /*b5c0*/  LDSM.16.M88.4 R16, [R237+UR4+0x12900] ;  /* 0x01290004ed10783b */ /* 0x000f240008000200 */
[----:B------:R-:W-:Y:S04]  /*b5d0*/  @UP0 UIADD3 UR26, UR28, -0x2, URZ ;  /* 0xfffffffe1c1a0890 */ /* 0x000fe8000fffe03f */
[----:B------:R-:W-:Y:S02]  /*b5e0*/  @UP0 UIMAD.WIDE.U32 UR30, UR26, UR6, URZ ;  /* 0x000000061a1e02a5 */ /* 0x000fe4000f8e003f */
[----:B------:R-:W5:Y:S08]  /*b5f0*/  LDSM.16.M88.4 R24, [R237+UR4+0x13100] ;  /* 0x01310004ed18783b */ /* 0x000f700008000200 */
[----:B------:R-:W5:Y:S08]  /*b600*/  LDSM.16.M88.4 R32, [R237+UR4+0x13900] ;  /* 0x01390004ed20783b */ /* 0x000f700008000200 */
[----:B------:R-:W2:Y:S01]  /*b610*/  LDSM.16.M88.4 R40, [R237+UR4+0x14100] ;  /* 0x01410004ed28783b */ /* 0x000ea20008000200 */
[C---:B-1----:R-:W-:Y:S07]  /*b620*/  HMMA.16816.F32 R4, R152.reuse, R8, RZ ;  /* 0x000000089804723c */ /* 0x042fee00000018ff */
[----:B------:R-:W1:Y:S01]  /*b630*/  LDSM.16.M88.4 R48, [R237+UR4+0x14900] ;  /* 0x01490004ed30783b */ /* 0x000e620008000200 */
[C---:B------:R-:W-:Y:S07]  /*b640*/  HMMA.16816.F32 R8, R152.reuse, R10, RZ ;  /* 0x0000000a9808723c */ /* 0x040fee00000018ff */
[----:B------:R-:W1:Y:S01]  /*b650*/  LDSM.16.M88.4 R160, [R2+0x12100] ;  /* 0x0121000002a0783b */ /* 0x000e620000000200 */
[C---:B----4-:R-:W-:Y:S07]  /*b660*/  HMMA.16816.F32 R12, R152.reuse, R16, RZ ;  /* 0x00000010980c723c */ /* 0x050fee00000018ff */
[----:B------:R-:W4:Y:S01]  /*b670*/  LDSM.16.M88.4 R164, [R2+0x12900] ;  /* 0x0129000002a4783b */ /* 0x000f220000000200 */
[C---:B------:R-:W-:Y:S07]  /*b680*/  HMMA.16816.F32 R16, R152.reuse, R18, RZ ;  /* 0x000000129810723c */ /* 0x040fee00000018ff */
[----:B------:R-:W1:Y:S01]  /*b690*/  LDSM.16.M88.4 R168, [R2+0x13100] ;  /* 0x0131000002a8783b */ /* 0x000e620000000200 */
[C---:B-----5:R-:W-:Y:S07]  /*b6a0*/  HMMA.16816.F32 R20, R152.reuse, R24, RZ ;  /* 0x000000189814723c */ /* 0x060fee00000018ff */
[----:B------:R-:W5:Y:S01]  /*b6b0*/  LDSM.16.M88.4 R172, [R2+0x13900] ;  /* 0x0139000002ac783b */ /* 0x000f620000000200 */
[C---:B------:R-:W-:Y:S07]  /*b6c0*/  HMMA.16816.F32 R24, R152.reuse, R26, RZ ;  /* 0x0000001a9818723c */ /* 0x040fee00000018ff */
[----:B------:R-:W1:Y:S01]  /*b6d0*/  LDSM.16.M88.4 R176, [R2+0x14100] ;  /* 0x0141000002b0783b */ /* 0x000e620000000200 */
[C---:B------:R-:W-:Y:S07]  /*b6e0*/  HMMA.16816.F32 R28, R152.reuse, R32, RZ ;  /* 0x00000020981c723c */ /* 0x040fee00000018ff */
[----:B------:R-:W1:Y:S01]  /*b6f0*/  LDSM.16.M88.4 R180, [R2+0x14900] ;  /* 0x0149000002b4783b */ /* 0x000e620000000200 */
[C---:B------:R-:W-:Y:S01]  /*b700*/  HMMA.16816.F32 R32, R152.reuse, R34, RZ ;  /* 0x000000229820723c */ /* 0x040fe200000018ff */
[----:B--2---:R-:W-:Y:S05]  /*b710*/  @P0 MOV R44, R38 ;  /* 0x00000026002c0202 */ /* 0x004fea0000000f00 */
[----:B------:R-:W-:Y:S02]  /*b720*/  @P0 IMAD.WIDE.U32 R44, R36, 0x60, R44 ;  /* 0x00000060242c0825 */ /* 0x000fe400078e002c */
[C---:B------:R-:W-:Y:S04]  /*b730*/  HMMA.16816.F32 R36, R152.reuse, R40, RZ ;  /* 0x000000289824723c */ /* 0x040fe800000018ff */
[----:B---3--:R-:W-:Y:S01]  /*b740*/  @P0 IMAD R100, R100, 0x9000, R46 ;  /* 0x0000900064640824 */ /* 0x008fe200078e022e */
[----:B------:R-:W-:Y:S02]  /*b750*/  @P0 SHF.L.U32 R192, R44, 0x1, RZ ;  /* 0x000000012cc00819 */ /* 0x000fe400000006ff */
[----:B------:R-:W-:Y:S01]  /*b760*/  @P0 IADD3 R102, R45, UR15, RZ ;  /* 0x0000000f2d660c10 */ /* 0x000fe2000fffe0ff */
[----:B------:R-:W-:Y:S01]  /*b770*/  @UP0 USHF.R.S32.HI UR15, URZ, 0x1f, UR26 ;  /* 0x0000001f3f0f0899 */ /* 0x000fe2000801141a */
[----:B------:R-:W-:Y:S01]  /*b780*/  @P0 IADD3 R228, P6, R192, 0x80, RZ ;  /* 0x00000080c0e40810 */ /* 0x000fe20007fde0ff */
[C---:B------:R-:W-:Y:S02]  /*b790*/  HMMA.16816.F32 R40, R152.reuse, R42, RZ ;  /* 0x0000002a9828723c */ /* 0x040fe400000018ff */
[----:B------:R-:W-:Y:S01]  /*b7a0*/  @P0 SHF.L.U64.HI R102, R44, 0x1, R102 ;  /* 0x000000012c660819 */ /* 0x000fe20000010266 */
[----:B------:R-:W-:Y:S01]  /*b7b0*/  @UP0 UIMAD UR15, UR15, UR6, URZ ;  /* 0x000000060f0f02a4 */ /* 0x000fe2000f8e023f */
[----:B------:R-:W-:Y:S02]  /*b7c0*/  @P0 IADD3 R228, P5, R228, c[0x0][0x1f8], RZ ;  /* 0x00007e00e4e40a10 */ /* 0x000fe40007fbe0ff */
[C---:B------:R-:W-:Y:S01]  /*b7d0*/  @P0 IADD3 R194, P1, R192.reuse, 0x100, RZ ;  /* 0x00000100c0c20810 */ /* 0x040fe20007f3e0ff */
[----:B------:R-:W-:Y:S01]  /*b7e0*/  @UP0 UIMAD UR15, UR26, UR7, UR15 ;  /* 0x000000071a0f02a4 */ /* 0x000fe2000f8e020f */
[C---:B-1----:R-:W-:Y:S01]  /*b7f0*/  HMMA.16816.F32 R44, R152.reuse, R48, RZ ;  /* 0x00000030982c723c */ /* 0x042fe200000018ff */
[--C-:B------:R-:W-:Y:S01]  /*b800*/  @P0 IADD3.X R229, RZ, c[0x0][0x1fc], R102.reuse, P5, P6 ;  /* 0x00007f00ffe50a10 */ /* 0x100fe20002fec466 */
[----:B------:R-:W-:Y:S02]  /*b810*/  UIADD3 UR26, UR12, 0x1, URZ ;  /* 0x000000010c1a7890 */ /* 0x000fe4000fffe03f */
[----:B------:R-:W-:Y:S01]  /*b820*/  @P0 IADD3 R192, P6, R192, c[0x0][0x1f8], RZ ;  /* 0x00007e00c0c00a10 */ /* 0x000fe20007fde0ff */
[----:B------:R-:W-:Y:S01]  /*b830*/  @UP0 UIADD3 UR15, UR31, UR15, URZ ;  /* 0x0000000f1f0f0290 */ /* 0x000fe2000fffe03f */
[----:B------:R-:W-:Y:S02]  /*b840*/  @P0 IADD3 R194, P5, R194, c[0x0][0x1f8], RZ ;  /* 0x00007e00c2c20a10 */ /* 0x000fe40007fbe0ff */
[----:B------:R-:W-:Y:S01]  /*b850*/  HMMA.16816.F32 R48, R152, R50, RZ ;  /* 0x000000329830723c */ /* 0x000fe200000018ff */
[----:B------:R-:W-:Y:S01]  /*b860*/  @P0 IADD3.X R193, R102, c[0x0][0x1fc], RZ, P6, !PT ;  /* 0x00007f0066c10a10 */ /* 0x000fe200037fe4ff */
[----:B------:R-:W-:Y:S02]  /*b870*/  @UP0 UIMAD UR15, UR15, 0x60, URZ ;  /* 0x000000600f0f08a4 */ /* 0x000fe4000f8e023f */
[----:B------:R-:W-:Y:S02]  /*b880*/  @P0 IADD3.X R195, RZ, c[0x0][0x1fc], R102, P5, P1 ;  /* 0x00007f00ffc30a10 */ /* 0x000fe40002fe2466 */
[----:B------:R-:W-:Y:S01]  /*b890*/  @!PT LDS RZ, [RZ] ;  /* 0x00000000fffff984 */ /* 0x000fe20000000800 */
[----:B------:R-:W-:Y:S01]  /*b8a0*/  @!PT LDS RZ, [RZ] ;  /* 0x00000000fffff984 */ /* 0x000fe20000000800 */
[----:B------:R-:W-:Y:S01]  /*b8b0*/  @!PT LDS RZ, [RZ] ;  /* 0x00000000fffff984 */ /* 0x000fe20000000800 */
[----:B------:R1:W-:Y:S01]  /*b8c0*/  @P0 LDGSTS.E.BYPASS.LTC128B.128 [R100+0x100], [R192.64], !P4 ;  /* 0x00100000c0640fae */ /* 0x0003e2000e101d58 */
[----:B------:R-:W-:Y:S01]  /*b8d0*/  IADD3 R102, R238, R2, RZ ;  /* 0x00000002ee667210 */ /* 0x000fe20007ffe0ff */
[C---:B------:R-:W-:Y:S06]  /*b8e0*/  HMMA.16816.F32 R4, R156.reuse, R160, R4 ;  /* 0x000000a09c04723c */ /* 0x040fec0000001804 */
[----:B------:R2:W-:Y:S02]  /*b8f0*/  @P0 LDGSTS.E.BYPASS.LTC128B.128 [R100+0x3100], [R228.64], !P3 ;  /* 0x03100000e4640fae */ /* 0x0005e4000d901d58 */
[C---:B------:R-:W-:Y:S06]  /*b900*/  HMMA.16816.F32 R8, R156.reuse, R162, R8 ;  /* 0x000000a29c08723c */ /* 0x040fec0000001808 */
[----:B------:R3:W-:Y:S02]  /*b910*/  @P0 LDGSTS.E.BYPASS.LTC128B.128 [R100+0x6100], [R194.64], !P2 ;  /* 0x06100000c2640fae */ /* 0x0007e4000d101d58 */
[C---:B----4-:R-:W-:Y:S08]  /*b920*/  HMMA.16816.F32 R12, R156.reuse, R164, R12 ;  /* 0x000000a49c0c723c */ /* 0x050ff0000000180c */
[C---:B------:R-:W-:Y:S04]  /*b930*/  HMMA.16816.F32 R16, R156.reuse, R166, R16 ;  /* 0x000000a69c10723c */ /* 0x040fe80000001810 */
[----:B-1----:R-:W-:Y:S04]  /*b940*/  @P0 IADD3 R192, P1, R192, UR11, RZ ;  /* 0x0000000bc0c00c10 */ /* 0x002fe8000ff3e0ff */
[C---:B------:R-:W-:Y:S04]  /*b950*/  HMMA.16816.F32 R20, R156.reuse, R168, R20 ;  /* 0x000000a89c14723c */ /* 0x040fe80000001814 */
[----:B------:R-:W-:Y:S02]  /*b960*/  @P0 IADD3.X R193, R193, UR10, RZ, P1, !PT ;  /* 0x0000000ac1c10c10 */ /* 0x000fe40008ffe4ff */
[C---:B------:R-:W-:Y:S02]  /*b970*/  @P0 IADD3 R160, P6, R192.reuse, UR11, RZ ;  /* 0x0000000bc0a00c10 */ /* 0x040fe4000ffde0ff */
[C---:B------:R-:W-:Y:S01]  /*b980*/  HMMA.16816.F32 R24, R156.reuse, R170, R24 ;  /* 0x000000aa9c18723c */ /* 0x040fe20000001818 */
[----:B------:R1:W-:Y:S03]  /*b990*/  @P0 LDGSTS.E.BYPASS.LTC128B.128 [R100+0x1100], [R192.64], !P4 ;  /* 0x01100000c0640fae */ /* 0x0003e6000e101d58 */
[C---:B------:R-:W-:Y:S02]  /*b9a0*/  @P0 IADD3.X R161, R193.reuse, UR10, RZ, P6, !PT ;  /* 0x0000000ac1a10c10 */ /* 0x040fe4000b7fe4ff */
[C---:B--2---:R-:W-:Y:S02]  /*b9b0*/  @P0 IADD3 R228, P5, R192.reuse, UR21, RZ ;  /* 0x00000015c0e40c10 */ /* 0x044fe4000ffbe0ff */
[C---:B-----5:R-:W-:Y:S01]  /*b9c0*/  HMMA.16816.F32 R28, R156.reuse, R172, R28 ;  /* 0x000000ac9c1c723c */ /* 0x060fe2000000181c */
[----:B------:R1:W-:Y:S03]  /*b9d0*/  @P0 LDGSTS.E.BYPASS.LTC128B.128 [R100+0x4100], [R192.64+0x80], !P3 ;  /* 0x04100080c0640fae */ /* 0x0003e6000d901d58 */
[C---:B------:R-:W-:Y:S02]  /*b9e0*/  @P0 IADD3.X R229, R193.reuse, UR20, RZ, P5, !PT ;  /* 0x00000014c1e50c10 */ /* 0x040fe4000affe4ff */
[----:B---3--:R-:W-:Y:S02]  /*b9f0*/  @P0 IADD3 R194, P1, R192, UR23, RZ ;  /* 0x00000017c0c20c10 */ /* 0x008fe4000ff3e0ff */
[C---:B------:R-:W-:Y:S01]  /*ba00*/  HMMA.16816.F32 R32, R156.reuse, R174, R32 ;  /* 0x000000ae9c20723c */ /* 0x040fe20000001820 */
[----:B------:R1:W-:Y:S03]  /*ba10*/  @P0 LDGSTS.E.BYPASS.LTC128B.128 [R100+0x7100], [R192.64+0x100], !P2 ;  /* 0x07100100c0640fae */ /* 0x0003e6000d101d58 */
[----:B------:R-:W-:Y:S04]  /*ba20*/  @P0 IADD3.X R195, R193, UR22, RZ, P1, !PT ;  /* 0x00000016c1c30c10 */ /* 0x000fe80008ffe4ff */
[C---:B------:R-:W-:Y:S01]  /*ba30*/  HMMA.16816.F32 R36, R156.reuse, R176, R36 ;  /* 0x000000b09c24723c */ /* 0x040fe20000001824 */
[----:B------:R2:W-:Y:S07]  /*ba40*/  @P0 LDGSTS.E.BYPASS.LTC128B.128 [R100+0x2100], [R160.64], !P4 ;  /* 0x02100000a0640fae */ /* 0x0005ee000e101d58 */
[C---:B------:R-:W-:Y:S01]  /*ba50*/  HMMA.16816.F32 R40, R156.reuse, R178, R40 ;  /* 0x000000b29c28723c */ /* 0x040fe20000001828 */
[----:B------:R1:W-:Y:S07]  /*ba60*/  @P0 LDGSTS.E.BYPASS.LTC128B.128 [R100+0x5100], [R228.64], !P3 ;  /* 0x05100000e4640fae */ /* 0x0003ee000d901d58 */
[C---:B------:R-:W-:Y:S01]  /*ba70*/  HMMA.16816.F32 R44, R156.reuse, R180, R44 ;  /* 0x000000b49c2c723c */ /* 0x040fe2000000182c */
[----:B------:R1:W-:Y:S01]  /*ba80*/  @P0 LDGSTS.E.BYPASS.LTC128B.128 [R100+0x8100], [R194.64], !P2 ;  /* 0x08100000c2640fae */ /* 0x0003e2000d101d58 */
[----:B------:R-:W-:Y:S01]  /*ba90*/  PLOP3.LUT P0, PT, PT, PT, UP0, 0x80, 0x0 ;  /* 0x000000000000781c */ /* 0x000fe20003f0f008 */
[----:B------:R-:W-:Y:S04]  /*baa0*/  UISETP.GE.AND UP0, UPT, UR12, 0x1, UPT ;  /* 0x000000010c00788c */ /* 0x000fe8000bf06270 */
[----:B------:R-:W-:Y:S01]  /*bab0*/  USEL UR12, UR26, URZ, !UP0 ;  /* 0x0000003f1a0c7287 */ /* 0x000fe2000c000000 */
[----:B------:R-:W-:Y:S01]  /*bac0*/  HMMA.16816.F32 R48, R156, R182, R48 ;  /* 0x000000b69c30723c */ /* 0x000fe20000001830 */
[----:B------:R-:W-:Y:S01]  /*bad0*/  LDSM.16.M88.4 R164, [R3+0x13100] ;  /* 0x0131000003a4783b */ /* 0x000fe20000000200 */
[----:B------:R-:W-:Y:S07]  /*bae0*/  UISETP.GE.AND UP0, UPT, UR5, 0x1, UPT ;  /* 0x000000010500788c */ /* 0x000fee000bf06270 */
[----:B--2---:R-:W2:Y:S08]  /*baf0*/  LDSM.16.M88.4 R160, [R3+0x12100] ;  /* 0x0121000003a0783b */ /* 0x004eb00000000200 */
[----:B------:R-:W0:Y:S01]  /*bb00*/  LDGDEPBAR ;  /* 0x00000000000079af */ /* 0x000e220000000000 */
[----:B-1----:R-:W-:Y:S04]  /*bb10*/  IADD3 R100, R238, UR4, R237 ;  /* 0x00000004ee647c10 */ /* 0x002fe8000fffe0ed */
[----:B------:R-:W-:Y:S03]  /*bb20*/  IADD3 R100, R239, R100, RZ ;  /* 0x00000064ef647210 */ /* 0x000fe60007ffe0ff */
[----:B------:R-:W1:Y:S08]  /*bb30*/  LDSM.16.M88.4 R192, [R3+0x12900] ;  /* 0x0129000003c0783b */ /* 0x000e700000000200 */
[----:B------:R-:W3:Y:S08]  /*bb40*/  LDSM.16.M88.4 R168, [R3+0x13900] ;  /* 0x0139000003a8783b */ /* 0x000ef00000000200 */
[----:B------:R-:W4:Y:S01]  /*bb50*/  LDSM.16.M88.4 R172, [R3+0x14100] ;  /* 0x0141000003ac783b */ /* 0x000f220000000200 */
[C---:B--2---:R-:W-:Y:S07]  /*bb60*/  HMMA.16816.F32 R4, R184.reuse, R160, R4 ;  /* 0x000000a0b804723c */ /* 0x044fee0000001804 */
[----:B------:R-:W-:Y:S01]  /*bb70*/  LDSM.16.M88.4 R176, [R102+0x12100] ;  /* 0x0121000066b0783b */ /* 0x000fe20000000200 */
[C---:B------:R-:W-:Y:S07]  /*bb80*/  HMMA.16816.F32 R8, R184.reuse, R162, R8 ;  /* 0x000000a2b808723c */ /* 0x040fee0000001808 */
[----:B------:R-:W2:Y:S01]  /*bb90*/  LDSM.16.M88.4 R160, [R3+0x14900] ;  /* 0x0149000003a0783b */ /* 0x000ea20000000200 */
[C---:B-1----:R-:W-:Y:S07]  /*bba0*/  HMMA.16816.F32 R12, R184.reuse, R192, R12 ;  /* 0x000000c0b80c723c */ /* 0x042fee000000180c */
[----:B------:R-:W1:Y:S01]  /*bbb0*/  LDSM.16.M88.4 R180, [R102+0x12900] ;  /* 0x0129000066b4783b */ /* 0x000e620000000200 */
[C---:B------:R-:W-:Y:S07]  /*bbc0*/  HMMA.16816.F32 R16, R184.reuse, R194, R16 ;  /* 0x000000c2b810723c */ /* 0x040fee0000001810 */
[----:B------:R-:W-:Y:S01]  /*bbd0*/  LDSM.16.M88.4 R192, [R237+UR4+0x16100] ;  /* 0x01610004edc0783b */ /* 0x000fe20008000200 */
[C---:B------:R-:W-:Y:S07]  /*bbe0*/  HMMA.16816.F32 R20, R184.reuse, R164, R20 ;  /* 0x000000a4b814723c */ /* 0x040fee0000001814 */
[----:B------:R-:W-:Y:S01]  /*bbf0*/  LDSM.16.M88.4 R228, [R237+UR4+0x16900] ;  /* 0x01690004ede4783b */ /* 0x000fe20008000200 */
[C---:B------:R-:W-:Y:S07]  /*bc00*/  HMMA.16816.F32 R24, R184.reuse, R166, R24 ;  /* 0x000000a6b818723c */ /* 0x040fee0000001818 */
[----:B------:R-:W5:Y:S01]  /*bc10*/  LDSM.16.M88.4 R164, [R102+0x13100] ;  /* 0x0131000066a4783b */ /* 0x000f620000000200 */
[C---:B---3--:R-:W-:Y:S07]  /*bc20*/  HMMA.16816.F32 R28, R184.reuse, R168, R28 ;  /* 0x000000a8b81c723c */ /* 0x048fee000000181c */
[----:B------:R-:W-:Y:S01]  /*bc30*/  LDSM.16.M88.4 R232, [R2+0x19900] ;  /* 0x0199000002e8783b */ /* 0x000fe20000000200 */
[C---:B------:R-:W-:Y:S07]  /*bc40*/  HMMA.16816.F32 R32, R184.reuse, R170, R32 ;  /* 0x000000aab820723c */ /* 0x040fee0000001820 */
[----:B------:R-:W3:Y:S01]  /*bc50*/  LDSM.16.M88.4 R168, [R102+0x13900] ;  /* 0x0139000066a8783b */ /* 0x000ee20000000200 */
[C---:B----4-:R-:W-:Y:S08]  /*bc60*/  HMMA.16816.F32 R36, R184.reuse, R172, R36 ;  /* 0x000000acb824723c */ /* 0x050ff00000001824 */
[C---:B------:R-:W-:Y:S01]  /*bc70*/  HMMA.16816.F32 R40, R184.reuse, R174, R40 ;  /* 0x000000aeb828723c */ /* 0x040fe20000001828 */
[----:B------:R-:W-:Y:S07]  /*bc80*/  LDSM.16.M88.4 R172, [R102+0x14900] ;  /* 0x0149000066ac783b */ /* 0x000fee0000000200 */
[C---:B--2---:R-:W-:Y:S08]  /*bc90*/  HMMA.16816.F32 R44, R184.reuse, R160, R44 ;  /* 0x000000a0b82c723c */ /* 0x044ff0000000182c */
[----:B------:R-:W-:Y:S01]  /*bca0*/  HMMA.16816.F32 R48, R184, R162, R48 ;  /* 0x000000a2b830723c */ /* 0x000fe20000001830 */
[----:B------:R-:W2:Y:S07]  /*bcb0*/  LDSM.16.M88.4 R160, [R102+0x14100] ;  /* 0x0141000066a0783b */ /* 0x000eae0000000200 */
[C---:B------:R-:W-:Y:S08]  /*bcc0*/  HMMA.16816.F32 R4, R188.reuse, R176, R4 ;  /* 0x000000b0bc04723c */ /* 0x040ff00000001804 */
[C---:B------:R-:W-:Y:S01]  /*bcd0*/  HMMA.16816.F32 R8, R188.reuse, R178, R8 ;  /* 0x000000b2bc08723c */ /* 0x040fe20000001808 */
[----:B------:R-:W4:Y:S07]  /*bce0*/  LDSM.16.M88.4 R176, [R237+UR4+0x15100] ;  /* 0x01510004edb0783b */ /* 0x000f2e0008000200 */
[C---:B-1----:R-:W-:Y:S08]  /*bcf0*/  HMMA.16816.F32 R12, R188.reuse, R180, R12 ;  /* 0x000000b4bc0c723c */ /* 0x042ff0000000180c */
[C---:B------:R-:W-:Y:S01]  /*bd00*/  HMMA.16816.F32 R16, R188.reuse, R182, R16 ;  /* 0x000000b6bc10723c */ /* 0x040fe20000001810 */
[----:B------:R-:W1:Y:S07]  /*bd10*/  LDSM.16.M88.4 R180, [R237+UR4+0x15900] ;  /* 0x01590004edb4783b */ /* 0x000e6e0008000200 */
[C---:B-----5:R-:W-:Y:S08]  /*bd20*/  HMMA.16816.F32 R20, R188.reuse, R164, R20 ;  /* 0x000000a4bc14723c */ /* 0x060ff00000001814 */
[C---:B------:R-:W-:Y:S01]  /*bd30*/  HMMA.16816.F32 R24, R188.reuse, R166, R24 ;  /* 0x000000a6bc18723c */ /* 0x040fe20000001818 */
[----:B------:R-:W5:Y:S07]  /*bd40*/  LDSM.16.M88.4 R164, [R237+UR4+0x17100] ;  /* 0x01710004eda4783b */ /* 0x000f6e0008000200 */
[C---:B---3--:R-:W-:Y:S08]  /*bd50*/  HMMA.16816.F32 R28, R188.reuse, R168, R28 ;  /* 0x000000a8bc1c723c */ /* 0x048ff0000000181c */
[C---:B------:R-:W-:Y:S01]  /*bd60*/  HMMA.16816.F32 R32, R188.reuse, R170, R32 ;  /* 0x000000aabc20723c */ /* 0x040fe20000001820 */
[----:B------:R-:W3:Y:S07]  /*bd70*/  LDSM.16.M88.4 R168, [R237+UR4+0x17900] ;  /* 0x01790004eda8783b */ /* 0x000eee0008000200 */
[C---:B--2---:R-:W-:Y:S08]  /*bd80*/  HMMA.16816.F32 R36, R188.reuse, R160, R36 ;  /* 0x000000a0bc24723c */ /* 0x044ff00000001824 */
[C---:B------:R-:W-:Y:S01]  /*bd90*/  HMMA.16816.F32 R40, R188.reuse, R162, R40 ;  /* 0x000000a2bc28723c */ /* 0x040fe20000001828 */
[----:B------:R-:W2:Y:S07]  /*bda0*/  LDSM.16.M88.4 R160, [R2+0x15100] ;  /* 0x0151000002a0783b */ /* 0x000eae0000000200 */
[C---:B------:R-:W-:Y:S08]  /*bdb0*/  HMMA.16816.F32 R44, R188.reuse, R172, R44 ;  /* 0x000000acbc2c723c */ /* 0x040ff0000000182c */
[----:B------:R-:W-:Y:S01]  /*bdc0*/  HMMA.16816.F32 R48, R188, R174, R48 ;  /* 0x000000aebc30723c */ /* 0x000fe20000001830 */
[----:B------:R-:W2:Y:S07]  /*bdd0*/  LDSM.16.M88.4 R172, [R2+0x15900] ;  /* 0x0159000002ac783b */ /* 0x000eae0000000200 */
[C---:B----4-:R-:W-:Y:S08]  /*bde0*/  HMMA.16816.F32 R4, R196.reuse, R176, R4 ;  /* 0x000000b0c404723c */ /* 0x050ff00000001804 */
[C---:B------:R-:W-:Y:S01]  /*bdf0*/  HMMA.16816.F32 R8, R196.reuse, R178, R8 ;  /* 0x000000b2c408723c */ /* 0x040fe20000001808 */
[----:B------:R-:W4:Y:S07]  /*be00*/  LDSM.16.M88.4 R176, [R2+0x16100] ;  /* 0x0161000002b0783b */ /* 0x000f2e0000000200 */
[C---:B-1----:R-:W-:Y:S08]  /*be10*/  HMMA.16816.F32 R12, R196.reuse, R180, R12 ;  /* 0x000000b4c40c723c */ /* 0x042ff0000000180c */
[C---:B------:R-:W-:Y:S01]  /*be20*/  HMMA.16816.F32 R16, R196.reuse, R182, R16 ;  /* 0x000000b6c410723c */ /* 0x040fe20000001810 */
[----:B------:R-:W-:Y:S07]  /*be30*/  LDSM.16.M88.4 R180, [R2+0x17900] ;  /* 0x0179000002b4783b */ /* 0x000fee0000000200 */
[C---:B------:R-:W-:Y:S08]  /*be40*/  HMMA.16816.F32 R20, R196.reuse, R192, R20 ;  /* 0x000000c0c414723c */ /* 0x040ff00000001814 */
[C---:B------:R-:W-:Y:S01]  /*be50*/  HMMA.16816.F32 R24, R196.reuse, R194, R24 ;  /* 0x000000c2c418723c */ /* 0x040fe20000001818 */
[----:B------:R-:W-:Y:S07]  /*be60*/  LDSM.16.M88.4 R192, [R3+0x15100] ;  /* 0x0151000003c0783b */ /* 0x000fee0000000200 */
[C---:B------:R-:W-:Y:S08]  /*be70*/  HMMA.16816.F32 R28, R196.reuse, R228, R28 ;  /* 0x000000e4c41c723c */ /* 0x040ff0000000181c */
[C---:B------:R-:W-:Y:S01]  /*be80*/  HMMA.16816.F32 R32, R196.reuse, R230, R32 ;  /* 0x000000e6c420723c */ /* 0x040fe20000001820 */
[----:B------:R-:W-:Y:S07]  /*be90*/  LDSM.16.M88.4 R228, [R3+0x15900] ;  /* 0x0159000003e4783b */ /* 0x000fee0000000200 */
[C---:B-----5:R-:W-:Y:S08]  /*bea0*/  HMMA.16816.F32 R36, R196.reuse, R164, R36 ;  /* 0x000000a4c424723c */ /* 0x060ff00000001824 */
[C---:B------:R-:W-:Y:S01]  /*beb0*/  HMMA.16816.F32 R40, R196.reuse, R166, R40 ;  /* 0x000000a6c428723c */ /* 0x040fe20000001828 */
[----:B------:R-:W1:Y:S07]  /*bec0*/  LDSM.16.M88.4 R164, [R2+0x16900] ;  /* 0x0169000002a4783b */ /* 0x000e6e0000000200 */
[C---:B---3--:R-:W-:Y:S08]  /*bed0*/  HMMA.16816.F32 R44, R196.reuse, R168, R44 ;  /* 0x000000a8c42c723c */ /* 0x048ff0000000182c */
[----:B------:R-:W-:Y:S01]  /*bee0*/  HMMA.16816.F32 R48, R196, R170, R48 ;  /* 0x000000aac430723c */ /* 0x000fe20000001830 */
[----:B------:R-:W3:Y:S07]  /*bef0*/  LDSM.16.M88.4 R168, [R2+0x17100] ;  /* 0x0171000002a8783b */ /* 0x000eee0000000200 */
[C---:B--2---:R-:W-:Y:S08]  /*bf00*/  HMMA.16816.F32 R4, R200.reuse, R160, R4 ;  /* 0x000000a0c804723c */ /* 0x044ff00000001804 */
[C---:B------:R-:W-:Y:S01]  /*bf10*/  HMMA.16816.F32 R8, R200.reuse, R162, R8 ;  /* 0x000000a2c808723c */ /* 0x040fe20000001808 */
[----:B------:R-:W2:Y:S07]  /*bf20*/  LDSM.16.M88.4 R160, [R3+0x16100] ;  /* 0x0161000003a0783b */ /* 0x000eae0000000200 */
[C---:B------:R-:W-:Y:S08]  /*bf30*/  HMMA.16816.F32 R12, R200.reuse, R172, R12 ;  /* 0x000000acc80c723c */ /* 0x040ff0000000180c */
[C---:B------:R-:W-:Y:S01]  /*bf40*/  HMMA.16816.F32 R16, R200.reuse, R174, R16 ;  /* 0x000000aec810723c */ /* 0x040fe20000001810 */
[----:B------:R-:W5:Y:S07]  /*bf50*/  LDSM.16.M88.4 R172, [R3+0x16900] ;  /* 0x0169000003ac783b */ /* 0x000f6e0000000200 */
[C---:B----4-:R-:W-:Y:S08]  /*bf60*/  HMMA.16816.F32 R20, R200.reuse, R176, R20 ;  /* 0x000000b0c814723c */ /* 0x050ff00000001814 */
[C---:B------:R-:W-:Y:S01]  /*bf70*/  HMMA.16816.F32 R24, R200.reuse, R178, R24 ;  /* 0x000000b2c818723c */ /* 0x040fe20000001818 */
[----:B------:R-:W-:Y:S07]  /*bf80*/  LDSM.16.M88.4 R176, [R100+0x16100] ;  /* 0x0161000064b0783b */ /* 0x000fee0000000200 */
[C---:B-1----:R-:W-:Y:S08]  /*bf90*/  HMMA.16816.F32 R28, R200.reuse, R164, R28 ;  /* 0x000000a4c81c723c */ /* 0x042ff0000000181c */
[C---:B------:R-:W-:Y:S01]  /*bfa0*/  HMMA.16816.F32 R32, R200.reuse, R166, R32 ;  /* 0x000000a6c820723c */ /* 0x040fe20000001820 */
[----:B------:R-:W1:Y:S07]  /*bfb0*/  LDSM.16.M88.4 R164, [R3+0x17100] ;  /* 0x0171000003a4783b */ /* 0x000e6e0000000200 */
[C---:B---3--:R-:W-:Y:S08]  /*bfc0*/  HMMA.16816.F32 R36, R200.reuse, R168, R36 ;  /* 0x000000a8c824723c */ /* 0x048ff00000001824 */
[C---:B------:R-:W-:Y:S01]  /*bfd0*/  HMMA.16816.F32 R40, R200.reuse, R170, R40 ;  /* 0x000000aac828723c */ /* 0x040fe20000001828 */
[----:B------:R-:W3:Y:S07]  /*bfe0*/  LDSM.16.M88.4 R168, [R3+0x17900] ;  /* 0x0179000003a8783b */ /* 0x000eee0000000200 */
[C---:B------:R-:W-:Y:S08]  /*bff0*/  HMMA.16816.F32 R44, R200.reuse, R180, R44 ;  /* 0x000000b4c82c723c */ /* 0x040ff0000000182c */
[----:B------:R-:W-:Y:S01]  /*c000*/  HMMA.16816.F32 R48, R200, R182, R48 ;  /* 0x000000b6c830723c */ /* 0x000fe20000001830 */
[----:B------:R-:W-:Y:S07]  /*c010*/  LDSM.16.M88.4 R180, [R100+0x16900] ;  /* 0x0169000064b4783b */ /* 0x000fee0000000200 */
[C---:B------:R-:W-:Y:S08]  /*c020*/  HMMA.16816.F32 R4, R204.reuse, R192, R4 ;  /* 0x000000c0cc04723c */ /* 0x040ff00000001804 */
[C---:B------:R-:W-:Y:S01]  /*c030*/  HMMA.16816.F32 R8, R204.reuse, R194, R8 ;  /* 0x000000c2cc08723c */ /* 0x040fe20000001808 */
[----:B------:R-:W-:Y:S07]  /*c040*/  LDSM.16.M88.4 R192, [R237+UR4+0x18100] ;  /* 0x01810004edc0783b */ /* 0x000fee0008000200 */
[C---:B------:R-:W-:Y:S08]  /*c050*/  HMMA.16816.F32 R12, R204.reuse, R228, R12 ;  /* 0x000000e4cc0c723c */ /* 0x040ff0000000180c */
[C---:B------:R-:W-:Y:S01]  /*c060*/  HMMA.16816.F32 R16, R204.reuse, R230, R16 ;  /* 0x000000e6cc10723c */ /* 0x040fe20000001810 */
[----:B------:R-:W-:Y:S07]  /*c070*/  LDSM.16.M88.4 R228, [R237+UR4+0x1a900] ;  /* 0x01a90004ede4783b */ /* 0x000fee0008000200 */
[C---:B--2---:R-:W-:Y:S08]  /*c080*/  HMMA.16816.F32 R20, R204.reuse, R160, R20 ;  /* 0x000000a0cc14723c */ /* 0x044ff00000001814 */
[C---:B------:R-:W-:Y:S01]  /*c090*/  HMMA.16816.F32 R24, R204.reuse, R162, R24 ;  /* 0x000000a2cc18723c */ /* 0x040fe20000001818 */
[----:B------:R-:W2:Y:S07]  /*c0a0*/  LDSM.16.M88.4 R160, [R102+0x15100] ;  /* 0x0151000066a0783b */ /* 0x000eae0000000200 */
[C---:B-----5:R-:W-:Y:S08]  /*c0b0*/  HMMA.16816.F32 R28, R204.reuse, R172, R28 ;  /* 0x000000accc1c723c */ /* 0x060ff0000000181c */
[C---:B------:R-:W-:Y:S01]  /*c0c0*/  HMMA.16816.F32 R32, R204.reuse, R174, R32 ;  /* 0x000000aecc20723c */ /* 0x040fe20000001820 */
[----:B------:R-:W4:Y:S07]  /*c0d0*/  LDSM.16.M88.4 R172, [R100+0x15900] ;  /* 0x0159000064ac783b */ /* 0x000f2e0000000200 */
[C---:B-1----:R-:W-:Y:S08]  /*c0e0*/  HMMA.16816.F32 R36, R204.reuse, R164, R36 ;  /* 0x000000a4cc24723c */ /* 0x042ff00000001824 */
[C---:B------:R-:W-:Y:S01]  /*c0f0*/  HMMA.16816.F32 R40, R204.reuse, R166, R40 ;  /* 0x000000a6cc28723c */ /* 0x040fe20000001828 */
[----:B------:R-:W1:Y:S07]  /*c100*/  LDSM.16.M88.4 R164, [R100+0x17100] ;  /* 0x0171000064a4783b */ /* 0x000e6e0000000200 */
[C---:B---3--:R-:W-:Y:S08]  /*c110*/  HMMA.16816.F32 R44, R204.reuse, R168, R44 ;  /* 0x000000a8cc2c723c */ /* 0x048ff0000000182c */
[----:B------:R-:W-:Y:S01]  /*c120*/  HMMA.16816.F32 R48, R204, R170, R48 ;  /* 0x000000aacc30723c */ /* 0x000fe20000001830 */
[----:B------:R-:W3:Y:S07]  /*c130*/  LDSM.16.M88.4 R168, [R100+0x17900] ;  /* 0x0179000064a8783b */ /* 0x000eee0000000200 */
[C---:B--2---:R-:W-:Y:S08]  /*c140*/  HMMA.16816.F32 R4, R208.reuse, R160, R4 ;  /* 0x000000a0d004723c */ /* 0x044ff00000001804 */
[C---:B------:R-:W-:Y:S01]  /*c150*/  HMMA.16816.F32 R8, R208.reuse, R162, R8 ;  /* 0x000000a2d008723c */ /* 0x040fe20000001808 */
[----:B------:R-:W2:Y:S07]  /*c160*/  LDSM.16.M88.4 R160, [R237+UR4+0x18900] ;  /* 0x01890004eda0783b */ /* 0x000eae0008000200 */
[C---:B----4-:R-:W-:Y:S08]  /*c170*/  HMMA.16816.F32 R12, R208.reuse, R172, R12 ;  /* 0x000000acd00c723c */ /* 0x050ff0000000180c */
[C---:B------:R-:W-:Y:S01]  /*c180*/  HMMA.16816.F32 R16, R208.reuse, R174, R16 ;  /* 0x000000aed010723c */ /* 0x040fe20000001810 */
[----:B------:R-:W4:Y:S07]  /*c190*/  LDSM.16.M88.4 R172, [R237+UR4+0x19100] ;  /* 0x01910004edac783b */ /* 0x000f2e0008000200 */
[C---:B------:R-:W-:Y:S08]  /*c1a0*/  HMMA.16816.F32 R20, R208.reuse, R176, R20 ;  /* 0x000000b0d014723c */ /* 0x040ff00000001814 */
[C---:B------:R-:W-:Y:S01]  /*c1b0*/  HMMA.16816.F32 R24, R208.reuse, R178, R24 ;  /* 0x000000b2d018723c */ /* 0x040fe20000001818 */
[----:B------:R-:W5:Y:S07]  /*c1c0*/  LDSM.16.M88.4 R176, [R237+UR4+0x19900] ;  /* 0x01990004edb0783b */ /* 0x000f6e0008000200 */
[C---:B------:R-:W-:Y:S08]  /*c1d0*/  HMMA.16816.F32 R28, R208.reuse, R180, R28 ;  /* 0x000000b4d01c723c */ /* 0x040ff0000000181c */
[C---:B------:R-:W-:Y:S01]  /*c1e0*/  HMMA.16816.F32 R32, R208.reuse, R182, R32 ;  /* 0x000000b6d020723c */ /* 0x040fe20000001820 */
[----:B------:R-:W2:Y:S07]  /*c1f0*/  LDSM.16.M88.4 R180, [R237+UR4+0x1a100] ;  /* 0x01a10004edb4783b */ /* 0x000eae0008000200 */
[C---:B-1----:R-:W-:Y:S08]  /*c200*/  HMMA.16816.F32 R36, R208.reuse, R164, R36 ;  /* 0x000000a4d024723c */ /* 0x042ff00000001824 */
[C---:B------:R-:W-:Y:S01]  /*c210*/  HMMA.16816.F32 R40, R208.reuse, R166, R40 ;  /* 0x000000a6d028723c */ /* 0x040fe20000001828 */
[----:B------:R-:W1:Y:S07]  /*c220*/  LDSM.16.M88.4 R164, [R2+0x18100] ;  /* 0x0181000002a4783b */ /* 0x000e6e0000000200 */
[C---:B---3--:R-:W-:Y:S08]  /*c230*/  HMMA.16816.F32 R44, R208.reuse, R168, R44 ;  /* 0x000000a8d02c723c */ /* 0x048ff0000000182c */
[----:B------:R-:W-:Y:S01]  /*c240*/  HMMA.16816.F32 R48, R208, R170, R48 ;  /* 0x000000aad030723c */ /* 0x000fe20000001830 */
[----:B------:R-:W3:Y:S07]  /*c250*/  LDSM.16.M88.4 R168, [R2+0x18900] ;  /* 0x0189000002a8783b */ /* 0x000eee0000000200 */
[C---:B------:R-:W-:Y:S08]  /*c260*/  HMMA.16816.F32 R4, R212.reuse, R192, R4 ;  /* 0x000000c0d404723c */ /* 0x040ff00000001804 */
        /* <DEDUP_REMOVED lines=32> */
[C---:B----4-:R-:W-:Y:S08]  /*c470*/  HMMA.16816.F32 R44, R216.reuse, R172, R44 ;  /* 0x000000acd82c723c */ /* 0x050ff0000000182c */
[----:B------:R-:W-:Y:S08]  /*c480*/  HMMA.16816.F32 R48, R216, R174, R48 ;  /* 0x000000aed830723c */ /* 0x000ff00000001830 */
[C---:B-----5:R-:W-:Y:S08]  /*c490*/  HMMA.16816.F32 R4, R220.reuse, R176, R4 ;  /* 0x000000b0dc04723c */ /* 0x060ff00000001804 */
[C---:B------:R-:W-:Y:S08]  /*c4a0*/  HMMA.16816.F32 R8, R220.reuse, R178, R8 ;  /* 0x000000b2dc08723c */ /* 0x040ff00000001808 */
[C---:B-1----:R-:W-:Y:S08]  /*c4b0*/  HMMA.16816.F32 R12, R220.reuse, R164, R12 ;  /* 0x000000a4dc0c723c */ /* 0x042ff0000000180c */
        /* <DEDUP_REMOVED lines=42> */
[----:B------:R2:W-:Y:S10]  /*c760*/  MUFU.TANH R165, R11 ;  /* 0x0000000b00a57308 */ /* 0x0005f40000002400 */
[----:B------:R-:W5:Y:S10]  /*c770*/  MUFU.TANH R162, R12 ;  /* 0x0000000c00a27308 */ /* 0x000f740000002400 */
[----:B------:R-:W3:Y:S01]  /*c780*/  MUFU.TANH R163, R13 ;  /* 0x0000000d00a37308 */ /* 0x000ee20000002400 */
[C---:B-1----:R-:W-:Y:S01]  /*c790*/  HMMA.16816.F32 R20, R224.reuse, R4, R20 ;  /* 0x00000004e014723c */ /* 0x042fe20000001814 */
[----:B--2---:R-:W1:Y:S08]  /*c7a0*/  LDSM.16.M88.4 R8, [R100+0x19900] ;  /* 0x019900006408783b */ /* 0x004e700000000200 */
[----:B------:R-:W2:Y:S01]  /*c7b0*/  MUFU.TANH R173, R14 ;  /* 0x0000000e00ad7308 */ /* 0x000ea20000002400 */
        /* <DEDUP_REMOVED lines=19> */
[----:B------:R-:W-:Y:S07]  /*c8f0*/  BAR.SYNC.DEFER_BLOCKING 0x0 ;  /* 0x0000000000007b1d */ /* 0x000fee0000010000 */
[C---:B------:R-:W-:Y:S04]  /*c900*/  HMMA.16816.F32 R40, R224.reuse, R6, R40 ;  /* 0x00000006e028723c */ /* 0x040fe80000001828 */
[----:B------:R-:W-:Y:S02]  /*c910*/  FMUL.FTZ R28, R28, c[0x0][0x320] ;  /* 0x0000c8001c1c7a20 */ /* 0x000fe40000410000 */
[----:B------:R-:W-:Y:S02]  /*c920*/  FMUL.FTZ R29, R29, c[0x0][0x320] ;  /* 0x0000c8001d1d7a20 */ /* 0x000fe40000410000 */
[----:B------:R-:W-:Y:S01]  /*c930*/  FMUL.FTZ R30, R30, c[0x0][0x320] ;  /* 0x0000c8001e1e7a20 */ /* 0x000fe20000410000 */
[----:B---3--:R-:W-:Y:S03]  /*c940*/  FMNMX.FTZ R100, R102, R2, !PT ;  /* 0x0000000266647209 */ /* 0x008fe60007810000 */
[----:B------:R-:W-:Y:S01]  /*c950*/  FMUL.FTZ R31, R31, c[0x0][0x320] ;  /* 0x0000c8001f1f7a20 */ /* 0x000fe20000410000 */
[----:B----4-:R-:W-:Y:S01]  /*c960*/  FMNMX.FTZ R2, R164, R3, !PT ;  /* 0x00000003a4027209 */ /* 0x010fe20007810000 */
[----:B------:R-:W-:Y:S01]  /*c970*/  FMUL.FTZ R32, R32, c[0x0][0x320] ;  /* 0x0000c80020207a20 */ /* 0x000fe20000410000 */
[----:B-----5:R-:W-:Y:S01]  /*c980*/  FMNMX.FTZ R100, R162, R100, !PT ;  /* 0x00000064a2647209 */ /* 0x020fe20007810000 */
[----:B------:R-:W-:Y:S01]  /*c990*/  FMUL.FTZ R36, R36, c[0x0][0x320] ;  /* 0x0000c80024247a20 */ /* 0x000fe20000410000 */
[----:B------:R-:W2:Y:S01]  /*c9a0*/  MUFU.TANH R172, R17 ;  /* 0x0000001100ac7308 */ /* 0x000ea20000002400 */
[----:B------:R-:W-:Y:S01]  /*c9b0*/  LDSM.16.MT88.4 R12, [R103+UR4+0x100] ;  /* 0x00010004670c783b */ /* 0x000fe20008004200 */
[----:B------:R-:W-:Y:S01]  /*c9c0*/  FMUL.FTZ R37, R37, c[0x0][0x320] ;  /* 0x0000c80025257a20 */ /* 0x000fe20000410000 */
[----:B------:R-:W-:Y:S01]  /*c9d0*/  FMNMX.FTZ R2, R165, R2, !PT ;  /* 0x00000002a5027209 */ /* 0x000fe20007810000 */
[----:B------:R-:W-:Y:S01]  /*c9e0*/  FMUL.FTZ R38, R38, c[0x0][0x320] ;  /* 0x0000c80026267a20 */ /* 0x000fe20000410000 */
[----:B------:R-:W-:Y:S01]  /*c9f0*/  FMNMX.FTZ R100, R163, R100, !PT ;  /* 0x00000064a3647209 */ /* 0x000fe20007810000 */
[----:B------:R-:W-:Y:S01]  /*ca00*/  FMUL.FTZ R39, R39, c[0x0][0x320] ;  /* 0x0000c80027277a20 */ /* 0x000fe20000410000 */
[----:B------:R-:W-:Y:S01]  /*ca10*/  FMNMX.FTZ R2, R173, R2, !PT ;  /* 0x00000002ad027209 */ /* 0x000fe20007810000 */
[C---:B-1----:R-:W-:Y:S02]  /*ca20*/  HMMA.16816.F32 R44, R224.reuse, R8, R44 ;  /* 0x00000008e02c723c */ /* 0x042fe4000000182c */
[----:B------:R-:W-:Y:S01]  /*ca30*/  MUFU.TANH R193, R28 ;  /* 0x0000001c00c17308 */ /* 0x000fe20000002400 */
[----:B------:R-:W-:Y:S01]  /*ca40*/  FMUL.FTZ R33, R33, c[0x0][0x320] ;  /* 0x0000c80021217a20 */ /* 0x000fe20000410000 */
[----:B------:R-:W-:Y:S01]  /*ca50*/  FMNMX.FTZ R100, R171, R100, !PT ;  /* 0x00000064ab647209 */ /* 0x000fe20007810000 */
[----:B------:R-:W-:Y:S01]  /*ca60*/  FMUL.FTZ R34, R34, c[0x0][0x320] ;  /* 0x0000c80022227a20 */ /* 0x000fe20000410000 */
[----:B------:R-:W-:Y:S01]  /*ca70*/  FMNMX.FTZ R2, R175, R2, !PT ;  /* 0x00000002af027209 */ /* 0x000fe20007810000 */
[----:B------:R-:W-:Y:S01]  /*ca80*/  FMUL.FTZ R35, R35, c[0x0][0x320] ;  /* 0x0000c80023237a20 */ /* 0x000fe20000410000 */
[----:B------:R-:W-:Y:S04]  /*ca90*/  HMMA.16816.F32 R48, R224, R10, R48 ;  /* 0x0000000ae030723c */ /* 0x000fe80000001830 */
[----:B------:R-:W1:Y:S01]  /*caa0*/  MUFU.TANH R180, R24 ;  /* 0x0000001800b47308 */ /* 0x000e620000002400 */
[----:B------:R-:W-:Y:S02]  /*cab0*/  FMUL.FTZ R42, R42, c[0x0][0x320] ;  /* 0x0000c8002a2a7a20 */ /* 0x000fe40000410000 */
[----:B------:R-:W-:Y:S01]  /*cac0*/  FMUL.FTZ R40, R40, c[0x0][0x320] ;  /* 0x0000c80028287a20 */ /* 0x000fe20000410000 */
[----:B--2---:R-:W-:Y:S01]  /*cad0*/  FMNMX.FTZ R100, R172, R100, !PT ;  /* 0x00000064ac647209 */ /* 0x004fe20007810000 */
[----:B------:R-:W-:Y:S03]  /*cae0*/  FMUL.FTZ R41, R41, c[0x0][0x320] ;  /* 0x0000c80029297a20 */ /* 0x000fe60000410000 */
[----:B------:R-:W-:Y:S01]  /*caf0*/  FMNMX.FTZ R100, R177, R100, !PT ;  /* 0x00000064b1647209 */ /* 0x000fe20007810000 */
[----:B------:R-:W-:Y:S01]  /*cb00*/  FMUL.FTZ R43, R43, c[0x0][0x320] ;  /* 0x0000c8002b2b7a20 */ /* 0x000fe20000410000 */
[----:B------:R-:W2:Y:S02]  /*cb10*/  MUFU.TANH R179, R25 ;  /* 0x0000001900b37308 */ /* 0x000ea40000002400 */
[----:B------:R-:W-:Y:S01]  /*cb20*/  FMNMX.FTZ R100, R178, R100, !PT ;  /* 0x00000064b2647209 */ /* 0x000fe20007810000 */
        /* <DEDUP_REMOVED lines=10> */
[----:B------:R-:W1:Y:S01]  /*cbd0*/  MUFU.TANH R241, R32 ;  /* 0x0000002000f17308 */ /* 0x000e620000002400 */
[----:B--2---:R-:W-:Y:S04]  /*cbe0*/  FMNMX.FTZ R100, R179, R100, !PT ;  /* 0x00000064b3647209 */ /* 0x004fe80007810000 */
[----:B------:R-:W-:Y:S05]  /*cbf0*/  FMNMX.FTZ R100, R193, R100, !PT ;  /* 0x00000064c1647209 */ /* 0x000fea0007810000 */
[----:B------:R-:W2:Y:S01]  /*cc00*/  MUFU.TANH R242, R33 ;  /* 0x0000002100f27308 */ /* 0x000ea20000002400 */
[----:B---3--:R-:W-:Y:S09]  /*cc10*/  FMNMX.FTZ R100, R194, R100, !PT ;  /* 0x00000064c2647209 */ /* 0x008ff20007810000 */
[----:B------:R-:W3:Y:S01]  /*cc20*/  MUFU.TANH R233, R36 ;  /* 0x0000002400e97308 */ /* 0x000ee20000002400 */
[----:B-1----:R-:W-:Y:S09]  /*cc30*/  FMNMX.FTZ R100, R241, R100, !PT ;  /* 0x00000064f1647209 */ /* 0x002ff20007810000 */
[----:B------:R-:W-:Y:S01]  /*cc40*/  MUFU.TANH R250, R48 ;  /* 0x0000003000fa7308 */ /* 0x000fe20000002400 */
[----:B--2---:R-:W-:Y:S09]  /*cc50*/  FMNMX.FTZ R100, R242, R100, !PT ;  /* 0x00000064f2647209 */ /* 0x004ff20007810000 */
[----:B------:R-:W1:Y:S01]  /*cc60*/  MUFU.TANH R251, R42 ;  /* 0x0000002a00fb7308 */ /* 0x000e620000002400 */
[----:B---3--:R-:W-:Y:S09]  /*cc70*/  FMNMX.FTZ R100, R233, R100, !PT ;  /* 0x00000064e9647209 */ /* 0x008ff20007810000 */
[----:B------:R-:W2:Y:S10]  /*cc80*/  MUFU.TANH R24, R37 ;  /* 0x0000002500187308 */ /* 0x000eb40000002400 */
[----:B------:R-:W3:Y:S01]  /*cc90*/  MUFU.TANH R245, R40 ;  /* 0x0000002800f57308 */ /* 0x000ee20000002400 */
[----:B-1----:R-:W-:Y:S09]  /*cca0*/  MOV R48, R251 ;  /* 0x000000fb00307202 */ /* 0x002ff20000000f00 */
        /* <DEDUP_REMOVED lines=9> */
[----:B---3--:R-:W-:Y:S04]  /*cd40*/  FMNMX.FTZ R100, R234, R100, !PT ;  /* 0x00000064ea647209 */ /* 0x008fe80007810000 */
[----:B------:R-:W-:Y:S05]  /*cd50*/  FMNMX.FTZ R100, R250, R100, !PT ;  /* 0x00000064fa647209 */ /* 0x000fea0007810000 */
        /* <DEDUP_REMOVED lines=31> */
[----:B------:R2:W-:Y:S01]  /*cf50*/  MUFU.EX2 R5, R4 ;  /* 0x0000000400057308 */ /* 0x0005e20000000800 */
[----:B---3--:R-:W-:Y:S09]  /*cf60*/  FMNMX.FTZ R2, R247, R2, !PT ;  /* 0x00000002f7027209 */ /* 0x008ff20007810000 */
[----:B------:R-:W3:Y:S01]  /*cf70*/  MUFU.TANH R230, R43 ;  /* 0x0000002b00e67308 */ /* 0x000ee20000002400 */
[----:B-1----:R-:W-:Y:S04]  /*cf80*/  FMNMX.FTZ R2, R246, R2, !PT ;  /* 0x00000002f6027209 */ /* 0x002fe80007810000 */
[----:B------:R-:W-:Y:S05]  /*cf90*/  FMNMX.FTZ R2, R48, R2, !PT ;  /* 0x0000000230027209 */ /* 0x000fea0007810000 */
[----:B------:R-:W1:Y:S01]  /*cfa0*/  MUFU.TANH R248, R46 ;  /* 0x0000002e00f87308 */ /* 0x000e620000002400 */
[--C-:B--2---:R-:W-:Y:S01]  /*cfb0*/  FFMA.FTZ R4, R167, c[0x0][0x2d0], -R160.reuse ;  /* 0x0000b400a7047a23 */ /* 0x104fe200000108a0 */
[----:B------:R-:W-:Y:S08]  /*cfc0*/  MOV R167, R16 ;  /* 0x0000001000a77202 */ /* 0x000ff00000000f00 */
[----:B------:R-:W2:Y:S01]  /*cfd0*/  MUFU.TANH R249, R47 ;  /* 0x0000002f00f97308 */ /* 0x000ea20000002400 */
[----:B---3--:R-:W-:Y:S09]  /*cfe0*/  FMNMX.FTZ R2, R230, R2, !PT ;  /* 0x00000002e6027209 */ /* 0x008ff20007810000 */
[----:B------:R-:W3:Y:S01]  /*cff0*/  MUFU.TANH R231, R50 ;  /* 0x0000003200e77308 */ /* 0x000ee20000002400 */
[----:B-1----:R-:W-:Y:S09]  /*d000*/  FMNMX.FTZ R2, R248, R2, !PT ;  /* 0x00000002f8027209 */ /* 0x002ff20007810000 */
[----:B------:R-:W1:Y:S01]  /*d010*/  MUFU.TANH R235, R51 ;  /* 0x0000003300eb7308 */ /* 0x000e620000002400 */
[----:B--2---:R-:W-:Y:S01]  /*d020*/  FMNMX.FTZ R2, R249, R2, !PT ;  /* 0x00000002f9027209 */ /* 0x004fe20007810000 */
[----:B------:R-:W-:Y:S08]  /*d030*/  LDSM.16.MT88.4 R44, [R103+UR4+0x3100] ;  /* 0x00310004672c783b */ /* 0x000ff00008004200 */
[----:B------:R2:W4:Y:S01]  /*d040*/  MUFU.EX2 R6, R4 ;  /* 0x0000000400067308 */ /* 0x0005220000000800 */
[----:B---3--:R-:W-:Y:S04]  /*d050*/  FMNMX.FTZ R2, R231, R2, !PT ;  /* 0x00000002e7027209 */ /* 0x008fe80007810000 */
[----:B-1----:R-:W-:Y:S05]  /*d060*/  FMNMX.FTZ R2, R235, R2, !PT ;  /* 0x00000002eb027209 */ /* 0x002fea0007810000 */
        /* <DEDUP_REMOVED lines=11> */
[----:B------:R1:W5:Y:S02]  /*d120*/  MUFU.EX2 R2, R0 ;  /* 0x0000000000027308 */ /* 0x0003640000000800 */
[C---:B------:R-:W-:Y:S04]  /*d130*/  FMUL.FTZ R161, R3.reuse, c[0x0][0x2d0] ;  /* 0x0000b40003a17a20 */ /* 0x040fe80000410000 */
[----:B--2---:R-:W-:Y:S01]  /*d140*/  FFMA.FTZ R4, R170, c[0x0][0x2d0], -R161 ;  /* 0x0000b400aa047a23 */ /* 0x004fe200000108a1 */
[----:B----4-:R-:W-:Y:S03]  /*d150*/  MOV R170, R6 ;  /* 0x0000000600aa7202 */ /* 0x010fe60000000f00 */
[----:B------:R2:W-:Y:S01]  /*d160*/  MUFU.EX2 R169, R4 ;  /* 0x0000000400a97308 */ /* 0x0005e20000000800 */
[----:B-1----:R-:W-:Y:S01]  /*d170*/  FADD.FTZ R0, -R3, R101 ;  /* 0x0000006503007221 */ /* 0x002fe20000010100 */
[----:B------:R-:W-:Y:S01]  /*d180*/  IADD3 R101, R236, UR4, RZ ;  /* 0x00000004ec657c10 */ /* 0x000fe2000fffe0ff */
[----:B-----5:R-:W-:Y:S02]  /*d190*/  FMUL.FTZ R8, R2, R108 ;  /* 0x0000006c02087220 */ /* 0x020fe40000410000 */
        /* <DEDUP_REMOVED lines=12> */
[----:B------:R4:W-:Y:S01]  /*d260*/  MUFU.EX2 R229, R4 ;  /* 0x0000000400e57308 */ /* 0x0009e20000000800 */
        /* <DEDUP_REMOVED lines=9> */
[----:B------:R-:W-:Y:S02]  /*d300*/  FMUL.FTZ R57, R2, R57 ;  /* 0x0000003902397220 */ /* 0x000fe40000410000 */
[----:B-1----:R-:W-:Y:S01]  /*d310*/  FMUL.FTZ R6, R0, R106 ;  /* 0x0000006a00067220 */ /* 0x002fe20000410000 */
[----:B------:R-:W-:Y:S01]  /*d320*/  F2FP.PACK_AB R106, R252, R166 ;  /* 0x000000a6fc6a723e */ /* 0x000fe200000000ff */
[C---:B------:R-:W-:Y:S02]  /*d330*/  FMUL.FTZ R7, R0.reuse, R107 ;  /* 0x0000006b00077220 */ /* 0x040fe40000410000 */
[C---:B------:R-:W-:Y:S02]  /*d340*/  FMUL.FTZ R10, R0.reuse, R110 ;  /* 0x0000006e000a7220 */ /* 0x040fe40000410000 */
[C---:B------:R-:W-:Y:S02]  /*d350*/  FMUL.FTZ R11, R0.reuse, R111 ;  /* 0x0000006f000b7220 */ /* 0x040fe40000410000 */
[----:B------:R-:W-:Y:S01]  /*d360*/  FMUL.FTZ R18, R0, R118 ;  /* 0x0000007600127220 */ /* 0x000fe20000410000 */
[----:B------:R-:W1:Y:S01]  /*d370*/  LDSM.16.MT88.4 R108, [R102+0x3100] ;  /* 0x00310000666c783b */ /* 0x000e620000004200 */
[--C-:B----4-:R-:W-:Y:S02]  /*d380*/  FFMA.FTZ R4, R164, c[0x0][0x2d0], -R161.reuse ;  /* 0x0000b400a4047a23 */ /* 0x110fe400000108a1 */
[C---:B------:R-:W-:Y:S02]  /*d390*/  FMUL.FTZ R19, R0.reuse, R119 ;  /* 0x0000007700137220 */ /* 0x040fe40000410000 */
[----:B------:R4:W5:Y:S01]  /*d3a0*/  MUFU.EX2 R5, R4 ;  /* 0x0000000400057308 */ /* 0x0009620000000800 */
[C---:B------:R-:W-:Y:S02]  /*d3b0*/  FMUL.FTZ R26, R0.reuse, R126 ;  /* 0x0000007e001a7220 */ /* 0x040fe40000410000 */
[C---:B------:R-:W-:Y:S01]  /*d3c0*/  FMUL.FTZ R27, R0.reuse, R127 ;  /* 0x0000007f001b7220 */ /* 0x040fe20000410000 */
[----:B------:R-:W-:Y:S01]  /*d3d0*/  LDSM.16.MT88.4 R116, [R101+0x3100] ;  /* 0x003100006574783b */ /* 0x000fe20000004200 */
[C---:B------:R-:W-:Y:S02]  /*d3e0*/  FMUL.FTZ R34, R0.reuse, R134 ;  /* 0x0000008600227220 */ /* 0x040fe40000410000 */
        /* <DEDUP_REMOVED lines=8> */
[----:B------:R-:W-:Y:S01]  /*d470*/  LDSM.16.MT88.4 R132, [R102+0x4100] ;  /* 0x004100006684783b */ /* 0x000fe20000004200 */
[C---:B------:R-:W-:Y:S02]  /*d480*/  FMUL.FTZ R54, R0.reuse, R54 ;  /* 0x0000003600367220 */ /* 0x040fe40000410000 */
[C---:B------:R-:W-:Y:S02]  /*d490*/  FMUL.FTZ R55, R0.reuse, R55 ;  /* 0x0000003700377220 */ /* 0x040fe40000410000 */
[C---:B------:R-:W-:Y:S02]  /*d4a0*/  FMUL.FTZ R58, R0.reuse, R58 ;  /* 0x0000003a003a7220 */ /* 0x040fe40000410000 */
[----:B------:R-:W-:Y:S02]  /*d4b0*/  FMUL.FTZ R59, R0, R59 ;  /* 0x0000003b003b7220 */ /* 0x000fe40000410000 */
[--C-:B----4-:R-:W-:Y:S01]  /*d4c0*/  FFMA.FTZ R4, R165, c[0x0][0x2d0], -R161.reuse ;  /* 0x0000b400a5047a23 */ /* 0x110fe200000108a1 */
[----:B-----5:R-:W-:Y:S01]  /*d4d0*/  MOV R165, R5 ;  /* 0x0000000500a57202 */ /* 0x020fe20000000f00 */
[C---:B------:R-:W-:Y:S01]  /*d4e0*/  FMUL.FTZ R5, R2.reuse, R105 ;  /* 0x0000006902057220 */ /* 0x040fe20000410000 */
[----:B------:R-:W-:Y:S01]  /*d4f0*/  F2FP.PACK_AB R105, R229, R169 ;  /* 0x000000a9e569723e */ /* 0x000fe200000000ff */
        /* <DEDUP_REMOVED lines=19> */
[C---:B------:R-:W-:Y:S05]  /*d630*/  HMMA.16816.F32 R4, R104.reuse, R12, R4 ;  /* 0x0000000c6804723c */ /* 0x040fea0000001804 */
[----:B------:R-:W-:Y:S02]  /*d640*/  FMUL.FTZ R75, R0, R75 ;  /* 0x0000004b004b7220 */ /* 0x000fe40000410000 */
[C---:B------:R-:W-:Y:S01]  /*d650*/  FMUL.FTZ R12, R2.reuse, R112 ;  /* 0x00000070020c7220 */ /* 0x040fe20000410000 */
[C---:B------:R-:W-:Y:S04]  /*d660*/  HMMA.16816.F32 R8, R104.reuse, R14, R8 ;  /* 0x0000000e6808723c */ /* 0x040fe80000001808 */
[C---:B------:R-:W-:Y:S02]  /*d670*/  FMUL.FTZ R13, R2.reuse, R113 ;  /* 0x00000071020d7220 */ /* 0x040fe40000410000 */
[----:B------:R-:W-:Y:S02]  /*d680*/  FMUL.FTZ R76, R2, R76 ;  /* 0x0000004c024c7220 */ /* 0x000fe40000410000 */
[C---:B------:R-:W-:Y:S04]  /*d690*/  FMUL.FTZ R14, R0.reuse, R114 ;  /* 0x00000072000e7220 */ /* 0x040fe80000410000 */
[----:B------:R-:W-:Y:S02]  /*d6a0*/  FMUL.FTZ R15, R0, R115 ;  /* 0x00000073000f7220 */ /* 0x000fe40000410000 */
[----:B------:R-:W4:Y:S01]  /*d6b0*/  LDSM.16.MT88.4 R112, [R236+UR4+0x3100] ;  /* 0x00310004ec70783b */ /* 0x000f220008004200 */
[----:B------:R-:W-:Y:S02]  /*d6c0*/  FMUL.FTZ R77, R2, R77 ;  /* 0x0000004d024d7220 */ /* 0x000fe40000410000 */
[C---:B------:R-:W-:Y:S02]  /*d6d0*/  FMUL.FTZ R78, R0.reuse, R78 ;  /* 0x0000004e004e7220 */ /* 0x040fe40000410000 */
[C---:B---3--:R-:W-:Y:S03]  /*d6e0*/  HMMA.16816.F32 R12, R104.reuse, R20, R12 ;  /* 0x00000014680c723c */ /* 0x048fe6000000180c */
        /* <DEDUP_REMOVED lines=9> */
[----:B------:R-:W-:Y:S02]  /*d780*/  LDSM.16.MT88.4 R124, [R236+UR4+0x900] ;  /* 0x00090004ec7c783b */ /* 0x000fe40008004200 */
        /* <DEDUP_REMOVED lines=16> */
[C---:B--2---:R-:W-:Y:S03]  /*d890*/  HMMA.16816.F32 R28, R104.reuse, R36, R28 ;  /* 0x00000024681c723c */ /* 0x044fe6000000181c */
        /* <DEDUP_REMOVED lines=37> */
[C---:B----4-:R-:W-:Y:S07]  /*daf0*/  HMMA.16816.F32 R52, R104.reuse, R112, R52 ;  /* 0x000000706834723c */ /* 0x050fee0000001834 */
        /* <DEDUP_REMOVED lines=10> */
[----:B--2---:R-:W1:Y:S06]  /*dba0*/  LDSM.16.MT88.4 R112, [R102+0x6100] ;  /* 0x006100006670783b */ /* 0x004e6c0000004200 */
[--C-:B------:R-:W-:Y:S01]  /*dbb0*/  FFMA.FTZ R108, R172, c[0x0][0x2d0], -R160.reuse ;  /* 0x0000b400ac6c7a23 */ /* 0x100fe200000108a0 */
[C---:B------:R-:W-:Y:S03]  /*dbc0*/  HMMA.16816.F32 R72, R104.reuse, R110, R72 ;  /* 0x0000006e6848723c */ /* 0x040fe60000001848 */
[----:B------:R2:W-:Y:S01]  /*dbd0*/  MUFU.EX2 R249, R108 ;  /* 0x0000006c00f97308 */ /* 0x0005e20000000800 */
[----:B------:R-:W-:Y:S01]  /*dbe0*/  MOV R172, R242 ;  /* 0x000000f200ac7202 */ /* 0x000fe20000000f00 */
[--C-:B---3--:R-:W-:Y:S01]  /*dbf0*/  FFMA.FTZ R116, R171, c[0x0][0x2d0], -R160.reuse ;  /* 0x0000b400ab747a23 */ /* 0x108fe200000108a0 */
[----:B------:R-:W-:Y:S07]  /*dc00*/  MOV R171, R243 ;  /* 0x000000f300ab7202 */ /* 0x000fee0000000f00 */
[----:B------:R3:W5:Y:S01]  /*dc10*/  MUFU.EX2 R250, R116 ;  /* 0x0000007400fa7308 */ /* 0x0007620000000800 */
[--C-:B--2---:R-:W-:Y:S01]  /*dc20*/  FFMA.FTZ R108, R173, c[0x0][0x2d0], -R161.reuse ;  /* 0x0000b400ad6c7a23 */ /* 0x104fe200000108a1 */
[----:B------:R-:W-:Y:S08]  /*dc30*/  MOV R173, R241 ;  /* 0x000000f100ad7202 */ /* 0x000ff00000000f00 */
        /* <DEDUP_REMOVED lines=19> */
[----:B-1----:R-:W1:Y:S02]  /*dd70*/  LDSM.16.MT88.4 R116, [R101+0x900] ;  /* 0x000900006574783b */ /* 0x002e640000004200 */
        /* <DEDUP_REMOVED lines=10> */
[----:B------:R-:W-:Y:S07]  /*de20*/  LDSM.16.MT88.4 R124, [R236+UR4+0x1100] ;  /* 0x00110004ec7c783b */ /* 0x000fee0008004200 */
        /* <DEDUP_REMOVED lines=8> */
[----:B-1----:R-:W1:Y:S06]  /*deb0*/  LDSM.16.MT88.4 R116, [R103+UR4+0x6900] ;  /* 0x006900046774783b */ /* 0x002e6c0008004200 */
[--C-:B------:R-:W-:Y:S01]  /*dec0*/  FFMA.FTZ R108, R178, c[0x0][0x2d0], -R160.reuse ;  /* 0x0000b400b26c7a23 */ /* 0x100fe200000108a0 */
[C---:B------:R-:W-:Y:S03]  /*ded0*/  HMMA.16816.F32 R48, R104.reuse, R110, R48 ;  /* 0x0000006e6830723c */ /* 0x040fe60000001830 */
[----:B------:R4:W5:Y:S05]  /*dee0*/  MUFU.EX2 R244, R108 ;  /* 0x0000006c00f47308 */ /* 0x00096a0000000800 */
[C---:B--2---:R-:W-:Y:S07]  /*def0*/  HMMA.16816.F32 R52, R104.reuse, R112, R52 ;  /* 0x000000706834723c */ /* 0x044fee0000001834 */
[--C-:B------:R-:W-:Y:S01]  /*df00*/  FFMA.FTZ R112, R180, c[0x0][0x2d0], -R160.reuse ;  /* 0x0000b400b4707a23 */ /* 0x100fe200000108a0 */
[C---:B------:R-:W-:Y:S03]  /*df10*/  HMMA.16816.F32 R56, R104.reuse, R114, R56 ;  /* 0x000000726838723c */ /* 0x040fe60000001838 */
[----:B------:R2:W-:Y:S05]  /*df20*/  MUFU.EX2 R243, R112 ;  /* 0x0000007000f37308 */ /* 0x0005ea0000000800 */
        /* <DEDUP_REMOVED lines=10> */
[----:B------:R2:W2:Y:S01]  /*dfd0*/  MUFU.EX2 R235, R116 ;  /* 0x0000007400eb7308 */ /* 0x0004a20000000800 */
[----:B----4-:R-:W-:Y:S01]  /*dfe0*/  LDSM.16.MT88.4 R120, [R101+0x6900] ;  /* 0x006900006578783b */ /* 0x010fe20000004200 */
[C---:B---3--:R-:W-:Y:S07]  /*dff0*/  HMMA.16816.F32 R76, R104.reuse, R108, R76 ;  /* 0x0000006c684c723c */ /* 0x048fee000000184c */
[----:B-1----:R-:W1:Y:S01]  /*e000*/  LDSM.16.MT88.4 R112, [R236+UR4+0x6900] ;  /* 0x00690004ec70783b */ /* 0x002e620008004200 */
[--C-:B------:R-:W-:Y:S01]  /*e010*/  FFMA.FTZ R108, R192, c[0x0][0x2d0], -R161.reuse ;  /* 0x0000b400c06c7a23 */ /* 0x100fe200000108a1 */
[C---:B------:R-:W-:Y:S03]  /*e020*/  HMMA.16816.F32 R80, R104.reuse, R110, R80 ;  /* 0x0000006e6850723c */ /* 0x040fe60000001850 */
[----:B------:R3:W-:Y:S01]  /*e030*/  MUFU.EX2 R232, R108 ;  /* 0x0000006c00e87308 */ /* 0x0007e20000000800 */
[--C-:B--2---:R-:W-:Y:S09]  /*e040*/  FFMA.FTZ R116, R182, c[0x0][0x2d0], -R161.reuse ;  /* 0x0000b400b6747a23 */ /* 0x104ff200000108a1 */
[----:B------:R2:W4:Y:S01]  /*e050*/  MUFU.EX2 R234, R116 ;  /* 0x0000007400ea7308 */ /* 0x0005220000000800 */
[----:B---3--:R-:W-:Y:S08]  /*e060*/  LDSM.16.MT88.4 R108, [R102+0x1100] ;  /* 0x00110000666c783b */ /* 0x008ff00000004200 */
[----:B--2---:R-:W2:Y:S01]  /*e070*/  LDSM.16.MT88.4 R116, [R103+UR4+0x1100] ;  /* 0x001100046774783b */ /* 0x004ea20008004200 */
[C---:B-1----:R-:W-:Y:S08]  /*e080*/  HMMA.16816.F32 R84, R104.reuse, R112, R84 ;  /* 0x000000706854723c */ /* 0x042ff00000001854 */
[C---:B------:R-:W-:Y:S01]  /*e090*/  HMMA.16816.F32 R88, R104.reuse, R114, R88 ;  /* 0x000000726858723c */ /* 0x040fe20000001858 */
[----:B------:R-:W1:Y:S07]  /*e0a0*/  LDSM.16.MT88.4 R112, [R103+UR4+0x4100] ;  /* 0x004100046770783b */ /* 0x000e6e0008004200 */
[C---:B------:R-:W-:Y:S08]  /*e0b0*/  HMMA.16816.F32 R92, R104.reuse, R120, R92 ;  /* 0x00000078685c723c */ /* 0x040ff0000000185c */
[----:B------:R-:W-:Y:S01]  /*e0c0*/  HMMA.16816.F32 R96, R104, R122, R96 ;  /* 0x0000007a6860723c */ /* 0x000fe20000001860 */
[----:B------:R-:W3:Y:S06]  /*e0d0*/  LDSM.16.MT88.4 R120, [R236+UR4+0x4100] ;  /* 0x00410004ec78783b */ /* 0x000eec0008004200 */
[----:B-----5:R-:W-:Y:S02]  /*e0e0*/  F2FP.PACK_AB R104, R244, R242 ;  /* 0x000000f2f468723e */ /* 0x020fe400000000ff */
        /* <DEDUP_REMOVED lines=11> */
[----:B------:R-:W-:Y:S07]  /*e1a0*/  LDSM.16.MT88.4 R124, [R102+0x1900] ;  /* 0x00190000667c783b */ /* 0x000fee0000004200 */
        /* <DEDUP_REMOVED lines=8> */
[----:B-----5:R-:W-:Y:S07]  /*e230*/  LDSM.16.MT88.4 R128, [R101+0x1900] ;  /* 0x001900006580783b */ /* 0x020fee0000004200 */
[C---:B------:R-:W-:Y:S01]  /*e240*/  HMMA.16816.F32 R48, R104.reuse, R134, R48 ;  /* 0x000000866830723c */ /* 0x040fe20000001830 */
[----:B------:R-:W-:Y:S07]  /*e250*/  LDSM.16.MT88.4 R132, [R102+0x5100] ;  /* 0x005100006684783b */ /* 0x000fee0000004200 */
[C---:B---3--:R-:W-:Y:S07]  /*e260*/  HMMA.16816.F32 R52, R104.reuse, R120, R52 ;  /* 0x000000786834723c */ /* 0x048fee0000001834 */
[--C-:B------:R-:W-:Y:S01]  /*e270*/  FFMA.FTZ R120, R193, c[0x0][0x2d0], -R160.reuse ;  /* 0x0000b400c1787a23 */ /* 0x100fe200000108a0 */
[C---:B------:R-:W-:Y:S03]  /*e280*/  HMMA.16816.F32 R56, R104.reuse, R122, R56 ;  /* 0x0000007a6838723c */ /* 0x040fe60000001838 */
        /* <DEDUP_REMOVED lines=12> */
[----:B--2---:R-:W2:Y:S04]  /*e350*/  LDSM.16.MT88.4 R116, [R236+UR4+0x7100] ;  /* 0x00710004ec74783b */ /* 0x004ea80008004200 */
[C---:B------:R-:W-:Y:S04]  /*e360*/  HMMA.16816.F32 R80, R104.reuse, R114, R80 ;  /* 0x000000726850723c */ /* 0x040fe80000001850 */
[----:B------:R-:W-:Y:S01]  /*e370*/  LDSM.16.MT88.4 R112, [R236+UR4+0x1900] ;  /* 0x00190004ec70783b */ /* 0x000fe20008004200 */
[--C-:B---3--:R-:W-:Y:S04]  /*e380*/  FFMA.FTZ R120, R228, c[0x0][0x2d0], -R161.reuse ;  /* 0x0000b400e4787a23 */ /* 0x108fe800000108a1 */
[----:B------:R3:W5:Y:S03]  /*e390*/  MUFU.EX2 R228, R120 ;  /* 0x0000007800e47308 */ /* 0x0007660000000800 */
[--C-:B-1----:R-:W-:Y:S07]  /*e3a0*/  FFMA.FTZ R108, R172, c[0x0][0x2d0], -R160.reuse ;  /* 0x0000b400ac6c7a23 */ /* 0x102fee00000108a0 */
[----:B------:R1:W1:Y:S01]  /*e3b0*/  MUFU.EX2 R194, R108 ;  /* 0x0000006c00c27308 */ /* 0x0002620000000800 */
[C---:B--2---:R-:W-:Y:S01]  /*e3c0*/  HMMA.16816.F32 R84, R104.reuse, R116, R84 ;  /* 0x000000746854723c */ /* 0x044fe20000001854 */
[----:B---3--:R-:W2:Y:S07]  /*e3d0*/  LDSM.16.MT88.4 R120, [R101+0x7100] ;  /* 0x007100006578783b */ /* 0x008eae0000004200 */
[C---:B------:R-:W-:Y:S01]  /*e3e0*/  HMMA.16816.F32 R88, R104.reuse, R118, R88 ;  /* 0x000000766858723c */ /* 0x040fe20000001858 */
[----:B------:R-:W-:Y:S03]  /*e3f0*/  LDSM.16.MT88.4 R116, [R103+UR4+0x4900] ;  /* 0x004900046774783b */ /* 0x000fe60008004200 */
[--C-:B-1----:R-:W-:Y:S04]  /*e400*/  FFMA.FTZ R108, R171, c[0x0][0x2d0], -R161.reuse ;  /* 0x0000b400ab6c7a23 */ /* 0x102fe800000108a1 */
[----:B------:R1:W3:Y:S02]  /*e410*/  MUFU.EX2 R193, R108 ;  /* 0x0000006c00c17308 */ /* 0x0002e40000000800 */
[----:B-1----:R-:W1:Y:S01]  /*e420*/  LDSM.16.MT88.4 R108, [R103+UR4+0x1900] ;  /* 0x00190004676c783b */ /* 0x002e620008004200 */
[C---:B--2---:R-:W-:Y:S08]  /*e430*/  HMMA.16816.F32 R92, R104.reuse, R120, R92 ;  /* 0x00000078685c723c */ /* 0x044ff0000000185c */
[----:B------:R-:W-:Y:S01]  /*e440*/  HMMA.16816.F32 R96, R104, R122, R96 ;  /* 0x0000007a6860723c */ /* 0x000fe20000001860 */
[----:B------:R-:W2:Y:S06]  /*e450*/  LDSM.16.MT88.4 R120, [R102+0x4900] ;  /* 0x004900006678783b */ /* 0x000eac0000004200 */
[----:B----4-:R-:W-:Y:S02]  /*e460*/  F2FP.PACK_AB R104, R230, R231 ;  /* 0x000000e7e668723e */ /* 0x010fe400000000ff */
[----:B-----5:R-:W-:Y:S03]  /*e470*/  F2FP.PACK_AB R105, R228, R229 ;  /* 0x000000e5e469723e */ /* 0x020fe600000000ff */
[----:B------:R-:W-:Y:S02]  /*e480*/  F2FP.PACK_AB R106, R194, R195 ;  /* 0x000000c3c26a723e */ /* 0x000fe400000000ff */
[----:B---3--:R-:W-:Y:S07]  /*e490*/  F2FP.PACK_AB R107, R192, R193 ;  /* 0x000000c1c06b723e */ /* 0x008fee00000000ff */
[C---:B-1----:R-:W-:Y:S08]  /*e4a0*/  HMMA.16816.F32 R4, R104.reuse, R108, R4 ;  /* 0x0000006c6804723c */ /* 0x042ff00000001804 */
[C---:B------:R-:W-:Y:S01]  /*e4b0*/  HMMA.16816.F32 R8, R104.reuse, R110, R8 ;  /* 0x0000006e6808723c */ /* 0x040fe20000001808 */
[----:B------:R-:W1:Y:S07]  /*e4c0*/  LDSM.16.MT88.4 R108, [R236+UR4+0x4900] ;  /* 0x00490004ec6c783b */ /* 0x000e6e0008004200 */
[C---:B------:R-:W-:Y:S08]  /*e4d0*/  HMMA.16816.F32 R12, R104.reuse, R124, R12 ;  /* 0x0000007c680c723c */ /* 0x040ff0000000180c */
[C---:B------:R-:W-:Y:S01]  /*e4e0*/  HMMA.16816.F32 R16, R104.reuse, R126, R16 ;  /* 0x0000007e6810723c */ /* 0x040fe20000001810 */
[----:B------:R-:W-:Y:S07]  /*e4f0*/  LDSM.16.MT88.4 R124, [R236+UR4+0x2100] ;  /* 0x00210004ec7c783b */ /* 0x000fee0008004200 */
[C---:B------:R-:W-:Y:S08]  /*e500*/  HMMA.16816.F32 R20, R104.reuse, R112, R20 ;  /* 0x000000706814723c */ /* 0x040ff00000001814 */
[C---:B------:R-:W-:Y:S01]  /*e510*/  HMMA.16816.F32 R24, R104.reuse, R114, R24 ;  /* 0x000000726818723c */ /* 0x040fe20000001818 */
[----:B------:R-:W3:Y:S07]  /*e520*/  LDSM.16.MT88.4 R112, [R101+0x4900] ;  /* 0x004900006570783b */ /* 0x000eee0000004200 */
[C---:B------:R-:W-:Y:S08]  /*e530*/  HMMA.16816.F32 R28, R104.reuse, R128, R28 ;  /* 0x00000080681c723c */ /* 0x040ff0000000181c */
[C---:B------:R-:W-:Y:S01]  /*e540*/  HMMA.16816.F32 R32, R104.reuse, R130, R32 ;  /* 0x000000826820723c */ /* 0x040fe20000001820 */
[----:B------:R-:W-:Y:S07]  /*e550*/  LDSM.16.MT88.4 R128, [R101+0x2100] ;  /* 0x002100006580783b */ /* 0x000fee0000004200 */
        /* <DEDUP_REMOVED lines=8> */
[C---:B-1----:R-:W-:Y:S01]  /*e5e0*/  HMMA.16816.F32 R52, R104.reuse, R108, R52 ;  /* 0x0000006c6834723c */ /* 0x042fe20000001834 */
[----:B----4-:R-:W1:Y:S06]  /*e5f0*/  LDSM.16.MT88.4 R116, [R103+UR4+0x7900] ;  /* 0x007900046774783b */ /* 0x010e6c0008004200 */
[--C-:B------:R-:W-:Y:S01]  /*e600*/  FFMA.FTZ R108, R150, c[0x0][0x2d0], -R161.reuse ;  /* 0x0000b400966c7a23 */ /* 0x100fe200000108a1 */
[C---:B------:R-:W-:Y:S03]  /*e610*/  HMMA.16816.F32 R56, R104.reuse, R110, R56 ;  /* 0x0000006e6838723c */ /* 0x040fe60000001838 */
[----:B------:R4:W-:Y:S05]  /*e620*/  MUFU.EX2 R181, R108 ;  /* 0x0000006c00b57308 */ /* 0x0009ea0000000800 */
[C---:B---3--:R-:W-:Y:S01]  /*e630*/  HMMA.16816.F32 R60, R104.reuse, R112, R60 ;  /* 0x00000070683c723c */ /* 0x048fe2000000183c */
[----:B--2---:R-:W2:Y:S06]  /*e640*/  LDSM.16.MT88.4 R120, [R102+0x7900] ;  /* 0x007900006678783b */ /* 0x004eac0000004200 */
[--C-:B------:R-:W-:Y:S01]  /*e650*/  FFMA.FTZ R112, R148, c[0x0][0x2d0], -R160.reuse ;  /* 0x0000b40094707a23 */ /* 0x100fe200000108a0 */
[C---:B------:R-:W-:Y:S03]  /*e660*/  HMMA.16816.F32 R64, R104.reuse, R114, R64 ;  /* 0x000000726840723c */ /* 0x040fe60000001840 */
[----:B------:R3:W-:Y:S01]  /*e670*/  MUFU.EX2 R179, R112 ;  /* 0x0000007000b37308 */ /* 0x0007e20000000800 */
[--C-:B----4-:R-:W-:Y:S02]  /*e680*/  FFMA.FTZ R108, R149, c[0x0][0x2d0], -R161.reuse ;  /* 0x0000b400956c7a23 */ /* 0x110fe400000108a1 */
[----:B------:R-:W-:Y:S07]  /*e690*/  LDSM.16.MT88.4 R148, [R102+0x5900] ;  /* 0x005900006694783b */ /* 0x000fee0000004200 */
[----:B------:R4:W4:Y:S01]  /*e6a0*/  MUFU.EX2 R180, R108 ;  /* 0x0000006c00b47308 */ /* 0x0009220000000800 */
[C---:B-1----:R-:W-:Y:S07]  /*e6b0*/  HMMA.16816.F32 R68, R104.reuse, R116, R68 ;  /* 0x000000746844723c */ /* 0x042fee0000001844 */
[--C-:B------:R-:W-:Y:S01]  /*e6c0*/  FFMA.FTZ R116, R147, c[0x0][0x2d0], -R160.reuse ;  /* 0x0000b40093747a23 */ /* 0x100fe200000108a0 */
[C---:B------:R-:W-:Y:S01]  /*e6d0*/  HMMA.16816.F32 R72, R104.reuse, R118, R72 ;  /* 0x000000766848723c */ /* 0x040fe20000001848 */
[----:B---3--:R-:W-:Y:S02]  /*e6e0*/  LDSM.16.MT88.4 R112, [R101+0x7900] ;  /* 0x007900006570783b */ /* 0x008fe40000004200 */
[----:B------:R1:W3:Y:S01]  /*e6f0*/  MUFU.EX2 R178, R116 ;  /* 0x0000007400b27308 */ /* 0x0002e20000000800 */
[----:B------:R-:W-:Y:S04]  /*e700*/  MOV R147, R170 ;  /* 0x000000aa00937202 */ /* 0x000fe80000000f00 */
[C---:B--2---:R-:W-:Y:S01]  /*e710*/  HMMA.16816.F32 R76, R104.reuse, R120, R76 ;  /* 0x00000078684c723c */ /* 0x044fe2000000184c */
[----:B----4-:R-:W2:Y:S06]  /*e720*/  LDSM.16.MT88.4 R108, [R236+UR4+0x7900] ;  /* 0x00790004ec6c783b */ /* 0x010eac0008004200 */
[--C-:B------:R-:W-:Y:S01]  /*e730*/  FFMA.FTZ R120, R145, c[0x0][0x2d0], -R161.reuse ;  /* 0x0000b40091787a23 */ /* 0x100fe200000108a1 */
[C---:B------:R-:W-:Y:S03]  /*e740*/  HMMA.16816.F32 R80, R104.reuse, R122, R80 ;  /* 0x0000007a6850723c */ /* 0x040fe60000001850 */
[----:B------:R4:W-:Y:S01]  /*e750*/  MUFU.EX2 R176, R120 ;  /* 0x0000007800b07308 */ /* 0x0009e20000000800 */
[----:B------:R-:W-:Y:S02]  /*e760*/  MOV R145, R138 ;  /* 0x0000008a00917202 */ /* 0x000fe40000000f00 */
[----:B------:R-:W-:Y:S01]  /*e770*/  MOV R138, R169 ;  /* 0x000000a9008a7202 */ /* 0x000fe20000000f00 */
[--C-:B-1----:R-:W-:Y:S01]  /*e780*/  FFMA.FTZ R116, R146, c[0x0][0x2d0], -R161.reuse ;  /* 0x0000b40092747a23 */ /* 0x102fe200000108a1 */
[----:B------:R-:W-:Y:S04]  /*e790*/  MOV R146, R137 ;  /* 0x0000008900927202 */ /* 0x000fe80000000f00 */
[----:B------:R-:W-:Y:S01]  /*e7a0*/  MOV R137, R166 ;  /* 0x000000a600897202 */ /* 0x000fe20000000f00 */
[----:B------:R1:W1:Y:S01]  /*e7b0*/  MUFU.EX2 R177, R116 ;  /* 0x0000007400b17308 */ /* 0x0002620000000800 */
[----:B----4-:R-:W-:Y:S01]  /*e7c0*/  LDSM.16.MT88.4 R120, [R102+0x2100] ;  /* 0x002100006678783b */ /* 0x010fe20000004200 */
[C---:B--2---:R-:W-:Y:S07]  /*e7d0*/  HMMA.16816.F32 R84, R104.reuse, R108, R84 ;  /* 0x0000006c6854723c */ /* 0x044fee0000001854 */
[----:B-1----:R-:W1:Y:S01]  /*e7e0*/  LDSM.16.MT88.4 R116, [R103+UR4+0x2100] ;  /* 0x002100046774783b */ /* 0x002e620008004200 */
[C---:B------:R-:W-:Y:S07]  /*e7f0*/  HMMA.16816.F32 R88, R104.reuse, R110, R88 ;  /* 0x0000006e6858723c */ /* 0x040fee0000001858 */
[----:B------:R-:W2:Y:S01]  /*e800*/  LDSM.16.MT88.4 R108, [R103+UR4+0x5100] ;  /* 0x00510004676c783b */ /* 0x000ea20008004200 */
[C---:B------:R-:W-:Y:S08]  /*e810*/  HMMA.16816.F32 R92, R104.reuse, R112, R92 ;  /* 0x00000070685c723c */ /* 0x040ff0000000185c */
[----:B------:R-:W-:Y:S01]  /*e820*/  HMMA.16816.F32 R96, R104, R114, R96 ;  /* 0x000000726860723c */ /* 0x000fe20000001860 */
[----:B------:R-:W4:Y:S06]  /*e830*/  LDSM.16.MT88.4 R112, [R236+UR4+0x5100] ;  /* 0x00510004ec70783b */ /* 0x000f2c0008004200 */
[----:B-----5:R-:W-:Y:S02]  /*e840*/  F2FP.PACK_AB R104, R182, R183 ;  /* 0x000000b7b668723e */ /* 0x020fe400000000ff */
[----:B------:R-:W-:Y:S03]  /*e850*/  F2FP.PACK_AB R105, R180, R181 ;  /* 0x000000b5b469723e */ /* 0x000fe600000000ff */
[----:B---3--:R-:W-:Y:S02]  /*e860*/  F2FP.PACK_AB R106, R178, R179 ;  /* 0x000000b3b26a723e */ /* 0x008fe400000000ff */
[----:B------:R-:W-:Y:S07]  /*e870*/  F2FP.PACK_AB R107, R176, R177 ;  /* 0x000000b1b06b723e */ /* 0x000fee00000000ff */
[C---:B-1----:R-:W-:Y:S08]  /*e880*/  HMMA.16816.F32 R4, R104.reuse, R116, R4 ;  /* 0x000000746804723c */ /* 0x042ff00000001804 */
[C---:B------:R-:W-:Y:S01]  /*e890*/  HMMA.16816.F32 R8, R104.reuse, R118, R8 ;  /* 0x000000766808723c */ /* 0x040fe20000001808 */
[----:B------:R-:W1:Y:S07]  /*e8a0*/  LDSM.16.MT88.4 R116, [R101+0x5100] ;  /* 0x005100006574783b */ /* 0x000e6e0000004200 */
[C---:B------:R-:W-:Y:S08]  /*e8b0*/  HMMA.16816.F32 R12, R104.reuse, R120, R12 ;  /* 0x00000078680c723c */ /* 0x040ff0000000180c */
[C---:B------:R-:W-:Y:S01]  /*e8c0*/  HMMA.16816.F32 R16, R104.reuse, R122, R16 ;  /* 0x0000007a6810723c */ /* 0x040fe20000001810 */
[----:B------:R-:W3:Y:S07]  /*e8d0*/  LDSM.16.MT88.4 R120, [R103+UR4+0x8100] ;  /* 0x008100046778783b */ /* 0x000eee0008004200 */
        /* <DEDUP_REMOVED lines=9> */
[C---:B------:R-:W-:Y:S08]  /*e970*/  HMMA.16816.F32 R44, R104.reuse, R132, R44 ;  /* 0x00000084682c723c */ /* 0x040ff0000000182c */
[C---:B------:R-:W-:Y:S01]  /*e980*/  HMMA.16816.F32 R48, R104.reuse, R134, R48 ;  /* 0x000000866830723c */ /* 0x040fe20000001830 */
[----:B------:R-:W-:Y:S07]  /*e990*/  LDSM.16.MT88.4 R132, [R101+0x2900] ;  /* 0x002900006584783b */ /* 0x000fee0000004200 */
[C---:B----4-:R-:W-:Y:S07]  /*e9a0*/  HMMA.16816.F32 R52, R104.reuse, R112, R52 ;  /* 0x000000706834723c */ /* 0x050fee0000001834 */
[--C-:B------:R-:W-:Y:S01]  /*e9b0*/  FFMA.FTZ R112, R144, c[0x0][0x2d0], -R160.reuse ;  /* 0x0000b40090707a23 */ /* 0x100fe200000108a0 */
[C---:B------:R-:W-:Y:S03]  /*e9c0*/  HMMA.16816.F32 R56, R104.reuse, R114, R56 ;  /* 0x000000726838723c */ /* 0x040fe60000001838 */
[----:B------:R4:W-:Y:S01]  /*e9d0*/  MUFU.EX2 R175, R112 ;  /* 0x0000007000af7308 */ /* 0x0009e20000000800 */
[----:B------:R-:W-:Y:S04]  /*e9e0*/  MOV R144, R165 ;  /* 0x000000a500907202 */ /* 0x000fe80000000f00 */
[C---:B-1----:R-:W-:Y:S07]  /*e9f0*/  HMMA.16816.F32 R60, R104.reuse, R116, R60 ;  /* 0x00000074683c723c */ /* 0x042fee000000183c */
[--C-:B------:R-:W-:Y:S01]  /*ea00*/  FFMA.FTZ R116, R141, c[0x0][0x2d0], -R161.reuse ;  /* 0x0000b4008d747a23 */ /* 0x100fe200000108a1 */
[C---:B------:R-:W-:Y:S03]  /*ea10*/  HMMA.16816.F32 R64, R104.reuse, R118, R64 ;  /* 0x000000766840723c */ /* 0x040fe60000001840 */
[----:B------:R1:W-:Y:S05]  /*ea20*/  MUFU.EX2 R172, R116 ;  /* 0x0000007400ac7308 */ /* 0x0003ea0000000800 */
[C---:B---3--:R-:W-:Y:S04]  /*ea30*/  HMMA.16816.F32 R68, R104.reuse, R120, R68 ;  /* 0x000000786844723c */ /* 0x048fe80000001844 */
[--C-:B----4-:R-:W-:Y:S03]  /*ea40*/  FFMA.FTZ R112, R143, c[0x0][0x2d0], -R160.reuse ;  /* 0x0000b4008f707a23 */ /* 0x110fe600000108a0 */
[--C-:B------:R-:W-:Y:S01]  /*ea50*/  FFMA.FTZ R120, R140, c[0x0][0x2d0], -R160.reuse ;  /* 0x0000b4008c787a23 */ /* 0x100fe200000108a0 */
[C---:B------:R-:W-:Y:S01]  /*ea60*/  HMMA.16816.F32 R72, R104.reuse, R122, R72 ;  /* 0x0000007a6848723c */ /* 0x040fe20000001848 */
[----:B------:R3:W4:Y:S07]  /*ea70*/  MUFU.EX2 R174, R112 ;  /* 0x0000007000ae7308 */ /* 0x00072e0000000800 */
[C---:B--2---:R-:W-:Y:S03]  /*ea80*/  HMMA.16816.F32 R76, R104.reuse, R108, R76 ;  /* 0x0000006c684c723c */ /* 0x044fe6000000184c */
[----:B------:R2:W-:Y:S01]  /*ea90*/  MUFU.EX2 R171, R120 ;  /* 0x0000007800ab7308 */ /* 0x0005e20000000800 */
[----:B-1----:R-:W-:Y:S03]  /*eaa0*/  LDSM.16.MT88.4 R116, [R101+0x8100] ;  /* 0x008100006574783b */ /* 0x002fe60000004200 */
[--C-:B------:R-:W-:Y:S01]  /*eab0*/  FFMA.FTZ R108, R136, c[0x0][0x2d0], -R161.reuse ;  /* 0x0000b400886c7a23 */ /* 0x100fe200000108a1 */
[C---:B------:R-:W-:Y:S04]  /*eac0*/  HMMA.16816.F32 R80, R104.reuse, R110, R80 ;  /* 0x0000006e6850723c */ /* 0x040fe80000001850 */
[----:B------:R-:W-:Y:S01]  /*ead0*/  MOV R136, R168 ;  /* 0x000000a800887202 */ /* 0x000fe20000000f00 */
[----:B------:R1:W-:Y:S01]  /*eae0*/  MUFU.EX2 R169, R108 ;  /* 0x0000006c00a97308 */ /* 0x0003e20000000800 */
[--C-:B---3--:R-:W-:Y:S02]  /*eaf0*/  FFMA.FTZ R112, R142, c[0x0][0x2d0], -R161.reuse ;  /* 0x0000b4008e707a23 */ /* 0x108fe400000108a1 */
[----:B------:R-:W-:Y:S07]  /*eb00*/  LDSM.16.MT88.4 R140, [R103+UR4+0x5900] ;  /* 0x00590004678c783b */ /* 0x000fee0008004200 */
[----:B------:R3:W5:Y:S01]  /*eb10*/  MUFU.EX2 R173, R112 ;  /* 0x0000007000ad7308 */ /* 0x0007620000000800 */
[----:B--2---:R-:W-:Y:S01]  /*eb20*/  FFMA.FTZ R120, R139, c[0x0][0x2d0], -R160 ;  /* 0x0000b4008b787a23 */ /* 0x004fe200000108a0 */
[----:B----4-:R-:W-:Y:S02]  /*eb30*/  F2FP.PACK_AB R160, R174, R175 ;  /* 0x000000afaea0723e */ /* 0x010fe400000000ff */
[----:B------:R-:W-:Y:S06]  /*eb40*/  MOV R139, R164 ;  /* 0x000000a4008b7202 */ /* 0x000fec0000000f00 */
[----:B------:R2:W4:Y:S01]  /*eb50*/  MUFU.EX2 R170, R120 ;  /* 0x0000007800aa7308 */ /* 0x0005220000000800 */
[----:B-1----:R-:W-:Y:S02]  /*eb60*/  FFMA.FTZ R108, R167, c[0x0][0x2d0], -R161 ;  /* 0x0000b400a76c7a23 */ /* 0x002fe400000108a1 */
[----:B------:R-:W-:Y:S07]  /*eb70*/  LDSM.16.MT88.4 R164, [R236+UR4+0x5900] ;  /* 0x00590004eca4783b */ /* 0x000fee0008004200 */
[----:B------:R-:W1:Y:S01]  /*eb80*/  MUFU.EX2 R168, R108 ;  /* 0x0000006c00a87308 */ /* 0x000e620000000800 */
[----:B---3--:R-:W3:Y:S01]  /*eb90*/  LDSM.16.MT88.4 R112, [R236+UR4+0x8100] ;  /* 0x00810004ec70783b */ /* 0x008ee20008004200 */
[----:B-----5:R-:W-:Y:S07]  /*eba0*/  F2FP.PACK_AB R161, R172, R173 ;  /* 0x000000adaca1723e */ /* 0x020fee00000000ff */
[----:B--2---:R-:W2:Y:S01]  /*ebb0*/  LDSM.16.MT88.4 R120, [R103+UR4+0x2900] ;  /* 0x002900046778783b */ /* 0x004ea20008004200 */
[----:B----4-:R-:W-:Y:S02]  /*ebc0*/  F2FP.PACK_AB R162, R170, R171 ;  /* 0x000000abaaa2723e */ /* 0x010fe400000000ff */
[----:B-1----:R-:W-:Y:S01]  /*ebd0*/  F2FP.PACK_AB R163, R168, R169 ;  /* 0x000000a9a8a3723e */ /* 0x002fe200000000ff */
[C---:B---3--:R-:W-:Y:S08]  /*ebe0*/  HMMA.16816.F32 R84, R104.reuse, R112, R84 ;  /* 0x000000706854723c */ /* 0x048ff00000001854 */
[C---:B------:R-:W-:Y:S08]  /*ebf0*/  HMMA.16816.F32 R88, R104.reuse, R114, R88 ;  /* 0x000000726858723c */ /* 0x040ff00000001858 */
[C---:B------:R-:W-:Y:S08]  /*ec00*/  HMMA.16816.F32 R92, R104.reuse, R116, R92 ;  /* 0x00000074685c723c */ /* 0x040ff0000000185c */
[----:B------:R-:W-:Y:S08]  /*ec10*/  HMMA.16816.F32 R96, R104, R118, R96 ;  /* 0x000000766860723c */ /* 0x000ff00000001860 */
[C---:B--2---:R-:W-:Y:S01]  /*ec20*/  HMMA.16816.F32 R104, R160.reuse, R120, R4 ;  /* 0x00000078a068723c */ /* 0x044fe20000001804 */
[----:B------:R-:W1:Y:S07]  /*ec30*/  LDSM.16.MT88.4 R4, [R101+0x5900] ;  /* 0x005900006504783b */ /* 0x000e6e0000004200 */
[C---:B------:R-:W-:Y:S01]  /*ec40*/  HMMA.16816.F32 R108, R160.reuse, R122, R8 ;  /* 0x0000007aa06c723c */ /* 0x040fe20000001808 */
[----:B------:R-:W2:Y:S07]  /*ec50*/  LDSM.16.MT88.4 R8, [R103+UR4+0x8900] ;  /* 0x008900046708783b */ /* 0x000eae0008004200 */
[C---:B------:R-:W-:Y:S01]  /*ec60*/  HMMA.16816.F32 R112, R160.reuse, R124, R12 ;  /* 0x0000007ca070723c */ /* 0x040fe2000000180c */
[----:B------:R-:W3:Y:S06]  /*ec70*/  LDL.LU R12, [R1+0x10] ;  /* 0x00001000010c7983 */ /* 0x000eec0000300800 */
[----:B------:R-:W-:Y:S01]  /*ec80*/  MOV R15, R145 ;  /* 0x00000091000f7202 */ /* 0x000fe20000000f00 */
[C---:B------:R-:W-:Y:S01]  /*ec90*/  HMMA.16816.F32 R116, R160.reuse, R126, R16 ;  /* 0x0000007ea074723c */ /* 0x040fe20000001810 */
[----:B------:R-:W4:Y:S03]  /*eca0*/  LDL.64 R16, [R1+0x30] ;  /* 0x0000300001107983 */ /* 0x000f260000100a00 */
[----:B------:R-:W-:Y:S02]  /*ecb0*/  MOV R13, R147 ;  /* 0x00000093000d7202 */ /* 0x000fe40000000f00 */
[----:B------:R-:W-:Y:S02]  /*ecc0*/  MOV R14, R146 ;  /* 0x00000092000e7202 */ /* 0x000fe40000000f00 */
[C---:B------:R-:W-:Y:S01]  /*ecd0*/  HMMA.16816.F32 R120, R160.reuse, R128, R20 ;  /* 0x00000080a078723c */ /* 0x040fe20000001814 */
[----:B------:R-:W4:Y:S03]  /*ece0*/  LDL.64 R22, [R1+0x18] ;  /* 0x0000180001167983 */ /* 0x000f260000100a00 */
[----:B------:R-:W-:Y:S02]  /*ecf0*/  MOV R18, R144 ;  /* 0x0000009000127202 */ /* 0x000fe40000000f00 */
[----:B------:R-:W-:Y:S02]  /*ed00*/  MOV R19, R139 ;  /* 0x0000008b00137202 */ /* 0x000fe40000000f00 */
[C---:B------:R-:W-:Y:S01]  /*ed10*/  HMMA.16816.F32 R124, R160.reuse, R130, R24 ;  /* 0x00000082a07c723c */ /* 0x040fe20000001818 */
[----:B------:R-:W5:Y:S03]  /*ed20*/  LDL.LU R27, [R1+0xc] ;  /* 0x00000c00011b7983 */ /* 0x000f660000300800 */
[----:B------:R-:W-:Y:S02]  /*ed30*/  MOV R20, R138 ;  /* 0x0000008a00147202 */ /* 0x000fe40000000f00 */
[----:B------:R-:W-:Y:S02]  /*ed40*/  MOV R21, R137 ;  /* 0x0000008900157202 */ /* 0x000fe40000000f00 */
[C---:B------:R-:W-:Y:S04]  /*ed50*/  HMMA.16816.F32 R128, R160.reuse, R132, R28 ;  /* 0x00000084a080723c */ /* 0x040fe8000000181c */
[----:B------:R-:W-:Y:S04]  /*ed60*/  MOV R26, R136 ;  /* 0x00000088001a7202 */ /* 0x000fe80000000f00 */
        /* <DEDUP_REMOVED lines=10> */
[C---:B------:R-:W-:Y:S01]  /*ee10*/  HMMA.16816.F32 R72, R160.reuse, R10, R72 ;  /* 0x0000000aa048723c */ /* 0x040fe20000001848 */
[----:B------:R1:W-:Y:S03]  /*ee20*/  LDSM.16.MT88.4 R8, [R101+0x8900] ;  /* 0x008900006508783b */ /* 0x0003e60000004200 */
[----:B-1----:R-:W-:Y:S01]  /*ee30*/  MOV R101, R3 ;  /* 0x0000000300657202 */ /* 0x002fe20000000f00 */
[----:B---3--:R-:W-:Y:S01]  /*ee40*/  FFMA.FTZ R0, R0, R12, R20 ;  /* 0x0000000c00007223 */ /* 0x008fe20000010014 */
[----:B------:R-:W-:Y:S03]  /*ee50*/  MOV R12, UR30 ;  /* 0x0000001e000c7c02 */ /* 0x000fe60008000f00 */
[----:B------:R-:W-:Y:S03]  /*ee60*/  FADD.FTZ R14, R14, R0 ;  /* 0x000000000e0e7221 */ /* 0x000fe60000010000 */
[----:B----4-:R-:W-:Y:S05]  /*ee70*/  @P0 MOV R17, R23 ;  /* 0x0000001700110202 */ /* 0x010fea0000000f00 */
[----:B------:R-:W-:Y:S04]  /*ee80*/  @P0 IMAD.WIDE.U32 R16, R12, 0x60, R16 ;  /* 0x000000600c100825 */ /* 0x000fe800078e0010 */
[----:B-----5:R-:W-:Y:S04]  /*ee90*/  FFMA.FTZ R2, R2, R27, R26 ;  /* 0x0000001b02027223 */ /* 0x020fe8000001001a */
[----:B------:R-:W-:Y:S01]  /*eea0*/  FADD.FTZ R2, R13, R2 ;  /* 0x000000020d027221 */ /* 0x000fe20000010000 */
[----:B------:R-:W-:Y:S03]  /*eeb0*/  MOV R13, UR31 ;  /* 0x0000001f000d7c02 */ /* 0x000fe60008000f00 */
[----:B------:R-:W-:Y:S02]  /*eec0*/  FADD.FTZ R0, R21, R2 ;  /* 0x0000000215007221 */ /* 0x000fe40000010000 */
[----:B------:R-:W2:Y:S01]  /*eed0*/  LDL R21, [R1+0x38] ;  /* 0x0000380001157983 */ /* 0x000ea20000100800 */
[----:B------:R-:W-:Y:S02]  /*eee0*/  FADD.FTZ R2, R18, R14 ;  /* 0x0000000e12027221 */ /* 0x000fe40000010000 */
[----:B------:R-:W-:Y:S02]  /*eef0*/  FADD.FTZ R0, R15, R0 ;  /* 0x000000000f007221 */ /* 0x000fe40000010000 */
[----:B------:R-:W1:Y:S01]  /*ef00*/  LDSM.16.MT88.4 R12, [R102+0x8900] ;  /* 0x00890000660c783b */ /* 0x000e620000004200 */
[----:B------:R-:W-:Y:S02]  /*ef10*/  FADD.FTZ R18, R19, R2 ;  /* 0x0000000213127221 */ /* 0x000fe40000010000 */
[----:B------:R-:W-:Y:S02]  /*ef20*/  FADD.FTZ R2, R252, R0 ;  /* 0x00000000fc027221 */ /* 0x000fe40000010000 */
[----:B------:R-:W-:Y:S01]  /*ef30*/  FADD.FTZ R0, R248, R18 ;  /* 0x00000012f8007221 */ /* 0x000fe20000010000 */
[----:B------:R-:W-:Y:S01]  /*ef40*/  @P0 IADD3 R18, R17, UR15, RZ ;  /* 0x0000000f11120c10 */ /* 0x000fe2000fffe0ff */
[----:B------:R-:W-:Y:S01]  /*ef50*/  FADD.FTZ R4, R251, R2 ;  /* 0x00000002fb047221 */ /* 0x000fe20000010000 */
[----:B------:R-:W-:Y:S01]  /*ef60*/  MOV R17, UR12 ;  /* 0x0000000c00117c02 */ /* 0x000fe20008000f00 */
[----:B------:R-:W-:Y:S01]  /*ef70*/  FADD.FTZ R0, R247, R0 ;  /* 0x00000000f7007221 */ /* 0x000fe20000010000 */
[C---:B------:R-:W-:Y:S01]  /*ef80*/  @P0 SHF.L.U32 R2, R16.reuse, 0x1, RZ ;  /* 0x0000000110020819 */ /* 0x040fe200000006ff */
[----:B------:R-:W-:Y:S01]  /*ef90*/  UIADD3 UR15, UR5, 0x1, URZ ;  /* 0x00000001050f7890 */ /* 0x000fe2000fffe03f */
[----:B------:R-:W-:Y:S01]  /*efa0*/  @P0 SHF.L.U64.HI R18, R16, 0x1, R18 ;  /* 0x0000000110120819 */ /* 0x000fe20000010212 */
[----:B------:R-:W-:Y:S01]  /*efb0*/  FADD.FTZ R0, R246, R0 ;  /* 0x00000000f6007221 */ /* 0x000fe20000010000 */
[----:B------:R-:W-:Y:S01]  /*efc0*/  @P0 IADD3 R22, P6, R2, 0x80, RZ ;  /* 0x0000008002160810 */ /* 0x000fe20007fde0ff */
[----:B------:R-:W-:Y:S01]  /*efd0*/  FADD.FTZ R16, R250, R4 ;  /* 0x00000004fa107221 */ /* 0x000fe20000010000 */
[----:B------:R-:W-:Y:S01]  /*efe0*/  USEL UR5, UR15, URZ, !UP0 ;  /* 0x0000003f0f057287 */ /* 0x000fe2000c000000 */
[----:B------:R-:W3:Y:S01]  /*eff0*/  LDSM.16.MT88.4 R4, [R236+UR4+0x8900] ;  /* 0x00890004ec04783b */ /* 0x000ee20008004200 */
[----:B------:R-:W-:Y:S01]  /*f000*/  FADD.FTZ R19, R245, R0 ;  /* 0x00000000f5137221 */ /* 0x000fe20000010000 */
[----:B------:R-:W-:Y:S01]  /*f010*/  @P0 IADD3 R22, P5, R22, c[0x0][0x1c8], RZ ;  /* 0x0000720016160a10 */ /* 0x000fe20007fbe0ff */
[----:B------:R-:W-:Y:S01]  /*f020*/  FADD.FTZ R20, R249, R16 ;  /* 0x00000010f9147221 */ /* 0x000fe20000010000 */
[----:B------:R-:W-:Y:S02]  /*f030*/  @P0 IADD3 R16, P1, R2, c[0x0][0x1c8], RZ ;  /* 0x0000720002100a10 */ /* 0x000fe40007f3e0ff */
[----:B------:R-:W-:Y:S01]  /*f040*/  @P0 IADD3.X R23, RZ, c[0x0][0x1cc], R18, P5, P6 ;  /* 0x00007300ff170a10 */ /* 0x000fe20002fec412 */
[----:B------:R-:W-:Y:S01]  /*f050*/  FADD.FTZ R20, R242, R20 ;  /* 0x00000014f2147221 */ /* 0x000fe20000010000 */
[C---:B-1----:R-:W-:Y:S08]  /*f060*/  HMMA.16816.F32 R76, R160.reuse, R12, R76 ;  /* 0x0000000ca04c723c */ /* 0x042ff0000000184c */
[C---:B------:R-:W-:Y:S08]  /*f070*/  HMMA.16816.F32 R80, R160.reuse, R14, R80 ;  /* 0x0000000ea050723c */ /* 0x040ff00000001850 */
[C---:B---3--:R-:W-:Y:S08]  /*f080*/  HMMA.16816.F32 R84, R160.reuse, R4, R84 ;  /* 0x00000004a054723c */ /* 0x048ff00000001854 */
[C---:B------:R-:W-:Y:S08]  /*f090*/  HMMA.16816.F32 R88, R160.reuse, R6, R88 ;  /* 0x00000006a058723c */ /* 0x040ff00000001858 */
[C---:B------:R-:W-:Y:S08]  /*f0a0*/  HMMA.16816.F32 R92, R160.reuse, R8, R92 ;  /* 0x00000008a05c723c */ /* 0x040ff0000000185c */
[----:B------:R-:W-:Y:S04]  /*f0b0*/  HMMA.16816.F32 R96, R160, R10, R96 ;  /* 0x0000000aa060723c */ /* 0x000fe80000001860 */
[----:B--2---:R-:W-:Y:S01]  /*f0c0*/  @P0 IMAD R0, R17, 0x4800, R21 ;  /* 0x0000480011000824 */ /* 0x004fe200078e0215 */
[----:B------:R-:W-:Y:S01]  /*f0d0*/  @P0 IADD3.X R17, R18, c[0x0][0x1cc], RZ, P1, !PT ;  /* 0x0000730012110a10 */ /* 0x000fe20000ffe4ff */
[----:B------:R-:W-:Y:S01]  /*f0e0*/  FADD.FTZ R21, R233, R19 ;  /* 0x00000013e9157221 */ /* 0x000fe20000010000 */
[----:B------:R-:W-:Y:S01]  /*f0f0*/  @P0 IADD3 R2, P1, R2, 0x100, RZ ;  /* 0x0000010002020810 */ /* 0x000fe20007f3e0ff */
[----:B------:R-:W-:Y:S01]  /*f100*/  FADD.FTZ R19, R244, R20 ;  /* 0x00000014f4137221 */ /* 0x000fe20000010000 */
[----:B------:R-:W-:Y:S03]  /*f110*/  @P0 SHF.L.U32 R0, R0, 0x1, RZ ;  /* 0x0000000100000819 */ /* 0x000fe600000006ff */
[----:B------:R-:W-:Y:S01]  /*f120*/  FADD.FTZ R21, R235, R21 ;  /* 0x00000015eb157221 */ /* 0x000fe20000010000 */
[----:B------:R-:W-:Y:S01]  /*f130*/  @P0 IADD3 R20, P5, R2, c[0x0][0x1c8], RZ ;  /* 0x0000720002140a10 */ /* 0x000fe20007fbe0ff */
[----:B------:R-:W-:Y:S01]  /*f140*/  FADD.FTZ R19, R243, R19 ;  /* 0x00000013f3137221 */ /* 0x000fe20000010000 */
[----:B------:R-:W-:Y:S01]  /*f150*/  @!PT LDS RZ, [RZ] ;  /* 0x00000000fffff984 */ /* 0x000fe20000000800 */
[----:B------:R-:W-:Y:S01]  /*f160*/  @!PT LDS RZ, [RZ] ;  /* 0x00000000fffff984 */ /* 0x000fe20000000800 */
[----:B------:R-:W-:Y:S01]  /*f170*/  @!PT LDS RZ, [RZ] ;  /* 0x00000000fffff984 */ /* 0x000fe20000000800 */
[----:B------:R1:W-:Y:S01]  /*f180*/  @P0 LDGSTS.E.BYPASS.LTC128B.128 [R0+0x12100], [R16.64], !P4 ;  /* 0x1210000010000fae */ /* 0x0003e2000e101d58 */
[----:B------:R-:W-:Y:S01]  /*f190*/  FADD.FTZ R2, R234, R21 ;  /* 0x00000015ea027221 */ /* 0x000fe20000010000 */
[----:B------:R-:W-:Y:S01]  /*f1a0*/  @P0 IADD3.X R21, RZ, c[0x0][0x1cc], R18, P5, P1 ;  /* 0x00007300ff150a10 */ /* 0x000fe20002fe2412 */
[----:B------:R-:W-:Y:S01]  /*f1b0*/  FADD.FTZ R13, R241, R19 ;  /* 0x00000013f10d7221 */ /* 0x000fe20000010000 */
[----:B------:R-:W-:Y:S01]  /*f1c0*/  @P0 IADD3 R12, P5, R16, UR13, RZ ;  /* 0x0000000d100c0c10 */ /* 0x000fe2000ffbe0ff */
[----:B------:R-:W-:Y:S02]  /*f1d0*/  FADD.FTZ R2, R232, R2 ;  /* 0x00000002e8027221 */ /* 0x000fe40000010000 */
[----:B------:R-:W-:Y:S01]  /*f1e0*/  FADD.FTZ R15, R231, R13 ;  /* 0x0000000de70f7221 */ /* 0x000fe20000010000 */
[----:B------:R2:W-:Y:S01]  /*f1f0*/  @P0 LDGSTS.E.BYPASS.LTC128B.128 [R0+0x15100], [R22.64], !P3 ;  /* 0x1510000016000fae */ /* 0x0005e2000d901d58 */
[----:B------:R-:W-:Y:S01]  /*f200*/  @P0 IADD3.X R13, R17, UR14, RZ, P5, !PT ;  /* 0x0000000e110d0c10 */ /* 0x000fe2000affe4ff */
[----:B------:R-:W-:Y:S01]  /*f210*/  FADD.FTZ R2, R229, R2 ;  /* 0x00000002e5027221 */ /* 0x000fe20000010000 */
[C---:B------:R-:W-:Y:S02]  /*f220*/  @P0 IADD3 R14, P1, R12.reuse, UR13, RZ ;  /* 0x0000000d0c0e0c10 */ /* 0x040fe4000ff3e0ff */
[----:B------:R-:W-:Y:S01]  /*f230*/  @P0 IADD3 R6, P5, R12, UR17, RZ ;  /* 0x000000110c060c10 */ /* 0x000fe2000ffbe0ff */
[----:B------:R-:W-:Y:S02]  /*f240*/  FADD.FTZ R2, R228, R2 ;  /* 0x00000002e4027221 */ /* 0x000fe40000010000 */
[----:B------:R2:W-:Y:S01]  /*f250*/  @P0 LDGSTS.E.BYPASS.LTC128B.128 [R0+0x18100], [R20.64], !P2 ;  /* 0x1810000014000fae */ /* 0x0005e2000d101d58 */
[----:B------:R-:W-:Y:S01]  /*f260*/  @P0 IADD3.X R7, R13, UR16, RZ, P5, !PT ;  /* 0x000000100d070c10 */ /* 0x000fe2000affe4ff */
[----:B------:R-:W-:Y:S04]  /*f270*/  FADD.FTZ R2, R193, R2 ;  /* 0x00000002c1027221 */ /* 0x000fe80000010000 */
[----:B------:R-:W-:Y:S02]  /*f280*/  FADD.FTZ R2, R192, R2 ;  /* 0x00000002c0027221 */ /* 0x000fe40000010000 */
[----:B------:R3:W-:Y:S02]  /*f290*/  @P0 LDGSTS.E.BYPASS.LTC128B.128 [R0+0x13100], [R12.64], !P4 ;  /* 0x131000000c000fae */ /* 0x0007e4000e101d58 */
[----:B------:R-:W-:Y:S02]  /*f2a0*/  FADD.FTZ R2, R181, R2 ;  /* 0x00000002b5027221 */ /* 0x000fe40000010000 */
[----:B-1----:R-:W-:Y:S01]  /*f2b0*/  FADD.FTZ R16, R230, R15 ;  /* 0x0000000fe6107221 */ /* 0x002fe20000010000 */
[----:B------:R-:W-:Y:S01]  /*f2c0*/  @P0 IADD3.X R15, R13, UR14, RZ, P1, !PT ;  /* 0x0000000e0d0f0c10 */ /* 0x000fe20008ffe4ff */
[----:B------:R-:W-:Y:S02]  /*f2d0*/  FADD.FTZ R2, R180, R2 ;  /* 0x00000002b4027221 */ /* 0x000fe40000010000 */
[----:B------:R3:W-:Y:S01]  /*f2e0*/  @P0 LDGSTS.E.BYPASS.LTC128B.128 [R0+0x16100], [R12.64+0x80], !P3 ;  /* 0x161000800c000fae */ /* 0x0007e2000d901d58 */
[----:B------:R-:W-:Y:S02]  /*f2f0*/  FADD.FTZ R4, R195, R16 ;  /* 0x00000010c3047221 */ /* 0x000fe40000010000 */
[----:B------:R-:W-:Y:S02]  /*f300*/  FADD.FTZ R2, R177, R2 ;  /* 0x00000002b1027221 */ /* 0x000fe40000010000 */
[----:B------:R-:W-:Y:S02]  /*f310*/  FADD.FTZ R4, R194, R4 ;  /* 0x00000004c2047221 */ /* 0x000fe40000010000 */
[----:B------:R-:W-:Y:S01]  /*f320*/  FADD.FTZ R2, R176, R2 ;  /* 0x00000002b0027221 */ /* 0x000fe20000010000 */
[----:B------:R3:W-:Y:S01]  /*f330*/  @P0 LDGSTS.E.BYPASS.LTC128B.128 [R0+0x19100], [R12.64+0x100], !P2 ;  /* 0x191001000c000fae */ /* 0x0007e2000d101d58 */
[----:B------:R-:W-:Y:S01]  /*f340*/  FADD.FTZ R5, R183, R4 ;  /* 0x00000004b7057221 */ /* 0x000fe20000010000 */
[----:B------:R-:W-:Y:S06]  /*f350*/  @P0 IADD3 R4, P1, R12, UR19, RZ ;  /* 0x000000130c040c10 */ /* 0x000fec000ff3e0ff */
[----:B------:R2:W-:Y:S08]  /*f360*/  @P0 LDGSTS.E.BYPASS.LTC128B.128 [R0+0x14100], [R14.64], !P4 ;  /* 0x141000000e000fae */ /* 0x0005f0000e101d58 */
[----:B------:R1:W-:Y:S01]  /*f370*/  @P0 LDGSTS.E.BYPASS.LTC128B.128 [R0+0x17100], [R6.64], !P3 ;  /* 0x1710000006000fae */ /* 0x0003e2000d901d58 */
[----:B---3--:R-:W-:Y:S01]  /*f380*/  FADD.FTZ R12, R182, R5 ;  /* 0x00000005b60c7221 */ /* 0x008fe20000010000 */
[----:B------:R-:W-:Y:S06]  /*f390*/  @P0 IADD3.X R5, R13, UR18, RZ, P1, !PT ;  /* 0x000000120d050c10 */ /* 0x000fec0008ffe4ff */
[----:B------:R2:W-:Y:S01]  /*f3a0*/  @P0 LDGSTS.E.BYPASS.LTC128B.128 [R0+0x1a100], [R4.64], !P2 ;  /* 0x1a10000004000fae */ /* 0x0005e2000d101d58 */
[----:B------:R-:W-:Y:S01]  /*f3b0*/  ISETP.LT.AND P0, PT, RZ, UR28, PT ;  /* 0x0000001cff007c0c */ /* 0x000fe2000bf01270 */
[----:B------:R-:W-:Y:S06]  /*f3c0*/  UMOV UR28, UR27 ;  /* 0x0000001b001c7c82 */ /* 0x000fec0008000000 */
[----:B------:R-:W0:Y:S01]  /*f3d0*/  LDGDEPBAR ;  /* 0x00000000000079af */ /* 0x000e220000000000 */
[----:B-1----:R-:W-:Y:S04]  /*f3e0*/  FADD.FTZ R6, R179, R12 ;  /* 0x0000000cb3067221 */ /* 0x002fe80000010000 */
        /* <DEDUP_REMOVED lines=13> */
.L_x_1152:
        /* <DEDUP_REMOVED lines=125> */
.L_x_1146:
        /* <DEDUP_REMOVED lines=152> */
.L_x_1155:
        /* <DEDUP_REMOVED lines=139> */
.L_x_1157:
[----:B---3--:R-:W-:Y:S05]  /*10ec0*/  BSYNC B0 ;  /* 0x0000000000007941 */ /* 0x008fea0003800000 */
.L_x_1156:
        /* <DEDUP_REMOVED lines=23> */
.L_x_1159:
[----:B------:R-:W-:Y:S05]  /*11040*/  BSYNC B0 ;  /* 0x0000000000007941 */ /* 0x000fea0003800000 */
.L_x_1158:
        /* <DEDUP_REMOVED lines=23> */
.L_x_1161:
[----:B------:R-:W-:Y:S05]  /*111c0*/  BSYNC B0 ;  /* 0x0000000000007941 */ /* 0x000fea0003800000 */
.L_x_1160:
        /* <DEDUP_REMOVED lines=24> */
.L_x_1154:
        /* <DEDUP_REMOVED lines=19> */
.L_x_1162:
        /* <DEDUP_REMOVED lines=42> */
.L_x_1164:
[----:B------:R-:W-:Y:S05]  /*11720*/  BSYNC B0 ;  /* 0x0000000000007941 */ /* 0x000fea0003800000 */
.L_x_1163:
        /* <DEDUP_REMOVED lines=66> */
.L_x_1166:
[----:B------:R-:W-:Y:S05]  /*11b50*/  BSYNC B0 ;  /* 0x0000000000007941 */ /* 0x000fea0003800000 */
.L_x_1165:
        /* <DEDUP_REMOVED lines=21> */
.L_x_1168:
[----:B------:R-:W-:Y:S05]  /*11cb0*/  BSYNC B0 ;  /* 0x0000000000007941 */ /* 0x000fea0003800000 */
.L_x_1167:
        /* <DEDUP_REMOVED lines=21> */
.L_x_1170:
[----:B------:R-:W-:Y:S05]  /*11e10*/  BSYNC B0 ;  /* 0x0000000000007941 */ /* 0x000fea0003800000 */
.L_x_1169:
        /* <DEDUP_REMOVED lines=22> */
.L_x_1171:
        /* <DEDUP_REMOVED lines=16> */
.L_x_1303:


//--------------------- .text._ZN7cutlass13device_kernelIN5flash19enable_sm80_to_sm89INS1_16FlashAttnFwdSm80INS1_25CollectiveMainloopFwdSm80ILi8ELi2ELb0EN4cute5tupleIJNS5_1CILi128EEENS7_ILi64EEENS7_ILi192EEEEEELi192ENS_6half_tEfNS_4arch4Sm80ELb1ELb0ELb1ELb1ELb0ELb1ELb1ELb0EEENS1_21CollectiveEpilogueFwdINS6_IJS8_SA_S9_EEENS6_IJNS7_ILi1EEESI_SI_EEESC_SE_Li256ELb1ELb1ELb0ELb0EEENS1_19SingleTileSchedulerILb1ELb0ELb1ELi128EEEEEEEEEvNT_6ParamsE --------------------------
	.section	.text._ZN7cutlass13device_kernelIN5flash19enable_sm80_to_sm89INS1_16FlashAttnFwdSm80INS1_25CollectiveMainloopFwdSm80ILi8ELi2ELb0EN4cute5tupleIJNS5_1CILi128EEENS7_ILi64EEENS7_ILi192EEEEEELi192ENS_6half_tEfNS_4arch4Sm80ELb1ELb0ELb1ELb1ELb0ELb1ELb1ELb0EEENS1_21CollectiveEpilogueFwdINS6_IJS8_SA_S9_EEENS6_IJNS7_ILi1EEESI_SI_EEESC_SE_Li256ELb1ELb1ELb0ELb0EEENS1_19SingleTileSchedulerILb1ELb0ELb1ELi128EEEEEEEEEvNT_6ParamsE,"ax",@progbits
	.sectioninfo	@"SHI_REGISTERS=255"
	.align	128
.text._ZN7cutlass13device_kernelIN5flash19enable_sm80_to_sm89INS1_16FlashAttnFwdSm80INS1_25CollectiveMainloopFwdSm80ILi8ELi2ELb0EN4cute5tupleIJNS5_1CILi128EEENS7_ILi64EEENS7_ILi192EEEEEELi192ENS_6half_tEfNS_4arch4Sm80ELb1ELb0ELb1ELb1ELb0ELb1ELb1ELb0EEENS1_21CollectiveEpilogueFwdINS6_IJS8_SA_S9_EEENS6_IJNS7_ILi1EEESI_SI_EEESC_SE_Li256ELb1ELb1ELb0ELb0EEENS1_19SingleTileSchedulerILb1ELb0ELb1ELi128EEEEEEEEEvNT_6ParamsE:
        .type           _ZN7cutlass13device_kernelIN5flash19enable_sm80_to_sm89INS1_16FlashAttnFwdSm80INS1_25CollectiveMainloopFwdSm80ILi8ELi2ELb0EN4cute5tupleIJNS5_1CILi128EEENS7_ILi64EEENS7_ILi192EEEEEELi192ENS_6half_tEfNS_4arch4Sm80ELb1ELb0ELb1ELb1ELb0ELb1ELb1ELb0EEENS1_21CollectiveEpilogueFwdINS6_IJS8_SA_S9_EEENS6_IJNS7_ILi1EEESI_SI_EEESC_SE_Li256ELb1ELb1ELb0ELb0EEENS1_19SingleTileSchedulerILb1ELb0ELb1ELi128EEEEEEEEEvNT_6ParamsE,@function
        .size           _ZN7cutlass13device_kernelIN5flash19enable_sm80_to_sm89INS1_16FlashAttnFwdSm80INS1_25CollectiveMainloopFwdSm80ILi8ELi2ELb0EN4cute5tupleIJNS5_1CILi128EEENS7_ILi64EEENS7_ILi192EEEEEELi192ENS_6half_tEfNS_4arch4Sm80ELb1ELb0ELb1ELb1ELb0ELb1ELb1ELb0EEENS1_21CollectiveEpilogueFwdINS6_IJS8_SA_S9_EEENS6_IJNS7_ILi1EEESI_SI_EEESC_SE_Li256ELb1ELb1ELb0ELb0EEENS1_19SingleTileSchedulerILb1ELb0ELb1ELi128EEEEEEEEEvNT_6ParamsE,(.L_x_1304 - _ZN7cutlass13device_kernelIN5flash19enable_sm80_to_sm89INS1_16FlashAttnFwdSm80INS1_25CollectiveMainloopFwdSm80ILi8ELi2ELb0EN4cute5tupleIJNS5_1CILi128EEENS7_ILi64EEENS7_ILi192EEEEEELi192ENS_6half_tEfNS_4arch4Sm80ELb1ELb0ELb1ELb1ELb0ELb1ELb1ELb0EEENS1_21CollectiveEpilogueFwdINS6_IJS8_SA_S9_EEENS6_IJNS7_ILi1EEESI_SI_EEESC_SE_Li256ELb1ELb1ELb0ELb0EEENS1_19SingleTileSchedulerILb1ELb0ELb1ELi128EEEEEEEEEvNT_6ParamsE)
        .other          _ZN7cutlass13device_kernelIN5flash19enable_sm80_to_sm89INS1_16FlashAttnFwdSm80INS1_25CollectiveMainloopFwdSm80ILi8ELi2ELb0EN4cute5tupleIJNS5_1CILi128EEENS7_ILi64EEENS7_ILi192EEEEEELi192ENS_6half_tEfNS_4arch4Sm80ELb1ELb0ELb1ELb1ELb0ELb1ELb1ELb0EEENS1_21CollectiveEpilogueFwdINS6_IJS8_SA_S9_EEENS6_IJNS7_ILi1EEESI_SI_EEESC_SE_Li256ELb1ELb1ELb0ELb0EEENS1_19SingleTileSchedulerILb1ELb0ELb1ELi128EEEEEEEEEvNT_6ParamsE,@"STO_CUDA_ENTRY STV_DEFAULT"
_ZN7cutlass13device_kernelIN5flash19enable_sm80_to_sm89INS1_16FlashAttnFwdSm80INS1_25CollectiveMainloopFwdSm80ILi8ELi2ELb0EN4cute5tupleIJNS5_1CILi128EEENS7_ILi64EEENS7_ILi192EEEEEELi192ENS_6half_tEfNS_4arch4Sm80ELb1ELb0ELb1ELb1ELb0ELb1ELb1ELb0EEENS1_21CollectiveEpilogueFwdINS6_IJS8_SA_S9_EEENS6_IJNS7_ILi1EEESI_SI_EEESC_SE_Li256ELb1ELb1ELb0ELb0EEENS1_19SingleTileSchedulerILb1ELb0ELb1ELi128EEEEEEEEEvNT_6ParamsE:
        /* <DEDUP_REMOVED lines=16> */
.L_x_1173:
        /* <DEDUP_REMOVED lines=8> */
.L_x_1175:
[----:B------:R-:W-:-:S04]  /*0180*/  MOV R5, c[0x0][0x54c] ;  /* 0x0001530000057a02 */ /* 0x000fc80000000f00 */
.L_x_1174:
[----:B------:R-:W-:Y:S01]  /*0190*/  USHF.L.U32 UR4, UR4, 0x7, URZ ;  /* 0x0000000704047899 */ /* 0x000fe2000800063f */
[----:B-----5:R-:W-:-:S05]  /*01a0*/  IMAD R5, R5, c[0x0][0x548], RZ ;  /* 0x0001520005057a24 */ /* 0x020fca00078e02ff */
[----:B------:R-:W-:-:S04]  /*01b0*/  MOV R92, UR4 ;  /* 0x00000004005c7c02 */ /* 0x000fc80008000f00 */
[----:B------:R-:W-:-:S04]  /*01c0*/  ISETP.GE.AND P0, PT, R92, R5, PT ;  /* 0x000000055c00720c */ /* 0x000fc80003f06270 */
[----:B------:R-:W-:Y:S01]  /*01d0*/  SEL R196, R196, 0xffffffff, !P0 ;  /* 0xffffffffc4c47807 */ /* 0x000fe20004000000 */
[----:B------:R-:W-:Y:S05]  /*01e0*/  BRA `(.L_x_1176) ;  /* 0x0000013000007947 */ /* 0x000fea0003800000 */
.L_x_1172:
[----:B------:R-:W-:-:S04]  /*01f0*/  ISETP.NE.U32.AND P0, PT, RZ, c[0x0][0x568], PT ;  /* 0x00015a00ff007a0c */ /* 0x000fc80003f05070 */
[----:B------:R-:W-:-:S13]  /*0200*/  ISETP.NE.AND.EX P0, PT, RZ, c[0x0][0x56c], PT, P0 ;  /* 0x00015b00ff007a0c */ /* 0x000fda0003f05300 */
[----:B------:R-:W-:Y:S05]  /*0210*/  @!P0 BRA `(.L_x_1177) ;  /* 0x0000002000008947 */ /* 0x000fea0003800000 */
[----:B------:R1:W5:Y:S01]  /*0220*/  LDG.E R5, [R4.64] ;  /* 0x0000000604057981 */ /* 0x000362000c1e1900 */
[----:B------:R-:W-:Y:S05]  /*0230*/  BRA `(.L_x_1178) ;  /* 0x0000009000007947 */ /* 0x000fea0003800000 */
.L_x_1177:
        /* <DEDUP_REMOVED lines=8> */
.L_x_1179:
[----:B------:R-:W-:-:S04]  /*02c0*/  MOV R5, c[0x0][0x54c] ;  /* 0x0001530000057a02 */ /* 0x000fc80000000f00 */
.L_x_1178:
[----:B------:R-:W-:Y:S01]  /*02d0*/  USHF.L.U32 UR4, UR4, 0x7, URZ ;  /* 0x0000000704047899 */ /* 0x000fe2000800063f */
[----:B-----5:R-:W-:-:S05]  /*02e0*/  IMAD R5, R5, c[0x0][0x548], RZ ;  /* 0x0001520005057a24 */ /* 0x020fca00078e02ff */
[----:B------:R-:W-:-:S04]  /*02f0*/  MOV R92, UR4 ;  /* 0x00000004005c7c02 */ /* 0x000fc80008000f00 */
[----:B------:R-:W-:-:S04]  /*0300*/  ISETP.GE.AND P0, PT, R92, R5, PT ;  /* 0x000000055c00720c */ /* 0x000fc80003f06270 */
[----:B------:R-:W-:-:S04]  /*0310*/  SEL R196, R196, 0xffffffff, !P0 ;  /* 0xffffffffc4c47807 */ /* 0x000fc80004000000 */
.L_x_1176:
        /* <DEDUP_REMOVED lines=35> */
.L_x_1180:
[----:B-1----:R-:W-:-:S04]  /*0550*/  ISETP.NE.U32.AND P0, PT, RZ, c[0x0][0x368], PT ;  /* 0x0000da00ff007a0c */ /* 0x002fc80003f05070 */
[----:B------:R-:W-:-:S13]  /*0560*/  ISETP.NE.AND.EX P0, PT, RZ, c[0x0][0x36c], PT, P0 ;  /* 0x0000db00ff007a0c */ /* 0x000fda0003f05300 */
[----:B------:R-:W-:Y:S05]  /*0570*/  @!P0 BRA `(.L_x_1181) ;  /* 0x0000003000008947 */ /* 0x000fea0003800000 */
[----:B------:R-:W-:-:S06]  /*0580*/  IMAD.WIDE R6, R196, R3, c[0x0][0x368] ;  /* 0x0000da00c4067625 */ /* 0x000fcc00078e0203 */
[----:B------:R1:W5:Y:S01]  /*0590*/  LDG.E R6, [R6.64] ;  /* 0x0000000606067981 */ /* 0x000362000c1e1900 */
[----:B------:R-:W-:Y:S05]  /*05a0*/  BRA `(.L_x_1182) ;  /* 0x0000004000007947 */ /* 0x000fea0003800000 */
.L_x_1181:
[----:B------:R-:W-:Y:S05]  /*05b0*/  @!P5 BRA `(.L_x_1182) ;  /* 0x000000300000d947 */ /* 0x000fea0003800000 */
[----:B------:R-:W2:Y:S04]  /*05c0*/  LDG.E R6, [R8.64] ;  /* 0x0000000608067981 */ /* 0x000ea8000c1e1900 */
[----:B------:R-:W2:Y:S02]  /*05d0*/  LDG.E R5, [R8.64+0x4] ;  /* 0x0000040608057981 */ /* 0x000ea4000c1e1900 */
[----:B--2---:R-:W-:Y:S02]  /*05e0*/  IADD3 R6, -R6, R5, RZ ;  /* 0x0000000506067210 */ /* 0x004fe40007ffe1ff */
.L_x_1182:
[----:B------:R-:W2:Y:S04]  /*05f0*/  @P4 LDG.E R0, [R10.64] ;  /* 0x000000060a004981 */ /* 0x000ea8000c1e1900 */
[----:B------:R-:W2:Y:S01]  /*0600*/  @P4 LDG.E R5, [R10.64+0x4] ;  /* 0x000004060a054981 */ /* 0x000ea2000c1e1900 */
[----:B------:R-:W-:Y:S01]  /*0610*/  IMAD.MOV.U32 R216, RZ, RZ, c[0x0][0x2c4] ;  /* 0x0000b100ffd87624 */ /* 0x000fe200078e00ff */
[----:B------:R-:W-:Y:S01]  /*0620*/  ISETP.NE.U32.AND P0, PT, RZ, c[0x0][0x378], PT ;  /* 0x0000de00ff007a0c */ /* 0x000fe20003f05070 */
[----:B-----5:R-:W-:-:S03]  /*0630*/  IMAD.MOV.U32 R85, RZ, RZ, R6 ;  /* 0x000000ffff557224 */ /* 0x020fc600078e0006 */
[----:B------:R-:W-:Y:S02]  /*0640*/  ISETP.NE.AND P1, PT, R216, 0x1, PT ;  /* 0x00000001d800780c */ /* 0x000fe40003f25270 */
[----:B------:R-:W-:Y:S02]  /*0650*/  IADD3 R2, R92, 0x7f, RZ ;  /* 0x0000007f5c027810 */ /* 0x000fe40007ffe0ff */
[----:B------:R-:W-:-:S09]  /*0660*/  ISETP.NE.AND.EX P0, PT, RZ, c[0x0][0x37c], PT, P0 ;  /* 0x0000df00ff007a0c */ /* 0x000fd20003f05300 */
[----:B------:R-:W-:-:S04]  /*0670*/  @P1 IADD3 R4, R92, 0x7f, RZ ;  /* 0x0000007f5c041810 */ /* 0x000fc80007ffe0ff */
[----:B------:R-:W-:-:S04]  /*0680*/  @P0 IMAD.WIDE R8, R196, R3, c[0x0][0x378] ;  /* 0x0000de00c4080625 */ /* 0x000fc800078e0203 */
[----:B------:R-:W-:Y:S01]  /*0690*/  @P1 IMAD.HI.U32 R4, R4, c[0x0][0x2c8], RZ ;  /* 0x0000b20004041a27 */ /* 0x000fe200078e00ff */
[----:B------:R3:W5:Y:S01]  /*06a0*/  @P0 LDG.E R85, [R8.64] ;  /* 0x0000000608550981 */ /* 0x000762000c1e1900 */
[----:B------:R-:W-:-:S03]  /*06b0*/  LOP3.LUT R197, R197, 0xfffffff7, RZ, 0xc0, !PT ;  /* 0xfffffff7c5c57812 */ /* 0x000fc600078ec0ff */
[----:B------:R-:W-:Y:S02]  /*06c0*/  @P1 SHF.R.U32.HI R2, RZ, c[0x0][0x2cc], R4 ;  /* 0x0000b300ff021a19 */ /* 0x000fe40000011604 */
[----:B------:R-:W-:Y:S01]  /*06d0*/  @P1 LOP3.LUT R197, R197, 0x8, RZ, 0xfc, !PT ;  /* 0x00000008c5c51812 */ /* 0x000fe200078efcff */
[----:B--2---:R-:W-:Y:S02]  /*06e0*/  @P4 IMAD.IADD R93, R5, 0x1, -R0 ;  /* 0x00000001055d4824 */ /* 0x004fe400078e0a00 */
[----:B------:R-:W-:-:S04]  /*06f0*/  IMAD.IADD R0, R6, 0x1, -R90 ;  /* 0x0000000106007824 */ /* 0x000fc800078e0a5a */
[----:B------:R-:W-:Y:S02]  /*0700*/  IMAD.IADD R215, R0, 0x1, R93 ;  /* 0x0000000100d77824 */ /* 0x000fe400078e025d */
[----:B------:R-:W-:-:S03]  /*0710*/  IMAD.MOV R11, RZ, RZ, -R0 ;  /* 0x000000ffff0b7224 */ /* 0x000fc600078e0a00 */
[C---:B------:R-:W-:Y:S02]  /*0720*/  IADD3 R87, R215.reuse, 0x40, -R218 ;  /* 0x00000040d7577810 */ /* 0x040fe40007ffe8da */
[----:B-1----:R-:W-:Y:S02]  /*0730*/  IADD3 R7, R215, 0x3f, RZ ;  /* 0x0000003fd7077810 */ /* 0x002fe40007ffe0ff */
[----:B------:R-:W-:Y:S01]  /*0740*/  IMNMX R11, RZ, R11, !PT ;  /* 0x0000000bff0b7217 */ /* 0x000fe20007800200 */
[----:B------:R-:W-:Y:S01]  /*0750*/  IMAD.IADD R5, R87, 0x1, R2 ;  /* 0x0000000157057824 */ /* 0x000fe200078e0202 */
[----:B------:R-:W-:-:S04]  /*0760*/  SHF.R.S32.HI R4, RZ, 0x1f, R7 ;  /* 0x0000001fff047819 */ /* 0x000fc80000011407 */
[----:B------:R-:W-:Y:S02]  /*0770*/  SHF.R.S32.HI R2, RZ, 0x1f, R5 ;  /* 0x0000001fff027819 */ /* 0x000fe40000011405 */
[----:B------:R-:W-:Y:S02]  /*0780*/  LEA.HI R4, R4, R7, RZ, 0x6 ;  /* 0x0000000704047211 */ /* 0x000fe400078f30ff */
[----:B------:R-:W-:Y:S02]  /*0790*/  LEA.HI R2, R2, R5, RZ, 0x6 ;  /* 0x0000000502027211 */ /* 0x000fe400078f30ff */
[----:B------:R-:W-:Y:S02]  /*07a0*/  SHF.R.S32.HI R88, RZ, 0x6, R4 ;  /* 0x00000006ff587819 */ /* 0x000fe40000011404 */
[----:B------:R-:W-:-:S04]  /*07b0*/  SHF.R.S32.HI R5, RZ, 0x6, R2 ;  /* 0x00000006ff057819 */ /* 0x000fc80000011402 */
[----:B------:R-:W-:-:S05]  /*07c0*/  IMNMX R5, R88, R5, PT ;  /* 0x0000000558057217 */ /* 0x000fca0003800200 */
[----:B------:R-:W-:-:S05]  /*07d0*/  IMAD R0, R5, 0x40, -R0 ;  /* 0x0000004005007824 */ /* 0x000fca00078e0a00 */
        /* <DEDUP_REMOVED lines=10> */
[----:B---3--:R-:W-:-:S04]  /*0880*/  ISETP.NE.U32.AND P3, PT, RZ, c[0x0][0x340], PT ;  /* 0x0000d000ff007a0c */ /* 0x008fc80003f65070 */
        /* <DEDUP_REMOVED lines=14> */
[----:B------:R-:W-:Y:S01]  /*0970*/  IMAD R146, R195, c[0x0][0x244], R146 ;  /* 0x00009100c3927a24 */ /* 0x000fe200078e0292 */
[----:B------:R-:W-:Y:S01]  /*0980*/  IADD3 R17, P0, R10, R17, RZ ;  /* 0x000000110a117210 */ /* 0x000fe20007f1e0ff */
[----:B------:R-:W-:Y:S01]  /*0990*/  IMAD.SHL.U32 R96, R0, 0x40, RZ ;  /* 0x0000004000607824 */ /* 0x000fe200078e00ff */
[----:B------:R-:W-:Y:S01]  /*09a0*/  SHF.L.U64.HI R95, R98, R131, c[0x0][0x23c] ;  /* 0x00008f00625f7619 */ /* 0x000fe20000010283 */
[----:B------:R-:W-:Y:S01]  /*09b0*/  IMAD.IADD R8, R84, 0x1, -R7 ;  /* 0x0000000154087824 */ /* 0x000fe200078e0a07 */
[----:B------:R-:W-:Y:S01]  /*09c0*/  LEA.HI.X.SX32 R20, R10, R3, 0x1, P0 ;  /* 0x000000030a147211 */ /* 0x000fe200000f0eff */
[----:B------:R-:W-:Y:S01]  /*09d0*/  IMAD.SHL.U32 R99, R98, 0x20, RZ ;  /* 0x0000002062637824 */ /* 0x000fe200078e00ff */
[----:B------:R-:W-:Y:S01]  /*09e0*/  SHF.L.U64.HI R94, R0, R131, c[0x0][0x25c] ;  /* 0x00009700005e7619 */ /* 0x000fe20000010283 */
[----:B------:R-:W-:Y:S01]  /*09f0*/  IMAD.SHL.U32 R8, R8, 0x8, RZ ;  /* 0x0000000808087824 */ /* 0x000fe200078e00ff */
[----:B------:R-:W-:Y:S01]  /*0a00*/  SHF.R.S32.HI R7, RZ, 0x1f, R18 ;  /* 0x0000001fff077819 */ /* 0x000fe20000011412 */
[----:B------:R-:W-:Y:S01]  /*0a10*/  IMAD R14, R20, c[0x0][0x238], RZ ;  /* 0x00008e00140e7a24 */ /* 0x000fe200078e02ff */
[----:B------:R-:W-:Y:S01]  /*0a20*/  SEL R144, R196, RZ, !P4 ;  /* 0x000000ffc4907207 */ /* 0x000fe20006000000 */
[----:B------:R-:W-:Y:S01]  /*0a30*/  IMAD R20, R20, c[0x0][0x258], RZ ;  /* 0x0000960014147a24 */ /* 0x000fe200078e02ff */
[----:B------:R-:W-:Y:S01]  /*0a40*/  SHF.R.S32.HI R9, RZ, 0x1f, R8 ;  /* 0x0000001fff097819 */ /* 0x000fe20000011408 */
[C---:B------:R-:W-:Y:S01]  /*0a50*/  IMAD R14, R17.reuse, c[0x0][0x23c], R14 ;  /* 0x00008f00110e7a24 */ /* 0x040fe200078e020e */
[----:B------:R-:W-:Y:S01]  /*0a60*/  ULDC.U8 UR4, c[0x0][0x298] ;  /* 0x0000a60000047ab9 */ /* 0x000fe20000000000 */
[----:B------:R-:W-:-:S02]  /*0a70*/  IMAD R20, R17, c[0x0][0x25c], R20 ;  /* 0x0000970011147a24 */ /* 0x000fc400078e0214 */
[----:B-1----:R-:W-:-:S04]  /*0a80*/  IMAD.WIDE.U32 R12, R17, c[0x0][0x238], R8 ;  /* 0x00008e00110c7a25 */ /* 0x002fc800078e0008 */
[----:B------:R-:W-:-:S04]  /*0a90*/  IMAD.WIDE.U32 R16, R17, c[0x0][0x258], R8 ;  /* 0x0000960011107a25 */ /* 0x000fc800078e0008 */
[----:B------:R-:W-:Y:S02]  /*0aa0*/  IMAD.IADD R15, R13, 0x1, R14 ;  /* 0x000000010d0f7824 */ /* 0x000fe400078e020e */
[----:B------:R-:W-:Y:S01]  /*0ab0*/  IMAD.IADD R21, R17, 0x1, R20 ;  /* 0x0000000111157824 */ /* 0x000fe200078e0214 */
[----:B------:R-:W-:Y:S01]  /*0ac0*/  SHF.R.S32.HI R17, RZ, 0x1f, R196 ;  /* 0x0000001fff117819 */ /* 0x000fe200000114c4 */
[----:B------:R-:W-:Y:S02]  /*0ad0*/  IMAD.MOV.U32 R14, RZ, RZ, R12 ;  /* 0x000000ffff0e7224 */ /* 0x000fe400078e000c */
[----:B------:R-:W-:Y:S01]  /*0ae0*/  IMAD R12, R95, R18, RZ ;  /* 0x000000125f0c7224 */ /* 0x000fe200078e02ff */
[----:B------:R-:W-:Y:S01]  /*0af0*/  SEL R149, R17, RZ, !P4 ;  /* 0x000000ff11957207 */ /* 0x000fe20006000000 */
[----:B------:R-:W-:-:S04]  /*0b00*/  IMAD.WIDE.U32 R14, R195, c[0x0][0x240], R14 ;  /* 0x00009000c30e7a25 */ /* 0x000fc800078e000e */
[----:B------:R-:W-:Y:S02]  /*0b10*/  IMAD R3, R94, R18, RZ ;  /* 0x000000125e037224 */ /* 0x000fe400078e02ff */
[----:B------:R-:W-:Y:S02]  /*0b20*/  IMAD.IADD R147, R15, 0x1, R146 ;  /* 0x000000010f937824 */ /* 0x000fe400078e0292 */
[----:B------:R-:W-:Y:S02]  /*0b30*/  IMAD.MOV.U32 R146, RZ, RZ, R14 ;  /* 0x000000ffff927224 */ /* 0x000fe400078e000e */
[----:B------:R-:W-:Y:S02]  /*0b40*/  IMAD.IADD R13, R93, 0x1, -R10 ;  /* 0x000000015d0d7824 */ /* 0x000fe400078e0a0a */
[----:B------:R-:W-:Y:S02]  /*0b50*/  IMAD R151, R149, c[0x0][0x248], RZ ;  /* 0x0000920095977a24 */ /* 0x000fe400078e02ff */
[----:B------:R-:W-:-:S02]  /*0b60*/  IMAD R9, R7, R97, R12 ;  /* 0x0000006107097224 */ /* 0x000fc400078e020c */
[----:B------:R-:W-:Y:S02]  /*0b70*/  IMAD R7, R7, R96, R3 ;  /* 0x0000006007077224 */ /* 0x000fe400078e0203 */
[----:B------:R-:W-:Y:S02]  /*0b80*/  IMAD.SHL.U32 R3, R10, 0x40, RZ ;  /* 0x000000400a037824 */ /* 0x000fe400078e00ff */
[----:B------:R-:W-:Y:S02]  /*0b90*/  IMAD R10, R18, -0x40, R13 ;  /* 0xffffffc0120a7824 */ /* 0x000fe400078e020d */
[C---:B------:R-:W-:Y:S01]  /*0ba0*/  IMAD R151, R144.reuse, c[0x0][0x24c], R151 ;  /* 0x0000930090977a24 */ /* 0x040fe200078e0297 */
[----:B------:R-:W-:Y:S01]  /*0bb0*/  LOP3.LUT R3, R3, 0x1c0, RZ, 0xc0, !PT ;  /* 0x000001c003037812 */ /* 0x000fe200078ec0ff */
[----:B------:R-:W-:Y:S01]  /*0bc0*/  IMAD.WIDE.U32 R146, R144, c[0x0][0x248], R146 ;  /* 0x0000920090927a25 */ /* 0x000fe200078e0092 */
[C---:B------:R-:W-:Y:S02]  /*0bd0*/  ISETP.GE.AND P1, PT, R10.reuse, 0x21, PT ;  /* 0x000000210a00780c */ /* 0x040fe40003f26270 */
[----:B------:R-:W-:Y:S01]  /*0be0*/  ISETP.GE.AND P2, PT, R10, 0x1, PT ;  /* 0x000000010a00780c */ /* 0x000fe20003f46270 */
[----:B------:R-:W-:Y:S01]  /*0bf0*/  IMAD.MOV.U32 R20, RZ, RZ, R16 ;  /* 0x000000ffff147224 */ /* 0x000fe200078e0010 */
[----:B------:R-:W-:Y:S01]  /*0c00*/  LOP3.LUT R10, R3, 0x38, R8, 0xf8, !PT ;  /* 0x00000038030a7812 */ /* 0x000fe200078ef808 */
[----:B------:R-:W-:Y:S01]  /*0c10*/  IMAD R14, R86, c[0x0][0x260], RZ ;  /* 0x00009800560e7a24 */ /* 0x000fe200078e02ff */
[----:B------:R-:W-:Y:S01]  /*0c20*/  SHF.R.U32.HI R3, RZ, 0x3, R3 ;  /* 0x00000003ff037819 */ /* 0x000fe20000011603 */
[----:B------:R-:W-:Y:S01]  /*0c30*/  IMAD.IADD R151, R147, 0x1, R151 ;  /* 0x0000000193977824 */ /* 0x000fe200078e0297 */
[----:B------:R-:W-:Y:S01]  /*0c40*/  LEA.HI R16, R5, R84, RZ, 0x6 ;  /* 0x0000005405107211 */ /* 0x000fe200078f30ff */
[----:B------:R-:W-:Y:S01]  /*0c50*/  IMAD.MOV.U32 R150, RZ, RZ, R146 ;  /* 0x000000ffff967224 */ /* 0x000fe200078e0092 */
[----:B------:R-:W-:Y:S01]  /*0c60*/  LOP3.LUT R3, R10, R3, RZ, 0x3c, !PT ;  /* 0x000000030a037212 */ /* 0x000fe200078e3cff */
[C---:B------:R-:W-:Y:S01]  /*0c70*/  IMAD R14, R195.reuse, c[0x0][0x264], R14 ;  /* 0x00009900c30e7a24 */ /* 0x040fe200078e020e */
[----:B------:R-:W-:Y:S01]  /*0c80*/  IADD3 R10, R8, 0x80, RZ ;  /* 0x00000080080a7810 */ /* 0x000fe20007ffe0ff */
[----:B------:R-:W-:-:S04]  /*0c90*/  IMAD.WIDE.U32 R20, R195, c[0x0][0x260], R20 ;  /* 0x00009800c3147a25 */ /* 0x000fc800078e0014 */
[----:B------:R-:W-:-:S04]  /*0ca0*/  IMAD.WIDE.U32 R12, R18, R97, R150 ;  /* 0x00000061120c7225 */ /* 0x000fc800078e0096 */
[----:B------:R-:W-:Y:S01]  /*0cb0*/  IMAD.IADD R15, R21, 0x1, R14 ;  /* 0x00000001150f7824 */ /* 0x000fe200078e020e */
[C---:B------:R-:W-:Y:S01]  /*0cc0*/  @P2 LEA R22, P0, R12.reuse, c[0x0][0x220], 0x1 ;  /* 0x000088000c162a11 */ /* 0x040fe200078008ff */
[----:B------:R-:W-:Y:S02]  /*0cd0*/  IMAD R149, R149, c[0x0][0x268], RZ ;  /* 0x00009a0095957a24 */ /* 0x000fe400078e02ff */
[----:B------:R-:W-:Y:S02]  /*0ce0*/  IMAD.IADD R13, R13, 0x1, R9 ;  /* 0x000000010d0d7824 */ /* 0x000fe400078e0209 */
[----:B------:R-:W-:Y:S02]  /*0cf0*/  IMAD.MOV.U32 R14, RZ, RZ, R20 ;  /* 0x000000ffff0e7224 */ /* 0x000fe400078e0014 */
[----:B------:R-:W-:Y:S01]  /*0d00*/  IMAD.MOV.U32 R9, RZ, RZ, 0x5 ;  /* 0x00000005ff097424 */ /* 0x000fe200078e00ff */
[----:B------:R-:W-:Y:S01]  /*0d10*/  @P2 LEA.HI.X R23, R12, c[0x0][0x224], R13, 0x1, P0 ;  /* 0x000089000c172a11 */ /* 0x000fe200000f0c0d */
[----:B------:R-:W-:-:S02]  /*0d20*/  IMAD R149, R144, c[0x0][0x26c], R149 ;  /* 0x00009b0090957a24 */ /* 0x000fc400078e0295 */
[----:B------:R-:W-:Y:S01]  /*0d30*/  IMAD.WIDE.U32 R144, R144, c[0x0][0x268], R14 ;  /* 0x00009a0090907a25 */ /* 0x000fe200078e000e */
[----:B------:R-:W-:Y:S02]  /*0d40*/  @P1 IADD3 R15, P4, R99, R12, RZ ;  /* 0x0000000c630f1210 */ /* 0x000fe40007f9e0ff */
[-C--:B------:R-:W-:Y:S01]  /*0d50*/  SHF.L.U64.HI R98, R98, R9.reuse, c[0x0][0x23c] ;  /* 0x00008f0062627619 */ /* 0x080fe20000010209 */
[----:B------:R-:W-:Y:S01]  /*0d60*/  IMAD.IADD R149, R145, 0x1, R149 ;  /* 0x0000000191957824 */ /* 0x000fe200078e0295 */
[----:B------:R-:W-:Y:S01]  /*0d70*/  IADD3 R14, R8, 0x40, RZ ;  /* 0x00000040080e7810 */ /* 0x000fe20007ffe0ff */
[----:B------:R-:W-:Y:S01]  /*0d80*/  IMAD.MOV.U32 R148, RZ, RZ, R144 ;  /* 0x000000ffff947224 */ /* 0x000fe200078e0090 */
[C---:B------:R-:W-:Y:S01]  /*0d90*/  SHF.L.U64.HI R104, R0.reuse, R9, c[0x0][0x25c] ;  /* 0x0000970000687619 */ /* 0x040fe20000010209 */
[----:B------:R-:W-:Y:S02]  /*0da0*/  IMAD.SHL.U32 R105, R0, 0x20, RZ ;  /* 0x0000002000697824 */ /* 0x000fe400078e00ff */
[----:B------:R-:W-:-:S02]  /*0db0*/  IMAD.IADD R154, R89, 0x1, R6 ;  /* 0x00000001599a7824 */ /* 0x000fc400078e0206 */
[----:B------:R-:W-:Y:S02]  /*0dc0*/  IMAD.MOV.U32 R102, RZ, RZ, 0x1 ;  /* 0x00000001ff667424 */ /* 0x000fe400078e00ff */
[----:B------:R-:W-:Y:S02]  /*0dd0*/  IMAD R152, R86, c[0x0][0x1e8], RZ ;  /* 0x00007a0056987a24 */ /* 0x000fe400078e02ff */
[----:B------:R-:W-:Y:S02]  /*0de0*/  IMAD.MOV.U32 R69, RZ, RZ, 0x1 ;  /* 0x00000001ff457424 */ /* 0x000fe400078e00ff */
[----:B------:R-:W-:Y:S02]  /*0df0*/  IMAD R152, R195, c[0x0][0x1ec], R152 ;  /* 0x00007b00c3987a24 */ /* 0x000fe400078e0298 */
[----:B------:R-:W-:Y:S01]  /*0e00*/  IMAD.MOV.U32 R51, RZ, RZ, RZ ;  /* 0x000000ffff337224 */ /* 0x000fe200078e00ff */
[--C-:B--2---:R-:W-:Y:S01]  /*0e10*/  @P3 SHF.R.S32.HI R21, RZ, 0x1f, R4.reuse ;  /* 0x0000001fff153819 */ /* 0x104fe20000011404 */
[----:B------:R-:W-:-:S02]  /*0e20*/  @P3 IMAD.MOV.U32 R20, RZ, RZ, R4 ;  /* 0x000000ffff143224 */ /* 0x000fc400078e0004 */
[----:B------:R-:W-:Y:S02]  /*0e30*/  @!P3 IMAD.MOV.U32 R20, RZ, RZ, R196 ;  /* 0x000000ffff14b224 */ /* 0x000fe400078e00c4 */
[----:B------:R-:W-:Y:S01]  /*0e40*/  @!P3 IMAD.MOV.U32 R21, RZ, RZ, R17 ;  /* 0x000000ffff15b224 */ /* 0x000fe200078e0011 */
[----:B------:R-:W-:Y:S01]  /*0e50*/  ISETP.GE.AND P3, PT, R10, c[0x0][0x1d4], PT ;  /* 0x000075000a007a0c */ /* 0x000fe20003f66270 */
[----:B------:R-:W-:Y:S01]  /*0e60*/  IMAD.SHL.U32 R10, R16, 0x8, RZ ;  /* 0x00000008100a7824 */ /* 0x000fe200078e00ff */
[----:B------:R-:W-:Y:S02]  /*0e70*/  SEL R166, R20, RZ, !P5 ;  /* 0x000000ff14a67207 */ /* 0x000fe40006800000 */
[----:B------:R-:W-:Y:S02]  /*0e80*/  SEL R4, R21, RZ, !P5 ;  /* 0x000000ff15047207 */ /* 0x000fe40006800000 */
[----:B------:R-:W-:Y:S01]  /*0e90*/  ISETP.GE.AND P5, PT, R8, c[0x0][0x1d4], PT ;  /* 0x0000750008007a0c */ /* 0x000fe20003fa6270 */
[----:B------:R-:W-:Y:S01]  /*0ea0*/  @P1 IMAD.X R8, R98, 0x1, R13, P4 ;  /* 0x0000000162081824 */ /* 0x000fe200020e060d */
[----:B------:R-:W-:Y:S01]  /*0eb0*/  ISETP.GE.AND P4, PT, R14, c[0x0][0x1d4], PT ;  /* 0x000075000e007a0c */ /* 0x000fe20003f86270 */
[----:B------:R-:W-:Y:S01]  /*0ec0*/  IMAD.WIDE.U32 R12, R18, R96, R148 ;  /* 0x00000060120c7225 */ /* 0x000fe200078e0094 */
[----:B------:R-:W-:-:S02]  /*0ed0*/  @P1 LEA R20, P0, R15, c[0x0][0x220], 0x1 ;  /* 0x000088000f141a11 */ /* 0x000fc400078008ff */
[----:B------:R-:W-:Y:S01]  /*0ee0*/  LOP3.LUT R10, R3, 0xfffffe00, R10, 0xf8, !PT ;  /* 0xfffffe00030a7812 */ /* 0x000fe200078ef80a */
[----:B------:R-:W-:Y:S01]  /*0ef0*/  IMAD.IADD R7, R13, 0x1, R7 ;  /* 0x000000010d077824 */ /* 0x000fe200078e0207 */
[----:B------:R-:W-:Y:S01]  /*0f00*/  @P1 LEA.HI.X R21, R15, c[0x0][0x224], R8, 0x1, P0 ;  /* 0x000089000f151a11 */ /* 0x000fe200000f0c08 */
[----:B------:R-:W-:Y:S01]  /*0f10*/  IMAD R103, R4, c[0x0][0x1f0], RZ ;  /* 0x00007c0004677a24 */ /* 0x000fe200078e02ff */
        /* <DEDUP_REMOVED lines=11> */
[----:B------:R-:W-:Y:S01]  /*0fd0*/  IMAD R103, R166, c[0x0][0x1f4], R103 ;  /* 0x00007d00a6677a24 */ /* 0x000fe200078e0267 */
[----:B------:R-:W-:Y:S01]  /*0fe0*/  LEA.HI R8, R5, R84, RZ, 0x2 ;  /* 0x0000005405087211 */ /* 0x000fe200078f10ff */
[----:B------:R1:W-:Y:S01]  /*0ff0*/  @P2 LDGSTS.E.BYPASS.LTC128B.128 [R15+0xe100], [R22.64+0x80], !P4 ;  /* 0x0e100080160f2fae */ /* 0x0003e2000e101d46 */
[----:B------:R-:W-:-:S02]  /*1000*/  IMAD R121, R4, c[0x0][0x218], RZ ;  /* 0x0000860004797a24 */ /* 0x000fc400078e02ff */
[----:B------:R-:W-:Y:S01]  /*1010*/  SHF.R.S32.HI R111, RZ, 0x2, R8 ;  /* 0x00000002ff6f7819 */ /* 0x000fe20000011408 */
[----:B------:R1:W-:Y:S01]  /*1020*/  @P2 LDGSTS.E.BYPASS.LTC128B.128 [R15+0x10100], [R22.64+0x100], !P3 ;  /* 0x10100100160f2fae */ /* 0x0003e2000d901d46 */
[----:B------:R-:W-:-:S03]  /*1030*/  IMAD R121, R166, c[0x0][0x21c], R121 ;  /* 0x00008700a6797a24 */ /* 0x000fc600078e0279 */
        /* <DEDUP_REMOVED lines=217> */
.L_x_1208:
        /* <DEDUP_REMOVED lines=90> */
.L_x_1188:
[----:B------:R-:W-:Y:S05]  /*2370*/  BSYNC B0 ;  /* 0x0000000000007941 */ /* 0x000fea0003800000 */
.L_x_1187:
        /* <DEDUP_REMOVED lines=89> */
.L_x_1191:
[----:B------:R-:W-:Y:S05]  /*2910*/  BSYNC B0 ;  /* 0x0000000000007941 */ /* 0x000fea0003800000 */
.L_x_1190:
        /* <DEDUP_REMOVED lines=56> */
.L_x_1193:
[----:B------:R-:W-:Y:S05]  /*2ca0*/  BSYNC B0 ;  /* 0x0000000000007941 */ /* 0x000fea0003800000 */
.L_x_1192:
        /* <DEDUP_REMOVED lines=56> */
.L_x_1195:
[----:B------:R-:W-:Y:S05]  /*3030*/  BSYNC B0 ;  /* 0x0000000000007941 */ /* 0x000fea0003800000 */
.L_x_1194:
        /* <DEDUP_REMOVED lines=56> */
.L_x_1197:
[----:B------:R-:W-:Y:S05]  /*33c0*/  BSYNC B0 ;  /* 0x0000000000007941 */ /* 0x000fea0003800000 */
.L_x_1196:
        /* <DEDUP_REMOVED lines=56> */
.L_x_1199:
[----:B------:R-:W-:Y:S05]  /*3750*/  BSYNC B0 ;  /* 0x0000000000007941 */ /* 0x000fea0003800000 */
.L_x_1198:
        /* <DEDUP_REMOVED lines=56> */
.L_x_1186:
        /* <DEDUP_REMOVED lines=47> */
.L_x_1201:
[----:B------:R-:W-:Y:S05]  /*3dd0*/  BSYNC B0 ;  /* 0x0000000000007941 */ /* 0x000fea0003800000 */
.L_x_1200:
        /* <DEDUP_REMOVED lines=153> */
.L_x_1203:
[----:B------:R-:W-:Y:S05]  /*4770*/  BSYNC B0 ;  /* 0x0000000000007941 */ /* 0x000fea0003800000 */
.L_x_1202:
        /* <DEDUP_REMOVED lines=118> */
.L_x_1205:
[----:B------:R-:W-:Y:S05]  /*4ee0*/  BSYNC B0 ;  /* 0x0000000000007941 */ /* 0x000fea0003800000 */
.L_x_1204:
        /* <DEDUP_REMOVED lines=120> */
.L_x_1185:
        /* <DEDUP_REMOVED lines=29> */
.L_x_1189:
[----:B------:R-:W-:Y:S05]  /*5840*/  BSYNC B1 ;  /* 0x0000000000017941 */ /* 0x000fea0003800000 */
.L_x_1184:
        /* <DEDUP_REMOVED lines=66> */
.L_x_1207:
[----:B-1----:R-:W-:Y:S05]  /*5c70*/  BSYNC B0 ;  /* 0x0000000000007941 */ /* 0x002fea0003800000 */
.L_x_1206:
        /* <DEDUP_REMOVED lines=33> */
.L_x_1183:
[----:B---3--:R-:W-:Y:S01]  /*5e90*/  ISETP.NE.AND P3, PT, R216, 0x1, PT ;  /* 0x00000001d800780c */ /* 0x008fe20003f65270 */
[----:B------:R-:W-:Y:S01]  /*5ea0*/  CS2R R98, SRZ ;  /* 0x0000000000627805 */ /* 0x000fe2000001ff00 */
[----:B------:R-:W-:Y:S01]  /*5eb0*/  IADD3 R2, R92, 0x7f, RZ ;  /* 0x0000007f5c027810 */ /* 0x000fe20007ffe0ff */
[----:B-1----:R-:W-:Y:S01]  /*5ec0*/  IMAD.MOV.U32 R5, RZ, RZ, RZ ;  /* 0x000000ffff057224 */ /* 0x002fe200078e00ff */
[----:B------:R-:W-:Y:S01]  /*5ed0*/  PLOP3.LUT P2, PT, PT, PT, PT, 0x80, 0x0 ;  /* 0x000000000000781c */ /* 0x000fe20003f4f070 */
[----:B------:R-:W-:Y:S01]  /*5ee0*/  IMAD.MOV.U32 R96, RZ, RZ, RZ ;  /* 0x000000ffff607224 */ /* 0x000fe200078e00ff */
[----:B------:R-:W-:Y:S01]  /*5ef0*/  CS2R R14, SRZ ;  /* 0x00000000000e7805 */ /* 0x000fe2000001ff00 */
[----:B------:R-:W-:Y:S01]  /*5f00*/  IMAD.MOV.U32 R94, RZ, RZ, RZ ;  /* 0x000000ffff5e7224 */ /* 0x000fe200078e00ff */
[----:B------:R-:W-:Y:S01]  /*5f10*/  CS2R R10, SRZ ;  /* 0x00000000000a7805 */ /* 0x000fe2000001ff00 */
[----:B------:R-:W-:Y:S01]  /*5f20*/  CS2R R8, SRZ ;  /* 0x0000000000087805 */ /* 0x000fe2000001ff00 */
[----:B------:R-:W-:Y:S01]  /*5f30*/  CS2R R12, SRZ ;  /* 0x00000000000c7805 */ /* 0x000fe2000001ff00 */
[----:B------:R-:W-:Y:S01]  /*5f40*/  IMAD.MOV.U32 R7, RZ, RZ, RZ ;  /* 0x000000ffff077224 */ /* 0x000fe200078e00ff */
[----:B------:R-:W-:Y:S01]  /*5f50*/  CS2R R82, SRZ ;  /* 0x0000000000527805 */ /* 0x000fe2000001ff00 */
[----:B------:R-:W-:Y:S01]  /*5f60*/  @P3 IMAD.HI.U32 R0, R2, c[0x0][0x2c8], RZ ;  /* 0x0000b20002003a27 */ /* 0x000fe200078e00ff */
[----:B------:R-:W-:Y:S01]  /*5f70*/  CS2R R80, SRZ ;  /* 0x0000000000507805 */ /* 0x000fe2000001ff00 */
[----:B-----5:R-:W-:Y:S01]  /*5f80*/  CS2R R78, SRZ ;  /* 0x00000000004e7805 */ /* 0x020fe2000001ff00 */
[----:B------:R-:W-:Y:S01]  /*5f90*/  CS2R R76, SRZ ;  /* 0x00000000004c7805 */ /* 0x000fe2000001ff00 */
[----:B------:R-:W-:Y:S01]  /*5fa0*/  CS2R R74, SRZ ;  /* 0x00000000004a7805 */ /* 0x000fe2000001ff00 */
[----:B------:R-:W-:Y:S01]  /*5fb0*/  @P3 SHF.R.U32.HI R2, RZ, c[0x0][0x2cc], R0 ;  /* 0x0000b300ff023a19 */ /* 0x000fe20000011600 */
[----:B------:R-:W-:Y:S01]  /*5fc0*/  CS2R R72, SRZ ;  /* 0x0000000000487805 */ /* 0x000fe2000001ff00 */
[----:B------:R-:W-:Y:S01]  /*5fd0*/  CS2R R70, SRZ ;  /* 0x0000000000467805 */ /* 0x000fe2000001ff00 */
[----:B------:R-:W-:Y:S01]  /*5fe0*/  CS2R R68, SRZ ;  /* 0x0000000000447805 */ /* 0x000fe2000001ff00 */
[----:B------:R-:W-:Y:S01]  /*5ff0*/  CS2R R66, SRZ ;  /* 0x0000000000427805 */ /* 0x000fe2000001ff00 */
[----:B------:R-:W-:Y:S01]  /*6000*/  IMAD.IADD R87, R87, 0x1, R2 ;  /* 0x0000000157577824 */ /* 0x000fe200078e0202 */
[----:B------:R-:W-:Y:S01]  /*6010*/  CS2R R64, SRZ ;  /* 0x0000000000407805 */ /* 0x000fe2000001ff00 */
[----:B------:R-:W-:Y:S01]  /*6020*/  CS2R R62, SRZ ;  /* 0x00000000003e7805 */ /* 0x000fe2000001ff00 */
[----:B------:R-:W-:Y:S01]  /*6030*/  CS2R R60, SRZ ;  /* 0x00000000003c7805 */ /* 0x000fe2000001ff00 */
[----:B------:R-:W-:Y:S01]  /*6040*/  CS2R R58, SRZ ;  /* 0x00000000003a7805 */ /* 0x000fe2000001ff00 */
[----:B------:R-:W-:Y:S01]  /*6050*/  SHF.R.S32.HI R0, RZ, 0x1f, R87 ;  /* 0x0000001fff007819 */ /* 0x000fe20000011457 */
[----:B------:R-:W-:Y:S01]  /*6060*/  CS2R R56, SRZ ;  /* 0x0000000000387805 */ /* 0x000fe2000001ff00 */
[----:B------:R-:W-:Y:S01]  /*6070*/  CS2R R54, SRZ ;  /* 0x0000000000367805 */ /* 0x000fe2000001ff00 */
[----:B------:R-:W-:Y:S01]  /*6080*/  CS2R R52, SRZ ;  /* 0x0000000000347805 */ /* 0x000fe2000001ff00 */
[----:B------:R-:W-:Y:S01]  /*6090*/  LEA.HI R0, R0, R87, RZ, 0x6 ;  /* 0x0000005700007211 */ /* 0x000fe200078f30ff */
[----:B------:R-:W-:Y:S01]  /*60a0*/  CS2R R50, SRZ ;  /* 0x0000000000327805 */ /* 0x000fe2000001ff00 */
[----:B------:R-:W-:Y:S01]  /*60b0*/  CS2R R48, SRZ ;  /* 0x0000000000307805 */ /* 0x000fe2000001ff00 */
[----:B------:R-:W-:Y:S01]  /*60c0*/  CS2R R46, SRZ ;  /* 0x00000000002e7805 */ /* 0x000fe2000001ff00 */
[----:B------:R-:W-:Y:S01]  /*60d0*/  SHF.R.S32.HI R95, RZ, 0x6, R0 ;  /* 0x00000006ff5f7819 */ /* 0x000fe20000011400 */
[----:B------:R-:W-:Y:S01]  /*60e0*/  IMAD.IADD R0, R89, 0x1, R90 ;  /* 0x0000000159007824 */ /* 0x000fe200078e025a */
[----:B------:R-:W-:Y:S01]  /*60f0*/  CS2R R44, SRZ ;  /* 0x00000000002c7805 */ /* 0x000fe2000001ff00 */
[----:B------:R-:W-:Y:S01]  /*6100*/  IMAD.MOV.U32 R90, RZ, RZ, RZ ;  /* 0x000000ffff5a7224 */ /* 0x000fe200078e00ff */
[----:B------:R-:W-:Y:S01]  /*6110*/  IMNMX R95, R88, R95, PT ;  /* 0x0000005f585f7217 */ /* 0x000fe20003800200 */
[----:B------:R-:W-:Y:S01]  /*6120*/  CS2R R42, SRZ ;  /* 0x00000000002a7805 */ /* 0x000fe2000001ff00 */
[----:B------:R-:W-:Y:S01]  /*6130*/  CS2R R88, SRZ ;  /* 0x0000000000587805 */ /* 0x000fe2000001ff00 */
[----:B------:R-:W-:Y:S01]  /*6140*/  CS2R R40, SRZ ;  /* 0x0000000000287805 */ /* 0x000fe2000001ff00 */
[----:B------:R-:W-:Y:S01]  /*6150*/  ISETP.GE.AND P0, PT, R95, 0x1, PT ;  /* 0x000000015f00780c */ /* 0x000fe20003f06270 */
        /* <DEDUP_REMOVED lines=29> */
[CC--:B------:R-:W-:Y:S02]  /*6330*/  LEA.HI R8, R7.reuse, R84.reuse, RZ, 0x3 ;  /* 0x0000005407087211 */ /* 0x0c0fe400078f18ff */
[----:B------:R-:W-:Y:S01]  /*6340*/  LEA.HI R15, R7, R84, RZ, 0x4 ;  /* 0x00000054070f7211 */ /* 0x000fe200078f20ff */
[----:B------:R-:W-:Y:S01]  /*6350*/  IMAD R2, R2, c[0x0][0x178], RZ ;  /* 0x00005e0002027a24 */ /* 0x000fe200078e02ff */
[----:B------:R-:W-:Y:S02]  /*6360*/  SHF.R.S32.HI R10, RZ, 0x3, R8 ;  /* 0x00000003ff0a7819 */ /* 0x000fe40000011408 */
[----:B------:R-:W-:Y:S01]  /*6370*/  LOP3.LUT R219, R8, 0xfffffff8, RZ, 0xc0, !PT ;  /* 0xfffffff808db7812 */ /* 0x000fe200078ec0ff */
[----:B------:R-:W-:Y:S01]  /*6380*/  IMAD R5, R91, c[0x0][0x17c], R2 ;  /* 0x00005f005b057a24 */ /* 0x000fe200078e0202 */
[----:B------:R-:W-:Y:S01]  /*6390*/  SHF.R.S32.HI R3, RZ, 0x4, R15 ;  /* 0x00000004ff037819 */ /* 0x000fe2000001140f */
[----:B------:R-:W-:Y:S01]  /*63a0*/  IMAD.SHL.U32 R203, R10, 0x40, RZ ;  /* 0x000000400acb7824 */ /* 0x000fe200078e00ff */
[----:B------:R-:W-:Y:S01]  /*63b0*/  ISETP.NE.U32.AND P2, PT, RZ, c[0x0][0x348], PT ;  /* 0x0000d200ff007a0c */ /* 0x000fe20003f45070 */
[----:B------:R-:W-:Y:S01]  /*63c0*/  IMAD.IADD R219, R84, 0x1, -R219 ;  /* 0x0000000154db7824 */ /* 0x000fe200078e0adb */
[----:B------:R-:W-:Y:S01]  /*63d0*/  LEA.HI R2, R15, R3, RZ, 0x1 ;  /* 0x000000030f027211 */ /* 0x000fe200078f08ff */
[----:B------:R-:W-:Y:S01]  /*63e0*/  IMAD.IADD R17, R17, 0x1, R5 ;  /* 0x0000000111117824 */ /* 0x000fe200078e0205 */
[----:B------:R-:W-:Y:S01]  /*63f0*/  LOP3.LUT R203, R203, 0x1c0, RZ, 0xc0, !PT ;  /* 0x000001c0cbcb7812 */ /* 0x000fe200078ec0ff */
[C---:B------:R-:W-:Y:S01]  /*6400*/  IMAD.SHL.U32 R20, R219.reuse, 0x8, RZ ;  /* 0x00000008db147824 */ /* 0x040fe200078e00ff */
[----:B------:R-:W-:Y:S01]  /*6410*/  LOP3.LUT R2, R2, 0xfffffffe, RZ, 0xc0, !PT ;  /* 0xfffffffe02027812 */ /* 0x000fe200078ec0ff */
[----:B------:R-:W-:Y:S01]  /*6420*/  IMAD R11, R219, 0x20, R10 ;  /* 0x00000020db0b7824 */ /* 0x000fe200078e020a */
[----:B------:R-:W-:Y:S01]  /*6430*/  SHF.R.S32.HI R9, RZ, 0x1f, R196 ;  /* 0x0000001fff097819 */ /* 0x000fe200000114c4 */
[----:B------:R-:W-:Y:S01]  /*6440*/  IMAD.WIDE.U32 R16, R195, c[0x0][0x1b8], R16 ;  /* 0x00006e00c3107a25 */ /* 0x000fe200078e0010 */
[----:B------:R-:W-:-:S02]  /*6450*/  LOP3.LUT R4, R203, 0x38, R20, 0xf8, !PT ;  /* 0x00000038cb047812 */ /* 0x000fc400078ef814 */
[----:B------:R-:W-:Y:S01]  /*6460*/  SHF.R.U32.HI R203, RZ, 0x3, R203 ;  /* 0x00000003ffcb7819 */ /* 0x000fe200000116cb */
[----:B------:R-:W-:Y:S01]  /*6470*/  IMAD.IADD R2, R3, 0x1, -R2 ;  /* 0x0000000103027824 */ /* 0x000fe200078e0a02 */
[----:B------:R-:W-:Y:S01]  /*6480*/  IADD3 R3, R20, 0x80, RZ ;  /* 0x0000008014037810 */ /* 0x000fe20007ffe0ff */
[----:B------:R-:W-:Y:S01]  /*6490*/  IMAD.SHL.U32 R5, R219, 0x40, RZ ;  /* 0x00000040db057824 */ /* 0x000fe200078e00ff */
[----:B------:R-:W-:Y:S01]  /*64a0*/  LOP3.LUT R203, R4, R203, RZ, 0x3c, !PT ;  /* 0x000000cb04cb7212 */ /* 0x000fe200078e3cff */
[----:B------:R-:W-:Y:S01]  /*64b0*/  IMAD R4, R86, c[0x0][0x1b8], RZ ;  /* 0x00006e0056047a24 */ /* 0x000fe200078e02ff */
[C---:B------:R-:W-:Y:S02]  /*64c0*/  ISETP.GE.AND P1, PT, R3.reuse, c[0x0][0x1d4], PT ;  /* 0x0000750003007a0c */ /* 0x040fe40003f26270 */
[----:B------:R-:W-:Y:S01]  /*64d0*/  ISETP.GE.AND P4, PT, R3, c[0x0][0x198], PT ;  /* 0x0000660003007a0c */ /* 0x000fe20003f86270 */
[----:B------:R-:W-:Y:S01]  /*64e0*/  IMAD R3, R195, c[0x0][0x1bc], R4 ;  /* 0x00006f00c3037a24 */ /* 0x000fe200078e0204 */
[----:B------:R-:W-:Y:S01]  /*64f0*/  ISETP.NE.AND.EX P2, PT, RZ, c[0x0][0x34c], PT, P2 ;  /* 0x0000d300ff007a0c */ /* 0x000fe20003f45320 */
[----:B------:R-:W-:Y:S01]  /*6500*/  IMAD.IADD R4, R92, 0x1, R11 ;  /* 0x000000015c047824 */ /* 0x000fe200078e020b */
[----:B------:R-:W-:Y:S01]  /*6510*/  LOP3.LUT R15, R15, 0xfffffff0, RZ, 0xc0, !PT ;  /* 0xfffffff00f0f7812 */ /* 0x000fe200078ec0ff */
[----:B------:R-:W-:Y:S01]  /*6520*/  IMAD.IADD R17, R17, 0x1, R3 ;  /* 0x0000000111117824 */ /* 0x000fe200078e0203 */
[----:B------:R-:W-:Y:S01]  /*6530*/  SEL R21, R9, RZ, !P2 ;  /* 0x000000ff09157207 */ /* 0x000fe20005000000 */
[----:B------:R-:W-:Y:S01]  /*6540*/  @P3 IMAD.HI.U32 R3, R4, c[0x0][0x2c8], RZ ;  /* 0x0000b20004033a27 */ /* 0x000fe200078e00ff */
[----:B------:R-:W-:-:S02]  /*6550*/  SEL R18, R196, RZ, !P2 ;  /* 0x000000ffc4127207 */ /* 0x000fc40005000000 */
[----:B------:R-:W-:Y:S01]  /*6560*/  LOP3.LUT R5, R5, 0x1c0, RZ, 0xc0, !PT ;  /* 0x000001c005057812 */ /* 0x000fe200078ec0ff */
[----:B------:R-:W-:Y:S01]  /*6570*/  IMAD.MOV.U32 R24, RZ, RZ, R4 ;  /* 0x000000ffff187224 */ /* 0x000fe200078e0004 */
[----:B------:R-:W-:Y:S01]  /*6580*/  @P3 SHF.R.U32.HI R24, RZ, c[0x0][0x2cc], R3 ;  /* 0x0000b300ff183a19 */ /* 0x000fe20000011603 */
[----:B------:R-:W-:Y:S01]  /*6590*/  IMAD R21, R21, c[0x0][0x1c0], RZ ;  /* 0x0000700015157a24 */ /* 0x000fe200078e02ff */
[----:B-1----:R-:W-:Y:S01]  /*65a0*/  SHF.R.S32.HI R13, RZ, 0x1f, R0 ;  /* 0x0000001fff0d7819 */ /* 0x002fe20000011400 */
[----:B------:R-:W-:Y:S01]  /*65b0*/  IMAD.IADD R22, R84, 0x1, -R15 ;  /* 0x0000000154167824 */ /* 0x000fe200078e0a0f */
[----:B------:R-:W-:Y:S01]  /*65c0*/  SHF.R.S32.HI R3, RZ, 0x1f, R24 ;  /* 0x0000001fff037819 */ /* 0x000fe20000011418 */
[C---:B------:R-:W-:Y:S01]  /*65d0*/  IMAD R21, R18.reuse, c[0x0][0x1c4], R21 ;  /* 0x0000710012157a24 */ /* 0x040fe200078e0215 */
[----:B------:R-:W-:Y:S01]  /*65e0*/  LOP3.LUT R8, R5, 0x8, R8, 0xf8, !PT ;  /* 0x0000000805087812 */ /* 0x000fe200078ef808 */
[----:B------:R-:W-:Y:S01]  /*65f0*/  IMAD.WIDE.U32 R18, R18, c[0x0][0x1c0], R16 ;  /* 0x0000700012127a25 */ /* 0x000fe200078e0010 */
[----:B------:R-:W-:-:S02]  /*6600*/  IADD3 R17, P2, R10, R0, RZ ;  /* 0x000000000a117210 */ /* 0x000fc40007f5e0ff */
[----:B------:R-:W-:Y:S01]  /*6610*/  SHF.R.S32.HI R15, RZ, 0x1f, R22 ;  /* 0x0000001fff0f7819 */ /* 0x000fe20000011416 */
[----:B------:R-:W-:Y:S01]  /*6620*/  IMAD.MOV R11, RZ, RZ, -R24 ;  /* 0x000000ffff0b7224 */ /* 0x000fe200078e0a18 */
[----:B------:R-:W-:Y:S01]  /*6630*/  SHF.R.U32.HI R5, RZ, 0x3, R5 ;  /* 0x00000003ff057819 */ /* 0x000fe20000011605 */
[----:B------:R-:W-:Y:S01]  /*6640*/  IMAD R3, R3, c[0x0][0x1b0], RZ ;  /* 0x00006c0003037a24 */ /* 0x000fe200078e02ff */
[----:B------:R-:W-:Y:S01]  /*6650*/  LEA.HI.X.SX32 R13, R10, R13, 0x1, P2 ;  /* 0x0000000d0a0d7211 */ /* 0x000fe200010f0eff */
[----:B------:R-:W-:Y:S01]  /*6660*/  IMAD R11, R11, c[0x0][0x2c4], R4 ;  /* 0x0000b1000b0b7a24 */ /* 0x000fe200078e0204 */
[----:B------:R-:W-:Y:S01]  /*6670*/  LEA.HI R4, R15, R22, RZ, 0x3 ;  /* 0x000000160f047211 */ /* 0x000fe200078f18ff */
[----:B------:R-:W-:Y:S01]  /*6680*/  IMAD.IADD R19, R19, 0x1, R21 ;  /* 0x0000000113137824 */ /* 0x000fe200078e0215 */
[----:B------:R-:W-:Y:S01]  /*6690*/  LOP3.LUT R5, R8, R5, RZ, 0x3c, !PT ;  /* 0x0000000508057212 */ /* 0x000fe200078e3cff */
[----:B------:R-:W-:Y:S01]  /*66a0*/  IMAD R3, R24, c[0x0][0x1b4], R3 ;  /* 0x00006d0018037a24 */ /* 0x000fe200078e0203 */
[----:B------:R-:W-:Y:S01]  /*66b0*/  LOP3.LUT R15, R4, 0xfffffff8, RZ, 0xc0, !PT ;  /* 0xfffffff8040f7812 */ /* 0x000fe200078ec0ff */
[----:B------:R-:W-:Y:S01]  /*66c0*/  IMAD.WIDE.U32 R24, R24, c[0x0][0x1b0], R18 ;  /* 0x00006c0018187a25 */ /* 0x000fe200078e0012 */
[----:B------:R-:W-:-:S02]  /*66d0*/  LEA.HI R14, R7, R84, RZ, 0x6 ;  /* 0x00000054070e7211 */ /* 0x000fc400078f30ff */
[----:B------:R-:W-:Y:S01]  /*66e0*/  SHF.R.S32.HI R21, RZ, 0x1f, R20 ;  /* 0x0000001fff157819 */ /* 0x000fe20000011414 */
[C---:B------:R-:W-:Y:S01]  /*66f0*/  IMAD R8, R13.reuse, c[0x0][0x1e0], RZ ;  /* 0x000078000d087a24 */ /* 0x040fe200078e02ff */
[----:B------:R-:W-:Y:S01]  /*6700*/  ISETP.NE.U32.AND P2, PT, RZ, c[0x0][0x350], PT ;  /* 0x0000d400ff007a0c */ /* 0x000fe20003f45070 */
[----:B------:R-:W-:Y:S01]  /*6710*/  IMAD R0, R13, c[0x0][0x208], RZ ;  /* 0x000082000d007a24 */ /* 0x000fe200078e02ff */
[----:B------:R-:W-:Y:S01]  /*6720*/  SHF.R.S32.HI R13, RZ, 0x1f, R11 ;  /* 0x0000001fff0d7819 */ /* 0x000fe2000001140b */
[----:B------:R-:W-:Y:S01]  /*6730*/  IMAD.IADD R25, R25, 0x1, R3 ;  /* 0x0000000119197824 */ /* 0x000fe200078e0203 */
[----:B------:R-:W-:Y:S01]  /*6740*/  ISETP.NE.AND.EX P2, PT, RZ, c[0x0][0x354], PT, P2 ;  /* 0x0000d500ff007a0c */ /* 0x000fe20003f45320 */
[----:B------:R-:W-:Y:S01]  /*6750*/  IMAD.IADD R3, R22, 0x1, -R15 ;  /* 0x0000000116037824 */ /* 0x000fe200078e0a0f */
[----:B------:R-:W-:Y:S01]  /*6760*/  LOP3.LUT P5, RZ, R219, 0x2, RZ, 0xc0, !PT ;  /* 0x00000002dbff7812 */ /* 0x000fe200078ac0ff */
[----:B------:R-:W-:Y:S01]  /*6770*/  IMAD R22, R13, c[0x0][0x1a8], RZ ;  /* 0x00006a000d167a24 */ /* 0x000fe200078e02ff */
[----:B------:R-:W-:Y:S01]  /*6780*/  LOP3.LUT R197, R197, 0xfffffffe, RZ, 0xc0, !PT ;  /* 0xfffffffec5c57812 */ /* 0x000fe200078ec0ff */
[----:B------:R-:W-:Y:S01]  /*6790*/  IMAD.SHL.U32 R14, R14, 0x8, RZ ;  /* 0x000000080e0e7824 */ /* 0x000fe200078e00ff */
[----:B------:R-:W-:Y:S01]  /*67a0*/  P2R R12, PR, RZ, 0x10 ;  /* 0x00000010ff0c7803 */ /* 0x000fe20000000000 */
[----:B------:R-:W-:Y:S01]  /*67b0*/  IMAD R8, R17, c[0x0][0x1e4], R8 ;  /* 0x0000790011087a24 */ /* 0x000fe200078e0208 */
[----:B------:R-:W-:Y:S01]  /*67c0*/  @P1 LOP3.LUT R197, R197, 0x1, RZ, 0xfc, !PT ;  /* 0x00000001c5c51812 */ /* 0x000fe200078efcff */
[----:B------:R-:W-:Y:S01]  /*67d0*/  IMAD.WIDE.U32 R18, R17, c[0x0][0x1e0], R20 ;  /* 0x0000780011127a25 */ /* 0x000fe200078e0014 */
[----:B------:R-:W-:-:S02]  /*67e0*/  LOP3.LUT R203, R203, 0xfffffe00, R14, 0xf8, !PT ;  /* 0xfffffe00cbcb7812 */ /* 0x000fc400078ef80e */
[----:B------:R-:W-:Y:S01]  /*67f0*/  LOP3.LUT R197, R197, 0xfffffffb, RZ, 0xc0, !PT ;  /* 0xfffffffbc5c57812 */ /* 0x000fe200078ec0ff */
[----:B------:R-:W-:Y:S01]  /*6800*/  IMAD R22, R11, c[0x0][0x1ac], R22 ;  /* 0x00006b000b167a24 */ /* 0x000fe200078e0216 */
[----:B------:R-:W-:Y:S01]  /*6810*/  LOP3.LUT P1, RZ, R219, 0x4, RZ, 0xc0, !PT ;  /* 0x00000004dbff7812 */ /* 0x000fe2000782c0ff */
[----:B------:R-:W-:Y:S01]  /*6820*/  IMAD.WIDE.U32 R24, R11, c[0x0][0x1a8], R24 ;  /* 0x00006a000b187a25 */ /* 0x000fe200078e0018 */
[----:B------:R-:W-:Y:S02]  /*6830*/  LEA.HI R11, R7, R84, RZ, 0x3 ;  /* 0x00000054070b7211 */ /* 0x000fe400078f18ff */
[----:B------:R-:W-:Y:S01]  /*6840*/  @P5 LOP3.LUT R197, R197, 0x4, RZ, 0xfc, !PT ;  /* 0x00000004c5c55812 */ /* 0x000fe200078efcff */
[----:B------:R-:W-:Y:S01]  /*6850*/  IMAD R0, R17, c[0x0][0x20c], R0 ;  /* 0x0000830011007a24 */ /* 0x000fe200078e0200 */
[----:B------:R-:W-:Y:S01]  /*6860*/  LOP3.LUT R11, R11, 0xfffffff8, RZ, 0xc0, !PT ;  /* 0xfffffff80b0b7812 */ /* 0x000fe200078ec0ff */
[----:B------:R-:W-:Y:S01]  /*6870*/  IMAD.WIDE.U32 R16, R17, c[0x0][0x208], R20 ;  /* 0x0000820011107a25 */ /* 0x000fe200078e0014 */
[----:B------:R-:W-:-:S03]  /*6880*/  ISETP.GE.AND P6, PT, R20, c[0x0][0x1d4], PT ;  /* 0x0000750014007a0c */ /* 0x000fc60003fc6270 */
[----:B------:R-:W-:Y:S02]  /*6890*/  IMAD.IADD R19, R19, 0x1, R8 ;  /* 0x0000000113137824 */ /* 0x000fe400078e0208 */
[----:B------:R-:W-:Y:S02]  /*68a0*/  IMAD.SHL.U32 R8, R3, 0x40, RZ ;  /* 0x0000004003087824 */ /* 0x000fe400078e00ff */
[----:B------:R-:W-:Y:S02]  /*68b0*/  IMAD.IADD R17, R17, 0x1, R0 ;  /* 0x0000000111117824 */ /* 0x000fe400078e0200 */
[C---:B------:R-:W-:Y:S02]  /*68c0*/  IMAD R5, R2.reuse, 0x200, R5 ;  /* 0x0000020002057824 */ /* 0x040fe400078e0205 */
[----:B------:R-:W-:Y:S02]  /*68d0*/  IMAD.SHL.U32 R2, R2, 0x8, RZ ;  /* 0x0000000802027824 */ /* 0x000fe400078e00ff */
[----:B------:R-:W-:-:S04]  /*68e0*/  IMAD.WIDE.U32 R206, R195, c[0x0][0x1e8], R18 ;  /* 0x00007a00c3ce7a25 */ /* 0x000fc800078e0012 */
[----:B------:R-:W-:Y:S02]  /*68f0*/  IMAD.IADD R18, R92, 0x1, R10 ;  /* 0x000000015c127824 */ /* 0x000fe400078e020a */
[----:B------:R-:W-:Y:S01]  /*6900*/  IMAD.WIDE.U32 R16, R195, c[0x0][0x210], R16 ;  /* 0x00008400c3107a25 */ /* 0x000fe200078e0010 */
[----:B--2---:R-:W-:-:S03]  /*6910*/  @P0 SHF.R.S32.HI R15, RZ, 0x1f, R6 ;  /* 0x0000001fff0f0819 */ /* 0x004fc60000011406 */
[----:B------:R-:W-:Y:S01]  /*6920*/  @P0 IMAD.MOV.U32 R14, RZ, RZ, R6 ;  /* 0x000000ffff0e0224 */ /* 0x000fe200078e0006 */
[----:B------:R-:W-:Y:S01]  /*6930*/  @!P0 MOV R14, R196 ;  /* 0x000000c4000e8202 */ /* 0x000fe20000000f00 */
[----:B------:R-:W-:Y:S01]  /*6940*/  @!P0 IMAD.MOV.U32 R15, RZ, RZ, R9 ;  /* 0x000000ffff0f8224 */ /* 0x000fe200078e0009 */
[----:B------:R-:W-:Y:S01]  /*6950*/  LEA R13, P0, R24, c[0x0][0x160], 0x1 ;  /* 0x00005800180d7a11 */ /* 0x000fe200078008ff */
[----:B------:R-:W-:Y:S01]  /*6960*/  IMAD.IADD R9, R25, 0x1, R22 ;  /* 0x0000000119097824 */ /* 0x000fe200078e0216 */
[----:B------:R-:W-:Y:S01]  /*6970*/  SEL R204, R14, RZ, !P2 ;  /* 0x000000ff0ecc7207 */ /* 0x000fe20005000000 */
[C---:B------:R-:W-:Y:S01]  /*6980*/  IMAD R6, R86.reuse, c[0x0][0x1e8], RZ ;  /* 0x00007a0056067a24 */ /* 0x040fe200078e02ff */
[----:B------:R-:W-:Y:S01]  /*6990*/  SEL R14, R15, RZ, !P2 ;  /* 0x000000ff0f0e7207 */ /* 0x000fe20005000000 */
[----:B------:R-:W-:Y:S01]  /*69a0*/  IMAD R86, R86, c[0x0][0x210], RZ ;  /* 0x0000840056567a24 */ /* 0x000fe200078e02ff */
[----:B------:R-:W-:Y:S01]  /*69b0*/  LEA.HI.X R0, R24, c[0x0][0x164], R9, 0x1, P0 ;  /* 0x0000590018007a11 */ /* 0x000fe200000f0c09 */
[C---:B------:R-:W-:Y:S01]  /*69c0*/  IMAD R6, R195.reuse, c[0x0][0x1ec], R6 ;  /* 0x00007b00c3067a24 */ /* 0x040fe200078e0206 */
[----:B------:R-:W-:Y:S01]  /*69d0*/  LOP3.LUT R9, R8, 0x1c0, RZ, 0xc0, !PT ;  /* 0x000001c008097812 */ /* 0x000fe200078ec0ff */
[----:B------:R-:W-:Y:S01]  /*69e0*/  IMAD R86, R195, c[0x0][0x214], R86 ;  /* 0x00008500c3567a24 */ /* 0x000fe200078e0256 */
[----:B------:R-:W-:Y:S01]  /*69f0*/  LOP3.LUT P2, RZ, R3, 0x4, RZ, 0xc0, !PT ;  /* 0x0000000403ff7812 */ /* 0x000fe2000784c0ff */
[----:B------:R-:W-:Y:S01]  /*6a00*/  IMAD.IADD R207, R6, 0x1, R207 ;  /* 0x0000000106cf7824 */ /* 0x000fe200078e02cf */
[----:B------:R-:W-:Y:S01]  /*6a10*/  LOP3.LUT R2, R9, 0x8, R2, 0xf8, !PT ;  /* 0x0000000809027812 */ /* 0x000fe200078ef802 */
[----:B------:R-:W-:Y:S01]  /*6a20*/  IMAD.IADD R87, R86, 0x1, R17 ;  /* 0x0000000156577824 */ /* 0x000fe200078e0211 */
[----:B------:R-:W-:Y:S01]  /*6a30*/  SHF.R.U32.HI R9, RZ, 0x3, R9 ;  /* 0x00000003ff097819 */ /* 0x000fe20000011609 */
[C---:B------:R-:W-:Y:S01]  /*6a40*/  IMAD R211, R14.reuse, c[0x0][0x1f0], RZ ;  /* 0x00007c000ed37a24 */ /* 0x040fe200078e02ff */
[----:B------:R-:W-:Y:S01]  /*6a50*/  LOP3.LUT P0, RZ, R3, 0x2, RZ, 0xc0, !PT ;  /* 0x0000000203ff7812 */ /* 0x000fe2000780c0ff */
[----:B------:R-:W-:Y:S01]  /*6a60*/  IMAD R209, R14, c[0x0][0x218], RZ ;  /* 0x000086000ed17a24 */ /* 0x000fe200078e02ff */
[----:B------:R-:W-:Y:S01]  /*6a70*/  LOP3.LUT R2, R2, R9, RZ, 0x3c, !PT ;  /* 0x0000000902027212 */ /* 0x000fe200078e3cff */
[----:B------:R-:W-:Y:S01]  /*6a80*/  IMAD R9, R218, c[0x0][0x2c4], RZ ;  /* 0x0000b100da097a24 */ /* 0x000fe200078e02ff */
[----:B------:R-:W-:Y:S01]  /*6a90*/  SHF.L.U32 R3, R4, 0x6, RZ ;  /* 0x0000000604037819 */ /* 0x000fe200000006ff */
[----:B------:R-:W-:Y:S01]  /*6aa0*/  IMAD.IADD R8, R84, 0x1, -R11 ;  /* 0x0000000154087824 */ /* 0x000fe200078e0a0b */
[----:B------:R-:W-:Y:S01]  /*6ab0*/  LEA.HI R6, R7, R84, RZ, 0x5 ;  /* 0x0000005407067211 */ /* 0x000fe200078f28ff */
[----:B------:R-:W-:Y:S01]  /*6ac0*/  IMAD.MOV.U32 R86, RZ, RZ, R16 ;  /* 0x000000ffff567224 */ /* 0x000fe200078e0010 */
[----:B------:R-:W-:Y:S01]  /*6ad0*/  LOP3.LUT R3, R2, 0xfffffe00, R3, 0xf8, !PT ;  /* 0xfffffe0002037812 */ /* 0x000fe200078ef803 */
[----:B------:R-:W-:Y:S01]  /*6ae0*/  IMAD.MOV.U32 R2, RZ, RZ, 0x10 ;  /* 0x00000010ff027424 */ /* 0x000fe200078e00ff */
[----:B------:R-:W-:Y:S01]  /*6af0*/  IADD3 R11, R20, 0x40, RZ ;  /* 0x00000040140b7810 */ /* 0x000fe20007ffe0ff */
[----:B------:R-:W-:Y:S01]  /*6b00*/  IMAD.MOV.U32 R4, RZ, RZ, 0x20 ;  /* 0x00000020ff047424 */ /* 0x000fe200078e00ff */
[----:B------:R1:W2:Y:S01]  /*6b10*/  SHFL.IDX PT, R22, R13, RZ, 0x181f ;  /* 0x00181fff0d167589 */ /* 0x0002a200000e0000 */
[----:B------:R-:W-:Y:S01]  /*6b20*/  IMAD R211, R204, c[0x0][0x1f4], R211 ;  /* 0x00007d00ccd37a24 */ /* 0x000fe200078e02d3 */
[----:B------:R-:W-:Y:S01]  /*6b30*/  SEL R2, R2, 0xfffffff0, !P0 ;  /* 0xfffffff002027807 */ /* 0x000fe20004000000 */
[----:B------:R-:W-:Y:S01]  /*6b40*/  IMAD R209, R204, c[0x0][0x21c], R209 ;  /* 0x00008700ccd17a24 */ /* 0x000fe200078e02d1 */
[----:B------:R-:W-:Y:S01]  /*6b50*/  ISETP.GE.AND P0, PT, R18, R9, PT ;  /* 0x000000091200720c */ /* 0x000fe20003f06270 */
[----:B------:R-:W-:Y:S01]  /*6b60*/  IMAD.WIDE.U32 R206, R204, c[0x0][0x1f0], R206 ;  /* 0x00007c00ccce7a25 */ /* 0x000fe200078e00ce */
[----:B------:R1:W3:Y:S01]  /*6b70*/  SHFL.IDX PT, R23, R0, RZ, 0x181f ;  /* 0x00181fff00177589 */ /* 0x0002e200000e0000 */
[----:B------:R-:W-:-:S02]  /*6b80*/  SEL R4, R4, 0xffffffe0, !P2 ;  /* 0xffffffe004047807 */ /* 0x000fc40005000000 */
[----:B------:R-:W-:Y:S01]  /*6b90*/  IMAD.SHL.U32 R8, R8, 0x8, RZ ;  /* 0x0000000808087824 */ /* 0x000fe200078e00ff */
[----:B------:R-:W-:Y:S01]  /*6ba0*/  ISETP.GE.AND P5, PT, R11, c[0x0][0x1d4], PT ;  /* 0x000075000b007a0c */ /* 0x000fe20003fa6270 */
[----:B------:R-:W-:Y:S01]  /*6bb0*/  IMAD.WIDE.U32 R204, R204, c[0x0][0x218], R86 ;  /* 0x00008600cccc7a25 */ /* 0x000fe200078e0056 */
[----:B------:R-:W-:Y:S02]  /*6bc0*/  SHF.R.S32.HI R86, RZ, 0x5, R6 ;  /* 0x00000005ff567819 */ /* 0x000fe40000011406 */
[----:B------:R-:W-:Y:S01]  /*6bd0*/  ISETP.GE.AND P2, PT, R8, c[0x0][0x198], PT ;  /* 0x0000660008007a0c */ /* 0x000fe20003f46270 */
[----:B------:R-:W-:Y:S01]  /*6be0*/  IMAD.IADD R211, R207, 0x1, R211 ;  /* 0x00000001cfd37824 */ /* 0x000fe200078e02d3 */
[----:B------:R-:W-:Y:S01]  /*6bf0*/  ISETP.GE.AND P3, PT, R11, c[0x0][0x198], PT ;  /* 0x000066000b007a0c */ /* 0x000fe20003f66270 */
[----:B------:R-:W-:Y:S01]  /*6c00*/  IMAD.IADD R209, R205, 0x1, R209 ;  /* 0x00000001cdd17824 */ /* 0x000fe200078e02d1 */
[----:B------:R-:W-:Y:S06]  /*6c10*/  @P0 BRA `(.L_x_1211) ;  /* 0x0000010000000947 */ /* 0x000fec0003800000 */
[----:B------:R-:W-:Y:S02]  /*6c20*/  IADD3 R14, R8, 0x80, RZ ;  /* 0x00000080080e7810 */ /* 0x000fe40007ffe0ff */
[----:B------:R-:W-:-:S02]  /*6c30*/  SHF.R.S32.HI R16, RZ, 0x1f, R11 ;  /* 0x0000001fff107819 */ /* 0x000fc4000001140b */
[----:B------:R-:W-:Y:S02]  /*6c40*/  SHF.R.S32.HI R15, RZ, 0x1f, R14 ;  /* 0x0000001fff0f7819 */ /* 0x000fe4000001140e */
[----:B------:R-:W-:Y:S02]  /*6c50*/  LEA.HI R16, R16, R11, RZ, 0x3 ;  /* 0x0000000b10107211 */ /* 0x000fe400078f18ff */
[----:B------:R-:W-:Y:S01]  /*6c60*/  LEA.HI R15, R15, R14, RZ, 0x3 ;  /* 0x0000000e0f0f7211 */ /* 0x000fe200078f18ff */
[----:B------:R-:W-:Y:S01]  /*6c70*/  IMAD.SHL.U32 R14, R203, 0x2, RZ ;  /* 0x00000002cb0e7824 */ /* 0x000fe200078e00ff */
[----:B--2---:R-:W-:Y:S02]  /*6c80*/  LEA R24, P0, R8, R22, 0x1 ;  /* 0x0000001608187211 */ /* 0x004fe400078008ff */
[----:B------:R-:W-:Y:S02]  /*6c90*/  LOP3.LUT R16, R16, 0xfffffff8, RZ, 0xc0, !PT ;  /* 0xfffffff810107812 */ /* 0x000fe400078ec0ff */
[----:B------:R-:W-:-:S02]  /*6ca0*/  LOP3.LUT R15, R15, 0xfffffff8, RZ, 0xc0, !PT ;  /* 0xfffffff80f0f7812 */ /* 0x000fc400078ec0ff */
[----:B---3--:R-:W-:Y:S01]  /*6cb0*/  LEA.HI.X R25, R8, R23, R21, 0x1, P0 ;  /* 0x0000001708197211 */ /* 0x008fe200000f0c15 */
[----:B------:R-:W-:-:S04]  /*6cc0*/  IMAD.WIDE R16, R16, 0x2, R22 ;  /* 0x0000000210107825 */ /* 0x000fc800078e0216 */
[----:B------:R-:W-:Y:S01]  /*6cd0*/  IMAD.WIDE R22, R15, 0x2, R22 ;  /* 0x000000020f167825 */ /* 0x000fe200078e0216 */
[----:B------:R-:W-:Y:S01]  /*6ce0*/  @!PT LDS RZ, [RZ] ;  /* 0x00000000fffff984 */ /* 0x000fe20000000800 */
[----:B------:R2:W-:Y:S04]  /*6cf0*/  LDGSTS.E.BYPASS.LTC128B.128 [R14+0x18100], [R24.64], !P2 ;  /* 0x18100000180e7fae */ /* 0x0005e8000d101d46 */
[----:B------:R2:W-:Y:S04]  /*6d00*/  LDGSTS.E.BYPASS.LTC128B.128 [R14+0x1c100], [R16.64], !P3 ;  /* 0x1c100000100e7fae */ /* 0x0005e8000d901d46 */
[----:B------:R2:W-:Y:S02]  /*6d10*/  LDGSTS.E.BYPASS.LTC128B.128 [R14+0x20100], [R22.64], !P4 ;  /* 0x20100000160e7fae */ /* 0x0005e4000e101d46 */
.L_x_1211:
[----:B------:R-:W-:Y:S05]  /*6d20*/  BSYNC B0 ;  /* 0x0000000000007941 */ /* 0x000fea0003800000 */
.L_x_1210:
        /* <DEDUP_REMOVED lines=22> */
.L_x_1213:
[----:B------:R-:W-:Y:S05]  /*6e90*/  BSYNC B0 ;  /* 0x0000000000007941 */ /* 0x000fea0003800000 */
.L_x_1212:
[----:B------:R-:W-:Y:S01]  /*6ea0*/  IADD3 R14, R18, 0x40, RZ ;  /* 0x00000040120e7810 */ /* 0x000fe20007ffe0ff */
[----:B---3--:R3:W1:Y:S01]  /*6eb0*/  SHFL.IDX PT, R23, R0, 0x2, 0x181f ;  /* 0x00581f0000177f89 */ /* 0x00866200000e0000 */
        /* <DEDUP_REMOVED lines=20> */
.L_x_1215:
[----:B------:R-:W-:Y:S05]  /*7000*/  BSYNC B0 ;  /* 0x0000000000007941 */ /* 0x000fea0003800000 */
.L_x_1214:
[----:B------:R-:W5:Y:S01]  /*7010*/  SHFL.IDX PT, R14, R13, 0x3, 0x181f ;  /* 0x00781f000d0e7f89 */ /* 0x000f6200000e0000 */
[----:B------:R-:W-:Y:S01]  /*7020*/  IADD3 R18, R18, 0x60, RZ ;  /* 0x0000006012127810 */ /* 0x000fe20007ffe0ff */
[----:B------:R-:W-:Y:S01]  /*7030*/  IMAD.SHL.U32 R132, R203, 0x2, RZ ;  /* 0x00000002cb847824 */ /* 0x000fe200078e00ff */
[----:B------:R-:W-:Y:S01]  /*7040*/  IADD3 R87, R95, -0x1, RZ ;  /* 0xffffffff5f577810 */ /* 0x000fe20007ffe0ff */
[----:B-1----:R1:W2:Y:S01]  /*7050*/  SHFL.IDX PT, R15, R0, 0x3, 0x181f ;  /* 0x00781f00000f7f89 */ /* 0x0022a200000e0000 */
[----:B------:R-:W-:Y:S01]  /*7060*/  ISETP.GE.AND P0, PT, R18, R9, PT ;  /* 0x000000091200720c */ /* 0x000fe20003f06270 */
[----:B------:R-:W-:Y:S01]  /*7070*/  IMAD.IADD R10, R215, 0x1, -R10 ;  /* 0x00000001d70a7824 */ /* 0x000fe200078e0a0a */
[----:B------:R-:W-:Y:S01]  /*7080*/  IADD3 R202, R132, 0x100, RZ ;  /* 0x0000010084ca7810 */ /* 0x000fe20007ffe0ff */
[----:B------:R-:W-:-:S02]  /*7090*/  IMAD.MOV.U32 R50, RZ, RZ, 0x6 ;  /* 0x00000006ff327424 */ /* 0x000fc400078e00ff */
[----:B------:R-:W-:Y:S02]  /*70a0*/  IMAD R10, R87, -0x40, R10 ;  /* 0xffffffc0570a7824 */ /* 0x000fe400078e020a */
[----:B------:R-:W-:Y:S02]  /*70b0*/  IMAD.MOV.U32 R210, RZ, RZ, R206 ;  /* 0x000000ffffd27224 */ /* 0x000fe400078e00ce */
[----:B------:R-:W-:Y:S02]  /*70c0*/  IMAD.MOV.U32 R200, RZ, RZ, 0x5 ;  /* 0x00000005ffc87424 */ /* 0x000fe400078e00ff */
[----:B------:R-:W-:Y:S02]  /*70d0*/  IMAD.MOV.U32 R208, RZ, RZ, R204 ;  /* 0x000000ffffd07224 */ /* 0x000fe400078e00cc */
[C---:B-----5:R-:W-:Y:S02]  /*70e0*/  @!P0 LEA R18, P4, R8.reuse, R14, 0x1 ;  /* 0x0000000e08128211 */ /* 0x060fe400078808ff */
[----:B-123--:R-:W-:-:S02]  /*70f0*/  IADD3 R0, R8, 0x80, RZ ;  /* 0x0000008008007810 */ /* 0x00efc40007ffe0ff */
[----:B------:R-:W-:Y:S02]  /*7100*/  @!P0 LEA.HI.X R19, R8, R15, R21, 0x1, P4 ;  /* 0x0000000f08138211 */ /* 0x000fe400020f0c15 */
[----:B------:R-:W-:Y:S02]  /*7110*/  @!P0 SHF.R.S32.HI R13, RZ, 0x1f, R0 ;  /* 0x0000001fff0d8819 */ /* 0x000fe40000011400 */
[----:B------:R-:W-:Y:S01]  /*7120*/  LOP3.LUT P4, RZ, R197, 0x1, RZ, 0xc0, !PT ;  /* 0x00000001c5ff7812 */ /* 0x000fe2000788c0ff */
[----:B------:R-:W-:Y:S01]  /*7130*/  @!PT LDS RZ, [RZ] ;  /* 0x00000000fffff984 */ /* 0x000fe20000000800 */
[----:B------:R1:W-:Y:S01]  /*7140*/  @!P0 LDGSTS.E.BYPASS.LTC128B.128 [R132+0x1b100], [R18.64], !P2 ;  /* 0x1b10000012848fae */ /* 0x0003e2000d101d46 */
[----:B------:R-:W-:Y:S02]  /*7150*/  ISETP.NE.AND P2, PT, R12, RZ, PT ;  /* 0x000000ff0c00720c */ /* 0x000fe40003f45270 */
[----:B------:R-:W-:-:S04]  /*7160*/  @!P0 SHF.R.S32.HI R12, RZ, 0x1f, R11 ;  /* 0x0000001fff0c8819 */ /* 0x000fc8000001140b */
[----:B------:R-:W-:Y:S02]  /*7170*/  @!P0 LEA.HI R17, R12, R11, RZ, 0x3 ;  /* 0x0000000b0c118211 */ /* 0x000fe400078f18ff */
[----:B------:R-:W-:Y:S02]  /*7180*/  @!P0 LEA.HI R12, R13, R0, RZ, 0x3 ;  /* 0x000000000d0c8211 */ /* 0x000fe400078f18ff */
[----:B------:R-:W-:Y:S02]  /*7190*/  @!P0 LOP3.LUT R17, R17, 0xfffffff8, RZ, 0xc0, !PT ;  /* 0xfffffff811118812 */ /* 0x000fe400078ec0ff */
[----:B------:R-:W-:-:S03]  /*71a0*/  @!P0 LOP3.LUT R12, R12, 0xfffffff8, RZ, 0xc0, !PT ;  /* 0xfffffff80c0c8812 */ /* 0x000fc600078ec0ff */
[----:B------:R-:W-:-:S04]  /*71b0*/  @!P0 IMAD.WIDE R20, R17, 0x2, R14 ;  /* 0x0000000211148825 */ /* 0x000fc800078e020e */
[----:B------:R-:W-:Y:S01]  /*71c0*/  @!P0 IMAD.WIDE R16, R12, 0x2, R14 ;  /* 0x000000020c108825 */ /* 0x000fe200078e020e */
[----:B------:R2:W-:Y:S01]  /*71d0*/  @!P0 LDGSTS.E.BYPASS.LTC128B.128 [R132+0x1f100], [R20.64], !P3 ;  /* 0x1f10000014848fae */ /* 0x0005e2000d901d46 */
[----:B------:R-:W-:Y:S02]  /*71e0*/  SHF.R.S32.HI R12, RZ, 0x1f, R87 ;  /* 0x0000001fff0c7819 */ /* 0x000fe40000011457 */
[----:B------:R-:W-:Y:S01]  /*71f0*/  IMAD.MOV.U32 R15, RZ, RZ, c[0x0][0x1e0] ;  /* 0x00007800ff0f7624 */ /* 0x000fe200078e00ff */
[----:B------:R3:W-:Y:S01]  /*7200*/  @!P0 LDGSTS.E.BYPASS.LTC128B.128 [R132+0x23100], [R16.64], !P2 ;  /* 0x2310000010848fae */ /* 0x0007e2000d101d46 */
[----:B------:R-:W-:Y:S02]  /*7210*/  ISETP.GE.AND P2, PT, R10, 0x1, PT ;  /* 0x000000010a00780c */ /* 0x000fe40003f46270 */
[C---:B------:R-:W-:Y:S01]  /*7220*/  IMAD.SHL.U32 R93, R15.reuse, 0x40, RZ ;  /* 0x000000400f5d7824 */ /* 0x040fe200078e00ff */
[C---:B------:R-:W-:Y:S01]  /*7230*/  SHF.L.U64.HI R94, R15.reuse, R50, c[0x0][0x1e4] ;  /* 0x000079000f5e7619 */ /* 0x040fe20000010232 */
[C---:B------:R-:W-:Y:S01]  /*7240*/  IMAD.SHL.U32 R199, R15.reuse, 0x20, RZ ;  /* 0x000000200fc77824 */ /* 0x040fe200078e00ff */
[----:B------:R-:W0:Y:S01]  /*7250*/  LDGDEPBAR ;  /* 0x00000000000079af */ /* 0x000e220000000000 */
[----:B------:R-:W-:-:S02]  /*7260*/  SHF.L.U64.HI R198, R15, R200, c[0x0][0x1e4] ;  /* 0x000079000fc67619 */ /* 0x000fc400000102c8 */
[----:B------:R-:W-:-:S04]  /*7270*/  IMAD R13, R94, R87, RZ ;  /* 0x000000575e0d7224 */ /* 0x000fc800078e02ff */
[-C--:B------:R-:W-:Y:S02]  /*7280*/  IMAD R13, R12, R93.reuse, R13 ;  /* 0x0000005d0c0d7224 */ /* 0x080fe400078e020d */
[----:B---3--:R-:W-:-:S04]  /*7290*/  IMAD.WIDE.U32 R16, R87, R93, R210 ;  /* 0x0000005d57107225 */ /* 0x008fc800078e00d2 */
[----:B------:R-:W-:Y:S01]  /*72a0*/  IMAD.IADD R13, R17, 0x1, R13 ;  /* 0x00000001110d7824 */ /* 0x000fe200078e020d */
[----:B------:R-:W-:Y:S01]  /*72b0*/  BAR.SYNC.DEFER_BLOCKING 0x0 ;  /* 0x0000000000007b1d */ /* 0x000fe20000010000 */
[----:B--2---:R-:W-:-:S04]  /*72c0*/  @P2 LEA R20, P0, R16, c[0x0][0x1c8], 0x1 ;  /* 0x0000720010142a11 */ /* 0x004fc800078008ff */
[----:B------:R-:W-:Y:S02]  /*72d0*/  @P2 LEA.HI.X R21, R16, c[0x0][0x1cc], R13, 0x1, P0 ;  /* 0x0000730010152a11 */ /* 0x000fe400000f0c0d */
[----:B------:R-:W-:-:S13]  /*72e0*/  ISETP.GT.AND P0, PT, R10, 0x20, PT ;  /* 0x000000200a00780c */ /* 0x000fda0003f04270 */
[----:B------:R-:W-:Y:S01]  /*72f0*/  @P0 IADD3 R14, P3, R199, R16, RZ ;  /* 0x00000010c70e0210 */ /* 0x000fe20007f7e0ff */
[----:B------:R-:W-:Y:S01]  /*7300*/  @!PT LDS RZ, [RZ] ;  /* 0x00000000fffff984 */ /* 0x000fe20000000800 */
[----:B------:R-:W-:Y:S01]  /*7310*/  @!PT LDS RZ, [RZ] ;  /* 0x00000000fffff984 */ /* 0x000fe20000000800 */
[----:B------:R-:W-:Y:S01]  /*7320*/  @!PT LDS RZ, [RZ] ;  /* 0x00000000fffff984 */ /* 0x000fe20000000800 */
[----:B------:R2:W-:Y:S04]  /*7330*/  @P2 LDGSTS.E.BYPASS.LTC128B.128 [R132+0xc100], [R20.64], !P6 ;  /* 0x0c10000014842fae */ /* 0x0005e8000f101d46 */
[----:B------:R-:W-:Y:S01]  /*7340*/  @P0 IMAD.X R13, R198, 0x1, R13, P3 ;  /* 0x00000001c60d0824 */ /* 0x000fe200018e060d */
[C---:B-1----:R-:W-:Y:S01]  /*7350*/  @P0 LEA R18, P3, R14.reuse, c[0x0][0x1c8], 0x1 ;  /* 0x000072000e120a11 */ /* 0x042fe200078608ff */
[----:B------:R2:W-:Y:S03]  /*7360*/  @P2 LDGSTS.E.BYPASS.LTC128B.128 [R132+0xe100], [R20.64+0x80], !P5 ;  /* 0x0e10008014842fae */ /* 0x0005e6000e901d46 */
[----:B------:R-:W-:Y:S01]  /*7370*/  @P0 LEA.HI.X R19, R14, c[0x0][0x1cc], R13, 0x1, P3 ;  /* 0x000073000e130a11 */ /* 0x000fe200018f0c0d */
[----:B------:R-:W-:Y:S01]  /*7380*/  IMAD.MOV.U32 R13, RZ, RZ, c[0x0][0x208] ;  /* 0x00008200ff0d7624 */ /* 0x000fe200078e00ff */
[----:B------:R2:W-:Y:S01]  /*7390*/  @P2 LDGSTS.E.BYPASS.LTC128B.128 [R132+0x10100], [R20.64+0x100], !P4 ;  /* 0x1010010014842fae */ /* 0x0005e2000e101d46 */
[----:B------:R-:W-:-:S02]  /*73a0*/  ISETP.GE.AND P3, PT, R8, c[0x0][0x1d4], PT ;  /* 0x0000750008007a0c */ /* 0x000fc40003f66270 */
[C---:B------:R-:W-:Y:S01]  /*73b0*/  IMAD.SHL.U32 R51, R13.reuse, 0x40, RZ ;  /* 0x000000400d337824 */ /* 0x040fe200078e00ff */
[C---:B------:R-:W-:Y:S01]  /*73c0*/  SHF.L.U64.HI R50, R13.reuse, R50, c[0x0][0x20c] ;  /* 0x000083000d327619 */ /* 0x040fe20000010232 */
[----:B------:R-:W-:Y:S01]  /*73d0*/  IMAD.SHL.U32 R201, R13, 0x20, RZ ;  /* 0x000000200dc97824 */ /* 0x000fe200078e00ff */
[----:B------:R2:W-:Y:S01]  /*73e0*/  @P0 LDGSTS.E.BYPASS.LTC128B.128 [R132+0xd100], [R18.64], !P6 ;  /* 0x0d10000012840fae */ /* 0x0005e2000f101d46 */
[----:B------:R-:W-:Y:S01]  /*73f0*/  IMAD.WIDE.U32 R16, R87, R51, R208 ;  /* 0x0000003357107225 */ /* 0x000fe200078e00d0 */
[----:B------:R-:W-:Y:S02]  /*7400*/  SHF.L.U64.HI R200, R13, R200, c[0x0][0x20c] ;  /* 0x000083000dc87619 */ /* 0x000fe400000102c8 */
[----:B------:R2:W-:Y:S01]  /*7410*/  @P0 LDGSTS.E.BYPASS.LTC128B.128 [R132+0xf100], [R18.64+0x80], !P5 ;  /* 0x0f10008012840fae */ /* 0x0005e2000e901d46 */
[----:B------:R-:W-:Y:S01]  /*7420*/  IMAD R14, R50, R87, RZ ;  /* 0x00000057320e7224 */ /* 0x000fe200078e02ff */
[C---:B------:R-:W-:Y:S01]  /*7430*/  SHF.L.U64.HI R48, R201.reuse, 0x1, R200 ;  /* 0x00000001c9307819 */ /* 0x040fe200000102c8 */
[----:B------:R-:W-:Y:S01]  /*7440*/  IMAD.SHL.U32 R49, R201, 0x2, RZ ;  /* 0x00000002c9317824 */ /* 0x000fe200078e00ff */
[----:B------:R2:W-:Y:S01]  /*7450*/  @P0 LDGSTS.E.BYPASS.LTC128B.128 [R132+0x11100], [R18.64+0x100], !P4 ;  /* 0x1110010012840fae */ /* 0x0005e2000e101d46 */
[----:B------:R-:W-:Y:S01]  /*7460*/  IMAD R12, R12, R51, R14 ;  /* 0x000000330c0c7224 */ /* 0x000fe200078e020e */
[----:B------:R-:W-:-:S02]  /*7470*/  LEA R14, P0, R16, c[0x0][0x1f8], 0x1 ;  /* 0x00007e00100e7a11 */ /* 0x000fc400078008ff */
[----:B------:R-:W-:Y:S01]  /*7480*/  ISETP.GE.AND P2, PT, R11, c[0x0][0x1d4], PT ;  /* 0x000075000b007a0c */ /* 0x000fe20003f46270 */
[----:B------:R-:W-:Y:S01]  /*7490*/  IMAD.IADD R12, R17, 0x1, R12 ;  /* 0x00000001110c7824 */ /* 0x000fe200078e020c */
[----:B------:R-:W0:Y:S04]  /*74a0*/  LDGDEPBAR ;  /* 0x00000000000079af */ /* 0x000e280000000000 */
[----:B------:R-:W-:Y:S02]  /*74b0*/  LEA.HI.X R15, R16, c[0x0][0x1fc], R12, 0x1, P0 ;  /* 0x00007f00100f7a11 */ /* 0x000fe400000f0c0c */
[----:B------:R-:W-:-:S05]  /*74c0*/  IADD3 R12, P0, R49, R14, RZ ;  /* 0x0000000e310c7210 */ /* 0x000fca0007f1e0ff */
[----:B------:R-:W-:Y:S01]  /*74d0*/  IMAD.X R13, R48, 0x1, R15, P0 ;  /* 0x00000001300d7824 */ /* 0x000fe200000e060f */
[C---:B------:R-:W-:Y:S02]  /*74e0*/  ISETP.LT.OR P0, PT, R10.reuse, 0x1, P3 ;  /* 0x000000010a00780c */ /* 0x040fe40001f01670 */
[----:B------:R-:W-:-:S11]  /*74f0*/  ISETP.LT.OR P3, PT, R10, 0x21, P3 ;  /* 0x000000210a00780c */ /* 0x000fd60001f61670 */
[----:B------:R2:W-:Y:S01]  /*7500*/  LDGSTS.E.BYPASS.LTC128B.128 [R132+0x100], [R14.64], !P0 ;  /* 0x001000000e847fae */ /* 0x0005e2000c101d46 */
[C---:B------:R-:W-:Y:S02]  /*7510*/  ISETP.LT.OR P0, PT, R10.reuse, 0x1, P2 ;  /* 0x000000010a00780c */ /* 0x040fe40001701670 */
[----:B------:R-:W-:-:S11]  /*7520*/  ISETP.LT.OR P2, PT, R10, 0x21, P2 ;  /* 0x000000210a00780c */ /* 0x000fd60001741670 */
[----:B------:R2:W-:Y:S01]  /*7530*/  LDGSTS.E.BYPASS.LTC128B.128 [R132+0x2100], [R14.64+0x80], !P0 ;  /* 0x021000800e847fae */ /* 0x0005e2000c101d46 */
[----:B------:R-:W-:-:S04]  /*7540*/  ISETP.GE.AND P0, PT, R0, c[0x0][0x1d4], PT ;  /* 0x0000750000007a0c */ /* 0x000fc80003f06270 */
[C---:B------:R-:W-:Y:S02]  /*7550*/  ISETP.LT.OR P4, PT, R10.reuse, 0x1, P0 ;  /* 0x000000010a00780c */ /* 0x040fe40000781670 */
[----:B------:R-:W-:-:S11]  /*7560*/  ISETP.LT.OR P0, PT, R10, 0x21, P0 ;  /* 0x000000210a00780c */ /* 0x000fd60000701670 */
[----:B------:R2:W-:Y:S01]  /*7570*/  LDGSTS.E.BYPASS.LTC128B.128 [R132+0x4100], [R14.64+0x100], !P4 ;  /* 0x041001000e847fae */ /* 0x0005e2000e101d46 */
[----:B------:R-:W-:-:S03]  /*7580*/  LOP3.LUT P4, RZ, R197, 0x1, RZ, 0xc0, !PT ;  /* 0x00000001c5ff7812 */ /* 0x000fc6000788c0ff */
[----:B------:R2:W-:Y:S04]  /*7590*/  LDGSTS.E.BYPASS.LTC128B.128 [R132+0x1100], [R12.64], !P3 ;  /* 0x011000000c847fae */ /* 0x0005e8000d901d46 */
[----:B------:R2:W-:Y:S01]  /*75a0*/  LDGSTS.E.BYPASS.LTC128B.128 [R132+0x3100], [R12.64+0x80], !P2 ;  /* 0x031000800c847fae */ /* 0x0005e2000d101d46 */
[----:B------:R-:W-:-:S03]  /*75b0*/  ISETP.GE.AND P2, PT, R95, 0x2, PT ;  /* 0x000000025f00780c */ /* 0x000fc60003f46270 */
        /* <DEDUP_REMOVED lines=8> */
[----:B--2---:R-:W-:-:S03]  /*7640*/  LEA R12, P0, R10, c[0x0][0x1c8], 0x1 ;  /* 0x000072000a0c7a11 */ /* 0x004fc600078008ff */
        /* <DEDUP_REMOVED lines=10> */
.L_x_1216:
[----:B------:R-:W-:Y:S01]  /*76f0*/  ISETP.LT.AND P0, PT, RZ, c[0x0][0x27c], PT ;  /* 0x00009f00ff007a0c */ /* 0x000fe20003f01270 */
[----:B------:R-:W0:Y:S01]  /*7700*/  LDGDEPBAR ;  /* 0x00000000000079af */ /* 0x000e220000000000 */
[----:B------:R-:W-:Y:S01]  /*7710*/  IMAD R0, R86, 0x400, R3 ;  /* 0x0000040056007824 */ /* 0x000fe200078e0203 */
[----:B------:R-:W-:-:S10]  /*7720*/  ISETP.NE.AND P3, PT, R216, 0x1, PT ;  /* 0x00000001d800780c */ /* 0x000fd40003f65270 */
[----:B------:R-:W-:Y:S05]  /*7730*/  @P0 BRA `(.L_x_1217) ;  /* 0x0000002000000947 */ /* 0x000fea0003800000 */
[----:B------:R-:W-:-:S04]  /*7740*/  DEPBAR.LE SB0, 0x3 ;  /* 0x000080c00000791a */ /* 0x000fc80000000000 */
[----:B------:R-:W-:Y:S05]  /*7750*/  BRA `(.L_x_1218) ;  /* 0x00006de000007947 */ /* 0x000fea0003800000 */
.L_x_1217:
[----:B------:R-:W-:Y:S01]  /*7760*/  ULDC.U8 UR4, c[0x0][0x298] ;  /* 0x0000a60000047ab9 */ /* 0x000fe20000000000 */
[----:B------:R-:W-:Y:S01]  /*7770*/  SHF.R.S32.HI R8, RZ, 0x1f, R85 ;  /* 0x0000001fff087819 */ /* 0x000fe20000011455 */
[----:B--2---:R-:W-:Y:S01]  /*7780*/  IMAD.WIDE.U32 R14, R85, c[0x0][0x280], RZ ;  /* 0x0000a000550e7a25 */ /* 0x004fe200078e00ff */
[----:B------:R-:W-:Y:S01]  /*7790*/  ISETP.NE.AND P0, PT, RZ, UR4, PT ;  /* 0x00000004ff007c0c */ /* 0x000fe2000bf05270 */
[----:B------:R-:W-:Y:S01]  /*77a0*/  BSSY B2, `(.L_x_1218) ;  /* 0x00006d9000027945 */ /* 0x000fe20003800000 */
[-C--:B------:R-:W-:Y:S01]  /*77b0*/  LEA.HI R53, R7, R84.reuse, RZ, 0x2 ;  /* 0x0000005407357211 */ /* 0x080fe200078f10ff */
[C---:B-1----:R-:W-:Y:S02]  /*77c0*/  IMAD R10, R8.reuse, c[0x0][0x280], RZ ;  /* 0x0000a000080a7a24 */ /* 0x042fe400078e02ff */
        /* <DEDUP_REMOVED lines=34> */
[----:B----4-:R1:W2:Y:S01]  /*79f0*/  SHFL.IDX PT, R22, R14, RZ, 0x1c1f ;  /* 0x001c1fff0e167589 */ /* 0x0102a200000e0000 */
        /* <DEDUP_REMOVED lines=78> */
.L_x_1221:
[----:B--2---:R-:W-:Y:S05]  /*7ee0*/  BSYNC B0 ;  /* 0x0000000000007941 */ /* 0x004fea0003800000 */
.L_x_1220:
        /* <DEDUP_REMOVED lines=117> */
.L_x_1223:
[----:B--2---:R-:W-:Y:S05]  /*8640*/  BSYNC B0 ;  /* 0x0000000000007941 */ /* 0x004fea0003800000 */
.L_x_1222:
        /* <DEDUP_REMOVED lines=11> */
[----:B------:R-:W-:-:S04]  /*8700*/  IMAD.IADD R8, R53, 0x1, -R8 ;  /* 0x0000000135087824 */ /* 0x000fc800078e0a08 */
        /* <DEDUP_REMOVED lines=12> */
[----:B----4-:R-:W-:Y:S01]  /*87d0*/  LOP3.LUT R15, R57, R10, RZ, 0x3c, !PT ;  /* 0x0000000a390f7212 */ /* 0x010fe200078e3cff */
        /* <DEDUP_REMOVED lines=10> */
[----:B------:R-:W-:-:S02]  /*8880*/  IMAD R15, R86, 0x200, R15 ;  /* 0x00000200560f7824 */ /* 0x000fc400078e020f */
[----:B------:R-:W-:Y:S01]  /*8890*/  IMAD.MOV.U32 R8, RZ, RZ, R30 ;  /* 0x000000ffff087224 */ /* 0x000fe200078e001e */
[----:B------:R-:W-:Y:S01]  /*88a0*/  PRMT R29, R10, 0x5410, R11 ;  /* 0x000054100a1d7816 */ /* 0x000fe2000000000b */
[----:B------:R-:W-:Y:S01]  /*88b0*/  IMAD.MOV.U32 R11, RZ, RZ, R60 ;  /* 0x000000ffff0b7224 */ /* 0x000fe200078e003c */
[C---:B------:R-:W-:Y:S01]  /*88c0*/  IADD3 R12, R15.reuse, 0x20, RZ ;  /* 0x000000200f0c7810 */ /* 0x040fe20007ffe0ff */
[----:B------:R-:W-:Y:S01]  /*88d0*/  IMAD.MOV.U32 R10, RZ, RZ, R61 ;  /* 0x000000ffff0a7224 */ /* 0x000fe200078e003d */
[----:B------:R-:W-:Y:S02]  /*88e0*/  @P0 IADD3 R12, R15, -0x20, RZ ;  /* 0xffffffe00f0c0810 */ /* 0x000fe40007ffe0ff */
[----:B------:R-:W-:Y:S02]  /*88f0*/  ISETP.GE.AND P0, PT, R53, R44, PT ;  /* 0x0000002c3500720c */ /* 0x000fe40003f06270 */
        /* <DEDUP_REMOVED lines=15> */
[----:B------:R-:W-:Y:S02]  /*89f0*/  IMAD.MOV.U32 R11, RZ, RZ, R43 ;  /* 0x000000ffff0b7224 */ /* 0x000fe400078e002b */
[----:B------:R-:W-:-:S03]  /*8a00*/  IMAD.MOV.U32 R10, RZ, RZ, R54 ;  /* 0x000000ffff0a7224 */ /* 0x000fc600078e0036 */
[----:B------:R-:W-:Y:S02]  /*8a10*/  PRMT R35, R35, 0x5410, R11 ;  /* 0x0000541023237816 */ /* 0x000fe4000000000b */
[----:B------:R-:W-:Y:S01]  /*8a20*/  PRMT R41, R8, 0x5410, R10 ;  /* 0x0000541008297816 */ /* 0x000fe2000000000a */
[----:B------:R-:W-:Y:S05]  /*8a30*/  @P0 BRA `(.L_x_1225) ;  /* 0x0000117000000947 */ /* 0x000fea0003800000 */
[----:B------:R-:W-:Y:S01]  /*8a40*/  ISETP.GE.AND P0, PT, R83, c[0x0][0x27c], PT ;  /* 0x00009f0053007a0c */ /* 0x000fe20003f06270 */
[----:B------:R-:W-:-:S12]  /*8a50*/  BSSY B0, `(.L_x_1226) ;  /* 0x000002c000007945 */ /* 0x000fd80003800000 */
[----:B------:R-:W-:Y:S05]  /*8a60*/  @P0 BRA `(.L_x_1227) ;  /* 0x000002a000000947 */ /* 0x000fea0003800000 */
[----:B------:R-:W1:Y:S01]  /*8a70*/  LDS.128 R8, [R15] ;  /* 0x000000000f087984 */ /* 0x000e620000000c00 */
[--C-:B------:R-:W-:Y:S01]  /*8a80*/  SHF.R.U32.HI R85, RZ, 0x10, R89.reuse ;  /* 0x00000010ff557819 */ /* 0x100fe20000011659 */
[--C-:B------:R-:W-:Y:S01]  /*8a90*/  HADD2.F32 R98, -RZ, R75.reuse.H1_H1 ;  /* 0x3000004bff627230 */ /* 0x100fe20000004100 */
[----:B------:R-:W-:Y:S01]  /*8aa0*/  SHF.R.U64 R82, R88, 0x10, R89 ;  /* 0x0000001058527819 */ /* 0x000fe20000001259 */
[----:B------:R-:W-:Y:S01]  /*8ab0*/  HADD2.F32 R75, -RZ, R75.H0_H0 ;  /* 0x2000004bff4b7230 */ /* 0x000fe20000004100 */
[--C-:B------:R-:W-:Y:S01]  /*8ac0*/  SHF.R.U32.HI R81, RZ, 0x10, R91.reuse ;  /* 0x00000010ff517819 */ /* 0x100fe2000001165b */
[----:B------:R-:W-:Y:S01]  /*8ad0*/  HADD2.F32 R85, -RZ, R85.H0_H0 ;  /* 0x20000055ff557230 */ /* 0x000fe20000004100 */
[----:B------:R-:W-:Y:S01]  /*8ae0*/  SHF.R.U64 R57, R90, 0x10, R91 ;  /* 0x000000105a397819 */ /* 0x000fe2000000125b */
[----:B------:R-:W-:Y:S02]  /*8af0*/  HADD2.F32 R82, -RZ, R82.H0_H0 ;  /* 0x20000052ff527230 */ /* 0x000fe40000004100 */
[----:B------:R-:W-:-:S02]  /*8b00*/  HADD2.F32 R102, -RZ, R81.H0_H0 ;  /* 0x20000051ff667230 */ /* 0x000fc40000004100 */
[----:B------:R-:W-:Y:S02]  /*8b10*/  HADD2.F32 R99, -RZ, R80.H1_H1 ;  /* 0x30000050ff637230 */ /* 0x000fe40000004100 */
        /* <DEDUP_REMOVED lines=31> */
.L_x_1227:
[----:B------:R-:W-:Y:S05]  /*8d10*/  BSYNC B0 ;  /* 0x0000000000007941 */ /* 0x000fea0003800000 */
.L_x_1226:
        /* <DEDUP_REMOVED lines=45> */
[----:B------:R1:W-:Y:S02]  /*8ff0*/  STS.128 [R12], R8 ;  /* 0x000000080c007388 */ /* 0x0003e40000000c00 */
.L_x_1229:
[----:B------:R-:W-:Y:S05]  /*9000*/  BSYNC B0 ;  /* 0x0000000000007941 */ /* 0x000fea0003800000 */
.L_x_1228:
        /* <DEDUP_REMOVED lines=46> */
.L_x_1231:
[----:B------:R-:W-:Y:S05]  /*92f0*/  BSYNC B0 ;  /* 0x0000000000007941 */ /* 0x000fea0003800000 */
.L_x_1230:
        /* <DEDUP_REMOVED lines=46> */
.L_x_1233:
[----:B------:R-:W-:Y:S05]  /*95e0*/  BSYNC B0 ;  /* 0x0000000000007941 */ /* 0x000fea0003800000 */
.L_x_1232:
        /* <DEDUP_REMOVED lines=36> */
[C---:B------:R-:W-:Y:S02]  /*9830*/  FMUL.FTZ R56, R69.reuse, R56 ;  /* 0x0000003845387220 */ /* 0x040fe40000410000 */
[----:B------:R-:W-:Y:S01]  /*9840*/  FFMA.FTZ R57, R8, R59, -R57 ;  /* 0x0000003b08397223 */ /* 0x000fe20000010839 */
        /* <DEDUP_REMOVED lines=8> */
.L_x_1235:
[----:B------:R-:W-:Y:S05]  /*98d0*/  BSYNC B0 ;  /* 0x0000000000007941 */ /* 0x000fea0003800000 */
.L_x_1234:
[----:B-1----:R-:W-:-:S04]  /*98e0*/  IADD3 R8, R83, 0x50, RZ ;  /* 0x0000005053087810 */ /* 0x002fc80007ffe0ff */
        /* <DEDUP_REMOVED lines=44> */
.L_x_1225:
[----:B------:R-:W-:Y:S05]  /*9bb0*/  BSYNC B1 ;  /* 0x0000000000017941 */ /* 0x000fea0003800000 */
.L_x_1224:
        /* <DEDUP_REMOVED lines=48> */
.L_x_1238:
[----:B------:R-:W-:Y:S05]  /*9ec0*/  BSYNC B0 ;  /* 0x0000000000007941 */ /* 0x000fea0003800000 */
.L_x_1237:
        /* <DEDUP_REMOVED lines=46> */
.L_x_1240:
[----:B------:R-:W-:Y:S05]  /*a1b0*/  BSYNC B0 ;  /* 0x0000000000007941 */ /* 0x000fea0003800000 */
.L_x_1239:
        /* <DEDUP_REMOVED lines=46> */
.L_x_1242:
[----:B------:R-:W-:Y:S05]  /*a4a0*/  BSYNC B0 ;  /* 0x0000000000007941 */ /* 0x000fea0003800000 */
.L_x_1241:
        /* <DEDUP_REMOVED lines=46> */
.L_x_1244:
[----:B------:R-:W-:Y:S05]  /*a790*/  BSYNC B0 ;  /* 0x0000000000007941 */ /* 0x000fea0003800000 */
.L_x_1243:
        /* <DEDUP_REMOVED lines=46> */
.L_x_1246:
[----:B------:R-:W-:Y:S05]  /*aa80*/  BSYNC B0 ;  /* 0x0000000000007941 */ /* 0x000fea0003800000 */
.L_x_1245:
        /* <DEDUP_REMOVED lines=46> */
.L_x_1219:
        /* <DEDUP_REMOVED lines=43> */
[----:B--234-:R-:W-:-:S04]  /*b020*/  @!P0 IMAD.WIDE R22, R57, 0x2, R20 ;  /* 0x0000000239168825 */ /* 0x01cfc800078e0214 */
[----:B-1----:R-:W-:Y:S01]  /*b030*/  @!P0 IMAD.WIDE R24, R57, 0x2, R16 ;  /* 0x0000000239188825 */ /* 0x002fe200078e0210 */
        /* <DEDUP_REMOVED lines=27> */
.L_x_1248:
[----:B------:R-:W-:Y:S05]  /*b1f0*/  BSYNC B0 ;  /* 0x0000000000007941 */ /* 0x000fea0003800000 */
.L_x_1247:
        /* <DEDUP_REMOVED lines=90> */
.L_x_1250:
[----:B-1--4-:R-:W-:Y:S05]  /*b7a0*/  BSYNC B0 ;  /* 0x0000000000007941 */ /* 0x012fea0003800000 */
.L_x_1249:
        /* <DEDUP_REMOVED lines=62> */
[----:B------:R-:W-:Y:S02]  /*bb90*/  LOP3.LUT R8, R12, 0x38, R8, 0xf8, !PT ;  /* 0x000000380c087812 */ /* 0x000fe400078ef808 */
        /* <DEDUP_REMOVED lines=91> */
.L_x_1254:
[----:B------:R-:W-:Y:S05]  /*c150*/  BSYNC B0 ;  /* 0x0000000000007941 */ /* 0x000fea0003800000 */
.L_x_1253:
        /* <DEDUP_REMOVED lines=20> */
[----:B------:R-:W-:Y:S02]  /*c2a0*/  LOP3.LUT R11, R11, 0x7fffe000, RZ, 0xc0, !PT ;  /* 0x7fffe0000b0b7812 */ /* 0x000fe400078ec0ff */
[----:B------:R-:W-:Y:S01]  /*c2b0*/  LEA.HI R13, R13, R8, RZ, 0x3 ;  /* 0x000000080d0d7211 */ /* 0x000fe200078f18ff */
[----:B------:R-:W-:Y:S01]  /*c2c0*/  IMAD.SHL.U32 R8, R8, 0x8, RZ ;  /* 0x0000000808087824 */ /* 0x000fe200078e00ff */
[----:B------:R-:W-:Y:S02]  /*c2d0*/  LOP3.LUT R15, R9, 0x38, R10, 0xf8, !PT ;  /* 0x00000038090f7812 */ /* 0x000fe400078ef80a */
[----:B------:R-:W-:Y:S02]  /*c2e0*/  SHF.L.U32 R13, R13, 0xa, RZ ;  /* 0x0000000a0d0d7819 */ /* 0x000fe400000006ff */
[----:B------:R-:W-:-:S02]  /*c2f0*/  SHF.R.U32.HI R10, RZ, 0x3, R9 ;  /* 0x00000003ff0a7819 */ /* 0x000fc40000011609 */
[C---:B------:R-:W-:Y:S02]  /*c300*/  LEA R12, R86.reuse, R11, 0x9 ;  /* 0x0000000b560c7211 */ /* 0x040fe400078e48ff */
[----:B------:R-:W-:Y:S02]  /*c310*/  LOP3.LUT R11, R9, 0x38, R8, 0xf8, !PT ;  /* 0x00000038090b7812 */ /* 0x000fe400078ef808 */
[----:B------:R-:W-:Y:S02]  /*c320*/  LOP3.LUT R9, R13, 0x7fffe000, RZ, 0xc0, !PT ;  /* 0x7fffe0000d097812 */ /* 0x000fe400078ec0ff */
[-C--:B------:R-:W-:Y:S02]  /*c330*/  LOP3.LUT R15, R15, R10.reuse, RZ, 0x3c, !PT ;  /* 0x0000000a0f0f7212 */ /* 0x080fe400078e3cff */
        /* <DEDUP_REMOVED lines=84> */
.L_x_1256:
[----:B------:R-:W-:Y:S05]  /*c880*/  BSYNC B0 ;  /* 0x0000000000007941 */ /* 0x000fea0003800000 */
.L_x_1255:
        /* <DEDUP_REMOVED lines=113> */
.L_x_1252:
[----:B------:R-:W-:Y:S05]  /*cfa0*/  BSYNC B1 ;  /* 0x0000000000017941 */ /* 0x000fea0003800000 */
.L_x_1251:
        /* <DEDUP_REMOVED lines=111> */
.L_x_1258:
[----:B------:R-:W-:Y:S05]  /*d6a0*/  BSYNC B0 ;  /* 0x0000000000007941 */ /* 0x000fea0003800000 */
.L_x_1257:
        /* <DEDUP_REMOVED lines=116> */
.L_x_1260:
[----:B------:R-:W-:Y:S05]  /*ddf0*/  BSYNC B0 ;  /* 0x0000000000007941 */ /* 0x000fea0003800000 */
.L_x_1259:
[----:B-1----:R-:W-:-:S04]  /*de00*/  IADD3 R14, R57, 0x40, RZ ;  /* 0x00000040390e7810 */ /* 0x002fc80007ffe0ff */
[----:B------:R-:W-:-:S13]  /*de10*/  ISETP.GE.AND P0, PT, R14, c[0x0][0x27c], PT ;  /* 0x00009f000e007a0c */ /* 0x000fda0003f06270 */
[----:B------:R-:W-:Y:S05]  /*de20*/  @P0 BRA `(.L_x_1236) ;  /* 0x0000070000000947 */ /* 0x000fea0003800000 */
[----:B------:R-:W-:Y:S01]  /*de30*/  SHF.R.S32.HI R13, RZ, 0x1f, R14 ;  /* 0x0000001fff0d7819 */ /* 0x000fe2000001140e */
[----:B------:R-:W-:Y:S01]  /*de40*/  IMAD.MOV.U32 R11, RZ, RZ, c[0x0][0x27c] ;  /* 0x00009f00ff0b7624 */ /* 0x000fe200078e00ff */
[----:B------:R-:W-:Y:S01]  /*de50*/  SHF.R.S32.HI R8, RZ, 0x1f, R53 ;  /* 0x0000001fff087819 */ /* 0x000fe20000011435 */
[----:B------:R-:W-:Y:S01]  /*de60*/  IMAD.SHL.U32 R12, R53, 0x40, RZ ;  /* 0x00000040350c7824 */ /* 0x000fe200078e00ff */
[----:B------:R-:W-:Y:S01]  /*de70*/  LEA.HI R9, R13, R14, RZ, 0x3 ;  /* 0x0000000e0d097211 */ /* 0x000fe200078f18ff */
[----:B------:R-:W-:Y:S01]  /*de80*/  HADD2.F32 R37, -RZ, R56.H0_H0 ;  /* 0x20000038ff257230 */ /* 0x000fe20000004100 */
[----:B------:R-:W-:Y:S01]  /*de90*/  LEA.HI R8, R8, R53, RZ, 0x3 ;  /* 0x0000003508087211 */ /* 0x000fe200078f18ff */
[--C-:B------:R-:W-:Y:S01]  /*dea0*/  HADD2.F32 R38, -RZ, R52.reuse.H0_H0 ;  /* 0x20000034ff267230 */ /* 0x100fe20000004100 */
[----:B------:R-:W-:Y:S01]  /*deb0*/  SHF.R.S32.HI R10, RZ, 0x3, R9 ;  /* 0x00000003ff0a7819 */ /* 0x000fe20000011409 */
[--C-:B------:R-:W-:Y:S01]  /*dec0*/  HADD2.F32 R42, -RZ, R55.reuse.H0_H0 ;  /* 0x20000037ff2a7230 */ /* 0x100fe20000004100 */
[----:B------:R-:W-:Y:S01]  /*ded0*/  LOP3.LUT R12, R12, 0x1c0, RZ, 0xc0, !PT ;  /* 0x000001c00c0c7812 */ /* 0x000fe200078ec0ff */
[----:B------:R-:W-:Y:S01]  /*dee0*/  IMAD.SHL.U32 R8, R8, 0x40, RZ ;  /* 0x0000004008087824 */ /* 0x000fe200078e00ff */
[----:B------:R-:W-:Y:S01]  /*def0*/  LEA.HI R11, R11, R10, RZ, 0x1d ;  /* 0x0000000a0b0b7211 */ /* 0x000fe200078fe8ff */
[----:B------:R-:W-:Y:S01]  /*df00*/  HADD2.F32 R52, -RZ, R52.H1_H1 ;  /* 0x30000034ff347230 */ /* 0x000fe20000004100 */
[----:B------:R-:W-:Y:S01]  /*df10*/  LEA.HI R13, R13, R14, RZ, 0x6 ;  /* 0x0000000e0d0d7211 */ /* 0x000fe200078f30ff */
[----:B------:R-:W-:Y:S01]  /*df20*/  HADD2.F32 R55, -RZ, R55.H1_H1 ;  /* 0x30000037ff377230 */ /* 0x000fe20000004100 */
        /* <DEDUP_REMOVED lines=41> */
[----:B------:R-:W-:Y:S02]  /*e1c0*/  HADD2.F32 R11, -RZ, R11.H1_H1 ;  /* 0x3000000bff0b7230 */ /* 0x000fe40000004100 */
        /* <DEDUP_REMOVED lines=27> */
[----:B------:R-:W-:-:S02]  /*e380*/  FMUL.FTZ R28, R13, R44 ;  /* 0x0000002c0d1c7220 */ /* 0x000fc40000410000 */
[----:B------:R-:W-:Y:S02]  /*e390*/  FMUL.FTZ R23, R27, R20 ;  /* 0x000000141b177220 */ /* 0x000fe40000410000 */
[-C--:B------:R-:W-:Y:S02]  /*e3a0*/  FMUL.FTZ R8, R14, R31.reuse ;  /* 0x0000001f0e087220 */ /* 0x080fe40000410000 */
[----:B------:R-:W-:Y:S02]  /*e3b0*/  FMUL.FTZ R44, R9, R44 ;  /* 0x0000002c092c7220 */ /* 0x000fe40000410000 */
[----:B------:R-:W-:Y:S02]  /*e3c0*/  FMUL.FTZ R20, R34, R20 ;  /* 0x0000001422147220 */ /* 0x000fe40000410000 */
[----:B------:R-:W-:Y:S02]  /*e3d0*/  FMUL.FTZ R31, R10, R31 ;  /* 0x0000001f0a1f7220 */ /* 0x000fe40000410000 */
        /* <DEDUP_REMOVED lines=21> */
.L_x_1236:
[----:B------:R-:W-:Y:S05]  /*e530*/  BSYNC B2 ;  /* 0x0000000000027941 */ /* 0x000fea0003800000 */
.L_x_1218:
[----:B------:R-:W-:-:S04]  /*e540*/  DEPBAR.LE SB0, 0x2 ;  /* 0x000080800000791a */ /* 0x000fc80000000000 */
[----:B------:R-:W-:Y:S01]  /*e550*/  IADD3 R217, R95, -0x2, RZ ;  /* 0xfffffffe5fd97810 */ /* 0x000fe20007ffe0ff */
[----:B------:R-:W-:Y:S01]  /*e560*/  IMAD.SHL.U32 R36, R0, 0x2, RZ ;  /* 0x0000000200247824 */ /* 0x000fe200078e00ff */
[----:B------:R-:W-:Y:S01]  /*e570*/  BAR.SYNC.DEFER_BLOCKING 0x0 ;  /* 0x0000000000007b1d */ /* 0x000fe20000010000 */
[----:B------:R-:W-:Y:S01]  /*e580*/  IMAD.SHL.U32 R187, R5, 0x2, RZ ;  /* 0x0000000205bb7824 */ /* 0x000fe200078e00ff */
[----:B-1----:R-:W-:Y:S01]  /*e590*/  @P2 SHF.R.S32.HI R8, RZ, 0x1f, R217 ;  /* 0x0000001fff082819 */ /* 0x002fe200000114d9 */
[----:B------:R-:W-:Y:S01]  /*e5a0*/  @P2 IMAD R50, R50, R217, RZ ;  /* 0x000000d932322224 */ /* 0x000fe200078e02ff */
[----:B------:R-:W-:Y:S01]  /*e5b0*/  LEA R189, R0, 0x18100, 0x1 ;  /* 0x0001810000bd7811 */ /* 0x000fe200078e08ff */
[-C--:B------:R-:W-:Y:S01]  /*e5c0*/  @P2 IMAD.WIDE.U32 R10, R217, R51.reuse, R208 ;  /* 0x00000033d90a2225 */ /* 0x080fe200078e00d0 */
[----:B------:R-:W-:Y:S01]  /*e5d0*/  LEA.HI R7, R7, R84, RZ, 0x2 ;  /* 0x0000005407077211 */ /* 0x000fe200078f10ff */
[----:B------:R-:W-:Y:S02]  /*e5e0*/  UMOV UR5, 0x1 ;  /* 0x0000000100057882 */ /* 0x000fe40000000000 */
[----:B------:R-:W-:Y:S01]  /*e5f0*/  @P2 IMAD R8, R8, R51, R50 ;  /* 0x0000003308082224 */ /* 0x000fe200078e0232 */
[----:B------:R-:W-:Y:S01]  /*e600*/  @P2 LEA R34, P0, R10, c[0x0][0x1f8], 0x1 ;  /* 0x00007e000a222a11 */ /* 0x000fe200078008ff */
[----:B------:R-:W-:Y:S01]  /*e610*/  IMAD.MOV.U32 R188, RZ, RZ, 0x20 ;  /* 0x00000020ffbc7424 */ /* 0x000fe200078e00ff */
[----:B------:R-:W-:Y:S01]  /*e620*/  LOP3.LUT R7, R7, 0xfffffffc, RZ, 0xc0, !PT ;  /* 0xfffffffc07077812 */ /* 0x000fe200078ec0ff */
[----:B------:R-:W-:-:S02]  /*e630*/  @P2 IMAD.IADD R8, R11, 0x1, R8 ;  /* 0x000000010b082824 */ /* 0x000fc400078e0208 */
[----:B------:R-:W-:Y:S02]  /*e640*/  IMAD.SHL.U32 R186, R2, 0x2, RZ ;  /* 0x0000000202ba7824 */ /* 0x000fe400078e00ff */
[----:B------:R-:W-:Y:S01]  /*e650*/  IMAD.MOV.U32 R0, RZ, RZ, 0x40 ;  /* 0x00000040ff007424 */ /* 0x000fe200078e00ff */
[----:B------:R-:W-:Y:S01]  /*e660*/  @P2 LEA.HI.X R35, R10, c[0x0][0x1fc], R8, 0x1, P0 ;  /* 0x00007f000a232a11 */ /* 0x000fe200000f0c08 */
[----:B------:R-:W-:Y:S01]  /*e670*/  IMAD.IADD R5, R189, 0x1, R186 ;  /* 0x00000001bd057824 */ /* 0x000fe200078e02ba */
[----:B------:R-:W-:Y:S01]  /*e680*/  @P2 IADD3 R32, P0, R49, R34, RZ ;  /* 0x0000002231202210 */ /* 0x000fe20007f1e0ff */
[----:B------:R-:W-:Y:S01]  /*e690*/  IMAD R185, R4, 0x2, R189 ;  /* 0x0000000204b97824 */ /* 0x000fe200078e02bd */
[----:B------:R-:W-:Y:S01]  /*e6a0*/  SEL R191, R0, 0xffffffc0, !P1 ;  /* 0xffffffc000bf7807 */ /* 0x000fe20004800000 */
[----:B------:R-:W-:Y:S01]  /*e6b0*/  IMAD R184, R4, 0x2, R5 ;  /* 0x0000000204b87824 */ /* 0x000fe200078e0205 */
[----:B------:R-:W-:Y:S01]  /*e6c0*/  LDSM.16.M88.4 R36, [R36+0x18100] ;  /* 0x018100002424783b */ /* 0x000fe20000000200 */
[----:B------:R-:W-:Y:S01]  /*e6d0*/  @P2 IMAD.X R33, R48, 0x1, R35, P0 ;  /* 0x0000000130212824 */ /* 0x000fe200000e0623 */
[----:B------:R-:W-:Y:S01]  /*e6e0*/  LOP3.LUT P0, RZ, R219, 0x2, RZ, 0xc0, !PT ;  /* 0x00000002dbff7812 */ /* 0x000fe2000780c0ff */
[----:B------:R-:W-:Y:S01]  /*e6f0*/  IMAD.IADD R85, R187, 0x1, R191 ;  /* 0x00000001bb557824 */ /* 0x000fe200078e02bf */
[----:B--2---:R-:W1:Y:S01]  /*e700*/  LDSM.16.M88.4 R16, [R187+0xc100] ;  /* 0x00c10000bb10783b */ /* 0x004e620000000200 */
[----:B------:R-:W-:Y:S01]  /*e710*/  IMAD.SHL.U32 R135, R3, 0x2, RZ ;  /* 0x0000000203877824 */ /* 0x000fe200078e00ff */
[----:B------:R-:W-:-:S02]  /*e720*/  SEL R188, R188, 0xffffffe0, !P0 ;  /* 0xffffffe0bcbc7807 */ /* 0x000fc40004000000 */
[----:B------:R-:W2:Y:S01]  /*e730*/  LDSM.16.M88.4 R60, [R187+0xc900] ;  /* 0x00c90000bb3c783b */ /* 0x000ea20000000200 */
[--C-:B------:R-:W-:Y:S02]  /*e740*/  IMAD R134, R4, 0x2, R135.reuse ;  /* 0x0000000204867824 */ /* 0x100fe400078e0287 */
[----:B------:R-:W-:Y:S01]  /*e750*/  IMAD.IADD R2, R187, 0x1, R188 ;  /* 0x00000001bb027824 */ /* 0x000fe200078e02bc */
[----:B------:R-:W-:Y:S01]  /*e760*/  LDSM.16.M88.4 R44, [R5] ;  /* 0x00000000052c783b */ /* 0x000fe20000000200 */
[C---:B------:R-:W-:Y:S02]  /*e770*/  IMAD.IADD R165, R186.reuse, 0x1, R134 ;  /* 0x00000001baa57824 */ /* 0x040fe400078e0286 */
[----:B------:R-:W-:Y:S01]  /*e780*/  IMAD.IADD R0, R191, 0x1, R2 ;  /* 0x00000001bf007824 */ /* 0x000fe200078e0202 */
[----:B------:R-:W3:Y:S01]  /*e790*/  LDSM.16.M88.4 R8, [R2+0xc100] ;  /* 0x00c100000208783b */ /* 0x000ee20000000200 */
[----:B------:R-:W-:-:S03]  /*e7a0*/  IMAD.IADD R173, R186, 0x1, R135 ;  /* 0x00000001baad7824 */ /* 0x000fc600078e0287 */
[----:B------:R-:W5:Y:S01]  /*e7b0*/  LDSM.16.M88.4 R52, [R187+0xd100] ;  /* 0x00d10000bb34783b */ /* 0x000f620000000200 */
[----:B------:R-:W-:-:S03]  /*e7c0*/  IMAD R4, R4, 0x2, R173 ;  /* 0x0000000204047824 */ /* 0x000fc600078e02ad */
[----:B------:R-:W4:Y:S04]  /*e7d0*/  LDSM.16.M88.4 R28, [R187+0xd900] ;  /* 0x00d90000bb1c783b */ /* 0x000f280000000200 */
[----:B------:R-:W3:Y:S04]  /*e7e0*/  LDSM.16.M88.4 R76, [R2+0xc900] ;  /* 0x00c90000024c783b */ /* 0x000ee80000000200 */
[----:B------:R-:W-:Y:S04]  /*e7f0*/  LDSM.16.M88.4 R72, [R2+0xd100] ;  /* 0x00d100000248783b */ /* 0x000fe80000000200 */
[----:B------:R-:W-:Y:S04]  /*e800*/  LDSM.16.M88.4 R68, [R2+0xd900] ;  /* 0x00d900000244783b */ /* 0x000fe80000000200 */
[----:B------:R-:W-:Y:S01]  /*e810*/  @!PT LDS RZ, [RZ] ;  /* 0x00000000fffff984 */ /* 0x000fe20000000800 */
[----:B------:R-:W-:Y:S01]  /*e820*/  @!PT LDS RZ, [RZ] ;  /* 0x00000000fffff984 */ /* 0x000fe20000000800 */
[----:B------:R-:W-:Y:S01]  /*e830*/  @!PT LDS RZ, [RZ] ;  /* 0x00000000fffff984 */ /* 0x000fe20000000800 */
[----:B------:R3:W-:Y:S01]  /*e840*/  @P2 LDGSTS.E.BYPASS.LTC128B.128 [R132+0x6100], [R34.64], !P6 ;  /* 0x0610000022842fae */ /* 0x0007e2000f101d46 */
[C---:B-1--4-:R-:W-:Y:S03]  /*e850*/  HMMA.16816.F32 R20, R36.reuse, R16, RZ ;  /* 0x000000102414723c */ /* 0x052fe600000018ff */
        /* <DEDUP_REMOVED lines=8> */
[----:B------:R-:W-:Y:S03]  /*e8e0*/  HMMA.16816.F32 R60, R36, R62, RZ ;  /* 0x0000003e243c723c */ /* 0x000fe600000018ff */
[----:B------:R-:W2:Y:S04]  /*e8f0*/  LDSM.16.M88.4 R12, [R85+0xc100] ;  /* 0x00c10000550c783b */ /* 0x000ea80000000200 */
[----:B------:R-:W4:Y:S01]  /*e900*/  LDSM.16.M88.4 R80, [R85+0xc900] ;  /* 0x00c900005550783b */ /* 0x000f220000000200 */
[----:B---3--:R-:W-:Y:S03]  /*e910*/  HMMA.16816.F32 R20, R44, R8, R20 ;  /* 0x000000082c14723c */ /* 0x008fe60000001814 */
[----:B------:R-:W-:Y:S04]  /*e920*/  LDSM.16.M88.4 R40, [R184] ;  /* 0x00000000b828783b */ /* 0x000fe80000000200 */
[----:B------:R-:W0:Y:S01]  /*e930*/  LDGDEPBAR ;  /* 0x00000000000079af */ /* 0x000e220000000000 */
[C---:B-----5:R-:W-:Y:S03]  /*e940*/  HMMA.16816.F32 R56, R36.reuse, R52, RZ ;  /* 0x000000342438723c */ /* 0x060fe600000018ff */
[----:B-1----:R-:W-:Y:S05]  /*e950*/  LDSM.16.M88.4 R32, [R85+0xd100] ;  /* 0x00d100005520783b */ /* 0x002fea0000000200 */
[----:B------:R-:W-:Y:S08]  /*e960*/  HMMA.16816.F32 R52, R36, R54, RZ ;  /* 0x000000362434723c */ /* 0x000ff000000018ff */
[----:B------:R-:W-:Y:S01]  /*e970*/  HMMA.16816.F32 R16, R44, R10, R16 ;  /* 0x0000000a2c10723c */ /* 0x000fe20000001810 */
[----:B------:R-:W1:Y:S07]  /*e980*/  LDSM.16.M88.4 R8, [R0+0xc100] ;  /* 0x00c100000008783b */ /* 0x000e6e0000000200 */
[C---:B------:R-:W-:Y:S08]  /*e990*/  HMMA.16816.F32 R48, R36.reuse, R28, RZ ;  /* 0x0000001c2430723c */ /* 0x040ff000000018ff */
[----:B------:R-:W-:Y:S01]  /*e9a0*/  HMMA.16816.F32 R36, R36, R30, RZ ;  /* 0x0000001e2424723c */ /* 0x000fe200000018ff */
[----:B------:R-:W3:Y:S07]  /*e9b0*/  LDSM.16.M88.4 R28, [R85+0xd900] ;  /* 0x00d90000551c783b */ /* 0x000eee0000000200 */
[C---:B------:R-:W-:Y:S08]  /*e9c0*/  HMMA.16816.F32 R64, R44.reuse, R76, R64 ;  /* 0x0000004c2c40723c */ /* 0x040ff00000001840 */
[----:B------:R-:W-:Y:S01]  /*e9d0*/  HMMA.16816.F32 R60, R44, R78, R60 ;  /* 0x0000004e2c3c723c */ /* 0x000fe2000000183c */
[----:B------:R-:W5:Y:S07]  /*e9e0*/  LDSM.16.M88.4 R76, [R0+0xc900] ;  /* 0x00c90000004c783b */ /* 0x000f6e0000000200 */
[----:B--2---:R-:W-:Y:S08]  /*e9f0*/  HMMA.16816.F32 R20, R24, R12, R20 ;  /* 0x0000000c1814723c */ /* 0x004ff00000001814 */
[C---:B------:R-:W-:Y:S08]  /*ea00*/  HMMA.16816.F32 R56, R44.reuse, R72, R56 ;  /* 0x000000482c38723c */ /* 0x040ff00000001838 */
[----:B------:R-:W-:Y:S01]  /*ea10*/  HMMA.16816.F32 R52, R44, R74, R52 ;  /* 0x0000004a2c34723c */ /* 0x000fe20000001834 */
[----:B------:R-:W-:Y:S07]  /*ea20*/  LDSM.16.M88.4 R72, [R0+0xd100] ;  /* 0x00d100000048783b */ /* 0x000fee0000000200 */
[----:B------:R-:W-:Y:S01]  /*ea30*/  HMMA.16816.F32 R16, R24, R14, R16 ;  /* 0x0000000e1810723c */ /* 0x000fe20000001810 */
[----:B------:R-:W-:Y:S07]  /*ea40*/  LDSM.16.M88.4 R12, [R189+0x4000] ;  /* 0x00400000bd0c783b */ /* 0x000fee0000000200 */
[C---:B------:R-:W-:Y:S08]  /*ea50*/  HMMA.16816.F32 R48, R44.reuse, R68, R48 ;  /* 0x000000442c30723c */ /* 0x040ff00000001830 */
[----:B------:R-:W-:Y:S01]  /*ea60*/  HMMA.16816.F32 R44, R44, R70, R36 ;  /* 0x000000462c2c723c */ /* 0x000fe20000001824 */
[----:B------:R-:W2:Y:S04]  /*ea70*/  LDSM.16.M88.4 R36, [R187+0xe100] ;  /* 0x00e10000bb24783b */ /* 0x000ea80000000200 */
[----:B------:R-:W2:Y:S03]  /*ea80*/  LDSM.16.M88.4 R68, [R0+0xd900] ;  /* 0x00d900000044783b */ /* 0x000ea60000000200 */
[C---:B----4-:R-:W-:Y:S08]  /*ea90*/  HMMA.16816.F32 R64, R24.reuse, R80, R64 ;  /* 0x000000501840723c */ /* 0x050ff00000001840 */
[----:B------:R-:W-:Y:S01]  /*eaa0*/  HMMA.16816.F32 R60, R24, R82, R60 ;  /* 0x00000052183c723c */ /* 0x000fe2000000183c */
[----:B------:R-:W-:Y:S07]  /*eab0*/  LDSM.16.M88.4 R80, [R5+0x4000] ;  /* 0x004000000550783b */ /* 0x000fee0000000200 */
[----:B-1----:R-:W-:Y:S08]  /*eac0*/  HMMA.16816.F32 R20, R40, R8, R20 ;  /* 0x000000082814723c */ /* 0x002ff00000001814 */
[C---:B------:R-:W-:Y:S08]  /*ead0*/  HMMA.16816.F32 R56, R24.reuse, R32, R56 ;  /* 0x000000201838723c */ /* 0x040ff00000001838 */
[----:B------:R-:W-:Y:S01]  /*eae0*/  HMMA.16816.F32 R52, R24, R34, R52 ;  /* 0x000000221834723c */ /* 0x000fe20000001834 */
[----:B------:R-:W1:Y:S07]  /*eaf0*/  LDSM.16.M88.4 R32, [R187+0xe900] ;  /* 0x00e90000bb20783b */ /* 0x000e6e0000000200 */
[----:B------:R-:W-:Y:S01]  /*eb00*/  HMMA.16816.F32 R16, R40, R10, R16 ;  /* 0x0000000a2810723c */ /* 0x000fe20000001810 */
[----:B------:R-:W4:Y:S07]  /*eb10*/  LDSM.16.M88.4 R8, [R2+0xe100] ;  /* 0x00e100000208783b */ /* 0x000f2e0000000200 */
[C---:B---3--:R-:W-:Y:S08]  /*eb20*/  HMMA.16816.F32 R48, R24.reuse, R28, R48 ;  /* 0x0000001c1830723c */ /* 0x048ff00000001830 */
[----:B------:R-:W-:Y:S01]  /*eb30*/  HMMA.16816.F32 R44, R24, R30, R44 ;  /* 0x0000001e182c723c */ /* 0x000fe2000000182c */
[----:B------:R-:W3:Y:S04]  /*eb40*/  LDSM.16.M88.4 R28, [R187+0xf100] ;  /* 0x00f10000bb1c783b */ /* 0x000ee80000000200 */
[----:B------:R-:W1:Y:S03]  /*eb50*/  LDSM.16.M88.4 R24, [R187+0xf900] ;  /* 0x00f90000bb18783b */ /* 0x000e660000000200 */
[C---:B-----5:R-:W-:Y:S08]  /*eb60*/  HMMA.16816.F32 R64, R40.reuse, R76, R64 ;  /* 0x0000004c2840723c */ /* 0x060ff00000001840 */
        /* <DEDUP_REMOVED lines=12> */
[C---:B-1----:R-:W-:Y:S08]  /*ec30*/  HMMA.16816.F32 R64, R12.reuse, R32, R64 ;  /* 0x000000200c40723c */ /* 0x042ff00000001840 */
[----:B------:R-:W-:Y:S01]  /*ec40*/  HMMA.16816.F32 R60, R12, R34, R60 ;  /* 0x000000220c3c723c */ /* 0x000fe2000000183c */
[----:B------:R-:W1:Y:S07]  /*ec50*/  LDSM.16.M88.4 R32, [R85+0xe900] ;  /* 0x00e900005520783b */ /* 0x000e6e0000000200 */
[----:B----4-:R-:W-:Y:S08]  /*ec60*/  HMMA.16816.F32 R20, R80, R8, R20 ;  /* 0x000000085014723c */ /* 0x010ff00000001814 */
[C---:B---3--:R-:W-:Y:S08]  /*ec70*/  HMMA.16816.F32 R56, R12.reuse, R28, R56 ;  /* 0x0000001c0c38723c */ /* 0x048ff00000001838 */
[----:B------:R-:W-:Y:S01]  /*ec80*/  HMMA.16816.F32 R52, R12, R30, R52 ;  /* 0x0000001e0c34723c */ /* 0x000fe20000001834 */
[----:B------:R-:W-:Y:S07]  /*ec90*/  LDSM.16.M88.4 R28, [R85+0xf100] ;  /* 0x00f10000551c783b */ /* 0x000fee0000000200 */
[----:B------:R-:W-:Y:S01]  /*eca0*/  HMMA.16816.F32 R16, R80, R10, R16 ;  /* 0x0000000a5010723c */ /* 0x000fe20000001810 */
[----:B------:R-:W-:Y:S07]  /*ecb0*/  LDSM.16.M88.4 R8, [R0+0xe100] ;  /* 0x00e100000008783b */ /* 0x000fee0000000200 */
[C---:B------:R-:W-:Y:S08]  /*ecc0*/  HMMA.16816.F32 R48, R12.reuse, R24, R48 ;  /* 0x000000180c30723c */ /* 0x040ff00000001830 */
[----:B------:R-:W-:Y:S01]  /*ecd0*/  HMMA.16816.F32 R44, R12, R26, R44 ;  /* 0x0000001a0c2c723c */ /* 0x000fe2000000182c */
[----:B------:R-:W3:Y:S04]  /*ece0*/  LDSM.16.M88.4 R12, [R184+0x4000] ;  /* 0x00400000b80c783b */ /* 0x000ee80000000200 */
[----:B------:R-:W4:Y:S03]  /*ecf0*/  LDSM.16.M88.4 R24, [R85+0xf900] ;  /* 0x00f900005518783b */ /* 0x000f260000000200 */
[C---:B-----5:R-:W-:Y:S08]  /*ed00*/  HMMA.16816.F32 R64, R80.reuse, R76, R64 ;  /* 0x0000004c5040723c */ /* 0x060ff00000001840 */
[----:B------:R-:W-:Y:S08]  /*ed10*/  HMMA.16816.F32 R60, R80, R78, R60 ;  /* 0x0000004e503c723c */ /* 0x000ff0000000183c */
[----:B--2---:R-:W-:Y:S08]  /*ed20*/  HMMA.16816.F32 R20, R40, R36, R20 ;  /* 0x000000242814723c */ /* 0x004ff00000001814 */
[C---:B------:R-:W-:Y:S08]  /*ed30*/  HMMA.16816.F32 R56, R80.reuse, R72, R56 ;  /* 0x000000485038723c */ /* 0x040ff00000001838 */
[----:B------:R-:W-:Y:S01]  /*ed40*/  HMMA.16816.F32 R52, R80, R74, R52 ;  /* 0x0000004a5034723c */ /* 0x000fe20000001834 */
[----:B------:R-:W2:Y:S07]  /*ed50*/  LDSM.16.M88.4 R72, [R0+0xe900] ;  /* 0x00e900000048783b */ /* 0x000eae0000000200 */
[----:B------:R-:W-:Y:S01]  /*ed60*/  HMMA.16816.F32 R76, R40, R38, R16 ;  /* 0x00000026284c723c */ /* 0x000fe20000001810 */
[----:B------:R-:W-:Y:S04]  /*ed70*/  LDSM.16.M88.4 R36, [R189+0x8000] ;  /* 0x00800000bd24783b */ /* 0x000fe80000000200 */
[----:B------:R-:W5:Y:S03]  /*ed80*/  LDSM.16.M88.4 R16, [R187+0x10100] ;  /* 0x01010000bb10783b */ /* 0x000f660000000200 */
[C---:B------:R-:W-:Y:S08]  /*ed90*/  HMMA.16816.F32 R48, R80.reuse, R68, R48 ;  /* 0x000000445030723c */ /* 0x040ff00000001830 */
[----:B------:R-:W-:Y:S01]  /*eda0*/  HMMA.16816.F32 R44, R80, R70, R44 ;  /* 0x00000046502c723c */ /* 0x000fe2000000182c */
[----:B------:R-:W2:Y:S07]  /*edb0*/  LDSM.16.M88.4 R68, [R0+0xf100] ;  /* 0x00f100000044783b */ /* 0x000eae0000000200 */
[C---:B-1----:R-:W-:Y:S08]  /*edc0*/  HMMA.16816.F32 R64, R40.reuse, R32, R64 ;  /* 0x000000202840723c */ /* 0x042ff00000001840 */
[----:B------:R-:W-:Y:S01]  /*edd0*/  HMMA.16816.F32 R60, R40, R34, R60 ;  /* 0x00000022283c723c */ /* 0x000fe2000000183c */
[----:B------:R-:W-:Y:S07]  /*ede0*/  LDSM.16.M88.4 R32, [R5+0x8000] ;  /* 0x008000000520783b */ /* 0x000fee0000000200 */
[C---:B---3--:R-:W-:Y:S08]  /*edf0*/  HMMA.16816.F32 R20, R12.reuse, R8, R20 ;  /* 0x000000080c14723c */ /* 0x048ff00000001814 */
[----:B------:R-:W-:Y:S01]  /*ee00*/  HMMA.16816.F32 R76, R12, R10, R76 ;  /* 0x0000000a0c4c723c */ /* 0x000fe2000000184c */
[----:B------:R-:W1:Y:S07]  /*ee10*/  LDSM.16.M88.4 R8, [R187+0x10900] ;  /* 0x01090000bb08783b */ /* 0x000e6e0000000200 */
[C---:B------:R-:W-:Y:S08]  /*ee20*/  HMMA.16816.F32 R56, R40.reuse, R28, R56 ;  /* 0x0000001c2838723c */ /* 0x040ff00000001838 */
[C---:B------:R-:W-:Y:S01]  /*ee30*/  HMMA.16816.F32 R52, R40.reuse, R30, R52 ;  /* 0x0000001e2834723c */ /* 0x040fe20000001834 */
[----:B------:R-:W-:Y:S07]  /*ee40*/  LDSM.16.M88.4 R28, [R0+0xf900] ;  /* 0x00f90000001c783b */ /* 0x000fee0000000200 */
[C---:B----4-:R-:W-:Y:S08]  /*ee50*/  HMMA.16816.F32 R48, R40.reuse, R24, R48 ;  /* 0x000000182830723c */ /* 0x050ff00000001830 */
[----:B------:R-:W-:Y:S01]  /*ee60*/  HMMA.16816.F32 R44, R40, R26, R44 ;  /* 0x0000001a282c723c */ /* 0x000fe2000000182c */
[----:B------:R-:W3:Y:S04]  /*ee70*/  LDSM.16.M88.4 R24, [R2+0x10100] ;  /* 0x010100000218783b */ /* 0x000ee80000000200 */
[----:B------:R-:W-:Y:S03]  /*ee80*/  LDSM.16.M88.4 R40, [R185+0x8000] ;  /* 0x00800000b928783b */ /* 0x000fe60000000200 */
[C---:B--2---:R-:W-:Y:S08]  /*ee90*/  HMMA.16816.F32 R64, R12.reuse, R72, R64 ;  /* 0x000000480c40723c */ /* 0x044ff00000001840 */
[----:B------:R-:W-:Y:S01]  /*eea0*/  HMMA.16816.F32 R60, R12, R74, R60 ;  /* 0x0000004a0c3c723c */ /* 0x000fe2000000183c */
[----:B------:R-:W-:Y:S07]  /*eeb0*/  LDSM.16.M88.4 R72, [R187+0x11100] ;  /* 0x01110000bb48783b */ /* 0x000fee0000000200 */
[C---:B-----5:R-:W-:Y:S08]  /*eec0*/  HMMA.16816.F32 R20, R36.reuse, R16, R20 ;  /* 0x000000102414723c */ /* 0x060ff00000001814 */
[----:B------:R-:W-:Y:S01]  /*eed0*/  HMMA.16816.F32 R76, R36, R18, R76 ;  /* 0x00000012244c723c */ /* 0x000fe2000000184c */
[----:B------:R-:W2:Y:S07]  /*eee0*/  LDSM.16.M88.4 R16, [R2+0x10900] ;  /* 0x010900000210783b */ /* 0x000eae0000000200 */
[C---:B------:R-:W-:Y:S08]  /*eef0*/  HMMA.16816.F32 R56, R12.reuse, R68, R56 ;  /* 0x000000440c38723c */ /* 0x040ff00000001838 */
[----:B------:R-:W-:Y:S01]  /*ef00*/  HMMA.16816.F32 R68, R12, R70, R52 ;  /* 0x000000460c44723c */ /* 0x000fe20000001834 */
[----:B------:R-:W4:Y:S07]  /*ef10*/  LDSM.16.M88.4 R52, [R85+0x10100] ;  /* 0x010100005534783b */ /* 0x000f2e0000000200 */
[C---:B-1----:R-:W-:Y:S08]  /*ef20*/  HMMA.16816.F32 R64, R36.reuse, R8, R64 ;  /* 0x000000082440723c */ /* 0x042ff00000001840 */
[----:B------:R-:W-:Y:S01]  /*ef30*/  HMMA.16816.F32 R60, R36, R10, R60 ;  /* 0x0000000a243c723c */ /* 0x000fe2000000183c */
[----:B------:R-:W1:Y:S07]  /*ef40*/  LDSM.16.M88.4 R8, [R85+0x10900] ;  /* 0x010900005508783b */ /* 0x000e6e0000000200 */
[C---:B---3--:R-:W-:Y:S08]  /*ef50*/  HMMA.16816.F32 R20, R32.reuse, R24, R20 ;  /* 0x000000182014723c */ /* 0x048ff00000001814 */
[----:B------:R-:W-:Y:S01]  /*ef60*/  HMMA.16816.F32 R76, R32, R26, R76 ;  /* 0x0000001a204c723c */ /* 0x000fe2000000184c */
[----:B------:R-:W-:Y:S07]  /*ef70*/  LDSM.16.M88.4 R24, [R187+0x11900] ;  /* 0x01190000bb18783b */ /* 0x000fee0000000200 */
[C---:B------:R-:W-:Y:S08]  /*ef80*/  HMMA.16816.F32 R48, R12.reuse, R28, R48 ;  /* 0x0000001c0c30723c */ /* 0x040ff00000001830 */
[----:B------:R-:W-:Y:S01]  /*ef90*/  HMMA.16816.F32 R44, R12, R30, R44 ;  /* 0x0000001e0c2c723c */ /* 0x000fe2000000182c */
[----:B------:R-:W-:Y:S04]  /*efa0*/  LDSM.16.M88.4 R12, [R184+0x8000] ;  /* 0x00800000b80c783b */ /* 0x000fe80000000200 */
[----:B------:R-:W3:Y:S03]  /*efb0*/  LDSM.16.M88.4 R28, [R0+0x10100] ;  /* 0x01010000001c783b */ /* 0x000ee60000000200 */
[C---:B--2---:R-:W-:Y:S08]  /*efc0*/  HMMA.16816.F32 R64, R32.reuse, R16, R64 ;  /* 0x000000102040723c */ /* 0x044ff00000001840 */
[----:B------:R-:W-:Y:S01]  /*efd0*/  HMMA.16816.F32 R60, R32, R18, R60 ;  /* 0x00000012203c723c */ /* 0x000fe2000000183c */
[----:B------:R-:W2:Y:S07]  /*efe0*/  LDSM.16.M88.4 R16, [R2+0x11100] ;  /* 0x011100000210783b */ /* 0x000eae0000000200 */
[C---:B----4-:R-:W-:Y:S08]  /*eff0*/  HMMA.16816.F32 R20, R40.reuse, R52, R20 ;  /* 0x000000342814723c */ /* 0x050ff00000001814 */
[----:B------:R-:W-:Y:S01]  /*f000*/  HMMA.16816.F32 R76, R40, R54, R76 ;  /* 0x00000036284c723c */ /* 0x000fe2000000184c */
[----:B------:R-:W-:Y:S07]  /*f010*/  LDSM.16.M88.4 R52, [R0+0x10900] ;  /* 0x010900000034783b */ /* 0x000fee0000000200 */
[----:B------:R-:W-:Y:S08]  /*f020*/  HMMA.16816.F32 R56, R36, R72, R56 ;  /* 0x000000482438723c */ /* 0x000ff00000001838 */
[C---:B-1----:R-:W-:Y:S08]  /*f030*/  HMMA.16816.F32 R64, R40.reuse, R8, R64 ;  /* 0x000000082840723c */ /* 0x042ff00000001840 */
[----:B------:R-:W-:Y:S01]  /*f040*/  HMMA.16816.F32 R60, R40, R10, R60 ;  /* 0x0000000a283c723c */ /* 0x000fe2000000183c */
[----:B------:R-:W1:Y:S07]  /*f050*/  LDSM.16.M88.4 R8, [R85+0x11100] ;  /* 0x011100005508783b */ /* 0x000e6e0000000200 */
[----:B---3--:R-:W-:Y:S08]  /*f060*/  HMMA.16816.F32 R20, R12, R28, R20 ;  /* 0x0000001c0c14723c */ /* 0x008ff00000001814 */
[----:B------:R-:W-:Y:S08]  /*f070*/  HMMA.16816.F32 R68, R36, R74, R68 ;  /* 0x0000004a2444723c */ /* 0x000ff00000001844 */
[----:B------:R-:W-:Y:S01]  /*f080*/  HMMA.16816.F32 R76, R12, R30, R76 ;  /* 0x0000001e0c4c723c */ /* 0x000fe2000000184c */
[----:B------:R3:W4:Y:S07]  /*f090*/  LDSM.16.M88.4 R28, [R2+0x11900] ;  /* 0x01190000021c783b */ /* 0x00072e0000000200 */
[----:B--2---:R-:W-:Y:S01]  /*f0a0*/  HMMA.16816.F32 R56, R32, R16, R56 ;  /* 0x000000102038723c */ /* 0x004fe20000001838 */
[----:B------:R-:W-:-:S02]  /*f0b0*/  FMUL.FTZ R21, R21, c[0x0][0x320] ;  /* 0x0000c80015157a20 */ /* 0x000fc40000410000 */
[----:B------:R-:W-:Y:S02]  /*f0c0*/  FMUL.FTZ R22, R22, c[0x0][0x320] ;  /* 0x0000c80016167a20 */ /* 0x000fe40000410000 */
[----:B------:R-:W-:-:S03]  /*f0d0*/  FMUL.FTZ R5, R20, c[0x0][0x320] ;  /* 0x0000c80014057a20 */ /* 0x000fc60000410000 */
[C---:B------:R-:W-:Y:S01]  /*f0e0*/  HMMA.16816.F32 R48, R36.reuse, R24, R48 ;  /* 0x000000182430723c */ /* 0x040fe20000001830 */
[----:B------:R-:W-:Y:S07]  /*f0f0*/  MUFU.TANH R25, R21 ;  /* 0x0000001500197308 */ /* 0x000fee0000002400 */
[----:B------:R-:W-:Y:S01]  /*f100*/  HMMA.16816.F32 R44, R36, R26, R44 ;  /* 0x0000001a242c723c */ /* 0x000fe2000000182c */
[----:B------:R2:W-:Y:S01]  /*f110*/  MUFU.TANH R24, R22 ;  /* 0x0000001600187308 */ /* 0x0005e20000002400 */
[----:B---3--:R-:W-:-:S05]  /*f120*/  FMUL.FTZ R2, R78, c[0x0][0x320] ;  /* 0x0000c8004e027a20 */ /* 0x008fca0000410000 */
[----:B------:R-:W-:Y:S01]  /*f130*/  FMUL.FTZ R37, R23, c[0x0][0x320] ;  /* 0x0000c80017257a20 */ /* 0x000fe20000410000 */
[----:B------:R-:W-:Y:S01]  /*f140*/  HMMA.16816.F32 R68, R32, R18, R68 ;  /* 0x000000122044723c */ /* 0x000fe20000001844 */
[----:B------:R-:W3:Y:S01]  /*f150*/  LDSM.16.M88.4 R16, [R0+0x11100] ;  /* 0x011100000010783b */ /* 0x000ee20000000200 */
[----:B------:R-:W-:Y:S01]  /*f160*/  SHF.R.S32.HI R39, RZ, 0x1f, R86 ;  /* 0x0000001fff277819 */ /* 0x000fe20000011456 */
[----:B------:R-:W-:Y:S01]  /*f170*/  FMUL.FTZ R26, R76, c[0x0][0x320] ;  /* 0x0000c8004c1a7a20 */ /* 0x000fe20000410000 */
[----:B------:R-:W5:Y:S01]  /*f180*/  MUFU.TANH R5, R5 ;  /* 0x0000000500057308 */ /* 0x000f620000002400 */
[----:B------:R-:W-:Y:S01]  /*f190*/  FMUL.FTZ R27, R77, c[0x0][0x320] ;  /* 0x0000c8004d1b7a20 */ /* 0x000fe20000410000 */
[----:B------:R-:W-:Y:S01]  /*f1a0*/  LEA.HI R39, R39, R86, RZ, 0x3 ;  /* 0x0000005627277211 */ /* 0x000fe200078f18ff */
[----:B------:R-:W-:Y:S01]  /*f1b0*/  FMUL.FTZ R36, R79, c[0x0][0x320] ;  /* 0x0000c8004f247a20 */ /* 0x000fe20000410000 */
[----:B-1----:R-:W-:Y:S01]  /*f1c0*/  HMMA.16816.F32 R56, R40, R8, R56 ;  /* 0x000000082838723c */ /* 0x002fe20000001838 */
[----:B--2---:R-:W1:Y:S01]  /*f1d0*/  LDSM.16.M88.4 R20, [R85+0x11900] ;  /* 0x011900005514783b */ /* 0x004e620000000200 */
[----:B------:R-:W-:-:S02]  /*f1e0*/  LOP3.LUT R39, R39, 0xffffff8, RZ, 0xc0, !PT ;  /* 0x0ffffff827277812 */ /* 0x000fc400078ec0ff */
[----:B------:R-:W2:Y:S03]  /*f1f0*/  MUFU.TANH R26, R26 ;  /* 0x0000001a001a7308 */ /* 0x000ea60000002400 */
[----:B------:R-:W-:Y:S01]  /*f200*/  LOP3.LUT R9, R6, 0xffffffe0, RZ, 0xc0, !PT ;  /* 0xffffffe006097812 */ /* 0x000fe200078ec0ff */
[----:B----4-:R-:W-:Y:S01]  /*f210*/  HMMA.16816.F32 R48, R32, R28, R48 ;  /* 0x0000001c2030723c */ /* 0x010fe20000001830 */
[----:B------:R-:W-:-:S03]  /*f220*/  IMAD.IADD R39, R86, 0x1, -R39 ;  /* 0x0000000156277824 */ /* 0x000fc600078e0a27 */
[C---:B------:R-:W-:Y:S01]  /*f230*/  IMAD.IADD R6, R84.reuse, 0x1, -R9 ;  /* 0x0000000154067824 */ /* 0x040fe200078e0a09 */
[----:B------:R-:W4:Y:S01]  /*f240*/  MUFU.TANH R27, R27 ;  /* 0x0000001b001b7308 */ /* 0x000f220000002400 */
[----:B------:R-:W-:Y:S02]  /*f250*/  IMAD.IADD R84, R84, 0x1, -R7 ;  /* 0x0000000154547824 */ /* 0x000fe400078e0a07 */
[----:B------:R-:W-:Y:S05]  /*f260*/  HMMA.16816.F32 R44, R32, R30, R44 ;  /* 0x0000001e202c723c */ /* 0x000fea000000182c */
[----:B------:R-:W-:Y:S02]  /*f270*/  MUFU.TANH R37, R37 ;  /* 0x0000002500257308 */ /* 0x000fe40000002400 */
[----:B------:R-:W-:Y:S01]  /*f280*/  SHF.R.S32.HI R33, RZ, 0x1f, R6 ;  /* 0x0000001fff217819 */ /* 0x000fe20000011406 */
[----:B------:R-:W-:Y:S01]  /*f290*/  HMMA.16816.F32 R68, R40, R10, R68 ;  /* 0x0000000a2844723c */ /* 0x000fe20000001844 */
[----:B------:R-:W-:Y:S01]  /*f2a0*/  LEA.HI R35, R84, R84, RZ, 0x1 ;  /* 0x0000005454237211 */ /* 0x000fe200078f08ff */
[----:B------:R-:W2:Y:S01]  /*f2b0*/  LDSM.16.M88.4 R8, [R0+0x11900] ;  /* 0x011900000008783b */ /* 0x000ea20000000200 */
[----:B------:R-:W-:Y:S01]  /*f2c0*/  LEA.HI R33, R33, R6, RZ, 0x2 ;  /* 0x0000000621217211 */ /* 0x000fe200078f10ff */
[----:B------:R-:W-:-:S04]  /*f2d0*/  DEPBAR.LE SB0, 0x2 ;  /* 0x000080800000791a */ /* 0x000fc80000000000 */
[----:B------:R-:W-:Y:S01]  /*f2e0*/  LEA.HI.SX32 R32, R33, R92, 0x1e ;  /* 0x0000005c21207211 */ /* 0x000fe200078ff2ff */
[----:B---3--:R-:W-:Y:S01]  /*f2f0*/  HMMA.16816.F32 R56, R12, R16, R56 ;  /* 0x000000100c38723c */ /* 0x008fe20000001838 */
[----:B------:R-:W-:Y:S01]  /*f300*/  LOP3.LUT R35, R35, 0x1ffffffe, RZ, 0xc0, !PT ;  /* 0x1ffffffe23237812 */ /* 0x000fe200078ec0ff */
[----:B------:R-:W-:Y:S01]  /*f310*/  MUFU.TANH R2, R2 ;  /* 0x0000000200027308 */ /* 0x000fe20000002400 */
[----:B------:R-:W-:Y:S01]  /*f320*/  LOP3.LUT R33, R33, 0x7ffffffc, RZ, 0xc0, !PT ;  /* 0x7ffffffc21217812 */ /* 0x000fe200078ec0ff */
[----:B------:R-:W-:Y:S01]  /*f330*/  IMAD R32, R39, 0x10, R32 ;  /* 0x0000001027207824 */ /* 0x000fe200078e0220 */
[----:B------:R-:W-:Y:S01]  /*f340*/  BAR.SYNC.DEFER_BLOCKING 0x0 ;  /* 0x0000000000007b1d */ /* 0x000fe20000010000 */
[----:B------:R-:W-:Y:S02]  /*f350*/  IMAD.IADD R35, R84, 0x1, -R35 ;  /* 0x0000000154237824 */ /* 0x000fe400078e0a23 */
[----:B-1----:R-:W-:Y:S01]  /*f360*/  HMMA.16816.F32 R48, R40, R20, R48 ;  /* 0x000000142830723c */ /* 0x002fe20000001830 */
[----:B------:R-:W-:-:S02]  /*f370*/  IMAD.IADD R222, R6, 0x1, -R33 ;  /* 0x0000000106de7824 */ /* 0x000fc400078e0a21 */
[----:B------:R-:W-:Y:S01]  /*f380*/  IMAD R220, R35, 0x8, R32 ;  /* 0x0000000823dc7824 */ /* 0x000fe200078e0220 */
[----:B------:R-:W-:Y:S01]  /*f390*/  MUFU.TANH R36, R36 ;  /* 0x0000002400247308 */ /* 0x000fe20000002400 */
[----:B------:R-:W-:Y:S02]  /*f3a0*/  IMAD.SHL.U32 R222, R222, 0x2, RZ ;  /* 0x00000002dede7824 */ /* 0x000fe400078e00ff */
[----:B------:R-:W-:Y:S01]  /*f3b0*/  @P3 IMAD.HI.U32 R17, R220, c[0x0][0x2c8], RZ ;  /* 0x0000b200dc113a27 */ /* 0x000fe200078e00ff */
[----:B------:R-:W-:Y:S03]  /*f3c0*/  HMMA.16816.F32 R68, R12, R18, R68 ;  /* 0x000000120c44723c */ /* 0x000fe60000001844 */
[----:B------:R-:W-:Y:S01]  /*f3d0*/  IMAD.MOV.U32 R20, RZ, RZ, R220 ;  /* 0x000000ffff147224 */ /* 0x000fe200078e00dc */
[----:B------:R-:W-:-:S04]  /*f3e0*/  @P3 SHF.R.U32.HI R20, RZ, c[0x0][0x2cc], R17 ;  /* 0x0000b300ff143a19 */ /* 0x000fc80000011611 */
[----:B------:R-:W-:Y:S01]  /*f3f0*/  HMMA.16816.F32 R64, R12, R52, R64 ;  /* 0x000000340c40723c */ /* 0x000fe20000001840 */
[----:B------:R-:W1:Y:S01]  /*f400*/  SHFL.IDX PT, R18, R20, RZ, 0x1c1f ;  /* 0x001c1fff14127589 */ /* 0x000e6200000e0000 */
[----:B------:R-:W-:Y:S02]  /*f410*/  FMUL.FTZ R56, R56, c[0x0][0x320] ;  /* 0x0000c80038387a20 */ /* 0x000fe40000410000 */
[----:B------:R-:W-:Y:S01]  /*f420*/  FMUL.FTZ R57, R57, c[0x0][0x320] ;  /* 0x0000c80039397a20 */ /* 0x000fe20000410000 */
[----:B------:R-:W3:Y:S01]  /*f430*/  SHFL.IDX PT, R19, R20, 0x1, 0x1c1f ;  /* 0x003c1f0014137f89 */ /* 0x000ee200000e0000 */
[----:B------:R-:W-:Y:S01]  /*f440*/  MUFU.TANH R224, R56 ;  /* 0x0000003800e07308 */ /* 0x000fe20000002400 */
[----:B------:R-:W-:Y:S01]  /*f450*/  FMUL.FTZ R58, R58, c[0x0][0x320] ;  /* 0x0000c8003a3a7a20 */ /* 0x000fe20000410000 */
[----:B------:R-:W-:Y:S01]  /*f460*/  HMMA.16816.F32 R44, R40, R22, R44 ;  /* 0x00000016282c723c */ /* 0x000fe2000000182c */
[----:B------:R-:W-:Y:S01]  /*f470*/  FMUL.FTZ R59, R59, c[0x0][0x320] ;  /* 0x0000c8003b3b7a20 */ /* 0x000fe20000410000 */
[----:B------:R-:W-:Y:S04]  /*f480*/  LDSM.16.MT88.4 R124, [R135+0x100] ;  /* 0x00010000877c783b */ /* 0x000fe80000004200 */
[----:B------:R-:W-:Y:S01]  /*f490*/  MUFU.TANH R168, R57 ;  /* 0x0000003900a87308 */ /* 0x000fe20000002400 */
[----:B------:R-:W-:Y:S01]  /*f4a0*/  IMAD.MOV.U32 R22, RZ, RZ, -0x40 ;  /* 0xffffffc0ff167424 */ /* 0x000fe200078e00ff */
[----:B------:R-:W-:Y:S01]  /*f4b0*/  HMMA.16816.F32 R60, R12, R54, R60 ;  /* 0x000000360c3c723c */ /* 0x000fe2000000183c */
[----:B------:R-:W-:Y:S01]  /*f4c0*/  FMUL.FTZ R68, R68, c[0x0][0x320] ;  /* 0x0000c80044447a20 */ /* 0x000fe20000410000 */
[----:B------:R-:W-:Y:S01]  /*f4d0*/  LDSM.16.MT88.4 R116, [R173+0x100] ;  /* 0x00010000ad74783b */ /* 0x000fe20000004200 */
[----:B------:R-:W-:-:S02]  /*f4e0*/  IMAD R22, R87, R22, 0x1 ;  /* 0x0000000157167424 */ /* 0x000fc400078e0216 */
[--C-:B------:R-:W-:Y:S01]  /*f4f0*/  IMAD R87, R87, -0x40, R215.reuse ;  /* 0xffffffc057577824 */ /* 0x100fe200078e02d7 */
[----:B------:R-:W-:Y:S01]  /*f500*/  MUFU.TANH R170, R68 ;  /* 0x0000004400aa7308 */ /* 0x000fe20000002400 */
[----:B------:R-:W-:Y:S01]  /*f510*/  FMUL.FTZ R69, R69, c[0x0][0x320] ;  /* 0x0000c80045457a20 */ /* 0x000fe20000410000 */
[C---:B--2---:R-:W-:Y:S01]  /*f520*/  HMMA.16816.F32 R48, R12.reuse, R8, R48 ;  /* 0x000000080c30723c */ /* 0x044fe20000001830 */
[----:B------:R-:W-:Y:S01]  /*f530*/  FMUL.FTZ R28, R64, c[0x0][0x320] ;  /* 0x0000c800401c7a20 */ /* 0x000fe20000410000 */
[----:B------:R-:W-:Y:S01]  /*f540*/  LDSM.16.MT88.4 R108, [R134+0x100] ;  /* 0x00010000866c783b */ /* 0x000fe20000004200 */
[----:B------:R-:W-:Y:S02]  /*f550*/  FMUL.FTZ R29, R65, c[0x0][0x320] ;  /* 0x0000c800411d7a20 */ /* 0x000fe40000410000 */
[----:B------:R-:W-:Y:S01]  /*f560*/  FMUL.FTZ R16, R66, c[0x0][0x320] ;  /* 0x0000c80042107a20 */ /* 0x000fe20000410000 */
[----:B------:R-:W-:Y:S01]  /*f570*/  MUFU.TANH R214, R69 ;  /* 0x0000004500d67308 */ /* 0x000fe20000002400 */
[----:B------:R-:W-:Y:S01]  /*f580*/  IADD3 R9, -R222, R22, R215 ;  /* 0x00000016de097210 */ /* 0x000fe20007ffe1d7 */
[----:B------:R-:W-:Y:S01]  /*f590*/  HMMA.16816.F32 R44, R12, R10, R44 ;  /* 0x0000000a0c2c723c */ /* 0x000fe2000000182c */
[----:B------:R-:W-:Y:S01]  /*f5a0*/  FMUL.FTZ R17, R67, c[0x0][0x320] ;  /* 0x0000c80043117a20 */ /* 0x000fe20000410000 */
[----:B------:R-:W-:Y:S01]  /*f5b0*/  LDSM.16.MT88.4 R100, [R4+0x100] ;  /* 0x000100000464783b */ /* 0x000fe20000004200 */
[----:B------:R-:W-:-:S02]  /*f5c0*/  FMUL.FTZ R70, R70, c[0x0][0x320] ;  /* 0x0000c80046467a20 */ /* 0x000fc40000410000 */
[----:B------:R-:W-:Y:S01]  /*f5d0*/  IMAD.IADD R6, R9, 0x1, -R218 ;  /* 0x0000000109067824 */ /* 0x000fe200078e0ada */
[----:B------:R-:W2:Y:S01]  /*f5e0*/  MUFU.TANH R28, R28 ;  /* 0x0000001c001c7308 */ /* 0x000ea20000002400 */
[----:B------:R-:W-:Y:S01]  /*f5f0*/  IMAD.IADD R9, R87, 0x1, -R222 ;  /* 0x0000000157097824 */ /* 0x000fe200078e0ade */
[----:B------:R-:W-:Y:S01]  /*f600*/  LDSM.16.MT88.4 R64, [R165+0x2100] ;  /* 0x00210000a540783b */ /* 0x000fe20000004200 */
[----:B-1----:R-:W-:Y:S02]  /*f610*/  IMAD.IADD R8, R6, 0x1, R18 ;  /* 0x0000000106087824 */ /* 0x002fe400078e0212 */
[----:B------:R-:W-:Y:S01]  /*f620*/  FMUL.FTZ R30, R60, c[0x0][0x320] ;  /* 0x0000c8003c1e7a20 */ /* 0x000fe20000410000 */
[----:B------:R-:W-:Y:S01]  /*f630*/  LDSM.16.MT88.4 R40, [R135+0x2100] ;  /* 0x002100008728783b */ /* 0x000fe20000004200 */
[----:B------:R-:W-:Y:S01]  /*f640*/  FMUL.FTZ R31, R61, c[0x0][0x320] ;  /* 0x0000c8003d1f7a20 */ /* 0x000fe20000410000 */
[----:B------:R-:W-:Y:S01]  /*f650*/  IMNMX R8, R9, R8, PT ;  /* 0x0000000809087217 */ /* 0x000fe20003800200 */
[----:B------:R-:W1:Y:S01]  /*f660*/  MUFU.TANH R29, R29 ;  /* 0x0000001d001d7308 */ /* 0x000e620000002400 */
[----:B---3--:R-:W-:Y:S01]  /*f670*/  IMAD.IADD R6, R6, 0x1, R19 ;  /* 0x0000000106067824 */ /* 0x008fe200078e0213 */
[----:B------:R-:W-:Y:S01]  /*f680*/  LDSM.16.MT88.4 R72, [R135+0x4100] ;  /* 0x004100008748783b */ /* 0x000fe20000004200 */
[----:B------:R-:W-:Y:S01]  /*f690*/  ISETP.GT.AND P0, PT, R8, RZ, PT ;  /* 0x000000ff0800720c */ /* 0x000fe20003f04270 */
[----:B------:R-:W-:Y:S01]  /*f6a0*/  FMUL.FTZ R48, R48, c[0x0][0x320] ;  /* 0x0000c80030307a20 */ /* 0x000fe20000410000 */
[C---:B------:R-:W-:Y:S01]  /*f6b0*/  ISETP.GT.AND P1, PT, R8.reuse, 0x1, PT ;  /* 0x000000010800780c */ /* 0x040fe20003f24270 */
[----:B------:R-:W-:Y:S01]  /*f6c0*/  FMUL.FTZ R49, R49, c[0x0][0x320] ;  /* 0x0000c80031317a20 */ /* 0x000fe20000410000 */
[----:B-----5:R-:W-:Y:S01]  /*f6d0*/  FSEL R5, R5, -INF , P0 ;  /* 0xff80000005057808 */ /* 0x020fe20000000000 */
[----:B------:R-:W3:Y:S01]  /*f6e0*/  MUFU.TANH R30, R30 ;  /* 0x0000001e001e7308 */ /* 0x000ee20000002400 */
[----:B------:R-:W-:Y:S01]  /*f6f0*/  ISETP.GT.AND P0, PT, R8, 0x8, PT ;  /* 0x000000080800780c */ /* 0x000fe20003f04270 */
[----:B------:R-:W-:Y:S01]  /*f700*/  FMUL.FTZ R44, R44, c[0x0][0x320] ;  /* 0x0000c8002c2c7a20 */ /* 0x000fe20000410000 */
[----:B------:R-:W-:Y:S01]  /*f710*/  FSEL R32, R25, -INF , P1 ;  /* 0xff80000019207808 */ /* 0x000fe20000800000 */
[----:B------:R-:W-:Y:S01]  /*f720*/  FMUL.FTZ R45, R45, c[0x0][0x320] ;  /* 0x0000c8002d2d7a20 */ /* 0x000fe20000410000 */
[----:B------:R-:W-:Y:S01]  /*f730*/  ISETP.GT.AND P1, PT, R8, 0x9, PT ;  /* 0x000000090800780c */ /* 0x000fe20003f24270 */
[----:B------:R-:W-:Y:S01]  /*f740*/  FMUL.FTZ R7, R62, c[0x0][0x320] ;  /* 0x0000c8003e077a20 */ /* 0x000fe20000410000 */
[----:B------:R-:W-:Y:S01]  /*f750*/  FSEL R26, R26, -INF , P0 ;  /* 0xff8000001a1a7808 */ /* 0x000fe20000000000 */
[----:B------:R-:W5:Y:S01]  /*f760*/  MUFU.TANH R31, R31 ;  /* 0x0000001f001f7308 */ /* 0x000f620000002400 */
[C---:B------:R-:W-:Y:S01]  /*f770*/  ISETP.GT.AND P0, PT, R8.reuse, 0x10, PT ;  /* 0x000000100800780c */ /* 0x040fe20003f04270 */
[----:B------:R-:W-:Y:S01]  /*f780*/  FMUL.FTZ R0, R63, c[0x0][0x320] ;  /* 0x0000c8003f007a20 */ /* 0x000fe20000410000 */
[----:B----4-:R-:W-:Y:S01]  /*f790*/  FSEL R22, R27, -INF , P1 ;  /* 0xff8000001b167808 */ /* 0x010fe20000800000 */
[----:B------:R-:W-:Y:S01]  /*f7a0*/  FMUL.FTZ R71, R71, c[0x0][0x320] ;  /* 0x0000c80047477a20 */ /* 0x000fe20000410000 */
[----:B------:R-:W-:Y:S01]  /*f7b0*/  ISETP.GT.AND P1, PT, R8, 0x11, PT ;  /* 0x000000110800780c */ /* 0x000fe20003f24270 */
[----:B------:R-:W-:Y:S01]  /*f7c0*/  FMUL.FTZ R50, R50, c[0x0][0x320] ;  /* 0x0000c80032327a20 */ /* 0x000fe20000410000 */
[----:B------:R-:W-:Y:S01]  /*f7d0*/  IMNMX R9, R9, R6, PT ;  /* 0x0000000609097217 */ /* 0x000fe20003800200 */
[----:B------:R-:W4:Y:S01]  /*f7e0*/  MUFU.TANH R192, R48 ;  /* 0x0000003000c07308 */ /* 0x000f220000002400 */
[----:B--2---:R-:W-:Y:S01]  /*f7f0*/  FSEL R20, R28, -INF , P0 ;  /* 0xff8000001c147808 */ /* 0x004fe20000000000 */
[----:B------:R-:W-:Y:S01]  /*f800*/  FMUL.FTZ R51, R51, c[0x0][0x320] ;  /* 0x0000c80033337a20 */ /* 0x000fe20000410000 */
[----:B------:R-:W-:Y:S01]  /*f810*/  ISETP.GT.AND P0, PT, R8, 0x18, PT ;  /* 0x000000180800780c */ /* 0x000fe20003f04270 */
[----:B------:R-:W-:Y:S01]  /*f820*/  FMUL.FTZ R46, R46, c[0x0][0x320] ;  /* 0x0000c8002e2e7a20 */ /* 0x000fe20000410000 */
[----:B-1----:R-:W-:Y:S01]  /*f830*/  FSEL R6, R29, -INF , P1 ;  /* 0xff8000001d067808 */ /* 0x002fe20000800000 */
[----:B------:R-:W-:Y:S01]  /*f840*/  FMUL.FTZ R47, R47, c[0x0][0x320] ;  /* 0x0000c8002f2f7a20 */ /* 0x000fe20000410000 */
[----:B------:R-:W-:Y:S01]  /*f850*/  ISETP.GT.AND P1, PT, R8, 0x19, PT ;  /* 0x000000190800780c */ /* 0x000fe20003f24270 */
[----:B------:R-:W1:Y:S01]  /*f860*/  MUFU.TANH R190, R49 ;  /* 0x0000003100be7308 */ /* 0x000e620000002400 */
[----:B---3--:R-:W-:Y:S01]  /*f870*/  FSEL R18, R30, -INF , P0 ;  /* 0xff8000001e127808 */ /* 0x008fe20000000000 */
[----:B------:R-:W-:Y:S01]  /*f880*/  LDSM.16.MT88.4 R80, [R173+0x4100] ;  /* 0x00410000ad50783b */ /* 0x000fe20000004200 */
[----:B------:R-:W-:-:S02]  /*f890*/  ISETP.GT.AND P0, PT, R8, 0x20, PT ;  /* 0x000000200800780c */ /* 0x000fc40003f04270 */
[----:B-----5:R-:W-:Y:S01]  /*f8a0*/  FSEL R14, R31, -INF , P1 ;  /* 0xff8000001f0e7808 */ /* 0x020fe20000800000 */
[----:B------:R-:W-:Y:S01]  /*f8b0*/  LDSM.16.MT88.4 R88, [R134+0x4100] ;  /* 0x004100008658783b */ /* 0x000fe20000004200 */
[----:B------:R-:W-:Y:S01]  /*f8c0*/  ISETP.GT.AND P1, PT, R8, 0x21, PT ;  /* 0x000000210800780c */ /* 0x000fe20003f24270 */
[----:B------:R-:W2:Y:S01]  /*f8d0*/  MUFU.TANH R182, R44 ;  /* 0x0000002c00b67308 */ /* 0x000ea20000002400 */
[----:B------:R-:W-:Y:S01]  /*f8e0*/  FSEL R224, R224, -INF , P0 ;  /* 0xff800000e0e07808 */ /* 0x000fe20000000000 */
[----:B------:R-:W-:Y:S01]  /*f8f0*/  LDSM.16.MT88.4 R144, [R135+0x900] ;  /* 0x000900008790783b */ /* 0x000fe20000004200 */
[----:B------:R-:W-:Y:S02]  /*f900*/  ISETP.GT.AND P0, PT, R8, 0x28, PT ;  /* 0x000000280800780c */ /* 0x000fe40003f04270 */
[----:B------:R-:W-:Y:S01]  /*f910*/  FSEL R168, R168, -INF , P1 ;  /* 0xff800000a8a87808 */ /* 0x000fe20000800000 */
[----:B------:R-:W-:Y:S01]  /*f920*/  LDSM.16.MT88.4 R140, [R173+0x900] ;  /* 0x00090000ad8c783b */ /* 0x000fe20000004200 */
[----:B------:R-:W-:Y:S01]  /*f930*/  ISETP.GT.AND P1, PT, R8, 0x29, PT ;  /* 0x000000290800780c */ /* 0x000fe20003f24270 */
[----:B------:R-:W3:Y:S01]  /*f940*/  MUFU.TANH R180, R45 ;  /* 0x0000002d00b47308 */ /* 0x000ee20000002400 */
[----:B------:R-:W-:Y:S01]  /*f950*/  FSEL R170, R170, -INF , P0 ;  /* 0xff800000aaaa7808 */ /* 0x000fe20000000000 */
[----:B------:R-:W-:Y:S01]  /*f960*/  LDSM.16.MT88.4 R136, [R134+0x900] ;  /* 0x000900008688783b */ /* 0x000fe20000004200 */
[----:B------:R-:W-:-:S02]  /*f970*/  ISETP.GT.AND P0, PT, R8, 0x30, PT ;  /* 0x000000300800780c */ /* 0x000fc40003f04270 */
[----:B------:R-:W-:Y:S02]  /*f980*/  FSEL R214, R214, -INF , P1 ;  /* 0xff800000d6d67808 */ /* 0x000fe40000800000 */
[----:B------:R-:W-:Y:S01]  /*f990*/  ISETP.GT.AND P1, PT, R8, 0x31, PT ;  /* 0x000000310800780c */ /* 0x000fe20003f24270 */
[----:B------:R-:W5:Y:S01]  /*f9a0*/  MUFU.TANH R16, R16 ;  /* 0x0000001000107308 */ /* 0x000f620000002400 */
[----:B----4-:R-:W-:Y:S02]  /*f9b0*/  FSEL R192, R192, -INF , P0 ;  /* 0xff800000c0c07808 */ /* 0x010fe40000000000 */
[----:B------:R-:W-:Y:S02]  /*f9c0*/  ISETP.GT.AND P0, PT, R8, 0x38, PT ;  /* 0x000000380800780c */ /* 0x000fe40003f04270 */
[----:B-1----:R-:W-:Y:S02]  /*f9d0*/  FSEL R190, R190, -INF , P1 ;  /* 0xff800000bebe7808 */ /* 0x002fe40000800000 */
[----:B------:R-:W-:Y:S01]  /*f9e0*/  ISETP.GT.AND P1, PT, R8, 0x39, PT ;  /* 0x000000390800780c */ /* 0x000fe20003f24270 */
[----:B------:R-:W1:Y:S01]  /*f9f0*/  MUFU.TANH R17, R17 ;  /* 0x0000001100117308 */ /* 0x000e620000002400 */
[----:B--2---:R-:W-:-:S02]  /*fa00*/  FSEL R182, R182, -INF , P0 ;  /* 0xff800000b6b67808 */ /* 0x004fc40000000000 */
[C---:B------:R-:W-:Y:S02]  /*fa10*/  ISETP.GT.AND P0, PT, R9.reuse, RZ, PT ;  /* 0x000000ff0900720c */ /* 0x040fe40003f04270 */
[----:B---3--:R-:W-:Y:S02]  /*fa20*/  FSEL R180, R180, -INF , P1 ;  /* 0xff800000b4b47808 */ /* 0x008fe40000800000 */
[----:B------:R-:W-:Y:S01]  /*fa30*/  ISETP.GT.AND P1, PT, R9, 0x1, PT ;  /* 0x000000010900780c */ /* 0x000fe20003f24270 */
[----:B------:R-:W2:Y:S01]  /*fa40*/  MUFU.TANH R7, R7 ;  /* 0x0000000700077308 */ /* 0x000ea20000002400 */
[----:B------:R-:W-:Y:S02]  /*fa50*/  FMNMX.FTZ R15, R5, R32, !PT ;  /* 0x00000020050f7209 */ /* 0x000fe40007810000 */
[----:B------:R-:W-:Y:S02]  /*fa60*/  FSEL R11, R24, -INF , P0 ;  /* 0xff800000180b7808 */ /* 0x000fe40000000000 */
[----:B------:R-:W-:-:S02]  /*fa70*/  ISETP.GT.AND P0, PT, R9, 0x8, PT ;  /* 0x000000080900780c */ /* 0x000fc40003f04270 */
[----:B------:R-:W-:Y:S01]  /*fa80*/  FSEL R28, R37, -INF , P1 ;  /* 0xff800000251c7808 */ /* 0x000fe20000800000 */
[----:B------:R-:W3:Y:S01]  /*fa90*/  MUFU.TANH R0, R0 ;  /* 0x0000000000007308 */ /* 0x000ee20000002400 */
[----:B------:R-:W-:Y:S02]  /*faa0*/  FMNMX.FTZ R15, R26, R15, !PT ;  /* 0x0000000f1a0f7209 */ /* 0x000fe40007810000 */
[----:B------:R-:W-:Y:S02]  /*fab0*/  ISETP.GT.AND P1, PT, R9, 0x9, PT ;  /* 0x000000090900780c */ /* 0x000fe40003f24270 */
[----:B------:R-:W-:Y:S02]  /*fac0*/  FSEL R24, R2, -INF , P0 ;  /* 0xff80000002187808 */ /* 0x000fe40000000000 */
[----:B------:R-:W-:Y:S01]  /*fad0*/  FMNMX.FTZ R13, R11, R28, !PT ;  /* 0x0000001c0b0d7209 */ /* 0x000fe20007810000 */
[----:B------:R-:W4:Y:S01]  /*fae0*/  MUFU.TANH R174, R58 ;  /* 0x0000003a00ae7308 */ /* 0x000f220000002400 */
[----:B------:R-:W-:-:S02]  /*faf0*/  FMNMX.FTZ R15, R22, R15, !PT ;  /* 0x0000000f160f7209 */ /* 0x000fc40007810000 */
[C---:B------:R-:W-:Y:S02]  /*fb00*/  ISETP.GT.AND P0, PT, R9.reuse, 0x10, PT ;  /* 0x000000100900780c */ /* 0x040fe40003f04270 */
[----:B------:R-:W-:Y:S02]  /*fb10*/  FSEL R36, R36, -INF , P1 ;  /* 0xff80000024247808 */ /* 0x000fe40000800000 */
[----:B------:R-:W-:Y:S01]  /*fb20*/  FMNMX.FTZ R13, R24, R13, !PT ;  /* 0x0000000d180d7209 */ /* 0x000fe20007810000 */
[----:B------:R2:W2:Y:S01]  /*fb30*/  MUFU.TANH R212, R59 ;  /* 0x0000003b00d47308 */ /* 0x0004a20000002400 */
[----:B------:R-:W-:Y:S02]  /*fb40*/  FMNMX.FTZ R15, R20, R15, !PT ;  /* 0x0000000f140f7209 */ /* 0x000fe40007810000 */
[----:B------:R-:W-:Y:S02]  /*fb50*/  ISETP.GT.AND P1, PT, R9, 0x11, PT ;  /* 0x000000110900780c */ /* 0x000fe40003f24270 */
[----:B-----5:R-:W-:-:S02]  /*fb60*/  FSEL R16, R16, -INF , P0 ;  /* 0xff80000010107808 */ /* 0x020fc40000000000 */
[----:B------:R-:W-:Y:S01]  /*fb70*/  FMNMX.FTZ R13, R36, R13, !PT ;  /* 0x0000000d240d7209 */ /* 0x000fe20007810000 */
[----:B------:R-:W5:Y:S01]  /*fb80*/  MUFU.TANH R194, R70 ;  /* 0x0000004600c27308 */ /* 0x000f620000002400 */
[----:B------:R-:W-:Y:S02]  /*fb90*/  FMNMX.FTZ R15, R6, R15, !PT ;  /* 0x0000000f060f7209 */ /* 0x000fe40007810000 */
[----:B------:R-:W-:Y:S02]  /*fba0*/  ISETP.GT.AND P0, PT, R9, 0x18, PT ;  /* 0x000000180900780c */ /* 0x000fe40003f04270 */
[----:B-1----:R-:W-:Y:S02]  /*fbb0*/  FSEL R12, R17, -INF , P1 ;  /* 0xff800000110c7808 */ /* 0x002fe40000800000 */
[----:B------:R-:W-:Y:S01]  /*fbc0*/  FMNMX.FTZ R13, R16, R13, !PT ;  /* 0x0000000d100d7209 */ /* 0x000fe20007810000 */
[----:B------:R-:W1:Y:S01]  /*fbd0*/  MUFU.TANH R71, R71 ;  /* 0x0000004700477308 */ /* 0x000e620000002400 */
[----:B------:R-:W-:Y:S01]  /*fbe0*/  FMNMX.FTZ R15, R18, R15, !PT ;  /* 0x0000000f120f7209 */ /* 0x000fe20007810000 */
[----:B--2---:R-:W-:Y:S01]  /*fbf0*/  LDSM.16.MT88.4 R56, [R134+0x2100] ;  /* 0x002100008638783b */ /* 0x004fe20000004200 */
[----:B------:R-:W-:-:S02]  /*fc00*/  ISETP.GT.AND P1, PT, R9, 0x19, PT ;  /* 0x000000190900780c */ /* 0x000fc40003f24270 */
[----:B------:R-:W-:Y:S02]  /*fc10*/  FSEL R10, R7, -INF , P0 ;  /* 0xff800000070a7808 */ /* 0x000fe40000000000 */
[----:B------:R-:W-:Y:S01]  /*fc20*/  FMNMX.FTZ R13, R12, R13, !PT ;  /* 0x0000000d0c0d7209 */ /* 0x000fe20007810000 */
[----:B------:R-:W2:Y:S01]  /*fc30*/  MUFU.TANH R50, R50 ;  /* 0x0000003200327308 */ /* 0x000ea20000002400 */
[----:B------:R-:W-:Y:S02]  /*fc40*/  FMNMX.FTZ R15, R14, R15, !PT ;  /* 0x0000000f0e0f7209 */ /* 0x000fe40007810000 */
[----:B------:R-:W-:Y:S02]  /*fc50*/  ISETP.GT.AND P0, PT, R9, 0x20, PT ;  /* 0x000000200900780c */ /* 0x000fe40003f04270 */
[----:B---3--:R-:W-:Y:S02]  /*fc60*/  FSEL R8, R0, -INF , P1 ;  /* 0xff80000000087808 */ /* 0x008fe40000800000 */
[----:B------:R-:W-:Y:S01]  /*fc70*/  FMNMX.FTZ R13, R10, R13, !PT ;  /* 0x0000000d0a0d7209 */ /* 0x000fe20007810000 */
[----:B------:R-:W3:Y:S01]  /*fc80*/  MUFU.TANH R51, R51 ;  /* 0x0000003300337308 */ /* 0x000ee20000002400 */
[----:B------:R-:W-:-:S02]  /*fc90*/  FMNMX.FTZ R15, R224, R15, !PT ;  /* 0x0000000fe00f7209 */ /* 0x000fc40007810000 */
[C---:B------:R-:W-:Y:S02]  /*fca0*/  ISETP.GT.AND P1, PT, R9.reuse, 0x21, PT ;  /* 0x000000210900780c */ /* 0x040fe40003f24270 */
[----:B----4-:R-:W-:Y:S02]  /*fcb0*/  FSEL R174, R174, -INF , P0 ;  /* 0xff800000aeae7808 */ /* 0x010fe40000000000 */
[----:B------:R-:W-:Y:S01]  /*fcc0*/  FMNMX.FTZ R13, R8, R13, !PT ;  /* 0x0000000d080d7209 */ /* 0x000fe20007810000 */
[----:B------:R-:W4:Y:S01]  /*fcd0*/  MUFU.TANH R46, R46 ;  /* 0x0000002e002e7308 */ /* 0x000f220000002400 */
[----:B------:R-:W-:Y:S02]  /*fce0*/  FMNMX.FTZ R7, R168, R15, !PT ;  /* 0x0000000fa8077209 */ /* 0x000fe40007810000 */
[----:B------:R-:W-:Y:S02]  /*fcf0*/  ISETP.GT.AND P0, PT, R9, 0x28, PT ;  /* 0x000000280900780c */ /* 0x000fe40003f04270 */
[----:B------:R-:W-:-:S02]  /*fd00*/  FSEL R212, R212, -INF , P1 ;  /* 0xff800000d4d47808 */ /* 0x000fc40000800000 */
[----:B------:R-:W-:Y:S01]  /*fd10*/  FMNMX.FTZ R13, R174, R13, !PT ;  /* 0x0000000dae0d7209 */ /* 0x000fe20007810000 */
[----:B------:R-:W2:Y:S01]  /*fd20*/  MUFU.TANH R47, R47 ;  /* 0x0000002f002f7308 */ /* 0x000ea20000002400 */
[----:B------:R-:W-:Y:S02]  /*fd30*/  FMNMX.FTZ R7, R170, R7, !PT ;  /* 0x00000007aa077209 */ /* 0x000fe40007810000 */
[----:B------:R-:W-:Y:S02]  /*fd40*/  ISETP.GT.AND P1, PT, R9, 0x29, PT ;  /* 0x000000290900780c */ /* 0x000fe40003f24270 */
[----:B-----5:R-:W-:Y:S02]  /*fd50*/  FSEL R194, R194, -INF , P0 ;  /* 0xff800000c2c27808 */ /* 0x020fe40000000000 */
[----:B------:R-:W-:Y:S02]  /*fd60*/  FMNMX.FTZ R13, R212, R13, !PT ;  /* 0x0000000dd40d7209 */ /* 0x000fe40007810000 */
[----:B------:R-:W-:-:S02]  /*fd70*/  FMNMX.FTZ R7, R214, R7, !PT ;  /* 0x00000007d6077209 */ /* 0x000fc40007810000 */
[----:B------:R-:W-:Y:S02]  /*fd80*/  ISETP.GT.AND P0, PT, R9, 0x30, PT ;  /* 0x000000300900780c */ /* 0x000fe40003f04270 */
[----:B-1----:R-:W-:Y:S02]  /*fd90*/  FSEL R178, R71, -INF , P1 ;  /* 0xff80000047b27808 */ /* 0x002fe40000800000 */
[----:B------:R-:W-:Y:S02]  /*fda0*/  FMNMX.FTZ R13, R194, R13, !PT ;  /* 0x0000000dc20d7209 */ /* 0x000fe40007810000 */
[----:B------:R-:W-:Y:S02]  /*fdb0*/  FMNMX.FTZ R7, R192, R7, !PT ;  /* 0x00000007c0077209 */ /* 0x000fe40007810000 */
[----:B------:R-:W-:Y:S02]  /*fdc0*/  ISETP.GT.AND P2, PT, R9, 0x31, PT ;  /* 0x000000310900780c */ /* 0x000fe40003f44270 */
[----:B--2---:R-:W-:-:S02]  /*fdd0*/  FSEL R150, R50, -INF , P0 ;  /* 0xff80000032967808 */ /* 0x004fc40000000000 */
[----:B------:R-:W-:Y:S02]  /*fde0*/  FMNMX.FTZ R13, R178, R13, !PT ;  /* 0x0000000db20d7209 */ /* 0x000fe40007810000 */
[----:B------:R-:W-:Y:S02]  /*fdf0*/  FMNMX.FTZ R7, R190, R7, !PT ;  /* 0x00000007be077209 */ /* 0x000fe40007810000 */
[----:B------:R-:W-:Y:S02]  /*fe00*/  ISETP.GT.AND P1, PT, R9, 0x38, PT ;  /* 0x000000380900780c */ /* 0x000fe40003f24270 */
[----:B---3--:R-:W-:Y:S02]  /*fe10*/  FSEL R148, R51, -INF , P2 ;  /* 0xff80000033947808 */ /* 0x008fe40001000000 */
[----:B------:R-:W-:Y:S01]  /*fe20*/  FMNMX.FTZ R13, R150, R13, !PT ;  /* 0x0000000d960d7209 */ /* 0x000fe20007810000 */
[----:B------:R-:W-:Y:S01]  /*fe30*/  LDSM.16.MT88.4 R48, [R173+0x2100] ;  /* 0x00210000ad30783b */ /* 0x000fe20000004200 */
[----:B------:R-:W-:-:S02]  /*fe40*/  FMNMX.FTZ R7, R182, R7, !PT ;  /* 0x00000007b6077209 */ /* 0x000fc40007810000 */
[----:B------:R-:W-:Y:S02]  /*fe50*/  ISETP.GT.AND P0, PT, R9, 0x39, PT ;  /* 0x000000390900780c */ /* 0x000fe40003f04270 */
[----:B----4-:R-:W-:Y:S02]  /*fe60*/  FSEL R176, R46, -INF , P1 ;  /* 0xff8000002eb07808 */ /* 0x010fe40000800000 */
[----:B------:R-:W-:Y:S02]  /*fe70*/  FMNMX.FTZ R13, R148, R13, !PT ;  /* 0x0000000d940d7209 */ /* 0x000fe40007810000 */
[----:B------:R-:W-:Y:S02]  /*fe80*/  FMNMX.FTZ R0, R180, R7, !PT ;  /* 0x00000007b4007209 */ /* 0x000fe40007810000 */
[----:B------:R-:W-:Y:S02]  /*fe90*/  FSEL R172, R47, -INF , P0 ;  /* 0xff8000002fac7808 */ /* 0x000fe40000000000 */
        /* <DEDUP_REMOVED lines=19> */
[----:B------:R-:W-:Y:S01]  /*ffd0*/  LDSM.16.MT88.4 R32, [R165+0x900] ;  /* 0x00090000a520783b */ /* 0x000fe20000004200 */
[----:B------:R-:W-:Y:S01]  /*ffe0*/  FFMA.FTZ R157, R22, c[0x0][0x2d0], -R149 ;  /* 0x0000b400169d7a23 */ /* 0x000fe20000010895 */
[----:B------:R-:W-:Y:S01]  /*fff0*/  MUFU.EX2 R164, R164 ;  /* 0x000000a400a47308 */ /* 0x000fe20000000800 */
[--C-:B------:R-:W-:Y:S01]  /*10000*/  FFMA.FTZ R166, R11, c[0x0][0x2d0], -R171.reuse ;  /* 0x0000b4000ba67a23 */ /* 0x100fe200000108ab */
[----:B------:R-:W-:Y:S01]  /*10010*/  ISETP.GE.AND P0, PT, R95, 0x3, PT ;  /* 0x000000035f00780c */ /* 0x000fe20003f06270 */
[----:B------:R-:W-:-:S02]  /*10020*/  FFMA.FTZ R163, R28, c[0x0][0x2d0], -R171 ;  /* 0x0000b4001ca37a23 */ /* 0x000fc400000108ab */
[--C-:B------:R-:W-:Y:S01]  /*10030*/  FFMA.FTZ R158, R24, c[0x0][0x2d0], -R171.reuse ;  /* 0x0000b400189e7a23 */ /* 0x100fe200000108ab */
[----:B------:R-:W-:Y:S01]  /*10040*/  LDSM.16.MT88.4 R28, [R173+0x2900] ;  /* 0x00290000ad1c783b */ /* 0x000fe20000004200 */
[----:B------:R-:W-:Y:S01]  /*10050*/  FFMA.FTZ R159, R36, c[0x0][0x2d0], -R171 ;  /* 0x0000b400249f7a23 */ /* 0x000fe200000108ab */
[----:B------:R-:W1:Y:S01]  /*10060*/  MUFU.EX2 R161, R161 ;  /* 0x000000a100a17308 */ /* 0x000e620000000800 */
[--C-:B------:R-:W-:Y:S01]  /*10070*/  FFMA.FTZ R155, R6, c[0x0][0x2d0], -R149.reuse ;  /* 0x0000b400069b7a23 */ /* 0x100fe20000010895 */
[----:B------:R-:W-:Y:S01]  /*10080*/  LDSM.16.MT88.4 R24, [R134+0x2900] ;  /* 0x002900008618783b */ /* 0x000fe20000004200 */
[----:B------:R-:W-:Y:S02]  /*10090*/  FFMA.FTZ R3, R14, c[0x0][0x2d0], -R149 ;  /* 0x0000b4000e037a23 */ /* 0x000fe40000010895 */
[----:B------:R-:W-:Y:S01]  /*100a0*/  FFMA.FTZ R153, R12, c[0x0][0x2d0], -R171 ;  /* 0x0000b4000c997a23 */ /* 0x000fe200000108ab */
[----:B------:R-:W2:Y:S01]  /*100b0*/  LDSM.16.MT88.4 R4, [R4+0x4100] ;  /* 0x004100000404783b */ /* 0x000ea20000004200 */
[--C-:B------:R-:W-:Y:S01]  /*100c0*/  FFMA.FTZ R160, R20, c[0x0][0x2d0], -R149.reuse ;  /* 0x0000b40014a07a23 */ /* 0x100fe20000010895 */
[----:B------:R-:W-:Y:S01]  /*100d0*/  MUFU.EX2 R162, R162 ;  /* 0x000000a200a27308 */ /* 0x000fe20000000800 */
[----:B------:R-:W-:Y:S01]  /*100e0*/  FFMA.FTZ R152, R18, c[0x0][0x2d0], -R149 ;  /* 0x0000b40012987a23 */ /* 0x000fe20000010895 */
[----:B------:R-:W3:Y:S01]  /*100f0*/  LDSM.16.MT88.4 R12, [R165+0x2900] ;  /* 0x00290000a50c783b */ /* 0x000ee20000004200 */
[--C-:B------:R-:W-:Y:S01]  /*10100*/  FFMA.FTZ R156, R16, c[0x0][0x2d0], -R171.reuse ;  /* 0x0000b400109c7a23 */ /* 0x100fe200000108ab */
[----:B------:R-:W-:Y:S01]  /*10110*/  @P0 IADD3 R95, R95, -0x3, RZ ;  /* 0xfffffffd5f5f0810 */ /* 0x000fe20007ffe0ff */
[--C-:B------:R-:W-:Y:S01]  /*10120*/  FFMA.FTZ R133, R10, c[0x0][0x2d0], -R171.reuse ;  /* 0x0000b4000a857a23 */ /* 0x100fe200000108ab */
[----:B------:R-:W4:Y:S01]  /*10130*/  LDSM.16.MT88.4 R20, [R135+0x2900] ;  /* 0x002900008714783b */ /* 0x000f220000004200 */
[----:B------:R-:W-:Y:S01]  /*10140*/  FFMA.FTZ R154, R8, c[0x0][0x2d0], -R171 ;  /* 0x0000b400089a7a23 */ /* 0x000fe200000108ab */
[----:B------:R-:W5:Y:S01]  /*10150*/  MUFU.EX2 R157, R157 ;  /* 0x0000009d009d7308 */ /* 0x000f620000000800 */
[----:B-1----:R-:W-:Y:S01]  /*10160*/  F2FP.PACK_AB R96, R161, R164 ;  /* 0x000000a4a160723e */ /* 0x002fe200000000ff */
[----:B------:R-:W1:Y:S01]  /*10170*/  LDSM.16.MT88.4 R16, [R135+0x4900] ;  /* 0x004900008710783b */ /* 0x000e620000004200 */
[----:B------:R-:W-:-:S02]  /*10180*/  FFMA.FTZ R167, R224, c[0x0][0x2d0], -R149 ;  /* 0x0000b400e0a77a23 */ /* 0x000fc40000010895 */
[--C-:B------:R-:W-:Y:S02]  /*10190*/  FFMA.FTZ R168, R168, c[0x0][0x2d0], -R149.reuse ;  /* 0x0000b400a8a87a23 */ /* 0x100fe40000010895 */
[--C-:B------:R-:W-:Y:S01]  /*101a0*/  FFMA.FTZ R170, R170, c[0x0][0x2d0], -R149.reuse ;  /* 0x0000b400aaaa7a23 */ /* 0x100fe20000010895 */
[----:B------:R-:W-:Y:S01]  /*101b0*/  MUFU.EX2 R166, R166 ;  /* 0x000000a600a67308 */ /* 0x000fe20000000800 */
[----:B------:R-:W-:Y:S02]  /*101c0*/  FFMA.FTZ R169, R214, c[0x0][0x2d0], -R149 ;  /* 0x0000b400d6a97a23 */ /* 0x000fe40000010895 */
[--C-:B------:R-:W-:Y:S02]  /*101d0*/  FFMA.FTZ R174, R174, c[0x0][0x2d0], -R171.reuse ;  /* 0x0000b400aeae7a23 */ /* 0x100fe400000108ab */
[--C-:B------:R-:W-:Y:S02]  /*101e0*/  FFMA.FTZ R175, R212, c[0x0][0x2d0], -R171.reuse ;  /* 0x0000b400d4af7a23 */ /* 0x100fe400000108ab */
[--C-:B------:R-:W-:Y:S01]  /*101f0*/  FFMA.FTZ R177, R194, c[0x0][0x2d0], -R171.reuse ;  /* 0x0000b400c2b17a23 */ /* 0x100fe200000108ab */
[----:B------:R-:W2:Y:S01]  /*10200*/  MUFU.EX2 R163, R163 ;  /* 0x000000a300a37308 */ /* 0x000ea20000000800 */
[----:B-----5:R-:W-:Y:S01]  /*10210*/  F2FP.PACK_AB R98, R157, R162 ;  /* 0x000000a29d62723e */ /* 0x020fe200000000ff */
[----:B------:R-:W-:-:S02]  /*10220*/  FFMA.FTZ R178, R178, c[0x0][0x2d0], -R171 ;  /* 0x0000b400b2b27a23 */ /* 0x000fc400000108ab */
[----:B------:R-:W-:Y:S02]  /*10230*/  FFMA.FTZ R181, R182, c[0x0][0x2d0], -R149 ;  /* 0x0000b400b6b57a23 */ /* 0x000fe40000010895 */
[--C-:B------:R-:W-:Y:S02]  /*10240*/  FFMA.FTZ R182, R150, c[0x0][0x2d0], -R171.reuse ;  /* 0x0000b40096b67a23 */ /* 0x100fe400000108ab */
[----:B------:R-:W-:Y:S01]  /*10250*/  MUFU.EX2 R158, R158 ;  /* 0x0000009e009e7308 */ /* 0x000fe20000000800 */
[--C-:B------:R-:W-:Y:S02]  /*10260*/  FFMA.FTZ R183, R148, c[0x0][0x2d0], -R171.reuse ;  /* 0x0000b40094b77a23 */ /* 0x100fe400000108ab */
[----:B------:R-:W-:Y:S02]  /*10270*/  FFMA.FTZ R176, R176, c[0x0][0x2d0], -R171 ;  /* 0x0000b400b0b07a23 */ /* 0x000fe400000108ab */
[--C-:B------:R-:W-:Y:S02]  /*10280*/  FFMA.FTZ R179, R192, c[0x0][0x2d0], -R149.reuse ;  /* 0x0000b400c0b37a23 */ /* 0x100fe40000010895 */
[--C-:B------:R-:W-:Y:S01]  /*10290*/  FFMA.FTZ R190, R190, c[0x0][0x2d0], -R149.reuse ;  /* 0x0000b400bebe7a23 */ /* 0x100fe20000010895 */
[----:B------:R-:W5:Y:S01]  /*102a0*/  MUFU.EX2 R159, R159 ;  /* 0x0000009f009f7308 */ /* 0x000f620000000800 */
[----:B--2---:R-:W-:Y:S01]  /*102b0*/  F2FP.PACK_AB R97, R163, R166 ;  /* 0x000000a6a361723e */ /* 0x004fe200000000ff */
[----:B------:R-:W-:-:S02]  /*102c0*/  FFMA.FTZ R180, R180, c[0x0][0x2d0], -R149 ;  /* 0x0000b400b4b47a23 */ /* 0x000fc40000010895 */
[----:B------:R-:W-:Y:S01]  /*102d0*/  FFMA.FTZ R171, R172, c[0x0][0x2d0], -R171 ;  /* 0x0000b400acab7a23 */ /* 0x000fe200000108ab */
[----:B------:R-:W-:Y:S01]  /*102e0*/  LDSM.16.MT88.4 R148, [R173+0x3900] ;  /* 0x00390000ad94783b */ /* 0x000fe20000004200 */
[----:B------:R-:W-:Y:S02]  /*102f0*/  FADD.FTZ R161, R164, R161 ;  /* 0x000000a1a4a17221 */ /* 0x000fe40000010000 */
[----:B------:R-:W-:Y:S01]  /*10300*/  MUFU.EX2 R160, R160 ;  /* 0x000000a000a07308 */ /* 0x000fe20000000800 */
[----:B------:R-:W-:Y:S02]  /*10310*/  FADD.FTZ R163, R166, R163 ;  /* 0x000000a3a6a37221 */ /* 0x000fe40000010000 */
[----:B------:R-:W-:Y:S02]  /*10320*/  FADD.FTZ R162, R162, R161 ;  /* 0x000000a1a2a27221 */ /* 0x000fe40000010000 */
[----:B------:R-:W-:Y:S02]  /*10330*/  @P0 IMAD R94, R94, R95, RZ ;  /* 0x0000005f5e5e0224 */ /* 0x000fe400078e02ff */
[----:B------:R-:W-:Y:S01]  /*10340*/  FADD.FTZ R157, R157, R162 ;  /* 0x000000a29d9d7221 */ /* 0x000fe20000010000 */
[----:B-----5:R-:W-:Y:S01]  /*10350*/  F2FP.PACK_AB R99, R159, R158 ;  /* 0x0000009e9f63723e */ /* 0x020fe200000000ff */
[----:B------:R-:W2:Y:S01]  /*10360*/  MUFU.EX2 R155, R155 ;  /* 0x0000009b009b7308 */ /* 0x000ea20000000800 */
[----:B------:R-:W-:-:S02]  /*10370*/  FADD.FTZ R158, R158, R163 ;  /* 0x000000a39e9e7221 */ /* 0x000fc40000010000 */
[----:B------:R-:W-:Y:S02]  /*10380*/  IMAD.MOV.U32 R212, RZ, RZ, RZ ;  /* 0x000000ffffd47224 */ /* 0x000fe400078e00ff */
        /* <DEDUP_REMOVED lines=62> */
[C---:B----4-:R-:W-:Y:S08]  /*10770*/  HMMA.16816.F32 R36, R4.reuse, R20, R36 ;  /* 0x000000140424723c */ /* 0x050ff00000001824 */
[C---:B------:R-:W-:Y:S01]  /*10780*/  HMMA.16816.F32 R40, R4.reuse, R22, R40 ;  /* 0x000000160428723c */ /* 0x040fe20000001828 */
[----:B------:R-:W2:Y:S07]  /*10790*/  LDSM.16.MT88.4 R20, [R173+0x4900] ;  /* 0x00490000ad14783b */ /* 0x000eae0000004200 */
[C---:B------:R-:W-:Y:S08]  /*107a0*/  HMMA.16816.F32 R68, R4.reuse, R16, R68 ;  /* 0x000000100444723c */ /* 0x040ff00000001844 */
        /* <DEDUP_REMOVED lines=25> */
[----:B------:R-:W4:Y:S07]  /*10940*/  LDSM.16.MT88.4 R24, [R173+0x1100] ;  /* 0x00110000ad18783b */ /* 0x000f2e0000004200 */
[C---:B---3--:R-:W-:Y:S08]  /*10950*/  HMMA.16816.F32 R8, R4.reuse, R16, R8 ;  /* 0x000000100408723c */ /* 0x048ff00000001808 */
[----:B------:R-:W-:Y:S01]  /*10960*/  HMMA.16816.F32 R96, R4, R18, R96 ;  /* 0x000000120460723c */ /* 0x000fe20000001860 */
[----:B------:R-:W3:Y:S06]  /*10970*/  LDSM.16.MT88.4 R16, [R165+0x3100] ;  /* 0x00310000a510783b */ /* 0x000eec0000004200 */
[----:B------:R-:W-:Y:S01]  /*10980*/  F2FP.PACK_AB R4, R168, R167 ;  /* 0x000000a7a804723e */ /* 0x000fe200000000ff */
[----:B------:R-:W-:Y:S01]  /*10990*/  FADD.FTZ R167, R167, R152 ;  /* 0x00000098a7a77221 */ /* 0x000fe20000010000 */
[----:B------:R-:W-:Y:S01]  /*109a0*/  F2FP.PACK_AB R5, R175, R174 ;  /* 0x000000aeaf05723e */ /* 0x000fe200000000ff */
[----:B------:R-:W-:Y:S01]  /*109b0*/  FADD.FTZ R174, R174, R133 ;  /* 0x00000085aeae7221 */ /* 0x000fe20000010000 */
[----:B------:R-:W-:Y:S01]  /*109c0*/  F2FP.PACK_AB R6, R169, R170 ;  /* 0x000000aaa906723e */ /* 0x000fe200000000ff */
[----:B------:R-:W-:Y:S01]  /*109d0*/  FADD.FTZ R167, R168, R167 ;  /* 0x000000a7a8a77221 */ /* 0x000fe20000010000 */
[----:B------:R-:W-:Y:S01]  /*109e0*/  F2FP.PACK_AB R7, R178, R177 ;  /* 0x000000b1b207723e */ /* 0x000fe200000000ff */
[----:B------:R-:W-:-:S02]  /*109f0*/  FADD.FTZ R174, R175, R174 ;  /* 0x000000aeafae7221 */ /* 0x000fc40000010000 */
[----:B------:R-:W-:Y:S02]  /*10a00*/  FADD.FTZ R170, R170, R167 ;  /* 0x000000a7aaaa7221 */ /* 0x000fe40000010000 */
[----:B------:R-:W-:Y:S02]  /*10a10*/  FADD.FTZ R177, R177, R174 ;  /* 0x000000aeb1b17221 */ /* 0x000fe40000010000 */
[----:B-1----:R-:W-:Y:S01]  /*10a20*/  HMMA.16816.F32 R36, R4, R12, R36 ;  /* 0x0000000c0424723c */ /* 0x002fe20000001824 */
[----:B------:R-:W-:Y:S02]  /*10a30*/  FADD.FTZ R170, R169, R170 ;  /* 0x000000aaa9aa7221 */ /* 0x000fe40000010000 */
[----:B------:R-:W-:-:S05]  /*10a40*/  FADD.FTZ R177, R178, R177 ;  /* 0x000000b1b2b17221 */ /* 0x000fca0000010000 */
        /* <DEDUP_REMOVED lines=29> */
[C---:B----4-:R-:W-:Y:S08]  /*10c20*/  HMMA.16816.F32 R68, R4.reuse, R24, R68 ;  /* 0x000000180444723c */ /* 0x050ff00000001844 */
[C---:B------:R-:W-:Y:S01]  /*10c30*/  HMMA.16816.F32 R72, R4.reuse, R26, R72 ;  /* 0x0000001a0448723c */ /* 0x040fe20000001848 */
[----:B------:R-:W-:Y:S07]  /*10c40*/  LDSM.16.MT88.4 R24, [R134+0x3900] ;  /* 0x003900008618783b */ /* 0x000fee0000004200 */
        /* <DEDUP_REMOVED lines=21> */
[C---:B---3--:R-:W-:Y:S07]  /*10da0*/  HMMA.16816.F32 R68, R4.reuse, R16, R68 ;  /* 0x000000100444723c */ /* 0x048fee0000001844 */
[-C--:B------:R-:W-:Y:S01]  /*10db0*/  @P0 IMAD.WIDE.U32 R16, R95, R93.reuse, R210 ;  /* 0x0000005d5f100225 */ /* 0x080fe200078e00d2 */
[C---:B------:R-:W-:Y:S07]  /*10dc0*/  HMMA.16816.F32 R72, R4.reuse, R18, R72 ;  /* 0x000000120448723c */ /* 0x040fee0000001848 */
[----:B------:R-:W-:Y:S01]  /*10dd0*/  @P0 LEA R18, P1, R16, c[0x0][0x1c8], 0x1 ;  /* 0x0000720010120a11 */ /* 0x000fe200078208ff */
[C---:B------:R-:W-:Y:S08]  /*10de0*/  HMMA.16816.F32 R44, R4.reuse, R148, R44 ;  /* 0x00000094042c723c */ /* 0x040ff0000000182c */
[C---:B-1----:R-:W-:Y:S07]  /*10df0*/  HMMA.16816.F32 R84, R4.reuse, R12, R84 ;  /* 0x0000000c0454723c */ /* 0x042fee0000001854 */
[----:B------:R-:W-:Y:S01]  /*10e00*/  @P3 IMAD.HI.U32 R13, R92, c[0x0][0x2c8], RZ ;  /* 0x0000b2005c0d3a27 */ /* 0x000fe200078e00ff */
[----:B------:R-:W-:Y:S01]  /*10e10*/  @P0 SHF.R.S32.HI R12, RZ, 0x1f, R95 ;  /* 0x0000001fff0c0819 */ /* 0x000fe2000001145f */
[----:B------:R-:W-:Y:S03]  /*10e20*/  HMMA.16816.F32 R88, R4, R14, R88 ;  /* 0x0000000e0458723c */ /* 0x000fe60000001858 */
[----:B------:R-:W-:Y:S01]  /*10e30*/  @P3 SHF.R.U32.HI R92, RZ, c[0x0][0x2cc], R13 ;  /* 0x0000b300ff5c3a19 */ /* 0x000fe2000001160d */
[----:B------:R-:W-:-:S03]  /*10e40*/  @P0 IMAD R12, R12, R93, R94 ;  /* 0x0000005d0c0c0224 */ /* 0x000fc600078e025e */
[----:B------:R-:W-:Y:S01]  /*10e50*/  IADD3 R92, R92, R215, -R218 ;  /* 0x000000d75c5c7210 */ /* 0x000fe20007ffe8da */
[----:B------:R-:W-:Y:S01]  /*10e60*/  @P0 IMAD.IADD R13, R17, 0x1, R12 ;  /* 0x00000001110d0824 */ /* 0x000fe200078e020c */
[C---:B------:R-:W-:Y:S02]  /*10e70*/  HMMA.16816.F32 R48, R4.reuse, R150, R48 ;  /* 0x000000960430723c */ /* 0x040fe40000001830 */
[----:B------:R-:W-:Y:S02]  /*10e80*/  SHF.R.S32.HI R15, RZ, 0x1f, R92 ;  /* 0x0000001fff0f7819 */ /* 0x000fe4000001145c */
[----:B------:R-:W-:Y:S02]  /*10e90*/  @P0 LEA.HI.X R19, R16, c[0x0][0x1cc], R13, 0x1, P1 ;  /* 0x0000730010130a11 */ /* 0x000fe400008f0c0d */
[----:B------:R-:W-:Y:S02]  /*10ea0*/  LEA.HI R3, R15, R92, RZ, 0x6 ;  /* 0x0000005c0f037211 */ /* 0x000fe400078f30ff */
[----:B--2---:R-:W-:Y:S01]  /*10eb0*/  HMMA.16816.F32 R92, R4, R20, R8 ;  /* 0x00000014045c723c */ /* 0x004fe20000001808 */
[----:B------:R-:W-:Y:S01]  /*10ec0*/  @!PT LDS RZ, [RZ] ;  /* 0x00000000fffff984 */ /* 0x000fe20000000800 */
[----:B------:R-:W-:Y:S01]  /*10ed0*/  @!PT LDS RZ, [RZ] ;  /* 0x00000000fffff984 */ /* 0x000fe20000000800 */
[----:B------:R-:W-:Y:S01]  /*10ee0*/  @!PT LDS RZ, [RZ] ;  /* 0x00000000fffff984 */ /* 0x000fe20000000800 */
[----:B------:R1:W-:Y:S01]  /*10ef0*/  @P0 LDGSTS.E.BYPASS.LTC128B.128 [R132+0xc100], [R18.64], !P6 ;  /* 0x0c10000012840fae */ /* 0x0003e2000f101d46 */
[----:B------:R-:W-:-:S03]  /*10f00*/  SHF.R.S32.HI R3, RZ, 0x6, R3 ;  /* 0x00000006ff037819 */ /* 0x000fc60000011403 */
[----:B------:R1:W-:Y:S01]  /*10f10*/  @P0 LDGSTS.E.BYPASS.LTC128B.128 [R132+0xe100], [R18.64+0x80], !P5 ;  /* 0x0e10008012840fae */ /* 0x0003e2000e901d46 */
[----:B------:R-:W-:Y:S02]  /*10f20*/  IMNMX R234, RZ, R3, !PT ;  /* 0x00000003ffea7217 */ /* 0x000fe40007800200 */
[C---:B------:R-:W-:Y:S01]  /*10f30*/  @P0 LEA R8, P1, R199.reuse, R18, 0x1 ;  /* 0x00000012c7080211 */ /* 0x040fe200078208ff */
[----:B------:R1:W-:Y:S01]  /*10f40*/  @P0 LDGSTS.E.BYPASS.LTC128B.128 [R132+0x10100], [R18.64+0x100], !P4 ;  /* 0x1010010012840fae */ /* 0x0003e2000e101d46 */
[----:B------:R-:W-:Y:S02]  /*10f50*/  HMMA.16816.F32 R76, R4, R144, R76 ;  /* 0x00000090044c723c */ /* 0x000fe4000000184c */
[----:B------:R-:W-:-:S05]  /*10f60*/  @P0 LEA.HI.X R9, R199, R19, R198, 0x1, P1 ;  /* 0x00000013c7090211 */ /* 0x000fca00008f0cc6 */
[----:B------:R1:W-:Y:S01]  /*10f70*/  @P0 LDGSTS.E.BYPASS.LTC128B.128 [R132+0xd100], [R8.64], !P6 ;  /* 0x0d10000008840fae */ /* 0x0003e2000f101d46 */
[C---:B------:R-:W-:Y:S03]  /*10f80*/  HMMA.16816.F32 R80, R4.reuse, R146, R80 ;  /* 0x000000920450723c */ /* 0x040fe60000001850 */
[----:B------:R1:W-:Y:S04]  /*10f90*/  @P0 LDGSTS.E.BYPASS.LTC128B.128 [R132+0xf100], [R8.64+0x80], !P5 ;  /* 0x0f10008008840fae */ /* 0x0003e8000e901d46 */
[----:B------:R1:W-:Y:S01]  /*10fa0*/  @P0 LDGSTS.E.BYPASS.LTC128B.128 [R132+0x11100], [R8.64+0x100], !P4 ;  /* 0x1110010008840fae */ /* 0x0003e2000e101d46 */
[----:B------:R-:W-:Y:S01]  /*10fb0*/  ISETP.GE.AND P0, PT, R217, R234, PT ;  /* 0x000000ead900720c */ /* 0x000fe20003f06270 */
[C---:B------:R-:W-:Y:S02]  /*10fc0*/  HMMA.16816.F32 R128, R4.reuse, R140, R128 ;  /* 0x0000008c0480723c */ /* 0x040fe40000001880 */
[----:B------:R-:W0:Y:S06]  /*10fd0*/  LDGDEPBAR ;  /* 0x00000000000079af */ /* 0x000e2c0000000000 */
        /* <DEDUP_REMOVED lines=11> */
[C---:B-1----:R-:W-:Y:S01]  /*11090*/  IADD3 RZ, P1, R206.reuse, 0x40, RZ ;  /* 0x00000040ceff7810 */ /* 0x042fe20007f3e0ff */
[----:B------:R-:W-:Y:S01]  /*110a0*/  IMAD.MOV.U32 R132, RZ, RZ, R0 ;  /* 0x000000ffff847224 */ /* 0x000fe200078e0000 */
[----:B------:R-:W-:Y:S01]  /*110b0*/  IADD3 RZ, P0, R206, 0x80, RZ ;  /* 0x00000080ceff7810 */ /* 0x000fe20007f1e0ff */
[----:B------:R-:W-:Y:S01]  /*110c0*/  IMAD.MOV.U32 R3, RZ, RZ, R2 ;  /* 0x000000ffff037224 */ /* 0x000fe200078e0002 */
[----:B------:R-:W-:Y:S01]  /*110d0*/  IADD3.X R232, RZ, R211, RZ, P1, !PT ;  /* 0x000000d3ffe87210 */ /* 0x000fe20000ffe4ff */
[----:B------:R-:W-:Y:S01]  /*110e0*/  IMAD.MOV.U32 R212, RZ, RZ, RZ ;  /* 0x000000ffffd47224 */ /* 0x000fe200078e00ff */
[C---:B------:R-:W-:Y:S01]  /*110f0*/  IADD3 R227, P1, R204.reuse, 0x80, RZ ;  /* 0x00000080cce37810 */ /* 0x040fe20007f3e0ff */
[----:B------:R-:W-:Y:S01]  /*11100*/  IMAD.X R231, RZ, RZ, R211, P0 ;  /* 0x000000ffffe77224 */ /* 0x000fe200000e06d3 */
[----:B------:R-:W-:Y:S01]  /*11110*/  IADD3 R225, P0, R204, 0x40, RZ ;  /* 0x00000040cce17810 */ /* 0x000fe20007f1e0ff */
[----:B------:R-:W-:Y:S01]  /*11120*/  IMAD.IADD R133, R189, 0x1, R186 ;  /* 0x00000001bd857824 */ /* 0x000fe200078e02ba */
[----:B------:R-:W-:Y:S01]  /*11130*/  IADD3 R190, R187, 0xc100, RZ ;  /* 0x0000c100bbbe7810 */ /* 0x000fe20007ffe0ff */
[----:B------:R-:W-:Y:S01]  /*11140*/  @P3 IMAD.HI.U32 R229, R220, c[0x0][0x2c8], RZ ;  /* 0x0000b200dce53a27 */ /* 0x000fe200078e00ff */
[----:B------:R-:W-:Y:S01]  /*11150*/  MOV R230, 0x20 ;  /* 0x0000002000e67802 */ /* 0x000fe20000000f00 */
[----:B------:R-:W-:Y:S01]  /*11160*/  UMOV UR5, 0x1 ;  /* 0x0000000100057882 */ /* 0x000fe20000000000 */
[C---:B------:R-:W-:Y:S01]  /*11170*/  IADD3 R223, R206.reuse, 0x40, RZ ;  /* 0x00000040cedf7810 */ /* 0x040fe20007ffe0ff */
[----:B------:R-:W-:Y:S01]  /*11180*/  IMAD.MOV.U32 R228, RZ, RZ, -0x40 ;  /* 0xffffffc0ffe47424 */ /* 0x000fe200078e00ff */
[----:B------:R-:W-:Y:S01]  /*11190*/  IADD3 R221, R206, 0x80, RZ ;  /* 0x00000080cedd7810 */ /* 0x000fe20007ffe0ff */
[----:B------:R-:W-:Y:S01]  /*111a0*/  IMAD.X R226, RZ, RZ, R209, P1 ;  /* 0x000000ffffe27224 */ /* 0x000fe200008e06d1 */
[----:B------:R-:W-:-:S02]  /*111b0*/  IADD3.X R224, RZ, R209, RZ, P0, !PT ;  /* 0x000000d1ffe07210 */ /* 0x000fc400007fe4ff */
.L_x_1262:
[----:B------:R-:W-:Y:S04]  /*111c0*/  DEPBAR.LE SB0, 0x2 ;  /* 0x000080800000791a */ /* 0x000fe80000000000 */
[----:B------:R-:W-:Y:S01]  /*111d0*/  BAR.SYNC.DEFER_BLOCKING 0x0 ;  /* 0x0000000000007b1d */ /* 0x000fe20000010000 */
[----:B------:R-:W-:Y:S01]  /*111e0*/  MOV R193, UR5 ;  /* 0x0000000500c17c02 */ /* 0x000fe20008000f00 */
[----:B------:R-:W-:Y:S01]  /*111f0*/  UIMAD UR4, UR5, 0x6000, URZ ;  /* 0x00006000050478a4 */ /* 0x000fe2000f8e023f */
[C---:B------:R-:W-:Y:S01]  /*11200*/  ISETP.GE.AND P0, PT, R217.reuse, 0x1, PT ;  /* 0x00000001d900780c */ /* 0x040fe20003f06270 */
[----:B------:R-:W-:Y:S01]  /*11210*/  UIADD3 UR8, UR5, 0x1, URZ ;  /* 0x0000000105087890 */ /* 0x000fe2000fffe03f */
[----:B------:R-:W-:Y:S01]  /*11220*/  IADD3 R8, R217, -0x1, RZ ;  /* 0xffffffffd9087810 */ /* 0x000fe20007ffe0ff */
[----:B------:R-:W-:Y:S01]  /*11230*/  IMAD R152, R193, 0x6000, R187 ;  /* 0x00006000c1987824 */ /* 0x000fe200078e02bb */
[----:B------:R-:W-:Y:S01]  /*11240*/  LOP3.LUT P2, RZ, R219, 0x2, RZ, 0xc0, !PT ;  /* 0x00000002dbff7812 */ /* 0x000fe2000784c0ff */
[----:B------:R-:W-:Y:S01]  /*11250*/  IMAD R193, R193, 0x6000, R190 ;  /* 0x00006000c1c17824 */ /* 0x000fe200078e02be */
[----:B------:R-:W-:Y:S01]  /*11260*/  LOP3.LUT P3, RZ, R197, 0x1, RZ, 0xc0, !PT ;  /* 0x00000001c5ff7812 */ /* 0x000fe2000786c0ff */
[----:B------:R-:W-:Y:S01]  /*11270*/  UISETP.GE.AND UP0, UPT, UR5, 0x1, UPT ;  /* 0x000000010500788c */ /* 0x000fe2000bf06270 */
[----:B------:R-:W-:Y:S02]  /*11280*/  SEL R188, R230, 0xffffffe0, !P2 ;  /* 0xffffffe0e6bc7807 */ /* 0x000fe40005000000 */
[----:B------:R-:W-:Y:S01]  /*11290*/  ISETP.NE.AND P2, PT, R216, 0x1, PT ;  /* 0x00000001d800780c */ /* 0x000fe20003f45270 */
[----:B------:R-:W-:Y:S01]  /*112a0*/  USEL UR5, UR8, URZ, !UP0 ;  /* 0x0000003f08057287 */ /* 0x000fe2000c000000 */
[-C--:B------:R-:W-:Y:S01]  /*112b0*/  IADD3 R192, R188, R193.reuse, RZ ;  /* 0x000000c1bcc07210 */ /* 0x080fe20007ffe0ff */
[----:B------:R-:W-:Y:S01]  /*112c0*/  @P0 IMAD R171, R212, 0x6000, R202 ;  /* 0x00006000d4ab0824 */ /* 0x000fe200078e02ca */
[----:B------:R-:W-:Y:S02]  /*112d0*/  @P0 SHF.R.S32.HI R29, RZ, 0x1f, R8 ;  /* 0x0000001fff1d0819 */ /* 0x000fe40000011408 */
[----:B------:R-:W-:Y:S03]  /*112e0*/  IADD3 R194, R188, R193, R191 ;  /* 0x000000c1bcc27210 */ /* 0x000fe60007ffe0bf */
[----:B------:R-:W-:Y:S01]  /*112f0*/  @P0 IMAD R29, R29, c[0x0][0x208], RZ ;  /* 0x000082001d1d0a24 */ /* 0x000fe200078e02ff */
[----:B------:R-:W-:Y:S03]  /*11300*/  LDSM.16.M88.4 R136, [R189] ;  /* 0x00000000bd88783b */ /* 0x000fe60000000200 */
[C---:B------:R-:W-:Y:S02]  /*11310*/  @P0 IMAD R29, R8.reuse, c[0x0][0x20c], R29 ;  /* 0x00008300081d0a24 */ /* 0x040fe400078e021d */
[----:B------:R-:W-:Y:S03]  /*11320*/  @P0 IMAD.WIDE.U32 R8, R8, c[0x0][0x208], RZ ;  /* 0x0000820008080a25 */ /* 0x000fe600078e00ff */
[----:B------:R-:W1:Y:S02]  /*11330*/  LDSM.16.M88.4 R140, [R152+0xc100] ;  /* 0x00c10000988c783b */ /* 0x000e640000000200 */
[----:B------:R-:W-:Y:S02]  /*11340*/  @P0 SHF.L.U32 R0, R8, 0x6, RZ ;  /* 0x0000000608000819 */ /* 0x000fe400000006ff */
[----:B------:R-:W-:Y:S02]  /*11350*/  @P0 IADD3 R29, R9, R29, RZ ;  /* 0x0000001d091d0210 */ /* 0x000fe40007ffe0ff */
[----:B------:R-:W-:Y:S02]  /*11360*/  @P0 IADD3 R9, P1, R0, R204, RZ ;  /* 0x000000cc00090210 */ /* 0x000fe40007f3e0ff */
[----:B------:R-:W-:Y:S01]  /*11370*/  @P0 SHF.L.U64.HI R29, R8, 0x6, R29 ;  /* 0x00000006081d0819 */ /* 0x000fe2000001021d */
[----:B------:R-:W2:Y:S03]  /*11380*/  LDSM.16.M88.4 R144, [R152+0xc900] ;  /* 0x00c900009890783b */ /* 0x000ea60000000200 */
[----:B------:R-:W-:Y:S02]  /*11390*/  @P0 IADD3.X R2, R29, R209, RZ, P1, !PT ;  /* 0x000000d11d020210 */ /* 0x000fe40000ffe4ff */
[C---:B------:R-:W-:Y:S03]  /*113a0*/  @P0 LEA R168, P1, R9.reuse, c[0x0][0x1f8], 0x1 ;  /* 0x00007e0009a80a11 */ /* 0x040fe600078208ff */
[----:B------:R-:W3:Y:S01]  /*113b0*/  LDSM.16.M88.4 R148, [R152+0xd100] ;  /* 0x00d100009894783b */ /* 0x000ee20000000200 */
[----:B------:R-:W-:Y:S02]  /*113c0*/  @P0 LEA.HI.X R169, R9, c[0x0][0x1fc], R2, 0x1, P1 ;  /* 0x00007f0009a90a11 */ /* 0x000fe400008f0c02 */
[C---:B------:R-:W-:Y:S04]  /*113d0*/  @P0 IADD3 R9, P1, R0.reuse, R225, RZ ;  /* 0x000000e100090210 */ /* 0x040fe80007f3e0ff */
[----:B------:R-:W-:Y:S01]  /*113e0*/  @P0 IADD3.X R2, R29, R224, RZ, P1, !PT ;  /* 0x000000e01d020210 */ /* 0x000fe20000ffe4ff */
[----:B------:R-:W4:Y:S01]  /*113f0*/  LDSM.16.M88.4 R32, [R152+0xd900] ;  /* 0x00d900009820783b */ /* 0x000f220000000200 */
[C---:B------:R-:W-:Y:S04]  /*11400*/  @P0 LEA R164, P1, R9.reuse, c[0x0][0x1f8], 0x1 ;  /* 0x00007e0009a40a11 */ /* 0x040fe800078208ff */
[----:B------:R-:W-:Y:S02]  /*11410*/  @P0 LEA.HI.X R165, R9, c[0x0][0x1fc], R2, 0x1, P1 ;  /* 0x00007f0009a50a11 */ /* 0x000fe400008f0c02 */
[----:B------:R-:W-:Y:S01]  /*11420*/  @P0 IADD3 R2, P1, R0, R227, RZ ;  /* 0x000000e300020210 */ /* 0x000fe20007f3e0ff */
[----:B------:R-:W-:Y:S03]  /*11430*/  LDSM.16.M88.4 R152, [R192+0x800] ;  /* 0x00080000c098783b */ /* 0x000fe60000000200 */
[----:B------:R-:W-:Y:S02]  /*11440*/  @P0 IADD3.X R13, R29, R226, RZ, P1, !PT ;  /* 0x000000e21d0d0210 */ /* 0x000fe40000ffe4ff */
[C---:B------:R-:W-:Y:S01]  /*11450*/  @P0 LEA R166, P1, R2.reuse, c[0x0][0x1f8], 0x1 ;  /* 0x00007e0002a60a11 */ /* 0x040fe200078208ff */
[C---:B-1----:R-:W-:Y:S03]  /*11460*/  HMMA.16816.F32 R4, R136.reuse, R140, RZ ;  /* 0x0000008c8804723c */ /* 0x042fe600000018ff */
[----:B------:R-:W-:Y:S02]  /*11470*/  @P0 LEA.HI.X R167, R2, c[0x0][0x1fc], R13, 0x1, P1 ;  /* 0x00007f0002a70a11 */ /* 0x000fe400008f0c0d */
[----:B------:R-:W-:Y:S03]  /*11480*/  @P0 IADD3 R0, P1, R201, R0, RZ ;  /* 0x00000000c9000210 */ /* 0x000fe60007f3e0ff */
[C---:B------:R-:W-:Y:S01]  /*11490*/  HMMA.16816.F32 R8, R136.reuse, R142, RZ ;  /* 0x0000008e8808723c */ /* 0x040fe200000018ff */
[----:B------:R-:W-:Y:S01]  /*114a0*/  @P0 IADD3.X R29, R200, R29, RZ, P1, !PT ;  /* 0x0000001dc81d0210 */ /* 0x000fe20000ffe4ff */
[----:B------:R-:W-:Y:S02]  /*114b0*/  LDSM.16.M88.4 R140, [R133] ;  /* 0x00000000858c783b */ /* 0x000fe40000000200 */
[----:B------:R-:W-:Y:S04]  /*114c0*/  @P0 IADD3 R2, P1, R0, R204, RZ ;  /* 0x000000cc00020210 */ /* 0x000fe80007f3e0ff */
[C---:B--2---:R-:W-:Y:S01]  /*114d0*/  HMMA.16816.F32 R12, R136.reuse, R144, RZ ;  /* 0x00000090880c723c */ /* 0x044fe200000018ff */
[C---:B------:R-:W-:Y:S03]  /*114e0*/  @P0 IADD3.X R21, R29.reuse, R209, RZ, P1, !PT ;  /* 0x000000d11d150210 */ /* 0x040fe60000ffe4ff */
[C---:B------:R-:W-:Y:S04]  /*114f0*/  @P0 LEA R172, P1, R2.reuse, c[0x0][0x1f8], 0x1 ;  /* 0x00007e0002ac0a11 */ /* 0x040fe800078208ff */
[C---:B------:R-:W-:Y:S01]  /*11500*/  HMMA.16816.F32 R16, R136.reuse, R146, RZ ;  /* 0x000000928810723c */ /* 0x040fe200000018ff */
[----:B------:R-:W-:Y:S01]  /*11510*/  @P0 LEA.HI.X R173, R2, c[0x0][0x1fc], R21, 0x1, P1 ;  /* 0x00007f0002ad0a11 */ /* 0x000fe200008f0c15 */
[----:B------:R-:W1:Y:S02]  /*11520*/  LDSM.16.M88.4 R144, [R192] ;  /* 0x00000000c090783b */ /* 0x000e640000000200 */
[----:B------:R-:W-:Y:S04]  /*11530*/  @P0 IADD3 R2, P1, R0, R225, RZ ;  /* 0x000000e100020210 */ /* 0x000fe80007f3e0ff */
[C---:B---3--:R-:W-:Y:S01]  /*11540*/  HMMA.16816.F32 R20, R136.reuse, R148, RZ ;  /* 0x000000948814723c */ /* 0x048fe200000018ff */
[----:B------:R-:W-:Y:S03]  /*11550*/  @P0 IADD3.X R31, R29, R224, RZ, P1, !PT ;  /* 0x000000e01d1f0210 */ /* 0x000fe60000ffe4ff */
[C---:B------:R-:W-:Y:S04]  /*11560*/  @P0 LEA R174, P1, R2.reuse, c[0x0][0x1f8], 0x1 ;  /* 0x00007e0002ae0a11 */ /* 0x040fe800078208ff */
[C---:B------:R-:W-:Y:S01]  /*11570*/  HMMA.16816.F32 R24, R136.reuse, R150, RZ ;  /* 0x000000968818723c */ /* 0x040fe200000018ff */
[----:B------:R-:W-:Y:S01]  /*11580*/  @P0 LEA.HI.X R175, R2, c[0x0][0x1fc], R31, 0x1, P1 ;  /* 0x00007f0002af0a11 */ /* 0x000fe200008f0c1f */
[----:B------:R-:W2:Y:S02]  /*11590*/  LDSM.16.M88.4 R148, [R192+0x1000] ;  /* 0x00100000c094783b */ /* 0x000ea40000000200 */
[----:B------:R-:W-:Y:S02]  /*115a0*/  @P0 IADD3 R157, P1, R0, R227, RZ ;  /* 0x000000e3009d0210 */ /* 0x000fe40007f3e0ff */
[----:B------:R-:W-:Y:S02]  /*115b0*/  IADD3 R2, R191, R192, RZ ;  /* 0x000000c0bf027210 */ /* 0x000fe40007ffe0ff */
[----:B------:R-:W-:Y:S02]  /*115c0*/  @P0 IADD3.X R0, R29, R226, RZ, P1, !PT ;  /* 0x000000e21d000210 */ /* 0x000fe40000ffe4ff */
[C---:B----4-:R-:W-:Y:S02]  /*115d0*/  HMMA.16816.F32 R28, R136.reuse, R32, RZ ;  /* 0x00000020881c723c */ /* 0x050fe400000018ff */
[C---:B------:R-:W-:Y:S04]  /*115e0*/  @P0 LEA R176, P1, R157.reuse, c[0x0][0x1f8], 0x1 ;  /* 0x00007e009db00a11 */ /* 0x040fe800078208ff */
[----:B------:R-:W-:Y:S02]  /*115f0*/  @P0 LEA.HI.X R177, R157, c[0x0][0x1fc], R0, 0x1, P1 ;  /* 0x00007f009db10a11 */ /* 0x000fe400008f0c00 */
[----:B------:R-:W-:Y:S01]  /*11600*/  HMMA.16816.F32 R32, R136, R34, RZ ;  /* 0x000000228820723c */ /* 0x000fe200000018ff */
[----:B------:R-:W3:Y:S03]  /*11610*/  LDSM.16.M88.4 R156, [R192+0x1800] ;  /* 0x00180000c09c783b */ /* 0x000ee60000000200 */
[----:B------:R-:W-:Y:S04]  /*11620*/  IADD3 R0, R191, R193, RZ ;  /* 0x000000c1bf007210 */ /* 0x000fe80007ffe0ff */
[C---:B-1----:R-:W-:Y:S01]  /*11630*/  HMMA.16816.F32 R4, R140.reuse, R144, R4 ;  /* 0x000000908c04723c */ /* 0x042fe20000001804 */
[----:B------:R-:W-:Y:S01]  /*11640*/  @!PT LDS RZ, [RZ] ;  /* 0x00000000fffff984 */ /* 0x000fe20000000800 */
[----:B------:R-:W-:Y:S01]  /*11650*/  @!PT LDS RZ, [RZ] ;  /* 0x00000000fffff984 */ /* 0x000fe20000000800 */
[----:B------:R-:W-:Y:S01]  /*11660*/  @!PT LDS RZ, [RZ] ;  /* 0x00000000fffff984 */ /* 0x000fe20000000800 */
[----:B------:R1:W-:Y:S07]  /*11670*/  @P0 LDGSTS.E.BYPASS.LTC128B.128 [R171], [R168.64], !P6 ;  /* 0x00000000a8ab0fae */ /* 0x0003ee000f101d46 */
[C---:B------:R-:W-:Y:S01]  /*11680*/  HMMA.16816.F32 R8, R140.reuse, R146, R8 ;  /* 0x000000928c08723c */ /* 0x040fe20000001808 */
[----:B------:R4:W-:Y:S07]  /*11690*/  @P0 LDGSTS.E.BYPASS.LTC128B.128 [R171+0x2000], [R164.64], !P5 ;  /* 0x02000000a4ab0fae */ /* 0x0009ee000e901d46 */
[C---:B------:R-:W-:Y:S01]  /*116a0*/  HMMA.16816.F32 R12, R140.reuse, R152, R12 ;  /* 0x000000988c0c723c */ /* 0x040fe2000000180c */
[----:B------:R4:W-:Y:S07]  /*116b0*/  @P0 LDGSTS.E.BYPASS.LTC128B.128 [R171+0x4000], [R166.64], !P3 ;  /* 0x04000000a6ab0fae */ /* 0x0009ee000d901d46 */
[C---:B------:R-:W-:Y:S01]  /*116c0*/  HMMA.16816.F32 R16, R140.reuse, R154, R16 ;  /* 0x0000009a8c10723c */ /* 0x040fe20000001810 */
[----:B------:R1:W-:Y:S07]  /*116d0*/  @P0 LDGSTS.E.BYPASS.LTC128B.128 [R171+0x1000], [R172.64], !P6 ;  /* 0x01000000acab0fae */ /* 0x0003ee000f101d46 */
[C---:B--2---:R-:W-:Y:S01]  /*116e0*/  HMMA.16816.F32 R20, R140.reuse, R148, R20 ;  /* 0x000000948c14723c */ /* 0x044fe20000001814 */
[----:B------:R1:W-:Y:S07]  /*116f0*/  @P0 LDGSTS.E.BYPASS.LTC128B.128 [R171+0x3000], [R174.64], !P5 ;  /* 0x03000000aeab0fae */ /* 0x0003ee000e901d46 */
[C---:B------:R-:W-:Y:S01]  /*11700*/  HMMA.16816.F32 R24, R140.reuse, R150, R24 ;  /* 0x000000968c18723c */ /* 0x040fe20000001818 */
[----:B------:R1:W-:Y:S07]  /*11710*/  @P0 LDGSTS.E.BYPASS.LTC128B.128 [R171+0x5000], [R176.64], !P3 ;  /* 0x05000000b0ab0fae */ /* 0x0003ee000d901d46 */
[C---:B---3--:R-:W-:Y:S01]  /*11720*/  HMMA.16816.F32 R28, R140.reuse, R156, R28 ;  /* 0x0000009c8c1c723c */ /* 0x048fe2000000181c */
[----:B------:R-:W-:Y:S07]  /*11730*/  LDSM.16.M88.4 R136, [R185] ;  /* 0x00000000b988783b */ /* 0x000fee0000000200 */
[----:B------:R-:W-:Y:S01]  /*11740*/  HMMA.16816.F32 R32, R140, R158, R32 ;  /* 0x0000009e8c20723c */ /* 0x000fe20000001820 */
[----:B------:R-:W2:Y:S08]  /*11750*/  LDSM.16.M88.4 R160, [R0] ;  /* 0x0000000000a0783b */ /* 0x000eb00000000200 */
[----:B------:R-:W3:Y:S08]  /*11760*/  LDSM.16.M88.4 R144, [R0+0x800] ;  /* 0x000800000090783b */ /* 0x000ef00000000200 */
[----:B------:R-:W5:Y:S08]  /*11770*/  LDSM.16.M88.4 R152, [R0+0x1000] ;  /* 0x001000000098783b */ /* 0x000f700000000200 */
[----:B------:R-:W0:Y:S08]  /*11780*/  LDGDEPBAR ;  /* 0x00000000000079af */ /* 0x000e300000000000 */
[----:B------:R-:W5:Y:S01]  /*11790*/  LDSM.16.M88.4 R148, [R0+0x1800] ;  /* 0x001800000094783b */ /* 0x000f620000000200 */
[C---:B--2---:R-:W-:Y:S07]  /*117a0*/  HMMA.16816.F32 R4, R136.reuse, R160, R4 ;  /* 0x000000a08804723c */ /* 0x044fee0000001804 */
[----:B----4-:R-:W-:Y:S01]  /*117b0*/  LDSM.16.M88.4 R164, [R184] ;  /* 0x00000000b8a4783b */ /* 0x010fe20000000200 */
[C---:B------:R-:W-:Y:S07]  /*117c0*/  HMMA.16816.F32 R8, R136.reuse, R162, R8 ;  /* 0x000000a28808723c */ /* 0x040fee0000001808 */
[----:B-1----:R-:W1:Y:S01]  /*117d0*/  LDSM.16.M88.4 R168, [R2] ;  /* 0x0000000002a8783b */ /* 0x002e620000000200 */
[C---:B---3--:R-:W-:Y:S07]  /*117e0*/  HMMA.16816.F32 R12, R136.reuse, R144, R12 ;  /* 0x00000090880c723c */ /* 0x048fee000000180c */
[----:B------:R-:W2:Y:S01]  /*117f0*/  LDSM.16.M88.4 R140, [R2+0x800] ;  /* 0x00080000028c783b */ /* 0x000ea20000000200 */
[C---:B------:R-:W-:Y:S07]  /*11800*/  HMMA.16816.F32 R16, R136.reuse, R146, R16 ;  /* 0x000000928810723c */ /* 0x040fee0000001810 */
[----:B------:R-:W3:Y:S01]  /*11810*/  LDSM.16.M88.4 R156, [R2+0x1000] ;  /* 0x00100000029c783b */ /* 0x000ee20000000200 */
[C---:B-----5:R-:W-:Y:S07]  /*11820*/  HMMA.16816.F32 R20, R136.reuse, R152, R20 ;  /* 0x000000988814723c */ /* 0x060fee0000001814 */
[----:B------:R-:W4:Y:S01]  /*11830*/  LDSM.16.M88.4 R144, [R2+0x1800] ;  /* 0x001800000290783b */ /* 0x000f220000000200 */
[C---:B------:R-:W-:Y:S07]  /*11840*/  HMMA.16816.F32 R24, R136.reuse, R154, R24 ;  /* 0x0000009a8818723c */ /* 0x040fee0000001818 */
[----:B------:R-:W-:Y:S01]  /*11850*/  LDSM.16.M88.4 R152, [R193+0x2800] ;  /* 0x00280000c198783b */ /* 0x000fe20000000200 */
[C---:B------:R-:W-:Y:S07]  /*11860*/  HMMA.16816.F32 R28, R136.reuse, R148, R28 ;  /* 0x00000094881c723c */ /* 0x040fee000000181c */
[----:B------:R-:W-:Y:S01]  /*11870*/  LDSM.16.M88.4 R160, [R193+0x3800] ;  /* 0x00380000c1a0783b */ /* 0x000fe20000000200 */
[----:B------:R-:W-:Y:S07]  /*11880*/  HMMA.16816.F32 R32, R136, R150, R32 ;  /* 0x000000968820723c */ /* 0x000fee0000001820 */
[----:B------:R-:W-:Y:S01]  /*11890*/  LDSM.16.M88.4 R136, [R189+0x4000] ;  /* 0x00400000bd88783b */ /* 0x000fe20000000200 */
[C---:B-1----:R-:W-:Y:S07]  /*118a0*/  HMMA.16816.F32 R4, R164.reuse, R168, R4 ;  /* 0x000000a8a404723c */ /* 0x042fee0000001804 */
[----:B------:R-:W1:Y:S01]  /*118b0*/  LDSM.16.M88.4 R148, [R193+0x2000] ;  /* 0x00200000c194783b */ /* 0x000e620000000200 */
[C---:B------:R-:W-:Y:S07]  /*118c0*/  HMMA.16816.F32 R8, R164.reuse, R170, R8 ;  /* 0x000000aaa408723c */ /* 0x040fee0000001808 */
[----:B------:R-:W-:Y:S01]  /*118d0*/  LDSM.16.M88.4 R168, [R192+0x2000] ;  /* 0x00200000c0a8783b */ /* 0x000fe20000000200 */
[C---:B--2---:R-:W-:Y:S07]  /*118e0*/  HMMA.16816.F32 R12, R164.reuse, R140, R12 ;  /* 0x0000008ca40c723c */ /* 0x044fee000000180c */
[----:B------:R-:W-:Y:S01]  /*118f0*/  LDSM.16.M88.4 R172, [R192+0x2800] ;  /* 0x00280000c0ac783b */ /* 0x000fe20000000200 */
[C---:B------:R-:W-:Y:S07]  /*11900*/  HMMA.16816.F32 R16, R164.reuse, R142, R16 ;  /* 0x0000008ea410723c */ /* 0x040fee0000001810 */
[----:B------:R-:W2:Y:S01]  /*11910*/  LDSM.16.M88.4 R140, [R193+0x3000] ;  /* 0x00300000c18c783b */ /* 0x000ea20000000200 */
[C---:B---3--:R-:W-:Y:S07]  /*11920*/  HMMA.16816.F32 R20, R164.reuse, R156, R20 ;  /* 0x0000009ca414723c */ /* 0x048fee0000001814 */
[----:B------:R-:W-:Y:S01]  /*11930*/  LDSM.16.M88.4 R176, [R0+0x2000] ;  /* 0x0020000000b0783b */ /* 0x000fe20000000200 */
[C---:B------:R-:W-:Y:S07]  /*11940*/  HMMA.16816.F32 R24, R164.reuse, R158, R24 ;  /* 0x0000009ea418723c */ /* 0x040fee0000001818 */
[----:B------:R-:W3:Y:S01]  /*11950*/  LDSM.16.M88.4 R156, [R133+0x4000] ;  /* 0x00400000859c783b */ /* 0x000ee20000000200 */
[C---:B----4-:R-:W-:Y:S07]  /*11960*/  HMMA.16816.F32 R28, R164.reuse, R144, R28 ;  /* 0x00000090a41c723c */ /* 0x050fee000000181c */
[----:B------:R-:W-:Y:S01]  /*11970*/  LDSM.16.M88.4 R180, [R193+0x4000] ;  /* 0x00400000c1b4783b */ /* 0x000fe20000000200 */
[----:B------:R-:W-:Y:S07]  /*11980*/  HMMA.16816.F32 R32, R164, R146, R32 ;  /* 0x00000092a420723c */ /* 0x000fee0000001820 */
[----:B------:R-:W4:Y:S01]  /*11990*/  LDSM.16.M88.4 R144, [R192+0x3000] ;  /* 0x00300000c090783b */ /* 0x000f220000000200 */
        /* <DEDUP_REMOVED lines=22> */
[----:B------:R-:W4:Y:S07]  /*11b00*/  LDSM.16.M88.4 R144, [R194+0x2800] ;  /* 0x00280000c290783b */ /* 0x000f2e0000000200 */
        /* <DEDUP_REMOVED lines=44> */
[C---:B------:R-:W-:Y:S08]  /*11dd0*/  HMMA.16816.F32 R8, R164.reuse, R178, R8 ;  /* 0x000000b2a408723c */ /* 0x040ff00000001808 */
[C---:B----4-:R-:W-:Y:S08]  /*11de0*/  HMMA.16816.F32 R12, R164.reuse, R144, R12 ;  /* 0x00000090a40c723c */ /* 0x050ff0000000180c */
        /* <DEDUP_REMOVED lines=33> */
[----:B------:R-:W-:Y:S01]  /*12000*/  FMUL.FTZ R252, R16, c[0x0][0x320] ;  /* 0x0000c80010fc7a20 */ /* 0x000fe20000410000 */
[----:B------:R-:W-:Y:S01]  /*12010*/  MOV R16, R220 ;  /* 0x000000dc00107202 */ /* 0x000fe20000000f00 */
[----:B------:R-:W-:Y:S01]  /*12020*/  FMUL.FTZ R163, R12, c[0x0][0x320] ;  /* 0x0000c8000ca37a20 */ /* 0x000fe20000410000 */
[----:B------:R-:W-:Y:S01]  /*12030*/  @P2 SHF.R.U32.HI R16, RZ, c[0x0][0x2cc], R229 ;  /* 0x0000b300ff102a19 */ /* 0x000fe200000116e5 */
[----:B------:R-:W-:Y:S02]  /*12040*/  FMUL.FTZ R154, R7, c[0x0][0x320] ;  /* 0x0000c800079a7a20 */ /* 0x000fe40000410000 */
[----:B------:R-:W-:Y:S02]  /*12050*/  FMUL.FTZ R2, R5, c[0x0][0x320] ;  /* 0x0000c80005027a20 */ /* 0x000fe40000410000 */
[----:B------:R-:W-:Y:S01]  /*12060*/  SHFL.IDX PT, R12, R16, 0x1, 0x1c1f ;  /* 0x003c1f00100c7f89 */ /* 0x000fe200000e0000 */
[----:B------:R2:W-:Y:S01]  /*12070*/  MUFU.TANH R158, R11 ;  /* 0x0000000b009e7308 */ /* 0x0005e20000002400 */
[----:B------:R-:W-:Y:S02]  /*12080*/  FMUL.FTZ R17, R17, c[0x0][0x320] ;  /* 0x0000c80011117a20 */ /* 0x000fe40000410000 */
[----:B------:R-:W-:Y:S02]  /*12090*/  FMUL.FTZ R18, R18, c[0x0][0x320] ;  /* 0x0000c80012127a20 */ /* 0x000fe40000410000 */
        /* <DEDUP_REMOVED lines=9> */
[----:B------:R4:W-:Y:S01]  /*12130*/  MUFU.TANH R168, R13 ;  /* 0x0000000d00a87308 */ /* 0x0009e20000002400 */
[----:B------:R-:W-:Y:S01]  /*12140*/  FMUL.FTZ R27, R27, c[0x0][0x320] ;  /* 0x0000c8001b1b7a20 */ /* 0x000fe20000410000 */
[----:B--2---:R-:W-:Y:S01]  /*12150*/  LDSM.16.M88.4 R8, [R194+0x5800] ;  /* 0x00580000c208783b */ /* 0x004fe20000000200 */
[----:B------:R-:W-:Y:S07]  /*12160*/  DEPBAR.LE SB0, 0x2 ;  /* 0x000080800000791a */ /* 0x000fee0000000000 */
[----:B------:R2:W-:Y:S01]  /*12170*/  MUFU.TANH R170, R15 ;  /* 0x0000000f00aa7308 */ /* 0x0005e20000002400 */
[----:B---3--:R-:W3:Y:S09]  /*12180*/  SHFL.IDX PT, R14, R16, RZ, 0x1c1f ;  /* 0x001c1fff100e7589 */ /* 0x008ef200000e0000 */
[----:B------:R-:W5:Y:S01]  /*12190*/  MUFU.TANH R154, R154 ;  /* 0x0000009a009a7308 */ /* 0x000f620000002400 */
[----:B------:R-:W-:Y:S01]  /*121a0*/  BAR.SYNC.DEFER_BLOCKING 0x0 ;  /* 0x0000000000007b1d */ /* 0x000fe20000010000 */
[----:B----4-:R-:W-:Y:S05]  /*121b0*/  IMAD R13, R217, R228, 0x1 ;  /* 0x00000001d90d7424 */ /* 0x010fea00078e02e4 */
[----:B------:R-:W-:Y:S05]  /*121c0*/  IADD3 R13, R215, R13, -R222 ;  /* 0x0000000dd70d7210 */ /* 0x000fea0007ffe8de */
[----:B--2---:R-:W-:Y:S05]  /*121d0*/  IMAD.IADD R15, R13, 0x1, -R218 ;  /* 0x000000010d0f7824 */ /* 0x004fea00078e0ada */
[----:B---3--:R-:W-:Y:S04]  /*121e0*/  IADD3 R13, R15, R14, RZ ;  /* 0x0000000e0f0d7210 */ /* 0x008fe80007ffe0ff */
[C---:B------:R-:W-:Y:S01]  /*121f0*/  ISETP.GT.AND P0, PT, R13.reuse, RZ, PT ;  /* 0x000000ff0d00720c */ /* 0x040fe20003f04270 */
[C---:B------:R-:W-:Y:S05]  /*12200*/  HMMA.16816.F32 R28, R172.reuse, R8, R28 ;  /* 0x00000008ac1c723c */ /* 0x040fea000000181c */
[----:B------:R-:W-:Y:S01]  /*12210*/  ISETP.GT.AND P2, PT, R13, 0x1, PT ;  /* 0x000000010d00780c */ /* 0x000fe20003f44270 */
[----:B------:R-:W2:Y:S01]  /*12220*/  MUFU.TANH R153, R153 ;  /* 0x0000009900997308 */ /* 0x000ea20000002400 */
[----:B------:R-:W-:Y:S01]  /*12230*/  IADD3 R9, R15, R12, RZ ;  /* 0x0000000c0f097210 */ /* 0x000fe20007ffe0ff */
[----:B------:R-:W-:Y:S01]  /*12240*/  HMMA.16816.F32 R32, R172, R10, R32 ;  /* 0x0000000aac20723c */ /* 0x000fe20000001820 */
[----:B------:R-:W-:Y:S02]  /*12250*/  LDSM.16.MT88.4 R140, [R134+UR4+0x1900] ;  /* 0x00190004868c783b */ /* 0x000fe40008004200 */
[C---:B------:R-:W-:Y:S02]  /*12260*/  ISETP.GT.AND P1, PT, R9.reuse, RZ, PT ;  /* 0x000000ff0900720c */ /* 0x040fe40003f24270 */
[----:B-1----:R-:W-:Y:S02]  /*12270*/  FSEL R8, R0, -INF , P0 ;  /* 0xff80000000087808 */ /* 0x002fe40000000000 */
[----:B------:R-:W-:Y:S01]  /*12280*/  ISETP.GT.AND P0, PT, R9, 0x1, PT ;  /* 0x000000010900780c */ /* 0x000fe20003f04270 */
[----:B------:R-:W1:Y:S01]  /*12290*/  MUFU.TANH R2, R2 ;  /* 0x0000000200027308 */ /* 0x000e620000002400 */
[----:B------:R-:W-:Y:S03]  /*122a0*/  FMNMX.FTZ R11, R8, R3, !PT ;  /* 0x00000003080b7209 */ /* 0x000fe60007810000 */
[----:B-----5:R-:W-:Y:S02]  /*122b0*/  FSEL R154, R154, -INF , P0 ;  /* 0xff8000009a9a7808 */ /* 0x020fe40000000000 */
[----:B------:R-:W-:Y:S02]  /*122c0*/  ISETP.GT.AND P0, PT, R13, 0x9, PT ;  /* 0x000000090d00780c */ /* 0x000fe40003f04270 */
[----:B------:R-:W-:Y:S02]  /*122d0*/  FMUL.FTZ R28, R28, c[0x0][0x320] ;  /* 0x0000c8001c1c7a20 */ /* 0x000fe40000410000 */
[----:B------:R-:W3:Y:S01]  /*122e0*/  MUFU.TANH R155, R155 ;  /* 0x0000009b009b7308 */ /* 0x000ee20000002400 */
[----:B------:R-:W-:Y:S01]  /*122f0*/  FSEL R156, R156, -INF , P0 ;  /* 0xff8000009c9c7808 */ /* 0x000fe20000000000 */
[----:B------:R-:W-:Y:S01]  /*12300*/  FMUL.FTZ R29, R29, c[0x0][0x320] ;  /* 0x0000c8001d1d7a20 */ /* 0x000fe20000410000 */
[----:B------:R-:W-:Y:S01]  /*12310*/  ISETP.GT.AND P0, PT, R9, 0x9, PT ;  /* 0x000000090900780c */ /* 0x000fe20003f04270 */
[----:B------:R-:W-:Y:S01]  /*12320*/  FMUL.FTZ R30, R30, c[0x0][0x320] ;  /* 0x0000c8001e1e7a20 */ /* 0x000fe20000410000 */
[----:B--2---:R-:W-:Y:S01]  /*12330*/  FSEL R153, R153, -INF , P1 ;  /* 0xff80000099997808 */ /* 0x004fe20000800000 */
[----:B------:R-:W-:Y:S01]  /*12340*/  FMUL.FTZ R32, R32, c[0x0][0x320] ;  /* 0x0000c80020207a20 */ /* 0x000fe20000410000 */
[----:B------:R-:W-:Y:S01]  /*12350*/  ISETP.GT.AND P1, PT, R13, 0x8, PT ;  /* 0x000000080d00780c */ /* 0x000fe20003f24270 */
[----:B------:R-:W-:Y:S01]  /*12360*/  FMUL.FTZ R33, R33, c[0x0][0x320] ;  /* 0x0000c80021217a20 */ /* 0x000fe20000410000 */
[----:B------:R-:W-:Y:S01]  /*12370*/  FSEL R10, R158, -INF , P0 ;  /* 0xff8000009e0a7808 */ /* 0x000fe20000000000 */
[----:B------:R-:W2:Y:S01]  /*12380*/  MUFU.TANH R163, R163 ;  /* 0x000000a300a37308 */ /* 0x000ea20000002400 */
[----:B------:R-:W-:Y:S01]  /*12390*/  ISETP.GT.AND P0, PT, R13, 0x11, PT ;  /* 0x000000110d00780c */ /* 0x000fe20003f04270 */
[----:B------:R-:W-:Y:S01]  /*123a0*/  FMUL.FTZ R31, R31, c[0x0][0x320] ;  /* 0x0000c8001f1f7a20 */ /* 0x000fe20000410000 */
[----:B------:R-:W-:Y:S01]  /*123b0*/  FMNMX.FTZ R15, R153, R132, !PT ;  /* 0x00000084990f7209 */ /* 0x000fe20007810000 */
[----:B------:R-:W-:Y:S01]  /*123c0*/  FMUL.FTZ R34, R34, c[0x0][0x320] ;  /* 0x0000c80022227a20 */ /* 0x000fe20000410000 */
[----:B-1----:R-:W-:Y:S01]  /*123d0*/  FSEL R0, R2, -INF , P2 ;  /* 0xff80000002007808 */ /* 0x002fe20001000000 */
[----:B------:R-:W-:Y:S01]  /*123e0*/  FMUL.FTZ R35, R35, c[0x0][0x320] ;  /* 0x0000c80023237a20 */ /* 0x000fe20000410000 */
[----:B------:R-:W-:Y:S02]  /*123f0*/  FSEL R168, R168, -INF , P0 ;  /* 0xff800000a8a87808 */ /* 0x000fe40000000000 */
[----:B------:R-:W-:Y:S01]  /*12400*/  FMNMX.FTZ R11, R0, R11, !PT ;  /* 0x0000000b000b7209 */ /* 0x000fe20007810000 */
[----:B------:R-:W1:Y:S01]  /*12410*/  MUFU.TANH R176, R17 ;  /* 0x0000001100b07308 */ /* 0x000e620000002400 */
[----:B------:R-:W-:Y:S02]  /*12420*/  ISETP.GT.AND P0, PT, R9, 0x11, PT ;  /* 0x000000110900780c */ /* 0x000fe40003f04270 */
[----:B------:R-:W-:Y:S02]  /*12430*/  FMNMX.FTZ R15, R154, R15, !PT ;  /* 0x0000000f9a0f7209 */ /* 0x000fe40007810000 */
[----:B---3--:R-:W-:Y:S02]  /*12440*/  FSEL R12, R155, -INF , P1 ;  /* 0xff8000009b0c7808 */ /* 0x008fe40000800000 */
[----:B------:R-:W-:Y:S02]  /*12450*/  ISETP.GT.AND P1, PT, R9, 0x8, PT ;  /* 0x000000080900780c */ /* 0x000fe40003f24270 */
[----:B------:R-:W-:Y:S01]  /*12460*/  FMNMX.FTZ R11, R12, R11, !PT ;  /* 0x0000000b0c0b7209 */ /* 0x000fe20007810000 */
[----:B------:R-:W3:Y:S01]  /*12470*/  MUFU.TANH R252, R252 ;  /* 0x000000fc00fc7308 */ /* 0x000ee20000002400 */
[----:B------:R-:W-:Y:S02]  /*12480*/  FSEL R14, R157, -INF , P1 ;  /* 0xff8000009d0e7808 */ /* 0x000fe40000800000 */
[----:B------:R-:W-:Y:S02]  /*12490*/  ISETP.GT.AND P1, PT, R13, 0x10, PT ;  /* 0x000000100d00780c */ /* 0x000fe40003f24270 */
[----:B------:R-:W-:Y:S02]  /*124a0*/  FMNMX.FTZ R2, R156, R11, !PT ;  /* 0x0000000b9c027209 */ /* 0x000fe40007810000 */
[----:B--2---:R-:W-:Y:S02]  /*124b0*/  FSEL R163, R163, -INF , P1 ;  /* 0xff800000a3a37808 */ /* 0x004fe40000800000 */
[----:B------:R-:W-:Y:S01]  /*124c0*/  ISETP.GT.AND P1, PT, R9, 0x10, PT ;  /* 0x000000100900780c */ /* 0x000fe20003f24270 */
[----:B------:R-:W2:Y:S01]  /*124d0*/  MUFU.TANH R250, R18 ;  /* 0x0000001200fa7308 */ /* 0x000ea20000002400 */
[----:B------:R-:W-:Y:S02]  /*124e0*/  FSEL R170, R170, -INF , P0 ;  /* 0xff800000aaaa7808 */ /* 0x000fe40000000000 */
[----:B------:R-:W-:Y:S02]  /*124f0*/  ISETP.GT.AND P0, PT, R13, 0x19, PT ;  /* 0x000000190d00780c */ /* 0x000fe40003f04270 */
[----:B------:R-:W-:Y:S02]  /*12500*/  FSEL R167, R167, -INF , P1 ;  /* 0xff800000a7a77808 */ /* 0x000fe40000800000 */
[----:B------:R-:W-:Y:S02]  /*12510*/  ISETP.GT.AND P1, PT, R13, 0x18, PT ;  /* 0x000000180d00780c */ /* 0x000fe40003f24270 */
[----:B------:R-:W-:Y:S01]  /*12520*/  FMNMX.FTZ R11, R163, R2, !PT ;  /* 0x00000002a30b7209 */ /* 0x000fe20007810000 */
[----:B------:R-:W4:Y:S01]  /*12530*/  MUFU.TANH R182, R19 ;  /* 0x0000001300b67308 */ /* 0x000f220000002400 */
[----:B-1----:R-:W-:Y:S02]  /*12540*/  FSEL R176, R176, -INF , P0 ;  /* 0xff800000b0b07808 */ /* 0x002fe40000000000 */
[C---:B------:R-:W-:Y:S02]  /*12550*/  ISETP.GT.AND P0, PT, R9.reuse, 0x19, PT ;  /* 0x000000190900780c */ /* 0x040fe40003f04270 */
[----:B---3--:R-:W-:Y:S02]  /*12560*/  FSEL R252, R252, -INF , P1 ;  /* 0xff800000fcfc7808 */ /* 0x008fe40000800000 */
[----:B------:R-:W-:Y:S02]  /*12570*/  ISETP.GT.AND P1, PT, R9, 0x18, PT ;  /* 0x000000180900780c */ /* 0x000fe40003f24270 */
[----:B------:R-:W-:Y:S01]  /*12580*/  FMNMX.FTZ R11, R168, R11, !PT ;  /* 0x0000000ba80b7209 */ /* 0x000fe20007810000 */
[----:B------:R-:W1:Y:S01]  /*12590*/  MUFU.TANH R236, R21 ;  /* 0x0000001500ec7308 */ /* 0x000e620000002400 */
[----:B------:R-:W-:Y:S02]  /*125a0*/  FMNMX.FTZ R15, R14, R15, !PT ;  /* 0x0000000f0e0f7209 */ /* 0x000fe40007810000 */
[----:B------:R-:W-:Y:S02]  /*125b0*/  FMNMX.FTZ R11, R252, R11, !PT ;  /* 0x0000000bfc0b7209 */ /* 0x000fe40007810000 */
[----:B--2---:R-:W-:Y:S02]  /*125c0*/  FSEL R250, R250, -INF , P1 ;  /* 0xff800000fafa7808 */ /* 0x004fe40000800000 */
[----:B------:R-:W-:Y:S02]  /*125d0*/  ISETP.GT.AND P1, PT, R13, 0x20, PT ;  /* 0x000000200d00780c */ /* 0x000fe40003f24270 */
[----:B------:R-:W-:Y:S01]  /*125e0*/  FMNMX.FTZ R2, R10, R15, !PT ;  /* 0x0000000f0a027209 */ /* 0x000fe20007810000 */
[----:B------:R-:W2:Y:S01]  /*125f0*/  MUFU.TANH R248, R248 ;  /* 0x000000f800f87308 */ /* 0x000ea20000002400 */
[----:B------:R-:W-:Y:S02]  /*12600*/  FMNMX.FTZ R11, R176, R11, !PT ;  /* 0x0000000bb00b7209 */ /* 0x000fe40007810000 */
[----:B------:R-:W-:Y:S02]  /*12610*/  FMNMX.FTZ R15, R167, R2, !PT ;  /* 0x00000002a70f7209 */ /* 0x000fe40007810000 */
[----:B----4-:R-:W-:Y:S02]  /*12620*/  FSEL R182, R182, -INF , P0 ;  /* 0xff800000b6b67808 */ /* 0x010fe40000000000 */
[----:B------:R-:W-:Y:S02]  /*12630*/  ISETP.GT.AND P0, PT, R13, 0x21, PT ;  /* 0x000000210d00780c */ /* 0x000fe40003f04270 */
[----:B------:R-:W-:Y:S01]  /*12640*/  FMNMX.FTZ R15, R170, R15, !PT ;  /* 0x0000000faa0f7209 */ /* 0x000fe20007810000 */
[----:B------:R-:W3:Y:S01]  /*12650*/  MUFU.TANH R246, R22 ;  /* 0x0000001600f67308 */ /* 0x000ee20000002400 */
[----:B------:R-:W-:Y:S02]  /*12660*/  IADD3 R17, R134, UR4, RZ ;  /* 0x0000000486117c10 */ /* 0x000fe4000fffe0ff */
[----:B-1----:R-:W-:Y:S02]  /*12670*/  FSEL R236, R236, -INF , P0 ;  /* 0xff800000ecec7808 */ /* 0x002fe40000000000 */
[C---:B------:R-:W-:Y:S02]  /*12680*/  ISETP.GT.AND P0, PT, R9.reuse, 0x21, PT ;  /* 0x000000210900780c */ /* 0x040fe40003f04270 */
[----:B------:R-:W-:Y:S03]  /*12690*/  IADD3 R149, R186, R17, RZ ;  /* 0x00000011ba957210 */ /* 0x000fe60007ffe0ff */
[----:B------:R-:W1:Y:S02]  /*126a0*/  MUFU.TANH R242, R23 ;  /* 0x0000001700f27308 */ /* 0x000e640000002400 */
[----:B------:R-:W-:Y:S01]  /*126b0*/  LDSM.16.MT88.4 R144, [R149+0x1900] ;  /* 0x001900009590783b */ /* 0x000fe20000004200 */
[----:B--2---:R-:W-:Y:S02]  /*126c0*/  FSEL R248, R248, -INF , P1 ;  /* 0xff800000f8f87808 */ /* 0x004fe40000800000 */
[----:B------:R-:W-:Y:S02]  /*126d0*/  ISETP.GT.AND P1, PT, R9, 0x20, PT ;  /* 0x000000200900780c */ /* 0x000fe40003f24270 */
[----:B------:R-:W-:Y:S03]  /*126e0*/  FMNMX.FTZ R11, R248, R11, !PT ;  /* 0x0000000bf80b7209 */ /* 0x000fe60007810000 */
[----:B------:R-:W2:Y:S01]  /*126f0*/  MUFU.TANH R244, R24 ;  /* 0x0000001800f47308 */ /* 0x000ea20000002400 */
[----:B------:R-:W-:Y:S02]  /*12700*/  FMNMX.FTZ R11, R236, R11, !PT ;  /* 0x0000000bec0b7209 */ /* 0x000fe40007810000 */
[----:B---3--:R-:W-:Y:S02]  /*12710*/  FSEL R246, R246, -INF , P1 ;  /* 0xff800000f6f67808 */ /* 0x008fe40000800000 */
[C---:B------:R-:W-:Y:S05]  /*12720*/  ISETP.GT.AND P1, PT, R13.reuse, 0x28, PT ;  /* 0x000000280d00780c */ /* 0x040fea0003f24270 */
[----:B------:R-:W3:Y:S01]  /*12730*/  MUFU.TANH R240, R25 ;  /* 0x0000001900f07308 */ /* 0x000ee20000002400 */
[----:B-1----:R-:W-:Y:S02]  /*12740*/  FSEL R242, R242, -INF , P0 ;  /* 0xff800000f2f27808 */ /* 0x002fe40000000000 */
[C---:B------:R-:W-:Y:S07]  /*12750*/  ISETP.GT.AND P0, PT, R13.reuse, 0x29, PT ;  /* 0x000000290d00780c */ /* 0x040fee0003f04270 */
[----:B------:R-:W1:Y:S01]  /*12760*/  MUFU.TANH R192, R28 ;  /* 0x0000001c00c07308 */ /* 0x000e620000002400 */
[----:B--2---:R-:W-:Y:S02]  /*12770*/  FSEL R244, R244, -INF , P1 ;  /* 0xff800000f4f47808 */ /* 0x004fe40000800000 */
[C---:B------:R-:W-:Y:S02]  /*12780*/  ISETP.GT.AND P1, PT, R13.reuse, 0x30, PT ;  /* 0x000000300d00780c */ /* 0x040fe40003f24270 */
[----:B------:R-:W-:Y:S05]  /*12790*/  FMNMX.FTZ R11, R244, R11, !PT ;  /* 0x0000000bf40b7209 */ /* 0x000fea0007810000 */
[----:B------:R-:W2:Y:S01]  /*127a0*/  MUFU.TANH R180, R29 ;  /* 0x0000001d00b47308 */ /* 0x000ea20000002400 */
[----:B---3--:R-:W-:Y:S02]  /*127b0*/  FSEL R240, R240, -INF , P0 ;  /* 0xff800000f0f07808 */ /* 0x008fe40000000000 */
[C---:B------:R-:W-:Y:S02]  /*127c0*/  ISETP.GT.AND P0, PT, R13.reuse, 0x31, PT ;  /* 0x000000310d00780c */ /* 0x040fe40003f04270 */
[----:B------:R-:W-:Y:S05]  /*127d0*/  FMNMX.FTZ R11, R240, R11, !PT ;  /* 0x0000000bf00b7209 */ /* 0x000fea0007810000 */
[----:B------:R-:W3:Y:S01]  /*127e0*/  MUFU.TANH R172, R32 ;  /* 0x0000002000ac7308 */ /* 0x000ee20000002400 */
[----:B-1----:R-:W-:Y:S02]  /*127f0*/  FSEL R192, R192, -INF , P1 ;  /* 0xff800000c0c07808 */ /* 0x002fe40000800000 */
[C---:B------:R-:W-:Y:S02]  /*12800*/  ISETP.GT.AND P1, PT, R13.reuse, 0x38, PT ;  /* 0x000000380d00780c */ /* 0x040fe40003f24270 */
[----:B------:R-:W-:Y:S05]  /*12810*/  FMNMX.FTZ R11, R192, R11, !PT ;  /* 0x0000000bc00b7209 */ /* 0x000fea0007810000 */
[----:B------:R-:W1:Y:S01]  /*12820*/  MUFU.TANH R238, R26 ;  /* 0x0000001a00ee7308 */ /* 0x000e620000002400 */
[----:B--2---:R-:W-:Y:S02]  /*12830*/  FSEL R180, R180, -INF , P0 ;  /* 0xff800000b4b47808 */ /* 0x004fe40000000000 */
[----:B------:R-:W-:Y:S02]  /*12840*/  ISETP.GT.AND P0, PT, R13, 0x39, PT ;  /* 0x000000390d00780c */ /* 0x000fe40003f04270 */
[----:B------:R-:W-:Y:S05]  /*12850*/  FMNMX.FTZ R13, R250, R15, !PT ;  /* 0x0000000ffa0d7209 */ /* 0x000fea0007810000 */
[----:B------:R-:W2:Y:S01]  /*12860*/  MUFU.TANH R166, R33 ;  /* 0x0000002100a67308 */ /* 0x000ea20000002400 */
[----:B------:R-:W-:Y:S02]  /*12870*/  FMNMX.FTZ R11, R180, R11, !PT ;  /* 0x0000000bb40b7209 */ /* 0x000fe40007810000 */
[----:B------:R-:W-:Y:S02]  /*12880*/  FMNMX.FTZ R13, R182, R13, !PT ;  /* 0x0000000db60d7209 */ /* 0x000fe40007810000 */
[----:B---3--:R-:W-:Y:S02]  /*12890*/  FSEL R172, R172, -INF , P1 ;  /* 0xff800000acac7808 */ /* 0x008fe40000800000 */
[C---:B------:R-:W-:Y:S02]  /*128a0*/  ISETP.GT.AND P1, PT, R9.reuse, 0x28, PT ;  /* 0x000000280900780c */ /* 0x040fe40003f24270 */
[----:B------:R-:W-:Y:S01]  /*128b0*/  FMNMX.FTZ R13, R246, R13, !PT ;  /* 0x0000000df60d7209 */ /* 0x000fe20007810000 */
[----:B------:R-:W3:Y:S01]  /*128c0*/  MUFU.TANH R194, R27 ;  /* 0x0000001b00c27308 */ /* 0x000ee20000002400 */
[----:B------:R-:W-:Y:S02]  /*128d0*/  FMNMX.FTZ R11, R172, R11, !PT ;  /* 0x0000000bac0b7209 */ /* 0x000fe40007810000 */
[----:B------:R-:W-:Y:S02]  /*128e0*/  FMNMX.FTZ R13, R242, R13, !PT ;  /* 0x0000000df20d7209 */ /* 0x000fe40007810000 */
[----:B-1----:R-:W-:Y:S02]  /*128f0*/  FSEL R238, R238, -INF , P1 ;  /* 0xff800000eeee7808 */ /* 0x002fe40000800000 */
[C---:B------:R-:W-:Y:S02]  /*12900*/  ISETP.GT.AND P1, PT, R9.reuse, 0x30, PT ;  /* 0x000000300900780c */ /* 0x040fe40003f24270 */
[----:B------:R-:W-:Y:S01]  /*12910*/  FMNMX.FTZ R13, R238, R13, !PT ;  /* 0x0000000dee0d7209 */ /* 0x000fe20007810000 */
[----:B------:R-:W1:Y:S01]  /*12920*/  MUFU.TANH R178, R30 ;  /* 0x0000001e00b27308 */ /* 0x000e620000002400 */
[----:B--2---:R-:W-:Y:S02]  /*12930*/  FSEL R166, R166, -INF , P0 ;  /* 0xff800000a6a67808 */ /* 0x004fe40000000000 */
[C---:B------:R-:W-:Y:S02]  /*12940*/  ISETP.GT.AND P0, PT, R9.reuse, 0x29, PT ;  /* 0x000000290900780c */ /* 0x040fe40003f04270 */
[----:B------:R-:W-:Y:S05]  /*12950*/  FMNMX.FTZ R2, R166, R11, !PT ;  /* 0x0000000ba6027209 */ /* 0x000fea0007810000 */
[----:B------:R-:W2:Y:S01]  /*12960*/  MUFU.TANH R31, R31 ;  /* 0x0000001f001f7308 */ /* 0x000ea20000002400 */
[----:B------:R-:W4:Y:S01]  /*12970*/  SHFL.BFLY PT, R11, R2, 0x2, 0x1f ;  /* 0x0c401f00020b7f89 */ /* 0x000f2200000e0000 */
[----:B---3--:R-:W-:Y:S02]  /*12980*/  FSEL R194, R194, -INF , P0 ;  /* 0xff800000c2c27808 */ /* 0x008fe40000000000 */
[C---:B------:R-:W-:Y:S02]  /*12990*/  ISETP.GT.AND P0, PT, R9.reuse, 0x31, PT ;  /* 0x000000310900780c */ /* 0x040fe40003f04270 */
[----:B------:R-:W-:Y:S04]  /*129a0*/  FMNMX.FTZ R13, R194, R13, !PT ;  /* 0x0000000dc20d7209 */ /* 0x000fe80007810000 */
[----:B------:R-:W3:Y:S01]  /*129b0*/  MUFU.TANH R164, R34 ;  /* 0x0000002200a47308 */ /* 0x000ee20000002400 */
[----:B-1----:R-:W-:Y:S02]  /*129c0*/  FSEL R178, R178, -INF , P1 ;  /* 0xff800000b2b27808 */ /* 0x002fe40000800000 */
[----:B------:R-:W-:Y:S02]  /*129d0*/  ISETP.GT.AND P1, PT, R9, 0x38, PT ;  /* 0x000000380900780c */ /* 0x000fe40003f24270 */
[----:B------:R-:W-:Y:S05]  /*129e0*/  FMNMX.FTZ R13, R178, R13, !PT ;  /* 0x0000000db20d7209 */ /* 0x000fea0007810000 */
[----:B------:R-:W1:Y:S01]  /*129f0*/  MUFU.TANH R162, R35 ;  /* 0x0000002300a27308 */ /* 0x000e620000002400 */
[----:B--2---:R-:W-:Y:S02]  /*12a00*/  FSEL R174, R31, -INF , P0 ;  /* 0xff8000001fae7808 */ /* 0x004fe40000000000 */
[----:B------:R-:W-:Y:S01]  /*12a10*/  ISETP.GT.AND P0, PT, R9, 0x39, PT ;  /* 0x000000390900780c */ /* 0x000fe20003f04270 */
[----:B------:R-:W-:Y:S01]  /*12a20*/  LDSM.16.MT88.4 R28, [R134+UR4+0x100] ;  /* 0x00010004861c783b */ /* 0x000fe20008004200 */
[----:B------:R-:W-:Y:S02]  /*12a30*/  FMNMX.FTZ R13, R174, R13, !PT ;  /* 0x0000000dae0d7209 */ /* 0x000fe40007810000 */
[----:B----4-:R-:W-:Y:S02]  /*12a40*/  FMNMX.FTZ R11, R2, R11, !PT ;  /* 0x0000000b020b7209 */ /* 0x010fe40007810000 */
[----:B---3--:R-:W-:Y:S03]  /*12a50*/  FSEL R164, R164, -INF , P1 ;  /* 0xff800000a4a47808 */ /* 0x008fe60000800000 */
[----:B------:R-:W2:Y:S01]  /*12a60*/  SHFL.BFLY PT, R2, R11, 0x1, 0x1f ;  /* 0x0c201f000b027f89 */ /* 0x000ea200000e0000 */
[----:B------:R-:W-:Y:S02]  /*12a70*/  FMNMX.FTZ R13, R164, R13, !PT ;  /* 0x0000000da40d7209 */ /* 0x000fe40007810000 */
[----:B-1----:R-:W-:Y:S04]  /*12a80*/  FSEL R162, R162, -INF , P0 ;  /* 0xff800000a2a27808 */ /* 0x002fe80000000000 */
[----:B------:R-:W-:Y:S05]  /*12a90*/  FMNMX.FTZ R15, R162, R13, !PT ;  /* 0x0000000da20f7209 */ /* 0x000fea0007810000 */
[----:B------:R-:W1:Y:S01]  /*12aa0*/  SHFL.BFLY PT, R18, R15, 0x2, 0x1f ;  /* 0x0c401f000f127f89 */ /* 0x000e6200000e0000 */
[----:B--2---:R-:W-:Y:S04]  /*12ab0*/  FMNMX.FTZ R2, R11, R2, !PT ;  /* 0x000000020b027209 */ /* 0x004fe80007810000 */
[C---:B------:R-:W-:Y:S01]  /*12ac0*/  FSETP.NEU.FTZ.AND P1, PT, R2.reuse, -INF , PT ;  /* 0xff8000000200780b */ /* 0x040fe20003f3d000 */
[C---:B------:R-:W-:Y:S03]  /*12ad0*/  FMUL.FTZ R165, R2.reuse, c[0x0][0x2d0] ;  /* 0x0000b40002a57a20 */ /* 0x040fe60000410000 */
[----:B------:R-:W-:Y:S02]  /*12ae0*/  FSEL R4, R2, RZ, P1 ;  /* 0x000000ff02047208 */ /* 0x000fe40000800000 */
[----:B------:R-:W-:Y:S03]  /*12af0*/  FSEL R165, R165, RZ, P1 ;  /* 0x000000ffa5a57208 */ /* 0x000fe60000800000 */
[----:B------:R-:W-:Y:S02]  /*12b00*/  FADD.FTZ R4, -R4, R3 ;  /* 0x0000000304047221 */ /* 0x000fe40000010100 */
[--C-:B------:R-:W-:Y:S02]  /*12b10*/  FFMA.FTZ R159, R0, c[0x0][0x2d0], -R165.reuse ;  /* 0x0000b400009f7a23 */ /* 0x100fe400000108a5 */
[--C-:B------:R-:W-:Y:S01]  /*12b20*/  FFMA.FTZ R158, R12, c[0x0][0x2d0], -R165.reuse ;  /* 0x0000b4000c9e7a23 */ /* 0x100fe200000108a5 */
[----:B-1----:R-:W-:Y:S01]  /*12b30*/  FMNMX.FTZ R16, R15, R18, !PT ;  /* 0x000000120f107209 */ /* 0x002fe20007810000 */
[--C-:B------:R-:W-:Y:S02]  /*12b40*/  FFMA.FTZ R155, R156, c[0x0][0x2d0], -R165.reuse ;  /* 0x0000b4009c9b7a23 */ /* 0x100fe400000108a5 */
[--C-:B------:R-:W-:Y:S01]  /*12b50*/  FFMA.FTZ R160, R8, c[0x0][0x2d0], -R165.reuse ;  /* 0x0000b40008a07a23 */ /* 0x100fe200000108a5 */
[----:B------:R-:W-:Y:S01]  /*12b60*/  MUFU.EX2 R159, R159 ;  /* 0x0000009f009f7308 */ /* 0x000fe20000000800 */
[----:B------:R-:W1:Y:S01]  /*12b70*/  SHFL.BFLY PT, R9, R16, 0x1, 0x1f ;  /* 0x0c201f0010097f89 */ /* 0x000e6200000e0000 */
[--C-:B------:R-:W-:Y:S02]  /*12b80*/  FFMA.FTZ R163, R163, c[0x0][0x2d0], -R165.reuse ;  /* 0x0000b400a3a37a23 */ /* 0x100fe400000108a5 */
[--C-:B------:R-:W-:Y:S02]  /*12b90*/  FFMA.FTZ R168, R168, c[0x0][0x2d0], -R165.reuse ;  /* 0x0000b400a8a87a23 */ /* 0x100fe400000108a5 */
[--C-:B------:R-:W-:Y:S02]  /*12ba0*/  FFMA.FTZ R169, R252, c[0x0][0x2d0], -R165.reuse ;  /* 0x0000b400fca97a23 */ /* 0x100fe400000108a5 */
[--C-:B------:R-:W-:Y:S02]  /*12bb0*/  FFMA.FTZ R176, R176, c[0x0][0x2d0], -R165.reuse ;  /* 0x0000b400b0b07a23 */ /* 0x100fe400000108a5 */
[----:B------:R-:W2:Y:S01]  /*12bc0*/  MUFU.EX2 R160, R160 ;  /* 0x000000a000a07308 */ /* 0x000ea20000000800 */
[--C-:B------:R-:W-:Y:S02]  /*12bd0*/  FFMA.FTZ R173, R248, c[0x0][0x2d0], -R165.reuse ;  /* 0x0000b400f8ad7a23 */ /* 0x100fe400000108a5 */
[--C-:B------:R-:W-:Y:S02]  /*12be0*/  FFMA.FTZ R236, R236, c[0x0][0x2d0], -R165.reuse ;  /* 0x0000b400ecec7a23 */ /* 0x100fe400000108a5 */
[--C-:B------:R-:W-:Y:S02]  /*12bf0*/  FFMA.FTZ R177, R244, c[0x0][0x2d0], -R165.reuse ;  /* 0x0000b400f4b17a23 */ /* 0x100fe400000108a5 */
[--C-:B------:R-:W-:Y:S02]  /*12c00*/  FFMA.FTZ R240, R240, c[0x0][0x2d0], -R165.reuse ;  /* 0x0000b400f0f07a23 */ /* 0x100fe400000108a5 */
[--C-:B------:R-:W-:Y:S01]  /*12c10*/  FFMA.FTZ R181, R192, c[0x0][0x2d0], -R165.reuse ;  /* 0x0000b400c0b57a23 */ /* 0x100fe200000108a5 */
[----:B------:R-:W-:Y:S01]  /*12c20*/  MUFU.EX2 R158, R158 ;  /* 0x0000009e009e7308 */ /* 0x000fe20000000800 */
[--C-:B------:R-:W-:Y:S02]  /*12c30*/  FFMA.FTZ R180, R180, c[0x0][0x2d0], -R165.reuse ;  /* 0x0000b400b4b47a23 */ /* 0x100fe400000108a5 */
[--C-:B------:R-:W-:Y:S01]  /*12c40*/  FFMA.FTZ R172, R172, c[0x0][0x2d0], -R165.reuse ;  /* 0x0000b400acac7a23 */ /* 0x100fe200000108a5 */
[----:B-1----:R-:W-:Y:S01]  /*12c50*/  FMNMX.FTZ R0, R16, R9, !PT ;  /* 0x0000000910007209 */ /* 0x002fe20007810000 */
[----:B------:R-:W-:Y:S01]  /*12c60*/  FFMA.FTZ R165, R166, c[0x0][0x2d0], -R165 ;  /* 0x0000b400a6a57a23 */ /* 0x000fe200000108a5 */
[----:B------:R-:W-:Y:S02]  /*12c70*/  IADD3 R9, R135, UR4, RZ ;  /* 0x0000000487097c10 */ /* 0x000fe4000fffe0ff */
[C---:B------:R-:W-:Y:S01]  /*12c80*/  FSETP.NEU.FTZ.AND P0, PT, R0.reuse, -INF , PT ;  /* 0xff8000000000780b */ /* 0x040fe20003f1d000 */
[----:B------:R-:W-:Y:S01]  /*12c90*/  FMUL.FTZ R161, R0, c[0x0][0x2d0] ;  /* 0x0000b40000a17a20 */ /* 0x000fe20000410000 */
[----:B------:R-:W1:Y:S01]  /*12ca0*/  MUFU.EX2 R155, R155 ;  /* 0x0000009b009b7308 */ /* 0x000e620000000800 */
[----:B------:R-:W-:Y:S02]  /*12cb0*/  IADD3 R148, R186, R9, RZ ;  /* 0x00000009ba947210 */ /* 0x000fe40007ffe0ff */
[----:B------:R-:W-:Y:S02]  /*12cc0*/  FSEL R5, R0, RZ, P0 ;  /* 0x000000ff00057208 */ /* 0x000fe40000000000 */
[----:B------:R-:W-:Y:S01]  /*12cd0*/  FSEL R161, R161, RZ, P0 ;  /* 0x000000ffa1a17208 */ /* 0x000fe20000000000 */
[----:B------:R-:W-:Y:S01]  /*12ce0*/  LDSM.16.MT88.4 R20, [R148+0x100] ;  /* 0x000100009414783b */ /* 0x000fe20000004200 */
[----:B--2---:R-:W-:Y:S01]  /*12cf0*/  F2FP.PACK_AB R136, R159, R160 ;  /* 0x000000a09f88723e */ /* 0x004fe200000000ff */
[----:B------:R-:W-:Y:S01]  /*12d00*/  FADD.FTZ R3, -R5, R132 ;  /* 0x0000008405037221 */ /* 0x000fe20000010100 */
[----:B------:R-:W-:Y:S01]  /*12d10*/  ISETP.GE.AND P0, PT, R217, 0x2, PT ;  /* 0x00000002d900780c */ /* 0x000fe20003f06270 */
[--C-:B------:R-:W-:Y:S01]  /*12d20*/  FFMA.FTZ R156, R154, c[0x0][0x2d0], -R161.reuse ;  /* 0x0000b4009a9c7a23 */ /* 0x100fe200000108a1 */
[----:B------:R-:W-:Y:S01]  /*12d30*/  MUFU.EX2 R163, R163 ;  /* 0x000000a300a37308 */ /* 0x000fe20000000800 */
[--C-:B------:R-:W-:Y:S02]  /*12d40*/  FFMA.FTZ R154, R14, c[0x0][0x2d0], -R161.reuse ;  /* 0x0000b4000e9a7a23 */ /* 0x100fe400000108a1 */
[----:B------:R-:W2:Y:S01]  /*12d50*/  LDSM.16.MT88.4 R12, [R135+UR4+0x100] ;  /* 0x00010004870c783b */ /* 0x000ea20008004200 */
[----:B------:R-:W-:Y:S02]  /*12d60*/  FMUL.FTZ R132, R4, c[0x0][0x2d0] ;  /* 0x0000b40004847a20 */ /* 0x000fe40000410000 */
[--C-:B------:R-:W-:Y:S02]  /*12d70*/  FFMA.FTZ R157, R153, c[0x0][0x2d0], -R161.reuse ;  /* 0x0000b400999d7a23 */ /* 0x100fe400000108a1 */
[--C-:B------:R-:W-:Y:S02]  /*12d80*/  FFMA.FTZ R153, R10, c[0x0][0x2d0], -R161.reuse ;  /* 0x0000b4000a997a23 */ /* 0x100fe400000108a1 */
[----:B------:R-:W-:Y:S01]  /*12d90*/  FMUL.FTZ R7, R3, c[0x0][0x2d0] ;  /* 0x0000b40003077a20 */ /* 0x000fe20000410000 */
[----:B------:R-:W3:Y:S01]  /*12da0*/  MUFU.EX2 R132, R132 ;  /* 0x0000008400847308 */ /* 0x000ee20000000800 */
[--C-:B------:R-:W-:Y:S01]  /*12db0*/  FFMA.FTZ R167, R167, c[0x0][0x2d0], -R161.reuse ;  /* 0x0000b400a7a77a23 */ /* 0x100fe200000108a1 */
[----:B-1----:R-:W-:Y:S01]  /*12dc0*/  F2FP.PACK_AB R138, R155, R158 ;  /* 0x0000009e9b8a723e */ /* 0x002fe200000000ff */
[--C-:B------:R-:W-:Y:S02]  /*12dd0*/  FFMA.FTZ R170, R170, c[0x0][0x2d0], -R161.reuse ;  /* 0x0000b400aaaa7a23 */ /* 0x100fe400000108a1 */
[--C-:B------:R-:W-:Y:S02]  /*12de0*/  FFMA.FTZ R171, R250, c[0x0][0x2d0], -R161.reuse ;  /* 0x0000b400faab7a23 */ /* 0x100fe400000108a1 */
[--C-:B------:R-:W-:Y:S02]  /*12df0*/  FFMA.FTZ R182, R182, c[0x0][0x2d0], -R161.reuse ;  /* 0x0000b400b6b67a23 */ /* 0x100fe400000108a1 */
[--C-:B------:R-:W-:Y:S01]  /*12e00*/  FFMA.FTZ R175, R246, c[0x0][0x2d0], -R161.reuse ;  /* 0x0000b400f6af7a23 */ /* 0x100fe200000108a1 */
[----:B------:R-:W1:Y:S01]  /*12e10*/  MUFU.EX2 R3, R7 ;  /* 0x0000000700037308 */ /* 0x000e620000000800 */
[--C-:B------:R-:W-:Y:S02]  /*12e20*/  FFMA.FTZ R242, R242, c[0x0][0x2d0], -R161.reuse ;  /* 0x0000b400f2f27a23 */ /* 0x100fe400000108a1 */
[--C-:B------:R-:W-:Y:S02]  /*12e30*/  FFMA.FTZ R179, R238, c[0x0][0x2d0], -R161.reuse ;  /* 0x0000b400eeb37a23 */ /* 0x100fe400000108a1 */
[--C-:B------:R-:W-:Y:S02]  /*12e40*/  FFMA.FTZ R194, R194, c[0x0][0x2d0], -R161.reuse ;  /* 0x0000b400c2c27a23 */ /* 0x100fe400000108a1 */
[--C-:B------:R-:W-:Y:S02]  /*12e50*/  FFMA.FTZ R178, R178, c[0x0][0x2d0], -R161.reuse ;  /* 0x0000b400b2b27a23 */ /* 0x100fe400000108a1 */
[--C-:B------:R-:W-:Y:S01]  /*12e60*/  FFMA.FTZ R183, R174, c[0x0][0x2d0], -R161.reuse ;  /* 0x0000b400aeb77a23 */ /* 0x100fe200000108a1 */
[----:B------:R-:W-:Y:S01]  /*12e70*/  MUFU.EX2 R156, R156 ;  /* 0x0000009c009c7308 */ /* 0x000fe20000000800 */
[--C-:B------:R-:W-:Y:S02]  /*12e80*/  FFMA.FTZ R164, R164, c[0x0][0x2d0], -R161.reuse ;  /* 0x0000b400a4a47a23 */ /* 0x100fe400000108a1 */
[----:B------:R-:W-:Y:S02]  /*12e90*/  FFMA.FTZ R161, R162, c[0x0][0x2d0], -R161 ;  /* 0x0000b400a2a17a23 */ /* 0x000fe400000108a1 */
[C---:B---3--:R-:W-:Y:S02]  /*12ea0*/  FMUL.FTZ R4, R132.reuse, R128 ;  /* 0x0000008084047220 */ /* 0x048fe40000410000 */
[C---:B------:R-:W-:Y:S02]  /*12eb0*/  FMUL.FTZ R5, R132.reuse, R129 ;  /* 0x0000008184057220 */ /* 0x040fe40000410000 */
[C---:B------:R-:W-:Y:S01]  /*12ec0*/  FMUL.FTZ R8, R132.reuse, R124 ;  /* 0x0000007c84087220 */ /* 0x040fe20000410000 */
[----:B------:R-:W3:Y:S01]  /*12ed0*/  MUFU.EX2 R157, R157 ;  /* 0x0000009d009d7308 */ /* 0x000ee20000000800 */
[C---:B------:R-:W-:Y:S02]  /*12ee0*/  FMUL.FTZ R9, R132.reuse, R125 ;  /* 0x0000007d84097220 */ /* 0x040fe40000410000 */
[C---:B------:R-:W-:Y:S02]  /*12ef0*/  FMUL.FTZ R16, R132.reuse, R116 ;  /* 0x0000007484107220 */ /* 0x040fe40000410000 */
[C---:B-1----:R-:W-:Y:S02]  /*12f00*/  FMUL.FTZ R6, R3.reuse, R130 ;  /* 0x0000008203067220 */ /* 0x042fe40000410000 */
[C---:B------:R-:W-:Y:S02]  /*12f10*/  FMUL.FTZ R7, R3.reuse, R131 ;  /* 0x0000008303077220 */ /* 0x040fe40000410000 */
[C---:B------:R-:W-:Y:S01]  /*12f20*/  FMUL.FTZ R10, R3.reuse, R126 ;  /* 0x0000007e030a7220 */ /* 0x040fe20000410000 */
[----:B------:R-:W-:Y:S01]  /*12f30*/  MUFU.EX2 R154, R154 ;  /* 0x0000009a009a7308 */ /* 0x000fe20000000800 */
[C---:B------:R-:W-:Y:S01]  /*12f40*/  FMUL.FTZ R11, R3.reuse, R127 ;  /* 0x0000007f030b7220 */ /* 0x040fe20000410000 */
[----:B------:R-:W-:Y:S01]  /*12f50*/  LDSM.16.MT88.4 R128, [R134+UR4+0x1100] ;  /* 0x001100048680783b */ /* 0x000fe20008004200 */
[C---:B------:R-:W-:Y:S02]  /*12f60*/  FMUL.FTZ R17, R132.reuse, R117 ;  /* 0x0000007584117220 */ /* 0x040fe40000410000 */
[C---:B------:R-:W-:Y:S02]  /*12f70*/  FMUL.FTZ R18, R3.reuse, R118 ;  /* 0x0000007603127220 */ /* 0x040fe40000410000 */
[C---:B------:R-:W-:Y:S02]  /*12f80*/  FMUL.FTZ R19, R3.reuse, R119 ;  /* 0x0000007703137220 */ /* 0x040fe40000410000 */
[C---:B------:R-:W-:Y:S01]  /*12f90*/  FMUL.FTZ R24, R132.reuse, R108 ;  /* 0x0000006c84187220 */ /* 0x040fe20000410000 */
[----:B------:R-:W1:Y:S01]  /*12fa0*/  MUFU.EX2 R153, R153 ;  /* 0x0000009900997308 */ /* 0x000e620000000800 */
[----:B------:R-:W-:Y:S01]  /*12fb0*/  FMUL.FTZ R25, R132, R109 ;  /* 0x0000006d84197220 */ /* 0x000fe20000410000 */
[----:B------:R-:W-:Y:S01]  /*12fc0*/  LDSM.16.MT88.4 R116, [R134+UR4+0x900] ;  /* 0x000900048674783b */ /* 0x000fe20008004200 */
[C---:B------:R-:W-:Y:S01]  /*12fd0*/  FMUL.FTZ R26, R3.reuse, R110 ;  /* 0x0000006e031a7220 */ /* 0x040fe20000410000 */
[----:B---3--:R-:W-:Y:S01]  /*12fe0*/  F2FP.PACK_AB R137, R156, R157 ;  /* 0x0000009d9c89723e */ /* 0x008fe200000000ff */
[C---:B------:R-:W-:Y:S02]  /*12ff0*/  FMUL.FTZ R27, R3.reuse, R111 ;  /* 0x0000006f031b7220 */ /* 0x040fe40000410000 */
[C---:B------:R-:W-:Y:S02]  /*13000*/  FMUL.FTZ R32, R132.reuse, R100 ;  /* 0x0000006484207220 */ /* 0x040fe40000410000 */
[C---:B------:R-:W-:Y:S01]  /*13010*/  FMUL.FTZ R33, R132.reuse, R101 ;  /* 0x0000006584217220 */ /* 0x040fe20000410000 */
[----:B------:R-:W-:Y:S01]  /*13020*/  LDSM.16.MT88.4 R108, [R149+0x2100] ;  /* 0x00210000956c783b */ /* 0x000fe20000004200 */
[C---:B------:R-:W-:Y:S01]  /*13030*/  FMUL.FTZ R34, R3.reuse, R102 ;  /* 0x0000006603227220 */ /* 0x040fe20000410000 */
[----:B------:R-:W3:Y:S01]  /*13040*/  MUFU.EX2 R168, R168 ;  /* 0x000000a800a87308 */ /* 0x000ee20000000800 */
[C---:B------:R-:W-:Y:S02]  /*13050*/  FMUL.FTZ R35, R3.reuse, R103 ;  /* 0x0000006703237220 */ /* 0x040fe40000410000 */
[C---:B------:R-:W-:Y:S02]  /*13060*/  FMUL.FTZ R38, R3.reuse, R38 ;  /* 0x0000002603267220 */ /* 0x040fe40000410000 */
[C---:B------:R-:W-:Y:S01]  /*13070*/  FMUL.FTZ R36, R132.reuse, R36 ;  /* 0x0000002484247220 */ /* 0x040fe20000410000 */
[----:B------:R-:W-:Y:S01]  /*13080*/  LDSM.16.MT88.4 R100, [R134+UR4+0x2100] ;  /* 0x002100048664783b */ /* 0x000fe20008004200 */
[C---:B------:R-:W-:Y:S02]  /*13090*/  FMUL.FTZ R39, R3.reuse, R39 ;  /* 0x0000002703277220 */ /* 0x040fe40000410000 */
[C---:B------:R-:W-:Y:S01]  /*130a0*/  FMUL.FTZ R37, R132.reuse, R37 ;  /* 0x0000002584257220 */ /* 0x040fe20000410000 */
[----:B------:R-:W-:Y:S01]  /*130b0*/  MUFU.EX2 R167, R167 ;  /* 0x000000a700a77308 */ /* 0x000fe20000000800 */
[----:B------:R-:W-:Y:S01]  /*130c0*/  FMUL.FTZ R42, R3, R42 ;  /* 0x0000002a032a7220 */ /* 0x000fe20000410000 */
[----:B-1----:R-:W-:Y:S01]  /*130d0*/  F2FP.PACK_AB R139, R153, R154 ;  /* 0x0000009a998b723e */ /* 0x002fe200000000ff */
[C---:B------:R-:W-:Y:S01]  /*130e0*/  FMUL.FTZ R40, R132.reuse, R40 ;  /* 0x0000002884287220 */ /* 0x040fe20000410000 */
[----:B------:R-:W-:Y:S01]  /*130f0*/  LDSM.16.MT88.4 R124, [R135+UR4+0x2900] ;  /* 0x00290004877c783b */ /* 0x000fe20008004200 */
[C---:B------:R-:W-:Y:S02]  /*13100*/  FMUL.FTZ R43, R3.reuse, R43 ;  /* 0x0000002b032b7220 */ /* 0x040fe40000410000 */
[C---:B------:R-:W-:Y:S02]  /*13110*/  FMUL.FTZ R41, R132.reuse, R41 ;  /* 0x0000002984297220 */ /* 0x040fe40000410000 */
[C---:B--2---:R-:W-:Y:S01]  /*13120*/  HMMA.16816.F32 R4, R136.reuse, R12, R4 ;  /* 0x0000000c8804723c */ /* 0x044fe20000001804 */
        /* <DEDUP_REMOVED lines=9> */
[----:B------:R-:W2:Y:S01]  /*131c0*/  MUFU.EX2 R176, R176 ;  /* 0x000000b000b07308 */ /* 0x000ea20000000800 */
[----:B------:R-:W4:Y:S01]  /*131d0*/  LDSM.16.MT88.4 R120, [R149+0x100] ;  /* 0x000100009578783b */ /* 0x000f220000004200 */
[C---:B------:R-:W-:Y:S02]  /*131e0*/  FMUL.FTZ R50, R3.reuse, R50 ;  /* 0x0000003203327220 */ /* 0x040fe40000410000 */
[C---:B------:R-:W-:Y:S02]  /*131f0*/  FMUL.FTZ R44, R132.reuse, R44 ;  /* 0x0000002c842c7220 */ /* 0x040fe40000410000 */
[C---:B------:R-:W-:Y:S03]  /*13200*/  HMMA.16816.F32 R12, R136.reuse, R20, R12 ;  /* 0x00000014880c723c */ /* 0x040fe6000000180c */
[C---:B------:R-:W-:Y:S01]  /*13210*/  FMUL.FTZ R51, R3.reuse, R51 ;  /* 0x0000003303337220 */ /* 0x040fe20000410000 */
[----:B------:R-:W-:Y:S01]  /*13220*/  MUFU.EX2 R171, R171 ;  /* 0x000000ab00ab7308 */ /* 0x000fe20000000800 */
[C---:B------:R-:W-:Y:S02]  /*13230*/  FMUL.FTZ R45, R132.reuse, R45 ;  /* 0x0000002d842d7220 */ /* 0x040fe40000410000 */
[C---:B------:R-:W-:Y:S01]  /*13240*/  FMUL.FTZ R20, R132.reuse, R112 ;  /* 0x0000007084147220 */ /* 0x040fe20000410000 */
[C---:B------:R-:W-:Y:S04]  /*13250*/  HMMA.16816.F32 R16, R136.reuse, R22, R16 ;  /* 0x000000168810723c */ /* 0x040fe80000001810 */
[C---:B------:R-:W-:Y:S02]  /*13260*/  FMUL.FTZ R21, R132.reuse, R113 ;  /* 0x0000007184157220 */ /* 0x040fe40000410000 */
[C---:B------:R-:W-:Y:S01]  /*13270*/  FMUL.FTZ R48, R132.reuse, R48 ;  /* 0x0000003084307220 */ /* 0x040fe20000410000 */
[----:B------:R-:W5:Y:S01]  /*13280*/  MUFU.EX2 R182, R182 ;  /* 0x000000b600b67308 */ /* 0x000f620000000800 */
        /* <DEDUP_REMOVED lines=56> */
[C---:B------:R-:W-:Y:S01]  /*13610*/  FMUL.FTZ R78, R3.reuse, R78 ;  /* 0x0000004e034e7220 */ /* 0x040fe20000410000 */
[----:B------:R-:W4:Y:S01]  /*13620*/  MUFU.EX2 R180, R180 ;  /* 0x000000b400b47308 */ /* 0x000f220000000800 */
        /* <DEDUP_REMOVED lines=11> */
[----:B------:R-:W1:Y:S01]  /*136e0*/  MUFU.EX2 R183, R183 ;  /* 0x000000b700b77308 */ /* 0x000e620000000800 */
[C---:B------:R-:W-:Y:S02]  /*136f0*/  FMUL.FTZ R89, R132.reuse, R89 ;  /* 0x0000005984597220 */ /* 0x040fe40000410000 */
[C---:B------:R-:W-:Y:S01]  /*13700*/  FMUL.FTZ R86, R3.reuse, R86 ;  /* 0x0000005603567220 */ /* 0x040fe20000410000 */
[C---:B------:R-:W-:Y:S01]  /*13710*/  HMMA.16816.F32 R72, R136.reuse, R106, R72 ;  /* 0x0000006a8848723c */ /* 0x040fe20000001848 */
[----:B------:R-:W1:Y:S03]  /*13720*/  LDSM.16.MT88.4 R104, [R149+0x4100] ;  /* 0x004100009568783b */ /* 0x000e660000004200 */
[C---:B------:R-:W-:Y:S02]  /*13730*/  FMUL.FTZ R76, R132.reuse, R76 ;  /* 0x0000004c844c7220 */ /* 0x040fe40000410000 */
[C---:B------:R-:W-:Y:S01]  /*13740*/  FMUL.FTZ R77, R132.reuse, R77 ;  /* 0x0000004d844d7220 */ /* 0x040fe20000410000 */
[----:B------:R-:W-:Y:S01]  /*13750*/  MUFU.EX2 R172, R172 ;  /* 0x000000ac00ac7308 */ /* 0x000fe20000000800 */
[C---:B------:R-:W-:Y:S04]  /*13760*/  FMUL.FTZ R87, R3.reuse, R87 ;  /* 0x0000005703577220 */ /* 0x040fe80000410000 */
[C---:B------:R-:W-:Y:S01]  /*13770*/  FMUL.FTZ R92, R132.reuse, R92 ;  /* 0x0000005c845c7220 */ /* 0x040fe20000410000 */
[C---:B--2---:R-:W-:Y:S03]  /*13780*/  HMMA.16816.F32 R76, R136.reuse, R100, R76 ;  /* 0x00000064884c723c */ /* 0x044fe6000000184c */
[C---:B------:R-:W-:Y:S01]  /*13790*/  FMUL.FTZ R80, R132.reuse, R80 ;  /* 0x0000005084507220 */ /* 0x040fe20000410000 */
[----:B------:R-:W2:Y:S01]  /*137a0*/  MUFU.EX2 R165, R165 ;  /* 0x000000a500a57308 */ /* 0x000ea20000000800 */
[----:B------:R-:W-:Y:S02]  /*137b0*/  FMUL.FTZ R81, R132, R81 ;  /* 0x0000005184517220 */ /* 0x000fe40000410000 */
[C---:B------:R-:W-:Y:S01]  /*137c0*/  FMUL.FTZ R90, R3.reuse, R90 ;  /* 0x0000005a035a7220 */ /* 0x040fe20000410000 */
[----:B---3--:R-:W-:Y:S01]  /*137d0*/  F2FP.PACK_AB R100, R168, R163 ;  /* 0x000000a3a864723e */ /* 0x008fe200000000ff */
[----:B------:R-:W-:Y:S03]  /*137e0*/  FMUL.FTZ R93, R132, R93 ;  /* 0x0000005d845d7220 */ /* 0x000fe60000410000 */
[C---:B------:R-:W-:Y:S02]  /*137f0*/  HMMA.16816.F32 R80, R136.reuse, R102, R80 ;  /* 0x000000668850723c */ /* 0x040fe40000001850 */
[----:B------:R-:W-:Y:S01]  /*13800*/  MUFU.EX2 R164, R164 ;  /* 0x000000a400a47308 */ /* 0x000fe20000000800 */
[C---:B------:R-:W-:Y:S01]  /*13810*/  FMUL.FTZ R91, R3.reuse, R91 ;  /* 0x0000005b035b7220 */ /* 0x040fe20000410000 */
[----:B------:R-:W-:Y:S01]  /*13820*/  F2FP.PACK_AB R101, R170, R167 ;  /* 0x000000a7aa65723e */ /* 0x000fe200000000ff */
[C---:B------:R-:W-:Y:S02]  /*13830*/  FMUL.FTZ R96, R132.reuse, R96 ;  /* 0x0000006084607220 */ /* 0x040fe40000410000 */
[C---:B------:R-:W-:Y:S01]  /*13840*/  FMUL.FTZ R94, R3.reuse, R94 ;  /* 0x0000005e035e7220 */ /* 0x040fe20000410000 */
[C---:B----4-:R-:W-:Y:S04]  /*13850*/  HMMA.16816.F32 R84, R136.reuse, R108, R84 ;  /* 0x0000006c8854723c */ /* 0x050fe80000001854 */
[----:B------:R-:W-:Y:S01]  /*13860*/  FMUL.FTZ R97, R132, R97 ;  /* 0x0000006184617220 */ /* 0x000fe20000410000 */
[----:B------:R-:W-:Y:S01]  /*13870*/  F2FP.PACK_AB R102, R176, R169 ;  /* 0x000000a9b066723e */ /* 0x000fe200000000ff */
[C---:B------:R-:W-:Y:S01]  /*13880*/  FMUL.FTZ R95, R3.reuse, R95 ;  /* 0x0000005f035f7220 */ /* 0x040fe20000410000 */
[----:B-----5:R-:W-:Y:S01]  /*13890*/  F2FP.PACK_AB R103, R182, R171 ;  /* 0x000000abb667723e */ /* 0x020fe200000000ff */
[C---:B------:R-:W-:Y:S01]  /*138a0*/  HMMA.16816.F32 R88, R136.reuse, R110, R88 ;  /* 0x0000006e8858723c */ /* 0x040fe20000001858 */
[----:B------:R-:W3:Y:S01]  /*138b0*/  LDSM.16.MT88.4 R108, [R148+0x900] ;  /* 0x00090000946c783b */ /* 0x000ee20000004200 */
[----:B------:R-:W4:Y:S02]  /*138c0*/  MUFU.EX2 R161, R161 ;  /* 0x000000a100a17308 */ /* 0x000f240000000800 */
[C---:B------:R-:W-:Y:S02]  /*138d0*/  FMUL.FTZ R98, R3.reuse, R98 ;  /* 0x0000006203627220 */ /* 0x040fe40000410000 */
[C---:B------:R-:W-:Y:S02]  /*138e0*/  FMUL.FTZ R99, R3.reuse, R99 ;  /* 0x0000006303637220 */ /* 0x040fe40000410000 */
[C---:B-1----:R-:W-:Y:S04]  /*138f0*/  HMMA.16816.F32 R92, R136.reuse, R104, R92 ;  /* 0x00000068885c723c */ /* 0x042fe8000000185c */
[----:B------:R-:W-:Y:S02]  /*13900*/  FFMA.FTZ R157, R3, R214, R157 ;  /* 0x000000d6039d7223 */ /* 0x000fe4000001009d */
[----:B------:R-:W-:Y:S01]  /*13910*/  FFMA.FTZ R160, R132, R213, R160 ;  /* 0x000000d584a07223 */ /* 0x000fe200000100a0 */
[----:B------:R-:W-:Y:S01]  /*13920*/  MOV R132, R0 ;  /* 0x0000000000847202 */ /* 0x000fe20000000f00 */
[----:B------:R-:W-:Y:S01]  /*13930*/  HMMA.16816.F32 R96, R136, R106, R96 ;  /* 0x0000006a8860723c */ /* 0x000fe20000001860 */
[----:B------:R-:W1:Y:S03]  /*13940*/  LDSM.16.MT88.4 R104, [R148+0x2900] ;  /* 0x002900009468783b */ /* 0x000e660000004200 */
[----:B------:R-:W-:Y:S02]  /*13950*/  FADD.FTZ R159, R159, R160 ;  /* 0x000000a09f9f7221 */ /* 0x000fe40000010000 */
[----:B------:R-:W-:Y:S01]  /*13960*/  FADD.FTZ R157, R156, R157 ;  /* 0x0000009d9c9d7221 */ /* 0x000fe20000010000 */
[----:B------:R-:W-:Y:S01]  /*13970*/  F2FP.PACK_AB R136, R180, R181 ;  /* 0x000000b5b488723e */ /* 0x000fe200000000ff */
[C---:B------:R-:W-:Y:S05]  /*13980*/  HMMA.16816.F32 R4, R100.reuse, R112, R4 ;  /* 0x000000706404723c */ /* 0x040fea0000001804 */
[----:B------:R-:W-:Y:S01]  /*13990*/  F2FP.PACK_AB R137, R183, R178 ;  /* 0x000000b2b789723e */ /* 0x000fe200000000ff */
[----:B------:R-:W-:Y:S01]  /*139a0*/  FADD.FTZ R158, R158, R159 ;  /* 0x0000009f9e9e7221 */ /* 0x000fe20000010000 */
[----:B--2---:R-:W-:Y:S01]  /*139b0*/  F2FP.PACK_AB R138, R165, R172 ;  /* 0x000000aca58a723e */ /* 0x004fe200000000ff */
[C---:B------:R-:W-:Y:S01]  /*139c0*/  HMMA.16816.F32 R8, R100.reuse, R114, R8 ;  /* 0x000000726408723c */ /* 0x040fe20000001808 */
[----:B------:R-:W2:Y:S03]  /*139d0*/  LDSM.16.MT88.4 R112, [R134+UR4+0x2900] ;  /* 0x002900048670783b */ /* 0x000ea60008004200 */
[----:B----4-:R-:W-:Y:S01]  /*139e0*/  F2FP.PACK_AB R139, R161, R164 ;  /* 0x000000a4a18b723e */ /* 0x010fe200000000ff */
[----:B------:R-:W-:Y:S03]  /*139f0*/  FADD.FTZ R158, R155, R158 ;  /* 0x0000009e9b9e7221 */ /* 0x000fe60000010000 */
[C---:B---3--:R-:W-:Y:S04]  /*13a00*/  HMMA.16816.F32 R12, R100.reuse, R108, R12 ;  /* 0x0000006c640c723c */ /* 0x048fe8000000180c */
[----:B------:R-:W-:Y:S04]  /*13a10*/  FADD.FTZ R163, R163, R158 ;  /* 0x0000009ea3a37221 */ /* 0x000fe80000010000 */
[----:B------:R-:W-:Y:S01]  /*13a20*/  FADD.FTZ R168, R168, R163 ;  /* 0x000000a3a8a87221 */ /* 0x000fe20000010000 */
[C---:B------:R-:W-:Y:S01]  /*13a30*/  HMMA.16816.F32 R16, R100.reuse, R110, R16 ;  /* 0x0000006e6410723c */ /* 0x040fe20000001810 */
[----:B------:R-:W3:Y:S02]  /*13a40*/  LDSM.16.MT88.4 R108, [R149+0x2900] ;  /* 0x00290000956c783b */ /* 0x000ee40000004200 */
[----:B------:R-:W-:Y:S05]  /*13a50*/  FADD.FTZ R169, R169, R168 ;  /* 0x000000a8a9a97221 */ /* 0x000fea0000010000 */
[C---:B------:R-:W-:Y:S04]  /*13a60*/  HMMA.16816.F32 R20, R100.reuse, R116, R20 ;  /* 0x000000746414723c */ /* 0x040fe80000001814 */
[----:B------:R-:W-:Y:S04]  /*13a70*/  FADD.FTZ R176, R176, R169 ;  /* 0x000000a9b0b07221 */ /* 0x000fe80000010000 */
[C---:B------:R-:W-:Y:S01]  /*13a80*/  HMMA.16816.F32 R24, R100.reuse, R118, R24 ;  /* 0x000000766418723c */ /* 0x040fe20000001818 */
[----:B------:R-:W4:Y:S07]  /*13a90*/  LDSM.16.MT88.4 R116, [R135+UR4+0x4900] ;  /* 0x004900048774783b */ /* 0x000f2e0008004200 */
        /* <DEDUP_REMOVED lines=10> */
[C---:B------:R-:W-:Y:S01]  /*13b40*/  HMMA.16816.F32 R56, R100.reuse, R114, R56 ;  /* 0x000000726438723c */ /* 0x040fe20000001838 */
[----:B------:R-:W2:Y:S07]  /*13b50*/  LDSM.16.MT88.4 R112, [R134+UR4+0x4900] ;  /* 0x004900048670783b */ /* 0x000eae0008004200 */
[C---:B---3--:R-:W-:Y:S08]  /*13b60*/  HMMA.16816.F32 R60, R100.reuse, R108, R60 ;  /* 0x0000006c643c723c */ /* 0x048ff0000000183c */
[C---:B------:R-:W-:Y:S01]  /*13b70*/  HMMA.16816.F32 R64, R100.reuse, R110, R64 ;  /* 0x0000006e6440723c */ /* 0x040fe20000001840 */
[----:B------:R-:W3:Y:S07]  /*13b80*/  LDSM.16.MT88.4 R108, [R135+UR4+0x1100] ;  /* 0x00110004876c783b */ /* 0x000eee0008004200 */
[C---:B----4-:R-:W-:Y:S08]  /*13b90*/  HMMA.16816.F32 R68, R100.reuse, R116, R68 ;  /* 0x000000746444723c */ /* 0x050ff00000001844 */
[C---:B------:R-:W-:Y:S01]  /*13ba0*/  HMMA.16816.F32 R72, R100.reuse, R118, R72 ;  /* 0x000000766448723c */ /* 0x040fe20000001848 */
[----:B------:R-:W4:Y:S07]  /*13bb0*/  LDSM.16.MT88.4 R116, [R149+0x1100] ;  /* 0x001100009574783b */ /* 0x000f2e0000004200 */
[C---:B-1----:R-:W-:Y:S08]  /*13bc0*/  HMMA.16816.F32 R76, R100.reuse, R104, R76 ;  /* 0x00000068644c723c */ /* 0x042ff0000000184c */
[C---:B------:R-:W-:Y:S01]  /*13bd0*/  HMMA.16816.F32 R80, R100.reuse, R106, R80 ;  /* 0x0000006a6450723c */ /* 0x040fe20000001850 */
[----:B------:R-:W1:Y:S07]  /*13be0*/  LDSM.16.MT88.4 R104, [R135+UR4+0x3100] ;  /* 0x003100048768783b */ /* 0x000e6e0008004200 */
[C---:B--2---:R-:W-:Y:S08]  /*13bf0*/  HMMA.16816.F32 R84, R100.reuse, R112, R84 ;  /* 0x000000706454723c */ /* 0x044ff00000001854 */
        /* <DEDUP_REMOVED lines=12> */
[C---:B---3--:R-:W-:Y:S03]  /*13cc0*/  HMMA.16816.F32 R4, R100.reuse, R108, R4 ;  /* 0x0000006c6404723c */ /* 0x048fe60000001804 */
[----:B------:R-:W-:Y:S04]  /*13cd0*/  FADD.FTZ R240, R240, R177 ;  /* 0x000000b1f0f07221 */ /* 0x000fe80000010000 */
[----:B------:R-:W-:Y:S01]  /*13ce0*/  FADD.FTZ R181, R181, R240 ;  /* 0x000000f0b5b57221 */ /* 0x000fe20000010000 */
[C---:B------:R-:W-:Y:S01]  /*13cf0*/  HMMA.16816.F32 R8, R100.reuse, R110, R8 ;  /* 0x0000006e6408723c */ /* 0x040fe20000001808 */
[----:B------:R-:W2:Y:S03]  /*13d00*/  LDSM.16.MT88.4 R108, [R148+0x3100] ;  /* 0x00310000946c783b */ /* 0x000ea60000004200 */
        /* <DEDUP_REMOVED lines=9> */
[C---:B----4-:R-:W-:Y:S08]  /*13da0*/  HMMA.16816.F32 R28, R100.reuse, R116, R28 ;  /* 0x00000074641c723c */ /* 0x050ff0000000181c */
[C---:B------:R-:W-:Y:S01]  /*13db0*/  HMMA.16816.F32 R32, R100.reuse, R118, R32 ;  /* 0x000000766420723c */ /* 0x040fe20000001820 */
[----:B------:R-:W3:Y:S07]  /*13dc0*/  LDSM.16.MT88.4 R116, [R149+0x3100] ;  /* 0x003100009574783b */ /* 0x000eee0000004200 */
[C---:B-1----:R-:W-:Y:S08]  /*13dd0*/  HMMA.16816.F32 R36, R100.reuse, R104, R36 ;  /* 0x000000686424723c */ /* 0x042ff00000001824 */
[C---:B------:R-:W-:Y:S01]  /*13de0*/  HMMA.16816.F32 R40, R100.reuse, R106, R40 ;  /* 0x0000006a6428723c */ /* 0x040fe20000001828 */
[----:B------:R-:W1:Y:S07]  /*13df0*/  LDSM.16.MT88.4 R104, [R135+UR4+0x5100] ;  /* 0x005100048768783b */ /* 0x000e6e0008004200 */
[C---:B--2---:R-:W-:Y:S08]  /*13e00*/  HMMA.16816.F32 R44, R100.reuse, R108, R44 ;  /* 0x0000006c642c723c */ /* 0x044ff0000000182c */
[C---:B------:R-:W-:Y:S01]  /*13e10*/  HMMA.16816.F32 R48, R100.reuse, R110, R48 ;  /* 0x0000006e6430723c */ /* 0x040fe20000001830 */
[----:B------:R-:W2:Y:S07]  /*13e20*/  LDSM.16.MT88.4 R108, [R135+UR4+0x1900] ;  /* 0x00190004876c783b */ /* 0x000eae0008004200 */
[C---:B------:R-:W-:Y:S08]  /*13e30*/  HMMA.16816.F32 R52, R100.reuse, R112, R52 ;  /* 0x000000706434723c */ /* 0x040ff00000001834 */
[C---:B------:R-:W-:Y:S01]  /*13e40*/  HMMA.16816.F32 R56, R100.reuse, R114, R56 ;  /* 0x000000726438723c */ /* 0x040fe20000001838 */
[----:B------:R-:W4:Y:S07]  /*13e50*/  LDSM.16.MT88.4 R112, [R148+0x1900] ;  /* 0x001900009470783b */ /* 0x000f2e0000004200 */
[C---:B---3--:R-:W-:Y:S08]  /*13e60*/  HMMA.16816.F32 R60, R100.reuse, R116, R60 ;  /* 0x00000074643c723c */ /* 0x048ff0000000183c */
        /* <DEDUP_REMOVED lines=10> */
[C---:B------:R-:W-:Y:S01]  /*13f10*/  HMMA.16816.F32 R124, R136.reuse, R110, R8 ;  /* 0x0000006e887c723c */ /* 0x040fe20000001808 */
[----:B------:R-:W1:Y:S07]  /*13f20*/  LDSM.16.MT88.4 R8, [R135+UR4+0x3900] ;  /* 0x003900048708783b */ /* 0x000e6e0008004200 */
[C---:B----4-:R-:W-:Y:S01]  /*13f30*/  HMMA.16816.F32 R120, R136.reuse, R112, R12 ;  /* 0x000000708878723c */ /* 0x050fe2000000180c */
[----:B------:R-:W2:Y:S07]  /*13f40*/  LDSM.16.MT88.4 R12, [R148+0x3900] ;  /* 0x00390000940c783b */ /* 0x000eae0000004200 */
[C---:B------:R-:W-:Y:S01]  /*13f50*/  HMMA.16816.F32 R116, R136.reuse, R114, R16 ;  /* 0x000000728874723c */ /* 0x040fe20000001810 */
[----:B------:R-:W3:Y:S07]  /*13f60*/  LDSM.16.MT88.4 R16, [R134+UR4+0x3900] ;  /* 0x003900048610783b */ /* 0x000eee0008004200 */
[C---:B------:R-:W-:Y:S08]  /*13f70*/  HMMA.16816.F32 R112, R136.reuse, R140, R20 ;  /* 0x0000008c8870723c */ /* 0x040ff00000001814 */
[C---:B------:R-:W-:Y:S07]  /*13f80*/  HMMA.16816.F32 R108, R136.reuse, R142, R24 ;  /* 0x0000008e886c723c */ /* 0x040fee0000001818 */
[----:B------:R-:W-:Y:S01]  /*13f90*/  @P0 IADD3 R24, R217, -0x2, RZ ;  /* 0xfffffffed9180810 */ /* 0x000fe20007ffe0ff */
[C---:B------:R-:W-:Y:S04]  /*13fa0*/  HMMA.16816.F32 R104, R136.reuse, R144, R28 ;  /* 0x000000908868723c */ /* 0x040fe8000000181c */
[----:B------:R-:W-:Y:S04]  /*13fb0*/  @P0 SHF.R.S32.HI R20, RZ, 0x1f, R24 ;  /* 0x0000001fff140819 */ /* 0x000fe80000011418 */
[C---:B------:R-:W-:Y:S08]  /*13fc0*/  HMMA.16816.F32 R100, R136.reuse, R146, R32 ;  /* 0x000000928864723c */ /* 0x040ff00000001820 */
        /* <DEDUP_REMOVED lines=12> */
[----:B------:R-:W-:Y:S01]  /*14090*/  @P0 IADD3 R12, P1, R28, R206, RZ ;  /* 0x000000ce1c0c0210 */ /* 0x000fe20007f3e0ff */
[C---:B---3--:R-:W-:Y:S04]  /*140a0*/  HMMA.16816.F32 R52, R136.reuse, R16, R52 ;  /* 0x000000108834723c */ /* 0x048fe80000001834 */
[C---:B------:R-:W-:Y:S02]  /*140b0*/  @P0 IADD3.X R13, R29.reuse, R211, RZ, P1, !PT ;  /* 0x000000d31d0d0210 */ /* 0x040fe40000ffe4ff */
[C---:B------:R-:W-:Y:S02]  /*140c0*/  @P0 LEA R24, P1, R12.reuse, c[0x0][0x1c8], 0x1 ;  /* 0x000072000c180a11 */ /* 0x040fe400078208ff */
[C---:B------:R-:W-:Y:S04]  /*140d0*/  HMMA.16816.F32 R56, R136.reuse, R18, R56 ;  /* 0x000000128838723c */ /* 0x040fe80000001838 */
[----:B------:R-:W-:Y:S02]  /*140e0*/  @P0 LEA.HI.X R25, R12, c[0x0][0x1cc], R13, 0x1, P1 ;  /* 0x000073000c190a11 */ /* 0x000fe400008f0c0d */
[C---:B------:R-:W-:Y:S02]  /*140f0*/  @P0 IADD3 R13, P1, R28.reuse, R223, RZ ;  /* 0x000000df1c0d0210 */ /* 0x040fe40007f3e0ff */
[C---:B-1----:R-:W-:Y:S04]  /*14100*/  HMMA.16816.F32 R60, R136.reuse, R20, R60 ;  /* 0x00000014883c723c */ /* 0x042fe8000000183c */
[----:B------:R-:W-:Y:S01]  /*14110*/  @P0 IMAD.X R12, R29, 0x1, R232, P1 ;  /* 0x000000011d0c0824 */ /* 0x000fe200008e06e8 */
[C---:B------:R-:W-:Y:S04]  /*14120*/  @P0 LEA R26, P1, R13.reuse, c[0x0][0x1c8], 0x1 ;  /* 0x000072000d1a0a11 */ /* 0x040fe800078208ff */
[----:B------:R-:W-:Y:S01]  /*14130*/  @P0 LEA.HI.X R27, R13, c[0x0][0x1cc], R12, 0x1, P1 ;  /* 0x000073000d1b0a11 */ /* 0x000fe200008f0c0c */
[C---:B------:R-:W-:Y:S01]  /*14140*/  HMMA.16816.F32 R64, R136.reuse, R22, R64 ;  /* 0x000000168840723c */ /* 0x040fe20000001840 */
[----:B------:R-:W1:Y:S02]  /*14150*/  LDSM.16.MT88.4 R12, [R148+0x5900] ;  /* 0x00590000940c783b */ /* 0x000e640000004200 */
[----:B------:R-:W-:Y:S04]  /*14160*/  @P0 IADD3 R16, P1, R28, R221, RZ ;  /* 0x000000dd1c100210 */ /* 0x000fe80007f3e0ff */
[----:B------:R-:W-:Y:S02]  /*14170*/  @P0 IADD3.X R17, R29, R231, RZ, P1, !PT ;  /* 0x000000e71d110210 */ /* 0x000fe40000ffe4ff */
[C---:B------:R-:W-:Y:S01]  /*14180*/  @P0 LEA R20, P1, R16.reuse, c[0x0][0x1c8], 0x1 ;  /* 0x0000720010140a11 */ /* 0x040fe200078208ff */
[C---:B--2---:R-:W-:Y:S03]  /*14190*/  HMMA.16816.F32 R68, R136.reuse, R8, R68 ;  /* 0x000000088844723c */ /* 0x044fe60000001844 */
[----:B------:R-:W-:Y:S02]  /*141a0*/  @P0 LEA.HI.X R21, R16, c[0x0][0x1cc], R17, 0x1, P1 ;  /* 0x0000730010150a11 */ /* 0x000fe400008f0c11 */
[----:B------:R-:W2:Y:S01]  /*141b0*/  LDSM.16.MT88.4 R16, [R134+UR4+0x5900] ;  /* 0x005900048610783b */ /* 0x000ea20008004200 */
[----:B------:R-:W-:Y:S02]  /*141c0*/  @P0 IADD3 R28, P1, R199, R28, RZ ;  /* 0x0000001cc71c0210 */ /* 0x000fe40007f3e0ff */
[C---:B------:R-:W-:Y:S04]  /*141d0*/  HMMA.16816.F32 R72, R136.reuse, R10, R72 ;  /* 0x0000000a8848723c */ /* 0x040fe80000001848 */
[----:B------:R-:W-:Y:S02]  /*141e0*/  @P0 IADD3.X R29, R198, R29, RZ, P1, !PT ;  /* 0x0000001dc61d0210 */ /* 0x000fe40000ffe4ff */
[C---:B------:R-:W-:Y:S06]  /*141f0*/  @P0 IADD3 R23, P1, R28.reuse, R206, RZ ;  /* 0x000000ce1c170210 */ /* 0x040fec0007f3e0ff */
[----:B------:R-:W-:Y:S02]  /*14200*/  @P0 IADD3.X R8, R29, R211, RZ, P1, !PT ;  /* 0x000000d31d080210 */ /* 0x000fe40000ffe4ff */
[C---:B------:R-:W-:Y:S04]  /*14210*/  @P0 LEA R22, P1, R23.reuse, c[0x0][0x1c8], 0x1 ;  /* 0x0000720017160a11 */ /* 0x040fe800078208ff */
[----:B------:R-:W-:Y:S02]  /*14220*/  @P0 LEA.HI.X R23, R23, c[0x0][0x1cc], R8, 0x1, P1 ;  /* 0x0000730017170a11 */ /* 0x000fe400008f0c08 */
[----:B------:R-:W-:Y:S01]  /*14230*/  @P0 IADD3 R8, P1, R28, R223, RZ ;  /* 0x000000df1c080210 */ /* 0x000fe20007f3e0ff */
[C---:B-1----:R-:W-:Y:S03]  /*14240*/  HMMA.16816.F32 R76, R136.reuse, R12, R76 ;  /* 0x0000000c884c723c */ /* 0x042fe6000000184c */
        /* <DEDUP_REMOVED lines=46> */
.L_x_1261:
[----:B-1----:R-:W-:-:S13]  /*14530*/  ISETP.GE.AND P0, PT, R217, RZ, PT ;  /* 0x000000ffd900720c */ /* 0x002fda0003f06270 */
[----:B------:R-:W-:Y:S05]  /*14540*/  @!P0 BRA `(.L_x_1263) ;  /* 0x00002fa000008947 */ /* 0x000fea0003800000 */
[----:B------:R-:W1:Y:S01]  /*14550*/  S2R R3, SR_TID.X ;  /* 0x0000000000037919 */ /* 0x000e620000002100 */
[C---:B------:R-:W-:Y:S01]  /*14560*/  IADD3 RZ, P1, R204.reuse, 0x40, RZ ;  /* 0x00000040ccff7810 */ /* 0x040fe20007f3e0ff */
[----:B------:R-:W-:Y:S01]  /*14570*/  IMAD.MOV.U32 R192, RZ, RZ, 0x40 ;  /* 0x00000040ffc07424 */ /* 0x000fe200078e00ff */
[----:B------:R-:W-:Y:S01]  /*14580*/  IADD3 R219, P3, R204, 0x80, RZ ;  /* 0x00000080ccdb7810 */ /* 0x000fe20007f7e0ff */
[----:B------:R-:W-:Y:S01]  /*14590*/  IMAD.MOV.U32 R133, RZ, RZ, R2 ;  /* 0x000000ffff857224 */ /* 0x000fe200078e0002 */
[C---:B------:R-:W-:Y:S01]  /*145a0*/  IADD3 R216, P2, R206.reuse, 0x40, RZ ;  /* 0x00000040ced87810 */ /* 0x040fe20007f5e0ff */
[--C-:B------:R-:W-:Y:S01]  /*145b0*/  IMAD.X R220, RZ, RZ, R209.reuse, P1 ;  /* 0x000000ffffdc7224 */ /* 0x100fe200008e06d1 */
[----:B------:R-:W-:Y:S01]  /*145c0*/  IADD3 R194, P1, R206, 0x80, RZ ;  /* 0x00000080cec27810 */ /* 0x000fe20007f3e0ff */
[----:B------:R-:W-:Y:S01]  /*145d0*/  IMAD.X R218, RZ, RZ, R209, P3 ;  /* 0x000000ffffda7224 */ /* 0x000fe200018e06d1 */
[----:B------:R-:W-:Y:S01]  /*145e0*/  IADD3 R221, R204, 0x40, RZ ;  /* 0x00000040ccdd7810 */ /* 0x000fe20007ffe0ff */
[----:B------:R-:W-:-:S02]  /*145f0*/  IMAD.X R215, RZ, RZ, R211, P2 ;  /* 0x000000ffffd77224 */ /* 0x000fc400010e06d3 */
[----:B------:R-:W-:Y:S02]  /*14600*/  IMAD.X R193, RZ, RZ, R211, P1 ;  /* 0x000000ffffc17224 */ /* 0x000fe400008e06d3 */
[----:B------:R-:W-:Y:S01]  /*14610*/  IMAD.IADD R190, R189, 0x1, R186 ;  /* 0x00000001bdbe7824 */ /* 0x000fe200078e02ba */
[----:B-1----:R-:W-:-:S04]  /*14620*/  SHF.R.S32.HI R4, RZ, 0x1f, R3 ;  /* 0x0000001fff047819 */ /* 0x002fc80000011403 */
[----:B------:R-:W-:-:S04]  /*14630*/  LEA.HI R4, R4, R3, RZ, 0x3 ;  /* 0x0000000304047211 */ /* 0x000fc800078f18ff */
[----:B------:R-:W-:-:S05]  /*14640*/  LOP3.LUT R4, R4, 0xfffffff8, RZ, 0xc0, !PT ;  /* 0xfffffff804047812 */ /* 0x000fca00078ec0ff */
[----:B------:R-:W-:Y:S02]  /*14650*/  IMAD.IADD R4, R3, 0x1, -R4 ;  /* 0x0000000103047824 */ /* 0x000fe400078e0a04 */
[----:B------:R-:W-:-:S03]  /*14660*/  IMAD.MOV.U32 R3, RZ, RZ, R0 ;  /* 0x000000ffff037224 */ /* 0x000fc600078e0000 */
[----:B------:R-:W-:-:S04]  /*14670*/  LOP3.LUT P0, RZ, R4, 0x4, RZ, 0xc0, !PT ;  /* 0x0000000404ff7812 */ /* 0x000fc8000780c0ff */
[----:B------:R-:W-:Y:S02]  /*14680*/  SEL R192, R192, 0xffffffc0, !P0 ;  /* 0xffffffc0c0c07807 */ /* 0x000fe40004000000 */
.L_x_1264:
        /* <DEDUP_REMOVED lines=14> */
[----:B------:R-:W-:Y:S01]  /*14770*/  @P0 IMAD R175, R212, 0x6000, R202 ;  /* 0x00006000d4af0824 */ /* 0x000fe200078e02ca */
[----:B------:R-:W-:Y:S01]  /*14780*/  LDSM.16.M88.4 R32, [R189] ;  /* 0x00000000bd20783b */ /* 0x000fe20000000200 */
[----:B------:R-:W-:Y:S01]  /*14790*/  @P0 IMAD R155, R222, c[0x0][0x20c], R155 ;  /* 0x00008300de9b0a24 */ /* 0x000fe200078e029b */
[C---:B------:R-:W-:Y:S02]  /*147a0*/  @P0 IADD3 R149, P2, R132.reuse, R221, RZ ;  /* 0x000000dd84950210 */ /* 0x040fe40007f5e0ff */
[----:B------:R-:W-:Y:S02]  /*147b0*/  @P0 IADD3 R0, P1, R132, R204, RZ ;  /* 0x000000cc84000210 */ /* 0x000fe40007f3e0ff */
[----:B------:R-:W-:Y:S02]  /*147c0*/  @P0 IADD3 R155, R21, R155, RZ ;  /* 0x0000009b159b0210 */ /* 0x000fe40007ffe0ff */
[----:B------:R-:W1:Y:S01]  /*147d0*/  LDSM.16.M88.4 R8, [R187+UR4+0xc100] ;  /* 0x00c10004bb08783b */ /* 0x000e620008000200 */
        /* <DEDUP_REMOVED lines=10> */
[----:B------:R-:W-:Y:S02]  /*14880*/  @P0 LEA R168, P3, R29, c[0x0][0x1f8], 0x1 ;  /* 0x00007e001da80a11 */ /* 0x000fe400078608ff */
[----:B------:R-:W-:Y:S02]  /*14890*/  @P0 IADD3.X R0, R155, R218, RZ, P2, !PT ;  /* 0x000000da9b000210 */ /* 0x000fe400017fe4ff */
[----:B------:R-:W-:Y:S01]  /*148a0*/  @P0 IADD3 R132, P1, R201, R132, RZ ;  /* 0x00000084c9840210 */ /* 0x000fe20007f3e0ff */
[----:B------:R-:W4:Y:S01]  /*148b0*/  LDSM.16.M88.4 R136, [R187+UR4+0xd900] ;  /* 0x00d90004bb88783b */ /* 0x000f220008000200 */
[----:B------:R-:W-:Y:S02]  /*148c0*/  @P0 LEA.HI.X R169, R29, c[0x0][0x1fc], R0, 0x1, P3 ;  /* 0x00007f001da90a11 */ /* 0x000fe400018f0c00 */
[----:B------:R-:W-:Y:S02]  /*148d0*/  @P0 IADD3 R159, P2, R132, R204, RZ ;  /* 0x000000cc849f0210 */ /* 0x000fe40007f5e0ff */
[----:B------:R-:W-:Y:S02]  /*148e0*/  @P0 IADD3.X R155, R200, R155, RZ, P1, !PT ;  /* 0x0000009bc89b0210 */ /* 0x000fe40000ffe4ff */
[----:B------:R-:W-:Y:S01]  /*148f0*/  @P0 LEA R172, P4, R159, c[0x0][0x1f8], 0x1 ;  /* 0x00007e009fac0a11 */ /* 0x000fe200078808ff */
[----:B------:R-:W-:Y:S01]  /*14900*/  LDSM.16.M88.4 R140, [R190] ;  /* 0x00000000be8c783b */ /* 0x000fe20000000200 */
[----:B------:R-:W-:Y:S02]  /*14910*/  @P0 IADD3.X R0, R155, R209, RZ, P2, !PT ;  /* 0x000000d19b000210 */ /* 0x000fe400017fe4ff */
[C---:B------:R-:W-:Y:S02]  /*14920*/  @P0 IADD3 R153, P2, R132.reuse, R219, RZ ;  /* 0x000000db84990210 */ /* 0x040fe40007f5e0ff */
[----:B------:R-:W-:Y:S02]  /*14930*/  @P0 LEA.HI.X R173, R159, c[0x0][0x1fc], R0, 0x1, P4 ;  /* 0x00007f009fad0a11 */ /* 0x000fe400020f0c00 */
[----:B------:R-:W-:Y:S01]  /*14940*/  @P0 IADD3.X R0, R155, R218, RZ, P2, !PT ;  /* 0x000000da9b000210 */ /* 0x000fe200017fe4ff */
[C---:B-1----:R-:W-:Y:S01]  /*14950*/  HMMA.16816.F32 R4, R32.reuse, R8, RZ ;  /* 0x000000082004723c */ /* 0x042fe200000018ff */
[----:B------:R-:W1:Y:S02]  /*14960*/  LDSM.16.M88.4 R144, [R191+0xc100] ;  /* 0x00c10000bf90783b */ /* 0x000e640000000200 */
[----:B------:R-:W-:Y:S02]  /*14970*/  LOP3.LUT P4, RZ, R197, 0x1, RZ, 0xc0, !PT ;  /* 0x00000001c5ff7812 */ /* 0x000fe4000788c0ff */
[----:B------:R-:W-:Y:S03]  /*14980*/  @P0 IADD3 R2, P1, R132, R221, RZ ;  /* 0x000000dd84020210 */ /* 0x000fe60007f3e0ff */
[C---:B------:R-:W-:Y:S01]  /*14990*/  HMMA.16816.F32 R8, R32.reuse, R10, RZ ;  /* 0x0000000a2008723c */ /* 0x040fe200000018ff */
[----:B------:R-:W5:Y:S03]  /*149a0*/  LDSM.16.M88.4 R148, [R191+0xc900] ;  /* 0x00c90000bf94783b */ /* 0x000f660000000200 */
[C---:B------:R-:W-:Y:S04]  /*149b0*/  @P0 LEA R170, P3, R2.reuse, c[0x0][0x1f8], 0x1 ;  /* 0x00007e0002aa0a11 */ /* 0x040fe800078608ff */
[C---:B--2---:R-:W-:Y:S08]  /*149c0*/  HMMA.16816.F32 R12, R32.reuse, R16, RZ ;  /* 0x00000010200c723c */ /* 0x044ff000000018ff */
[C---:B------:R-:W-:Y:S08]  /*149d0*/  HMMA.16816.F32 R16, R32.reuse, R18, RZ ;  /* 0x000000122010723c */ /* 0x040ff000000018ff */
[C---:B---3--:R-:W-:Y:S08]  /*149e0*/  HMMA.16816.F32 R20, R32.reuse, R24, RZ ;  /* 0x000000182014723c */ /* 0x048ff000000018ff */
[C---:B------:R-:W-:Y:S08]  /*149f0*/  HMMA.16816.F32 R24, R32.reuse, R26, RZ ;  /* 0x0000001a2018723c */ /* 0x040ff000000018ff */
[C---:B----4-:R-:W-:Y:S07]  /*14a00*/  HMMA.16816.F32 R28, R32.reuse, R136, RZ ;  /* 0x00000088201c723c */ /* 0x050fee00000018ff */
[----:B------:R-:W-:Y:S01]  /*14a10*/  @P0 IADD3.X R137, R155, R220, RZ, P1, !PT ;  /* 0x000000dc9b890210 */ /* 0x000fe20000ffe4ff */
[----:B------:R-:W-:Y:S01]  /*14a20*/  HMMA.16816.F32 R32, R32, R138, RZ ;  /* 0x0000008a2020723c */ /* 0x000fe200000018ff */
[C---:B------:R-:W-:Y:S03]  /*14a30*/  @P0 LEA R180, P1, R153.reuse, c[0x0][0x1f8], 0x1 ;  /* 0x00007e0099b40a11 */ /* 0x040fe600078208ff */
[----:B------:R-:W-:Y:S02]  /*14a40*/  @P0 LEA.HI.X R171, R2, c[0x0][0x1fc], R137, 0x1, P3 ;  /* 0x00007f0002ab0a11 */ /* 0x000fe400018f0c89 */
[----:B------:R-:W-:Y:S01]  /*14a50*/  @P0 LEA.HI.X R181, R153, c[0x0][0x1fc], R0, 0x1, P1 ;  /* 0x00007f0099b50a11 */ /* 0x000fe200008f0c00 */
[----:B------:R-:W2:Y:S01]  /*14a60*/  LDSM.16.M88.4 R136, [R191+0xd100] ;  /* 0x00d10000bf88783b */ /* 0x000ea20000000200 */
[C---:B-1----:R-:W-:Y:S05]  /*14a70*/  HMMA.16816.F32 R4, R140.reuse, R144, R4 ;  /* 0x000000908c04723c */ /* 0x042fea0000001804 */
[C---:B------:R-:W-:Y:S02]  /*14a80*/  IADD3 R0, R192.reuse, R157, RZ ;  /* 0x0000009dc0007210 */ /* 0x040fe40007ffe0ff */
[----:B------:R-:W1:Y:S01]  /*14a90*/  LDSM.16.M88.4 R152, [R191+0xd900] ;  /* 0x00d90000bf98783b */ /* 0x000e620000000200 */
[C---:B------:R-:W-:Y:S04]  /*14aa0*/  HMMA.16816.F32 R8, R140.reuse, R146, R8 ;  /* 0x000000928c08723c */ /* 0x040fe80000001808 */
[C---:B------:R-:W-:Y:S03]  /*14ab0*/  IADD3 R2, R192.reuse, R191, RZ ;  /* 0x000000bfc0027210 */ /* 0x040fe60007ffe0ff */
[----:B------:R-:W-:Y:S01]  /*14ac0*/  @!PT LDS RZ, [RZ] ;  /* 0x00000000fffff984 */ /* 0x000fe20000000800 */
[----:B------:R-:W-:Y:S01]  /*14ad0*/  @!PT LDS RZ, [RZ] ;  /* 0x00000000fffff984 */ /* 0x000fe20000000800 */
[----:B------:R-:W-:Y:S01]  /*14ae0*/  @!PT LDS RZ, [RZ] ;  /* 0x00000000fffff984 */ /* 0x000fe20000000800 */
[----:B------:R3:W-:Y:S01]  /*14af0*/  @P0 LDGSTS.E.BYPASS.LTC128B.128 [R175], [R178.64], !P6 ;  /* 0x00000000b2af0fae */ /* 0x0007e2000f101d46 */
[C---:B-----5:R-:W-:Y:S07]  /*14b00*/  HMMA.16816.F32 R12, R140.reuse, R148, R12 ;  /* 0x000000948c0c723c */ /* 0x060fee000000180c */
[----:B------:R3:W-:Y:S01]  /*14b10*/  @P0 LDGSTS.E.BYPASS.LTC128B.128 [R175+0x2000], [R176.64], !P5 ;  /* 0x02000000b0af0fae */ /* 0x0007e2000e901d46 */
[C---:B------:R-:W-:Y:S07]  /*14b20*/  HMMA.16816.F32 R16, R140.reuse, R150, R16 ;  /* 0x000000968c10723c */ /* 0x040fee0000001810 */
[----:B------:R4:W-:Y:S01]  /*14b30*/  @P0 LDGSTS.E.BYPASS.LTC128B.128 [R175+0x4000], [R168.64], !P4 ;  /* 0x04000000a8af0fae */ /* 0x0009e2000e101d46 */
[C---:B--2---:R-:W-:Y:S07]  /*14b40*/  HMMA.16816.F32 R20, R140.reuse, R136, R20 ;  /* 0x000000888c14723c */ /* 0x044fee0000001814 */
[----:B------:R3:W-:Y:S01]  /*14b50*/  @P0 LDGSTS.E.BYPASS.LTC128B.128 [R175+0x1000], [R172.64], !P6 ;  /* 0x01000000acaf0fae */ /* 0x0007e2000f101d46 */
[C---:B------:R-:W-:Y:S07]  /*14b60*/  HMMA.16816.F32 R24, R140.reuse, R138, R24 ;  /* 0x0000008a8c18723c */ /* 0x040fee0000001818 */
[----:B------:R4:W-:Y:S01]  /*14b70*/  @P0 LDGSTS.E.BYPASS.LTC128B.128 [R175+0x3000], [R170.64], !P5 ;  /* 0x03000000aaaf0fae */ /* 0x0009e2000e901d46 */
[C---:B-1----:R-:W-:Y:S07]  /*14b80*/  HMMA.16816.F32 R28, R140.reuse, R152, R28 ;  /* 0x000000988c1c723c */ /* 0x042fee000000181c */
[----:B------:R3:W-:Y:S01]  /*14b90*/  @P0 LDGSTS.E.BYPASS.LTC128B.128 [R175+0x5000], [R180.64], !P4 ;  /* 0x05000000b4af0fae */ /* 0x0007e2000e101d46 */
[----:B------:R-:W-:Y:S01]  /*14ba0*/  ISETP.GE.AND P0, PT, R217, 0x2, PT ;  /* 0x00000002d900780c */ /* 0x000fe20003f06270 */
[----:B------:R-:W-:Y:S06]  /*14bb0*/  HMMA.16816.F32 R32, R140, R154, R32 ;  /* 0x0000009a8c20723c */ /* 0x000fec0000001820 */
[----:B------:R-:W-:Y:S08]  /*14bc0*/  LDSM.16.M88.4 R156, [R185] ;  /* 0x00000000b99c783b */ /* 0x000ff00000000200 */
[----:B------:R-:W1:Y:S08]  /*14bd0*/  LDSM.16.M88.4 R160, [R0+0xc100] ;  /* 0x00c1000000a0783b */ /* 0x000e700000000200 */
[----:B------:R-:W2:Y:S08]  /*14be0*/  LDSM.16.M88.4 R164, [R0+0xc900] ;  /* 0x00c9000000a4783b */ /* 0x000eb00000000200 */
[----:B------:R-:W5:Y:S08]  /*14bf0*/  LDSM.16.M88.4 R144, [R0+0xd100] ;  /* 0x00d100000090783b */ /* 0x000f700000000200 */
[----:B------:R-:W0:Y:S08]  /*14c00*/  LDGDEPBAR ;  /* 0x00000000000079af */ /* 0x000e300000000000 */
[----:B------:R-:W3:Y:S01]  /*14c10*/  LDSM.16.M88.4 R148, [R0+0xd900] ;  /* 0x00d900000094783b */ /* 0x000ee20000000200 */
[C---:B-1----:R-:W-:Y:S07]  /*14c20*/  HMMA.16816.F32 R4, R156.reuse, R160, R4 ;  /* 0x000000a09c04723c */ /* 0x042fee0000001804 */
[----:B------:R-:W-:Y:S01]  /*14c30*/  LDSM.16.M88.4 R136, [R184] ;  /* 0x00000000b888783b */ /* 0x000fe20000000200 */
[C---:B------:R-:W-:Y:S07]  /*14c40*/  HMMA.16816.F32 R8, R156.reuse, R162, R8 ;  /* 0x000000a29c08723c */ /* 0x040fee0000001808 */
[----:B----4-:R-:W1:Y:S01]  /*14c50*/  LDSM.16.M88.4 R168, [R2+0xc100] ;  /* 0x00c1000002a8783b */ /* 0x010e620000000200 */
[C---:B--2---:R-:W-:Y:S07]  /*14c60*/  HMMA.16816.F32 R12, R156.reuse, R164, R12 ;  /* 0x000000a49c0c723c */ /* 0x044fee000000180c */
[----:B------:R-:W2:Y:S01]  /*14c70*/  LDSM.16.M88.4 R140, [R2+0xc900] ;  /* 0x00c90000028c783b */ /* 0x000ea20000000200 */
[C---:B------:R-:W-:Y:S07]  /*14c80*/  HMMA.16816.F32 R16, R156.reuse, R166, R16 ;  /* 0x000000a69c10723c */ /* 0x040fee0000001810 */
[----:B------:R-:W4:Y:S01]  /*14c90*/  LDSM.16.M88.4 R152, [R2+0xd100] ;  /* 0x00d100000298783b */ /* 0x000f220000000200 */
[C---:B-----5:R-:W-:Y:S07]  /*14ca0*/  HMMA.16816.F32 R20, R156.reuse, R144, R20 ;  /* 0x000000909c14723c */ /* 0x060fee0000001814 */
[----:B------:R-:W5:Y:S01]  /*14cb0*/  LDSM.16.M88.4 R160, [R2+0xd900] ;  /* 0x00d9000002a0783b */ /* 0x000f620000000200 */
[C---:B------:R-:W-:Y:S07]  /*14cc0*/  HMMA.16816.F32 R24, R156.reuse, R146, R24 ;  /* 0x000000929c18723c */ /* 0x040fee0000001818 */
[----:B------:R-:W-:Y:S01]  /*14cd0*/  LDSM.16.M88.4 R144, [R189+0x4000] ;  /* 0x00400000bd90783b */ /* 0x000fe20000000200 */
[C---:B---3--:R-:W-:Y:S07]  /*14ce0*/  HMMA.16816.F32 R28, R156.reuse, R148, R28 ;  /* 0x000000949c1c723c */ /* 0x048fee000000181c */
[----:B------:R-:W3:Y:S01]  /*14cf0*/  LDSM.16.M88.4 R164, [R187+UR4+0xe100] ;  /* 0x00e10004bba4783b */ /* 0x000ee20008000200 */
[----:B------:R-:W-:Y:S07]  /*14d00*/  HMMA.16816.F32 R32, R156, R150, R32 ;  /* 0x000000969c20723c */ /* 0x000fee0000001820 */
[----:B------:R-:W3:Y:S01]  /*14d10*/  LDSM.16.M88.4 R148, [R187+UR4+0xe900] ;  /* 0x00e90004bb94783b */ /* 0x000ee20008000200 */
[C---:B-1----:R-:W-:Y:S07]  /*14d20*/  HMMA.16816.F32 R4, R136.reuse, R168, R4 ;  /* 0x000000a88804723c */ /* 0x042fee0000001804 */
[----:B------:R-:W1:Y:S01]  /*14d30*/  LDSM.16.M88.4 R156, [R187+UR4+0xf100] ;  /* 0x00f10004bb9c783b */ /* 0x000e620008000200 */
[C---:B------:R-:W-:Y:S07]  /*14d40*/  HMMA.16816.F32 R8, R136.reuse, R170, R8 ;  /* 0x000000aa8808723c */ /* 0x040fee0000001808 */
[----:B------:R-:W1:Y:S01]  /*14d50*/  LDSM.16.M88.4 R168, [R187+UR4+0xf900] ;  /* 0x00f90004bba8783b */ /* 0x000e620008000200 */
[C---:B--2---:R-:W-:Y:S07]  /*14d60*/  HMMA.16816.F32 R12, R136.reuse, R140, R12 ;  /* 0x0000008c880c723c */ /* 0x044fee000000180c */
[----:B------:R-:W-:Y:S01]  /*14d70*/  LDSM.16.M88.4 R172, [R191+0xf900] ;  /* 0x00f90000bfac783b */ /* 0x000fe20000000200 */
[C---:B------:R-:W-:Y:S07]  /*14d80*/  HMMA.16816.F32 R16, R136.reuse, R142, R16 ;  /* 0x0000008e8810723c */ /* 0x040fee0000001810 */
[----:B------:R-:W-:Y:S01]  /*14d90*/  LDSM.16.M88.4 R140, [R191+0xe100] ;  /* 0x00e10000bf8c783b */ /* 0x000fe20000000200 */
[C---:B----4-:R-:W-:Y:S07]  /*14da0*/  HMMA.16816.F32 R20, R136.reuse, R152, R20 ;  /* 0x000000988814723c */ /* 0x050fee0000001814 */
[----:B------:R-:W-:Y:S01]  /*14db0*/  LDSM.16.M88.4 R176, [R189+0x8000] ;  /* 0x00800000bdb0783b */ /* 0x000fe20000000200 */
[C---:B------:R-:W-:Y:S07]  /*14dc0*/  HMMA.16816.F32 R24, R136.reuse, R154, R24 ;  /* 0x0000009a8818723c */ /* 0x040fee0000001818 */
[----:B------:R-:W-:Y:S01]  /*14dd0*/  LDSM.16.M88.4 R152, [R191+0xe900] ;  /* 0x00e90000bf98783b */ /* 0x000fe20000000200 */
[C---:B-----5:R-:W-:Y:S07]  /*14de0*/  HMMA.16816.F32 R28, R136.reuse, R160, R28 ;  /* 0x000000a0881c723c */ /* 0x060fee000000181c */
[----:B------:R-:W-:Y:S01]  /*14df0*/  LDSM.16.M88.4 R180, [R187+UR4+0x10100] ;  /* 0x01010004bbb4783b */ /* 0x000fe20008000200 */
[----:B------:R-:W-:Y:S07]  /*14e00*/  HMMA.16816.F32 R32, R136, R162, R32 ;  /* 0x000000a28820723c */ /* 0x000fee0000001820 */
[----:B------:R-:W2:Y:S01]  /*14e10*/  LDSM.16.M88.4 R136, [R190+0x4000] ;  /* 0x00400000be88783b */ /* 0x000ea20000000200 */
[C---:B---3--:R-:W-:Y:S07]  /*14e20*/  HMMA.16816.F32 R4, R144.reuse, R164, R4 ;  /* 0x000000a49004723c */ /* 0x048fee0000001804 */
[----:B------:R-:W3:Y:S01]  /*14e30*/  LDSM.16.M88.4 R160, [R191+0xf100] ;  /* 0x00f10000bfa0783b */ /* 0x000ee20000000200 */
[C---:B------:R-:W-:Y:S07]  /*14e40*/  HMMA.16816.F32 R8, R144.reuse, R166, R8 ;  /* 0x000000a69008723c */ /* 0x040fee0000001808 */
[----:B------:R-:W-:Y:S01]  /*14e50*/  LDSM.16.M88.4 R164, [R2+0xe100] ;  /* 0x00e1000002a4783b */ /* 0x000fe20000000200 */
        /* <DEDUP_REMOVED lines=15> */
[C---:B---3--:R-:W-:Y:S08]  /*14f50*/  HMMA.16816.F32 R20, R136.reuse, R160, R20 ;  /* 0x000000a08814723c */ /* 0x048ff00000001814 */
[C---:B------:R-:W-:Y:S01]  /*14f60*/  HMMA.16816.F32 R24, R136.reuse, R162, R24 ;  /* 0x000000a28818723c */ /* 0x040fe20000001818 */
[----:B------:R-:W3:Y:S07]  /*14f70*/  LDSM.16.M88.4 R160, [R184+0x4000] ;  /* 0x00400000b8a0783b */ /* 0x000eee0000000200 */
[C---:B------:R-:W-:Y:S08]  /*14f80*/  HMMA.16816.F32 R28, R136.reuse, R172, R28 ;  /* 0x000000ac881c723c */ /* 0x040ff0000000181c */
[----:B------:R-:W-:Y:S07]  /*14f90*/  HMMA.16816.F32 R32, R136, R174, R32 ;  /* 0x000000ae8820723c */ /* 0x000fee0000001820 */
[----:B------:R-:W-:Y:S01]  /*14fa0*/  IADD3 R137, R192, UR4, R187 ;  /* 0x00000004c0897c10 */ /* 0x000fe2000fffe0bb */
[C---:B-1----:R-:W-:Y:S05]  /*14fb0*/  HMMA.16816.F32 R4, R148.reuse, R156, R4 ;  /* 0x0000009c9404723c */ /* 0x042fea0000001804 */
[----:B------:R-:W-:Y:S03]  /*14fc0*/  IADD3 R132, R188, R137, RZ ;  /* 0x00000089bc847210 */ /* 0x000fe60007ffe0ff */
[C---:B------:R-:W-:Y:S01]  /*14fd0*/  HMMA.16816.F32 R8, R148.reuse, R158, R8 ;  /* 0x0000009e9408723c */ /* 0x040fe20000001808 */
[----:B------:R-:W-:Y:S07]  /*14fe0*/  LDSM.16.M88.4 R156, [R191+0x10100] ;  /* 0x01010000bf9c783b */ /* 0x000fee0000000200 */
[C---:B--2---:R-:W-:Y:S01]  /*14ff0*/  HMMA.16816.F32 R12, R148.reuse, R140, R12 ;  /* 0x0000008c940c723c */ /* 0x044fe2000000180c */
[----:B------:R-:W1:Y:S07]  /*15000*/  LDSM.16.M88.4 R136, [R132+0xe900] ;  /* 0x00e900008488783b */ /* 0x000e6e0000000200 */
[C---:B------:R-:W-:Y:S01]  /*15010*/  HMMA.16816.F32 R16, R148.reuse, R142, R16 ;  /* 0x0000008e9410723c */ /* 0x040fe20000001810 */
[----:B------:R-:W2:Y:S07]  /*15020*/  LDSM.16.M88.4 R168, [R132+0xf100] ;  /* 0x00f1000084a8783b */ /* 0x000eae0000000200 */
[C---:B------:R-:W-:Y:S01]  /*15030*/  HMMA.16816.F32 R20, R148.reuse, R144, R20 ;  /* 0x000000909414723c */ /* 0x040fe20000001814 */
[----:B------:R-:W5:Y:S07]  /*15040*/  LDSM.16.M88.4 R172, [R132+0xf900] ;  /* 0x00f9000084ac783b */ /* 0x000f6e0000000200 */
[C---:B------:R-:W-:Y:S01]  /*15050*/  HMMA.16816.F32 R24, R148.reuse, R146, R24 ;  /* 0x000000929418723c */ /* 0x040fe20000001818 */
[----:B------:R-:W2:Y:S07]  /*15060*/  LDSM.16.M88.4 R140, [R187+UR4+0x10900] ;  /* 0x01090004bb8c783b */ /* 0x000eae0008000200 */
[C---:B----4-:R-:W-:Y:S01]  /*15070*/  HMMA.16816.F32 R28, R148.reuse, R152, R28 ;  /* 0x00000098941c723c */ /* 0x050fe2000000181c */
[----:B------:R-:W4:Y:S07]  /*15080*/  LDSM.16.M88.4 R144, [R187+UR4+0x11100] ;  /* 0x01110004bb90783b */ /* 0x000f2e0008000200 */
[----:B------:R-:W-:Y:S01]  /*15090*/  HMMA.16816.F32 R32, R148, R154, R32 ;  /* 0x0000009a9420723c */ /* 0x000fe20000001820 */
[----:B------:R-:W4:Y:S07]  /*150a0*/  LDSM.16.M88.4 R148, [R187+UR4+0x11900] ;  /* 0x01190004bb94783b */ /* 0x000f2e0008000200 */
[C---:B---3--:R-:W-:Y:S01]  /*150b0*/  HMMA.16816.F32 R4, R160.reuse, R164, R4 ;  /* 0x000000a4a004723c */ /* 0x048fe20000001804 */
[----:B------:R-:W3:Y:S07]  /*150c0*/  LDSM.16.M88.4 R152, [R190+0x8000] ;  /* 0x00800000be98783b */ /* 0x000eee0000000200 */
[C---:B------:R-:W-:Y:S01]  /*150d0*/  HMMA.16816.F32 R8, R160.reuse, R166, R8 ;  /* 0x000000a6a008723c */ /* 0x040fe20000001808 */
[----:B------:R-:W-:Y:S07]  /*150e0*/  LDSM.16.M88.4 R164, [R191+0x11900] ;  /* 0x01190000bfa4783b */ /* 0x000fee0000000200 */
[C---:B-1----:R-:W-:Y:S08]  /*150f0*/  HMMA.16816.F32 R12, R160.reuse, R136, R12 ;  /* 0x00000088a00c723c */ /* 0x042ff0000000180c */
[C---:B------:R-:W-:Y:S01]  /*15100*/  HMMA.16816.F32 R16, R160.reuse, R138, R16 ;  /* 0x0000008aa010723c */ /* 0x040fe20000001810 */
[----:B------:R-:W1:Y:S07]  /*15110*/  LDSM.16.M88.4 R136, [R191+0x10900] ;  /* 0x01090000bf88783b */ /* 0x000e6e0000000200 */
[C---:B--2---:R-:W-:Y:S08]  /*15120*/  HMMA.16816.F32 R20, R160.reuse, R168, R20 ;  /* 0x000000a8a014723c */ /* 0x044ff00000001814 */
[C---:B------:R-:W-:Y:S01]  /*15130*/  HMMA.16816.F32 R24, R160.reuse, R170, R24 ;  /* 0x000000aaa018723c */ /* 0x040fe20000001818 */
[----:B------:R-:W-:Y:S07]  /*15140*/  LDSM.16.M88.4 R168, [R185+0x8000] ;  /* 0x00800000b9a8783b */ /* 0x000fee0000000200 */
[C---:B-----5:R-:W-:Y:S08]  /*15150*/  HMMA.16816.F32 R28, R160.reuse, R172, R28 ;  /* 0x000000aca01c723c */ /* 0x060ff0000000181c */
[----:B------:R-:W-:Y:S01]  /*15160*/  HMMA.16816.F32 R32, R160, R174, R32 ;  /* 0x000000aea020723c */ /* 0x000fe20000001820 */
[----:B------:R-:W2:Y:S07]  /*15170*/  LDSM.16.M88.4 R160, [R191+0x11100] ;  /* 0x01110000bfa0783b */ /* 0x000eae0000000200 */
        /* <DEDUP_REMOVED lines=12> */
[----:B------:R-:W4:Y:S07]  /*15240*/  LDSM.16.M88.4 R148, [R0+0x11900] ;  /* 0x011900000094783b */ /* 0x000f2e0000000200 */
[C---:B---3--:R-:W-:Y:S01]  /*15250*/  HMMA.16816.F32 R4, R152.reuse, R156, R4 ;  /* 0x0000009c9804723c */ /* 0x048fe20000001804 */
[----:B------:R-:W3:Y:S07]  /*15260*/  LDSM.16.M88.4 R176, [R184+0x8000] ;  /* 0x00800000b8b0783b */ /* 0x000eee0000000200 */
        /* <DEDUP_REMOVED lines=86> */
[----:B-1----:R-:W-:Y:S09]  /*157d0*/  FMNMX.FTZ R13, R138, R13, !PT ;  /* 0x0000000d8a0d7209 */ /* 0x002ff20007810000 */
[----:B------:R-:W1:Y:S01]  /*157e0*/  MUFU.TANH R140, R18 ;  /* 0x00000012008c7308 */ /* 0x000e620000002400 */
[----:B---3--:R-:W-:Y:S09]  /*157f0*/  FMNMX.FTZ R0, R139, R0, !PT ;  /* 0x000000008b007209 */ /* 0x008ff20007810000 */
[----:B------:R-:W3:Y:S01]  /*15800*/  MUFU.TANH R136, R19 ;  /* 0x0000001300887308 */ /* 0x000ee20000002400 */
[----:B--2---:R-:W-:Y:S02]  /*15810*/  FMNMX.FTZ R0, R137, R0, !PT ;  /* 0x0000000089007209 */ /* 0x004fe40007810000 */
[----:B------:R-:W-:Y:S07]  /*15820*/  IADD3 R17, R134, UR4, RZ ;  /* 0x0000000486117c10 */ /* 0x000fee000fffe0ff */
        /* <DEDUP_REMOVED lines=53> */
[--C-:B------:R-:W-:Y:S01]  /*15b80*/  FFMA.FTZ R167, R139, c[0x0][0x2d0], -R152.reuse ;  /* 0x0000b4008ba77a23 */ /* 0x100fe20000010898 */
[----:B------:R-:W-:Y:S01]  /*15b90*/  IADD3 R5, R135, UR4, RZ ;  /* 0x0000000487057c10 */ /* 0x000fe2000fffe0ff */
[--C-:B------:R-:W-:Y:S02]  /*15ba0*/  FFMA.FTZ R177, R155, c[0x0][0x2d0], -R152.reuse ;  /* 0x0000b4009bb17a23 */ /* 0x100fe40000010898 */
        /* <DEDUP_REMOVED lines=8> */
[----:B------:R-:W1:Y:S01]  /*15c30*/  LDSM.16.MT88.4 R20, [R133+0x100] ;  /* 0x000100008514783b */ /* 0x000e620000004200 */
[--C-:B------:R-:W-:Y:S01]  /*15c40*/  FFMA.FTZ R157, R166, c[0x0][0x2d0], -R145.reuse ;  /* 0x0000b400a69d7a23 */ /* 0x100fe20000010891 */
[----:B------:R-:W3:Y:S01]  /*15c50*/  MUFU.EX2 R163, R163 ;  /* 0x000000a300a37308 */ /* 0x000ee20000000800 */
[----:B------:R-:W-:Y:S02]  /*15c60*/  FMUL.FTZ R3, R4, c[0x0][0x2d0] ;  /* 0x0000b40004037a20 */ /* 0x000fe40000410000 */
[C---:B--2---:R-:W-:Y:S02]  /*15c70*/  FMUL.FTZ R4, R132.reuse, R128 ;  /* 0x0000008084047220 */ /* 0x044fe40000410000 */
[C---:B------:R-:W-:Y:S02]  /*15c80*/  FMUL.FTZ R5, R132.reuse, R129 ;  /* 0x0000008184057220 */ /* 0x040fe40000410000 */
[C---:B------:R-:W-:Y:S02]  /*15c90*/  FMUL.FTZ R8, R132.reuse, R124 ;  /* 0x0000007c84087220 */ /* 0x040fe40000410000 */
[C---:B------:R-:W-:Y:S01]  /*15ca0*/  FMUL.FTZ R9, R132.reuse, R125 ;  /* 0x0000007d84097220 */ /* 0x040fe20000410000 */
[----:B------:R-:W2:Y:S01]  /*15cb0*/  MUFU.EX2 R3, R3 ;  /* 0x0000000300037308 */ /* 0x000ea20000000800 */
[C---:B------:R-:W-:Y:S02]  /*15cc0*/  FMUL.FTZ R16, R132.reuse, R116 ;  /* 0x0000007484107220 */ /* 0x040fe40000410000 */
[C---:B------:R-:W-:Y:S02]  /*15cd0*/  FMUL.FTZ R17, R132.reuse, R117 ;  /* 0x0000007584117220 */ /* 0x040fe40000410000 */
[C---:B------:R-:W-:Y:S02]  /*15ce0*/  FMUL.FTZ R24, R132.reuse, R108 ;  /* 0x0000006c84187220 */ /* 0x040fe40000410000 */
[C---:B------:R-:W-:Y:S02]  /*15cf0*/  FMUL.FTZ R25, R132.reuse, R109 ;  /* 0x0000006d84197220 */ /* 0x040fe40000410000 */
[C---:B------:R-:W-:Y:S01]  /*15d00*/  FMUL.FTZ R32, R132.reuse, R100 ;  /* 0x0000006484207220 */ /* 0x040fe20000410000 */
[----:B------:R-:W-:Y:S01]  /*15d10*/  MUFU.EX2 R162, R162 ;  /* 0x000000a200a27308 */ /* 0x000fe20000000800 */
[----:B------:R-:W-:Y:S02]  /*15d20*/  FMUL.FTZ R33, R132, R101 ;  /* 0x0000006584217220 */ /* 0x000fe40000410000 */
[--C-:B------:R-:W-:Y:S01]  /*15d30*/  FFMA.FTZ R166, R141, c[0x0][0x2d0], -R152.reuse ;  /* 0x0000b4008da67a23 */ /* 0x100fe20000010898 */
[----:B---3--:R-:W-:Y:S01]  /*15d40*/  F2FP.PACK_AB R128, R163, R164 ;  /* 0x000000a4a380723e */ /* 0x008fe200000000ff */
[--C-:B------:R-:W-:Y:S02]  /*15d50*/  FFMA.FTZ R168, R137, c[0x0][0x2d0], -R152.reuse ;  /* 0x0000b40089a87a23 */ /* 0x100fe40000010898 */
[--C-:B------:R-:W-:Y:S02]  /*15d60*/  FFMA.FTZ R169, R142, c[0x0][0x2d0], -R145.reuse ;  /* 0x0000b4008ea97a23 */ /* 0x100fe40000010891 */
[--C-:B------:R-:W-:Y:S01]  /*15d70*/  FFMA.FTZ R170, R138, c[0x0][0x2d0], -R145.reuse ;  /* 0x0000b4008aaa7a23 */ /* 0x100fe20000010891 */
        /* <DEDUP_REMOVED lines=16> */
[----:B------:R-:W-:Y:S01]  /*15e80*/  FMUL.FTZ R35, R3, R103 ;  /* 0x0000006703237220 */ /* 0x000fe20000410000 */
[----:B---3--:R-:W-:Y:S01]  /*15e90*/  F2FP.PACK_AB R130, R159, R162 ;  /* 0x000000a29f82723e */ /* 0x008fe200000000ff */
        /* <DEDUP_REMOVED lines=8> */
[----:B------:R-:W-:Y:S01]  /*15f20*/  FMUL.FTZ R37, R132, R37 ;  /* 0x0000002584257220 */ /* 0x000fe20000410000 */
[----:B------:R-:W-:Y:S01]  /*15f30*/  LDSM.16.MT88.4 R116, [R133+0x900] ;  /* 0x000900008574783b */ /* 0x000fe20000004200 */
[----:B------:R-:W3:Y:S01]  /*15f40*/  MUFU.EX2 R157, R157 ;  /* 0x0000009d009d7308 */ /* 0x000ee20000000800 */
[C---:B------:R-:W-:Y:S02]  /*15f50*/  FMUL.FTZ R38, R3.reuse, R38 ;  /* 0x0000002603267220 */ /* 0x040fe40000410000 */
[C---:B------:R-:W-:Y:S01]  /*15f60*/  FMUL.FTZ R39, R3.reuse, R39 ;  /* 0x0000002703277220 */ /* 0x040fe20000410000 */
[----:B--2---:R-:W-:Y:S01]  /*15f70*/  F2FP.PACK_AB R129, R160, R161 ;  /* 0x000000a1a081723e */ /* 0x004fe200000000ff */
[C---:B------:R-:W-:Y:S02]  /*15f80*/  FMUL.FTZ R40, R132.reuse, R40 ;  /* 0x0000002884287220 */ /* 0x040fe40000410000 */
        /* <DEDUP_REMOVED lines=8> */
[----:B------:R-:W-:Y:S01]  /*16010*/  FMUL.FTZ R47, R3, R47 ;  /* 0x0000002f032f7220 */ /* 0x000fe20000410000 */
[----:B------:R-:W2:Y:S01]  /*16020*/  MUFU.EX2 R166, R166 ;  /* 0x000000a600a67308 */ /* 0x000ea20000000800 */
[C---:B------:R-:W-:Y:S01]  /*16030*/  FMUL.FTZ R48, R132.reuse, R48 ;  /* 0x0000003084307220 */ /* 0x040fe20000410000 */
[----:B---3--:R-:W-:Y:S01]  /*16040*/  F2FP.PACK_AB R131, R157, R158 ;  /* 0x0000009e9d83723e */ /* 0x008fe200000000ff */
[C---:B------:R-:W-:Y:S02]  /*16050*/  FMUL.FTZ R49, R132.reuse, R49 ;  /* 0x0000003184317220 */ /* 0x040fe40000410000 */
[C---:B------:R-:W-:Y:S02]  /*16060*/  FMUL.FTZ R50, R3.reuse, R50 ;  /* 0x0000003203327220 */ /* 0x040fe40000410000 */
[C---:B------:R-:W-:Y:S02]  /*16070*/  FMUL.FTZ R51, R3.reuse, R51 ;  /* 0x0000003303337220 */ /* 0x040fe40000410000 */
[C---:B------:R-:W-:Y:S01]  /*16080*/  HMMA.16816.F32 R4, R128.reuse, R12, R4 ;  /* 0x0000000c8004723c */ /* 0x040fe20000001804 */
        /* <DEDUP_REMOVED lines=10> */
[----:B------:R-:W3:Y:S01]  /*16130*/  LDSM.16.MT88.4 R120, [R156+0x100] ;  /* 0x000100009c78783b */ /* 0x000ee20000004200 */
[C---:B------:R-:W-:Y:S02]  /*16140*/  FMUL.FTZ R54, R3.reuse, R54 ;  /* 0x0000003603367220 */ /* 0x040fe40000410000 */
[C---:B------:R-:W-:Y:S02]  /*16150*/  FMUL.FTZ R55, R3.reuse, R55 ;  /* 0x0000003703377220 */ /* 0x040fe40000410000 */
[C---:B-1----:R-:W-:Y:S03]  /*16160*/  HMMA.16816.F32 R12, R128.reuse, R20, R12 ;  /* 0x00000014800c723c */ /* 0x042fe6000000180c */
[C---:B------:R-:W-:Y:S01]  /*16170*/  FMUL.FTZ R56, R132.reuse, R56 ;  /* 0x0000003884387220 */ /* 0x040fe20000410000 */
[----:B------:R-:W1:Y:S01]  /*16180*/  MUFU.EX2 R170, R170 ;  /* 0x000000aa00aa7308 */ /* 0x000e620000000800 */
        /* <DEDUP_REMOVED lines=8> */
[----:B------:R-:W4:Y:S01]  /*16210*/  LDSM.16.MT88.4 R112, [R135+UR4+0x2100] ;  /* 0x002100048770783b */ /* 0x000f220008004200 */
[C---:B------:R-:W-:Y:S02]  /*16220*/  FMUL.FTZ R59, R3.reuse, R59 ;  /* 0x0000003b033b7220 */ /* 0x040fe40000410000 */
[C---:B------:R-:W-:Y:S01]  /*16230*/  FMUL.FTZ R60, R132.reuse, R60 ;  /* 0x0000003c843c7220 */ /* 0x040fe20000410000 */
[----:B------:R-:W5:Y:S01]  /*16240*/  MUFU.EX2 R172, R172 ;  /* 0x000000ac00ac7308 */ /* 0x000f620000000800 */
        /* <DEDUP_REMOVED lines=14> */
[C---:B---3--:R-:W-:Y:S02]  /*16330*/  HMMA.16816.F32 R28, R128.reuse, R120, R28 ;  /* 0x00000078801c723c */ /* 0x048fe4000000181c */
        /* <DEDUP_REMOVED lines=9> */
[C---:B----4-:R-:W-:Y:S04]  /*163d0*/  HMMA.16816.F32 R36, R128.reuse, R112, R36 ;  /* 0x000000708024723c */ /* 0x050fe80000001824 */
        /* <DEDUP_REMOVED lines=13> */
[----:B------:R-:W1:Y:S03]  /*164b0*/  LDSM.16.MT88.4 R104, [R135+UR4+0x4100] ;  /* 0x004100048768783b */ /* 0x000e660008004200 */
        /* <DEDUP_REMOVED lines=9> */
[C---:B------:R-:W-:Y:S04]  /*16550*/  HMMA.16816.F32 R60, R128.reuse, R108, R60 ;  /* 0x0000006c803c723c */ /* 0x040fe8000000183c */
[C---:B------:R-:W-:Y:S02]  /*16560*/  FMUL.FTZ R93, R132.reuse, R93 ;  /* 0x0000005d845d7220 */ /* 0x040fe40000410000 */
[C---:B------:R-:W-:Y:S02]  /*16570*/  FMUL.FTZ R94, R3.reuse, R94 ;  /* 0x0000005e035e7220 */ /* 0x040fe40000410000 */
[C---:B------:R-:W-:Y:S01]  /*16580*/  HMMA.16816.F32 R64, R128.reuse, R110, R64 ;  /* 0x0000006e8040723c */ /* 0x040fe20000001840 */
[----:B------:R-:W4:Y:S03]  /*16590*/  LDSM.16.MT88.4 R108, [R134+UR4+0x4100] ;  /* 0x00410004866c783b */ /* 0x000f260008004200 */
        /* <DEDUP_REMOVED lines=9> */
[C---:B------:R-:W-:Y:S01]  /*16630*/  FMUL.FTZ R78, R3.reuse, R78 ;  /* 0x0000004e034e7220 */ /* 0x040fe20000410000 */
[----:B------:R-:W-:Y:S01]  /*16640*/  MUFU.EX2 R176, R176 ;  /* 0x000000b000b07308 */ /* 0x000fe20000000800 */
[C---:B------:R-:W-:Y:S02]  /*16650*/  FMUL.FTZ R76, R132.reuse, R76 ;  /* 0x0000004c844c7220 */ /* 0x040fe40000410000 */
[----:B------:R-:W-:Y:S04]  /*16660*/  FMUL.FTZ R79, R3, R79 ;  /* 0x0000004f034f7220 */ /* 0x000fe80000410000 */
[C---:B------:R-:W-:Y:S02]  /*16670*/  FMUL.FTZ R77, R132.reuse, R77 ;  /* 0x0000004d844d7220 */ /* 0x040fe40000410000 */
[--C-:B------:R-:W-:Y:S02]  /*16680*/  FFMA.FTZ R181, R153, c[0x0][0x2d0], -R152.reuse ;  /* 0x0000b40099b57a23 */ /* 0x100fe40000010898 */
[--C-:B------:R-:W-:Y:S02]  /*16690*/  FFMA.FTZ R175, R175, c[0x0][0x2d0], -R152.reuse ;  /* 0x0000b400afaf7a23 */ /* 0x100fe40000010898 */
[--C-:B------:R-:W-:Y:S01]  /*166a0*/  FFMA.FTZ R178, R173, c[0x0][0x2d0], -R152.reuse ;  /* 0x0000b400adb27a23 */ /* 0x100fe20000010898 */
[C---:B---3--:R-:W-:Y:S01]  /*166b0*/  HMMA.16816.F32 R76, R128.reuse, R100, R76 ;  /* 0x00000064804c723c */ /* 0x048fe2000000184c */
[----:B------:R-:W-:Y:S02]  /*166c0*/  MUFU.EX2 R181, R181 ;  /* 0x000000b500b57308 */ /* 0x000fe40000000800 */
[C---:B------:R-:W-:Y:S02]  /*166d0*/  FMUL.FTZ R82, R3.reuse, R82 ;  /* 0x0000005203527220 */ /* 0x040fe40000410000 */
[----:B------:R-:W-:Y:S02]  /*166e0*/  FMUL.FTZ R80, R132, R80 ;  /* 0x0000005084507220 */ /* 0x000fe40000410000 */
[----:B------:R-:W-:Y:S01]  /*166f0*/  FMUL.FTZ R83, R3, R83 ;  /* 0x0000005303537220 */ /* 0x000fe20000410000 */
[----:B--2---:R-:W-:Y:S01]  /*16700*/  F2FP.PACK_AB R100, R166, R165 ;  /* 0x000000a5a664723e */ /* 0x004fe200000000ff */
[----:B------:R-:W-:Y:S02]  /*16710*/  FMUL.FTZ R81, R132, R81 ;  /* 0x0000005184517220 */ /* 0x000fe40000410000 */
[----:B------:R-:W-:Y:S01]  /*16720*/  MUFU.EX2 R175, R175 ;  /* 0x000000af00af7308 */ /* 0x000fe20000000800 */
[----:B------:R-:W-:Y:S01]  /*16730*/  F2FP.PACK_AB R101, R170, R169 ;  /* 0x000000a9aa65723e */ /* 0x000fe200000000ff */
[--C-:B------:R-:W-:Y:S02]  /*16740*/  FFMA.FTZ R173, R180, c[0x0][0x2d0], -R145.reuse ;  /* 0x0000b400b4ad7a23 */ /* 0x100fe40000010891 */
[--C-:B------:R-:W-:Y:S01]  /*16750*/  FFMA.FTZ R180, R154, c[0x0][0x2d0], -R145.reuse ;  /* 0x0000b4009ab47a23 */ /* 0x100fe20000010891 */
[C---:B------:R-:W-:Y:S03]  /*16760*/  HMMA.16816.F32 R80, R128.reuse, R102, R80 ;  /* 0x000000668050723c */ /* 0x040fe60000001850 */
[--C-:B------:R-:W-:Y:S02]  /*16770*/  FFMA.FTZ R174, R174, c[0x0][0x2d0], -R145.reuse ;  /* 0x0000b400aeae7a23 */ /* 0x100fe40000010891 */
[--C-:B------:R-:W-:Y:S01]  /*16780*/  FFMA.FTZ R179, R182, c[0x0][0x2d0], -R145.reuse ;  /* 0x0000b400b6b37a23 */ /* 0x100fe20000010891 */
[----:B------:R-:W-:Y:S01]  /*16790*/  MUFU.EX2 R178, R178 ;  /* 0x000000b200b27308 */ /* 0x000fe20000000800 */
[--C-:B------:R-:W-:Y:S01]  /*167a0*/  FFMA.FTZ R182, R151, c[0x0][0x2d0], -R152.reuse ;  /* 0x0000b40097b67a23 */ /* 0x100fe20000010898 */
[C---:B----4-:R-:W-:Y:S01]  /*167b0*/  HMMA.16816.F32 R84, R128.reuse, R108, R84 ;  /* 0x0000006c8054723c */ /* 0x050fe20000001854 */
[----:B------:R-:W-:Y:S03]  /*167c0*/  LDSM.16.MT88.4 R148, [R135+UR4+0x3900] ;  /* 0x003900048794783b */ /* 0x000fe60008004200 */
[----:B------:R-:W-:Y:S01]  /*167d0*/  FFMA.FTZ R152, R147, c[0x0][0x2d0], -R152 ;  /* 0x0000b40093987a23 */ /* 0x000fe20000010898 */
[----:B------:R-:W-:Y:S01]  /*167e0*/  F2FP.PACK_AB R102, R168, R167 ;  /* 0x000000a7a866723e */ /* 0x000fe200000000ff */
[----:B------:R-:W-:Y:S01]  /*167f0*/  FFMA.FTZ R145, R144, c[0x0][0x2d0], -R145 ;  /* 0x0000b40090917a23 */ /* 0x000fe20000010891 */
[----:B-----5:R-:W-:Y:S01]  /*16800*/  F2FP.PACK_AB R103, R172, R171 ;  /* 0x000000abac67723e */ /* 0x020fe200000000ff */
[C---:B------:R-:W-:Y:S01]  /*16810*/  HMMA.16816.F32 R88, R128.reuse, R110, R88 ;  /* 0x0000006e8058723c */ /* 0x040fe20000001858 */
[----:B------:R-:W2:Y:S01]  /*16820*/  LDSM.16.MT88.4 R108, [R134+UR4+0x900] ;  /* 0x00090004866c783b */ /* 0x000ea20008004200 */
[----:B------:R3:W-:Y:S02]  /*16830*/  MUFU.EX2 R224, R152 ;  /* 0x0000009800e07308 */ /* 0x0007e40000000800 */
[----:B------:R-:W-:Y:S02]  /*16840*/  FFMA.FTZ R161, R3, R214, R161 ;  /* 0x000000d603a17223 */ /* 0x000fe400000100a1 */
[----:B------:R-:W-:Y:S02]  /*16850*/  FFMA.FTZ R164, R132, R213, R164 ;  /* 0x000000d584a47223 */ /* 0x000fe400000100a4 */
[C---:B-1----:R-:W-:Y:S04]  /*16860*/  HMMA.16816.F32 R92, R128.reuse, R104, R92 ;  /* 0x00000068805c723c */ /* 0x042fe8000000185c */
[----:B------:R1:W-:Y:S01]  /*16870*/  MUFU.EX2 R228, R145 ;  /* 0x0000009100e47308 */ /* 0x0003e20000000800 */
[----:B------:R-:W-:Y:S02]  /*16880*/  FADD.FTZ R163, R163, R164 ;  /* 0x000000a4a3a37221 */ /* 0x000fe40000010000 */
[----:B------:R-:W-:Y:S01]  /*16890*/  FADD.FTZ R161, R160, R161 ;  /* 0x000000a1a0a17221 */ /* 0x000fe20000010000 */
[----:B------:R-:W-:Y:S01]  /*168a0*/  HMMA.16816.F32 R96, R128, R106, R96 ;  /* 0x0000006a8060723c */ /* 0x000fe20000001860 */
[----:B------:R-:W4:Y:S03]  /*168b0*/  LDSM.16.MT88.4 R104, [R156+0x2900] ;  /* 0x002900009c68783b */ /* 0x000f260000004200 */
[----:B------:R-:W-:Y:S02]  /*168c0*/  FADD.FTZ R162, R162, R163 ;  /* 0x000000a3a2a27221 */ /* 0x000fe40000010000 */
[----:B------:R-:W-:Y:S02]  /*168d0*/  MUFU.EX2 R173, R173 ;  /* 0x000000ad00ad7308 */ /* 0x000fe40000000800 */
[C---:B------:R-:W-:Y:S01]  /*168e0*/  HMMA.16816.F32 R4, R100.reuse, R112, R4 ;  /* 0x000000706404723c */ /* 0x040fe20000001804 */
[----:B---3--:R-:W-:Y:S04]  /*168f0*/  LDSM.16.MT88.4 R152, [R133+0x3900] ;  /* 0x003900008598783b */ /* 0x008fe80000004200 */
[----:B------:R-:W-:Y:S03]  /*16900*/  FADD.FTZ R162, R159, R162 ;  /* 0x000000a29fa27221 */ /* 0x000fe60000010000 */
[C---:B------:R-:W-:Y:S01]  /*16910*/  HMMA.16816.F32 R8, R100.reuse, R114, R8 ;  /* 0x000000726408723c */ /* 0x040fe20000001808 */
[----:B------:R-:W-:Y:S01]  /*16920*/  MUFU.EX2 R174, R174 ;  /* 0x000000ae00ae7308 */ /* 0x000fe20000000800 */
[----:B------:R-:W-:Y:S02]  /*16930*/  LDSM.16.MT88.4 R112, [R133+0x4900] ;  /* 0x004900008570783b */ /* 0x000fe40000004200 */
[----:B------:R-:W-:Y:S04]  /*16940*/  FADD.FTZ R165, R165, R162 ;  /* 0x000000a2a5a57221 */ /* 0x000fe80000010000 */
[C---:B------:R-:W-:Y:S02]  /*16950*/  HMMA.16816.F32 R12, R100.reuse, R116, R12 ;  /* 0x00000074640c723c */ /* 0x040fe4000000180c */
[----:B-1----:R-:W-:Y:S01]  /*16960*/  LDSM.16.MT88.4 R144, [R156+0x1900] ;  /* 0x001900009c90783b */ /* 0x002fe20000004200 */
[----:B------:R-:W-:Y:S01]  /*16970*/  MUFU.EX2 R179, R179 ;  /* 0x000000b300b37308 */ /* 0x000fe20000000800 */
[----:B------:R-:W-:Y:S04]  /*16980*/  FADD.FTZ R166, R166, R165 ;  /* 0x000000a5a6a67221 */ /* 0x000fe80000010000 */
[C---:B------:R-:W-:Y:S02]  /*16990*/  HMMA.16816.F32 R16, R100.reuse, R118, R16 ;  /* 0x000000766410723c */ /* 0x040fe40000001810 */
[----:B------:R-:W-:Y:S02]  /*169a0*/  LDSM.16.MT88.4 R116, [R134+UR4+0x4900] ;  /* 0x004900048674783b */ /* 0x000fe40008004200 */
[----:B------:R-:W-:Y:S01]  /*169b0*/  FADD.FTZ R167, R167, R166 ;  /* 0x000000a6a7a77221 */ /* 0x000fe20000010000 */
[----:B------:R-:W-:Y:S03]  /*169c0*/  MUFU.EX2 R180, R180 ;  /* 0x000000b400b47308 */ /* 0x000fe60000000800 */
[C---:B--2---:R-:W-:Y:S04]  /*169d0*/  HMMA.16816.F32 R20, R100.reuse, R108, R20 ;  /* 0x0000006c6414723c */ /* 0x044fe80000001814 */
[----:B------:R-:W-:Y:S03]  /*169e0*/  FADD.FTZ R167, R168, R167 ;  /* 0x000000a7a8a77221 */ /* 0x000fe60000010000 */
[----:B------:R-:W1:Y:S01]  /*169f0*/  MUFU.EX2 R182, R182 ;  /* 0x000000b600b67308 */ /* 0x000e620000000800 */
[C---:B------:R-:W-:Y:S01]  /*16a00*/  HMMA.16816.F32 R24, R100.reuse, R110, R24 ;  /* 0x0000006e6418723c */ /* 0x040fe20000001818 */
[----:B------:R-:W2:Y:S07]  /*16a10*/  LDSM.16.MT88.4 R108, [R135+UR4+0x4900] ;  /* 0x00490004876c783b */ /* 0x000eae0008004200 */
[C---:B------:R-:W-:Y:S08]  /*16a20*/  HMMA.16816.F32 R28, R100.reuse, R120, R28 ;  /* 0x00000078641c723c */ /* 0x040ff0000000181c */
[C---:B------:R-:W-:Y:S01]  /*16a30*/  HMMA.16816.F32 R32, R100.reuse, R122, R32 ;  /* 0x0000007a6420723c */ /* 0x040fe20000001820 */
[----:B------:R-:W-:Y:S07]  /*16a40*/  LDSM.16.MT88.4 R120, [R156+0x1100] ;  /* 0x001100009c78783b */ /* 0x000fee0000004200 */
[C---:B------:R-:W-:Y:S08]  /*16a50*/  HMMA.16816.F32 R36, R100.reuse, R124, R36 ;  /* 0x0000007c6424723c */ /* 0x040ff00000001824 */
[C---:B------:R-:W-:Y:S01]  /*16a60*/  HMMA.16816.F32 R40, R100.reuse, R126, R40 ;  /* 0x0000007e6428723c */ /* 0x040fe20000001828 */
[----:B------:R-:W-:Y:S07]  /*16a70*/  LDSM.16.MT88.4 R124, [R135+UR4+0x3100] ;  /* 0x00310004877c783b */ /* 0x000fee0008004200 */
[C---:B------:R-:W-:Y:S07]  /*16a80*/  HMMA.16816.F32 R44, R100.reuse, R136, R44 ;  /* 0x00000088642c723c */ /* 0x040fee000000182c */
[----:B-1----:R-:W-:Y:S01]  /*16a90*/  F2FP.PACK_AB R136, R182, R181 ;  /* 0x000000b5b688723e */ /* 0x002fe200000000ff */
[C---:B------:R-:W-:Y:S04]  /*16aa0*/  HMMA.16816.F32 R48, R100.reuse, R138, R48 ;  /* 0x0000008a6430723c */ /* 0x040fe80000001830 */
[----:B------:R-:W-:Y:S03]  /*16ab0*/  F2FP.PACK_AB R137, R226, R191 ;  /* 0x000000bfe289723e */ /* 0x000fe600000000ff */
[----:B------:R-:W-:Y:S01]  /*16ac0*/  F2FP.PACK_AB R138, R224, R183 ;  /* 0x000000b7e08a723e */ /* 0x000fe200000000ff */
[C---:B------:R-:W-:Y:S04]  /*16ad0*/  HMMA.16816.F32 R52, R100.reuse, R140, R52 ;  /* 0x0000008c6434723c */ /* 0x040fe80000001834 */
[----:B------:R-:W-:Y:S04]  /*16ae0*/  F2FP.PACK_AB R139, R228, R223 ;  /* 0x000000dfe48b723e */ /* 0x000fe800000000ff */
[C---:B------:R-:W-:Y:S01]  /*16af0*/  HMMA.16816.F32 R56, R100.reuse, R142, R56 ;  /* 0x0000008e6438723c */ /* 0x040fe20000001838 */
[----:B------:R-:W-:Y:S07]  /*16b00*/  LDSM.16.MT88.4 R140, [R134+UR4+0x1900] ;  /* 0x00190004868c783b */ /* 0x000fee0008004200 */
[C---:B----4-:R-:W-:Y:S08]  /*16b10*/  HMMA.16816.F32 R60, R100.reuse, R104, R60 ;  /* 0x00000068643c723c */ /* 0x050ff0000000183c */
        /* <DEDUP_REMOVED lines=14> */
[C---:B------:R-:W-:Y:S01]  /*16c00*/  F2FP.PACK_AB R100, R177.reuse, R176 ;  /* 0x000000b0b164723e */ /* 0x040fe200000000ff */
        /* <DEDUP_REMOVED lines=43> */
[C---:B------:R-:W-:Y:S01]  /*16ec0*/  HMMA.16816.F32 R128, R136.reuse, R124, R4 ;  /* 0x0000007c8880723c */ /* 0x040fe20000001804 */
[----:B------:R-:W1:Y:S07]  /*16ed0*/  LDSM.16.MT88.4 R4, [R134+UR4+0x3900] ;  /* 0x003900048604783b */ /* 0x000e6e0008004200 */
[C---:B------:R-:W-:Y:S01]  /*16ee0*/  HMMA.16816.F32 R124, R136.reuse, R126, R8 ;  /* 0x0000007e887c723c */ /* 0x040fe20000001808 */
[----:B------:R-:W2:Y:S07]  /*16ef0*/  LDSM.16.MT88.4 R8, [R156+0x3900] ;  /* 0x003900009c08783b */ /* 0x000eae0000004200 */
[C---:B---3--:R-:W-:Y:S01]  /*16f00*/  HMMA.16816.F32 R120, R136.reuse, R116, R12 ;  /* 0x000000748878723c */ /* 0x048fe2000000180c */
[----:B------:R-:W3:Y:S07]  /*16f10*/  LDSM.16.MT88.4 R12, [R135+UR4+0x5900] ;  /* 0x00590004870c783b */ /* 0x000eee0008004200 */
[C---:B------:R-:W-:Y:S07]  /*16f20*/  HMMA.16816.F32 R116, R136.reuse, R118, R16 ;  /* 0x000000768874723c */ /* 0x040fee0000001810 */
[----:B------:R-:W-:Y:S01]  /*16f30*/  @P0 IADD3 R16, R217, -0x2, RZ ;  /* 0xfffffffed9100810 */ /* 0x000fe20007ffe0ff */
[C---:B------:R-:W-:Y:S04]  /*16f40*/  HMMA.16816.F32 R112, R136.reuse, R140, R20 ;  /* 0x0000008c8870723c */ /* 0x040fe80000001814 */
[----:B------:R-:W-:Y:S03]  /*16f50*/  @P0 SHF.R.S32.HI R17, RZ, 0x1f, R16 ;  /* 0x0000001fff110819 */ /* 0x000fe60000011410 */
[----:B------:R-:W-:Y:S01]  /*16f60*/  @P0 IMAD.WIDE.U32 R20, R16, c[0x0][0x1e0], RZ ;  /* 0x0000780010140a25 */ /* 0x000fe200078e00ff */
[C---:B------:R-:W-:Y:S04]  /*16f70*/  HMMA.16816.F32 R108, R136.reuse, R142, R24 ;  /* 0x0000008e886c723c */ /* 0x040fe80000001818 */
[----:B------:R-:W-:Y:S01]  /*16f80*/  @P0 SHF.L.U32 R23, R20, 0x6, RZ ;  /* 0x0000000614170819 */ /* 0x000fe200000006ff */
[----:B------:R-:W-:Y:S03]  /*16f90*/  @P0 IMAD R17, R17, c[0x0][0x1e0], RZ ;  /* 0x0000780011110a24 */ /* 0x000fe600078e02ff */
        /* <DEDUP_REMOVED lines=9> */
[C---:B-1----:R-:W-:Y:S08]  /*17030*/  HMMA.16816.F32 R52, R136.reuse, R4, R52 ;  /* 0x000000048834723c */ /* 0x042ff00000001834 */
[C---:B------:R-:W-:Y:S01]  /*17040*/  HMMA.16816.F32 R56, R136.reuse, R6, R56 ;  /* 0x000000068838723c */ /* 0x040fe20000001838 */
[----:B------:R-:W1:Y:S07]  /*17050*/  LDSM.16.MT88.4 R4, [R133+0x5900] ;  /* 0x005900008504783b */ /* 0x000e6e0000004200 */
[C---:B--2---:R-:W-:Y:S07]  /*17060*/  HMMA.16816.F32 R60, R136.reuse, R8, R60 ;  /* 0x00000008883c723c */ /* 0x044fee000000183c */
[C---:B------:R-:W-:Y:S01]  /*17070*/  @P0 IADD3 R8, P1, R23.reuse, R206, RZ ;  /* 0x000000ce17080210 */ /* 0x040fe20007f3e0ff */
[C---:B------:R-:W-:Y:S04]  /*17080*/  HMMA.16816.F32 R64, R136.reuse, R10, R64 ;  /* 0x0000000a8840723c */ /* 0x040fe80000001840 */
[----:B------:R-:W-:Y:S02]  /*17090*/  @P0 IADD3.X R9, R20, R211, RZ, P1, !PT ;  /* 0x000000d314090210 */ /* 0x000fe40000ffe4ff */
[----:B------:R-:W-:Y:S02]  /*170a0*/  @P0 LEA R18, P3, R8, c[0x0][0x1c8], 0x1 ;  /* 0x0000720008120a11 */ /* 0x000fe400078608ff */
[----:B------:R-:W-:Y:S01]  /*170b0*/  @P0 IADD3 R11, P2, R23, R216, RZ ;  /* 0x000000d8170b0210 */ /* 0x000fe20007f5e0ff */
[C---:B---3--:R-:W-:Y:S03]  /*170c0*/  HMMA.16816.F32 R68, R136.reuse, R12, R68 ;  /* 0x0000000c8844723c */ /* 0x048fe60000001844 */
[C---:B------:R-:W-:Y:S02]  /*170d0*/  @P0 LEA R16, P1, R11.reuse, c[0x0][0x1c8], 0x1 ;  /* 0x000072000b100a11 */ /* 0x040fe400078208ff */
[----:B------:R-:W-:Y:S02]  /*170e0*/  @P0 IADD3.X R10, R20, R215, RZ, P2, !PT ;  /* 0x000000d7140a0210 */ /* 0x000fe400017fe4ff */
[----:B------:R-:W-:Y:S01]  /*170f0*/  @P0 LEA.HI.X R19, R8, c[0x0][0x1cc], R9, 0x1, P3 ;  /* 0x0000730008130a11 */ /* 0x000fe200018f0c09 */
[C---:B------:R-:W-:Y:S04]  /*17100*/  HMMA.16816.F32 R72, R136.reuse, R14, R72 ;  /* 0x0000000e8848723c */ /* 0x040fe80000001848 */
[----:B------:R-:W-:Y:S02]  /*17110*/  @P0 LEA.HI.X R17, R11, c[0x0][0x1cc], R10, 0x1, P1 ;  /* 0x000073000b110a11 */ /* 0x000fe400008f0c0a */
[----:B------:R-:W2:Y:S01]  /*17120*/  LDSM.16.MT88.4 R8, [R134+UR4+0x5900] ;  /* 0x005900048608783b */ /* 0x000ea20008004200 */
[----:B------:R-:W-:Y:S01]  /*17130*/  @P0 IADD3 R21, P1, R199, R23, RZ ;  /* 0x00000017c7150210 */ /* 0x000fe20007f3e0ff */
[C---:B-1----:R-:W-:Y:S04]  /*17140*/  HMMA.16816.F32 R76, R136.reuse, R4, R76 ;  /* 0x00000004884c723c */ /* 0x042fe8000000184c */
[----:B------:R-:W-:Y:S02]  /*17150*/  @P0 IADD3 R12, P4, R21, R206, RZ ;  /* 0x000000ce150c0210 */ /* 0x000fe40007f9e0ff */
[----:B------:R-:W-:Y:S01]  /*17160*/  @P0 IADD3.X R24, R198, R20, RZ, P1, !PT ;  /* 0x00000014c6180210 */ /* 0x000fe20000ffe4ff */
[----:B------:R-:W-:Y:S01]  /*17170*/  FADD.FTZ R4, R158, R161 ;  /* 0x000000a19e047221 */ /* 0x000fe20000010000 */
[----:B------:R-:W-:Y:S01]  /*17180*/  @P0 LEA R26, P1, R12, c[0x0][0x1c8], 0x1 ;  /* 0x000072000c1a0a11 */ /* 0x000fe200078208ff */
[C---:B------:R-:W-:Y:S03]  /*17190*/  HMMA.16816.F32 R80, R136.reuse, R6, R80 ;  /* 0x000000068850723c */ /* 0x040fe60000001850 */
[----:B------:R-:W-:Y:S01]  /*171a0*/  @P0 IADD3.X R13, R24, R211, RZ, P4, !PT ;  /* 0x000000d3180d0210 */ /* 0x000fe200027fe4ff */
[----:B------:R-:W-:Y:S01]  /*171b0*/  FADD.FTZ R4, R157, R4 ;  /* 0x000000049d047221 */ /* 0x000fe20000010000 */
[----:B------:R-:W-:Y:S02]  /*171c0*/  @P0 IADD3 R23, P3, R23, R194, RZ ;  /* 0x000000c217170210 */ /* 0x000fe40007f7e0ff */
[----:B------:R-:W-:Y:S01]  /*171d0*/  @P0 LEA.HI.X R27, R12, c[0x0][0x1cc], R13, 0x1, P1 ;  /* 0x000073000c1b0a11 */ /* 0x000fe200008f0c0d */
[----:B------:R-:W-:Y:S01]  /*171e0*/  FADD.FTZ R169, R169, R4 ;  /* 0x00000004a9a97221 */ /* 0x000fe20000010000 */
[----:B------:R-:W1:Y:S01]  /*171f0*/  LDSM.16.MT88.4 R12, [R156+0x5900] ;  /* 0x005900009c0c783b */ /* 0x000e620000004200 */
[C---:B------:R-:W-:Y:S02]  /*17200*/  ISETP.GE.AND P1, PT, R212.reuse, 0x1, PT ;  /* 0x00000001d400780c */ /* 0x040fe40003f26270 */
[----:B------:R-:W-:Y:S01]  /*17210*/  IADD3 R212, R212, 0x1, RZ ;  /* 0x00000001d4d47810 */ /* 0x000fe20007ffe0ff */
[----:B------:R-:W-:Y:S01]  /*17220*/  FADD.FTZ R170, R170, R169 ;  /* 0x000000a9aaaa7221 */ /* 0x000fe20000010000 */
[----:B------:R-:W-:Y:S02]  /*17230*/  @P0 LEA R22, P2, R23, c[0x0][0x1c8], 0x1 ;  /* 0x0000720017160a11 */ /* 0x000fe400078408ff */
[----:B------:R-:W-:Y:S01]  /*17240*/  SEL R212, R212, RZ, !P1 ;  /* 0x000000ffd4d47207 */ /* 0x000fe20004800000 */
[----:B------:R-:W-:Y:S01]  /*17250*/  FADD.FTZ R171, R171, R170 ;  /* 0x000000aaabab7221 */ /* 0x000fe20000010000 */
[----:B------:R-:W-:Y:S02]  /*17260*/  @P0 IADD3.X R20, R20, R193, RZ, P3, !PT ;  /* 0x000000c114140210 */ /* 0x000fe40001ffe4ff */
[----:B------:R-:W-:Y:S01]  /*17270*/  @P0 IADD3 R3, P4, R21, R216, RZ ;  /* 0x000000d815030210 */ /* 0x000fe20007f9e0ff */
[----:B------:R-:W-:Y:S01]  /*17280*/  @P0 IMAD R5, R212, 0x3000, R203 ;  /* 0x00003000d4050824 */ /* 0x000fe200078e02cb */
[----:B------:R-:W-:Y:S01]  /*17290*/  @P0 LEA.HI.X R23, R23, c[0x0][0x1cc], R20, 0x1, P2 ;  /* 0x0000730017170a11 */ /* 0x000fe200010f0c14 */
[----:B------:R-:W-:Y:S01]  /*172a0*/  FADD.FTZ R172, R172, R171 ;  /* 0x000000abacac7221 */ /* 0x000fe20000010000 */
[----:B------:R-:W-:Y:S02]  /*172b0*/  @P0 LEA R20, P3, R3, c[0x0][0x1c8], 0x1 ;  /* 0x0000720003140a11 */ /* 0x000fe400078608ff */
[----:B------:R-:W-:Y:S01]  /*172c0*/  @P0 IADD3.X R28, R24, R215, RZ, P4, !PT ;  /* 0x000000d7181c0210 */ /* 0x000fe200027fe4ff */
[----:B------:R-:W-:Y:S01]  /*172d0*/  FADD.FTZ R173, R173, R172 ;  /* 0x000000acadad7221 */ /* 0x000fe20000010000 */
[----:B------:R-:W-:Y:S01]  /*172e0*/  @P0 IADD3 R7, P2, R21, R194, RZ ;  /* 0x000000c215070210 */ /* 0x000fe20007f5e0ff */
[C---:B--2---:R-:W-:Y:S03]  /*172f0*/  HMMA.16816.F32 R84, R136.reuse, R8, R84 ;  /* 0x000000088854723c */ /* 0x044fe60000001854 */
[----:B------:R-:W-:Y:S01]  /*17300*/  @P0 LEA.HI.X R21, R3, c[0x0][0x1cc], R28, 0x1, P3 ;  /* 0x0000730003150a11 */ /* 0x000fe200018f0c1c */
[----:B------:R-:W-:Y:S01]  /*17310*/  FADD.FTZ R174, R174, R173 ;  /* 0x000000adaeae7221 */ /* 0x000fe20000010000 */
[----:B------:R-:W-:Y:S02]  /*17320*/  @P0 SHF.L.U32 R3, R5, 0x1, RZ ;  /* 0x0000000105030819 */ /* 0x000fe400000006ff */
[----:B------:R-:W-:Y:S01]  /*17330*/  LOP3.LUT P4, RZ, R197, 0x1, RZ, 0xc0, !PT ;  /* 0x00000001c5ff7812 */ /* 0x000fe2000788c0ff */
[C---:B------:R-:W-:Y:S02]  /*17340*/  HMMA.16816.F32 R88, R136.reuse, R10, R88 ;  /* 0x0000000a8858723c */ /* 0x040fe40000001858 */
[----:B------:R-:W-:Y:S01]  /*17350*/  @!PT LDS RZ, [RZ] ;  /* 0x00000000fffff984 */ /* 0x000fe20000000800 */
[----:B------:R-:W-:Y:S01]  /*17360*/  @!PT LDS RZ, [RZ] ;  /* 0x00000000fffff984 */ /* 0x000fe20000000800 */
[----:B------:R-:W-:Y:S01]  /*17370*/  @!PT LDS RZ, [RZ] ;  /* 0x00000000fffff984 */ /* 0x000fe20000000800 */
[----:B------:R2:W-:Y:S02]  /*17380*/  @P0 LDGSTS.E.BYPASS.LTC128B.128 [R3+0xc100], [R18.64], !P6 ;  /* 0x0c10000012030fae */ /* 0x0005e4000f101d46 */
[----:B------:R-:W-:Y:S01]  /*17390*/  @P0 LEA R6, P1, R7, c[0x0][0x1c8], 0x1 ;  /* 0x0000720007060a11 */ /* 0x000fe200078208ff */
[----:B------:R-:W-:Y:S01]  /*173a0*/  FADD.FTZ R179, R179, R174 ;  /* 0x000000aeb3b37221 */ /* 0x000fe20000010000 */
[----:B------:R-:W-:Y:S02]  /*173b0*/  @P0 IADD3.X R24, R24, R193, RZ, P2, !PT ;  /* 0x000000c118180210 */ /* 0x000fe400017fe4ff */
[----:B------:R-:W-:Y:S01]  /*173c0*/  MOV R133, R2 ;  /* 0x0000000200857202 */ /* 0x000fe20000000f00 */
[----:B------:R-:W-:Y:S01]  /*173d0*/  FADD.FTZ R180, R180, R179 ;  /* 0x000000b3b4b47221 */ /* 0x000fe20000010000 */
[----:B------:R2:W-:Y:S02]  /*173e0*/  @P0 LDGSTS.E.BYPASS.LTC128B.128 [R3+0xe100], [R16.64], !P5 ;  /* 0x0e10000010030fae */ /* 0x0005e4000e901d46 */
[----:B------:R-:W-:Y:S01]  /*173f0*/  @P0 LEA.HI.X R7, R7, c[0x0][0x1cc], R24, 0x1, P1 ;  /* 0x0000730007070a11 */ /* 0x000fe200008f0c18 */
[C---:B-1----:R-:W-:Y:S03]  /*17400*/  HMMA.16816.F32 R92, R136.reuse, R12, R92 ;  /* 0x0000000c885c723c */ /* 0x042fe6000000185c */
[----:B------:R-:W-:Y:S02]  /*17410*/  FADD.FTZ R191, R191, R180 ;  /* 0x000000b4bfbf7221 */ /* 0x000fe40000010000 */
[----:B------:R2:W-:Y:S02]  /*17420*/  @P0 LDGSTS.E.BYPASS.LTC128B.128 [R3+0x10100], [R22.64], !P4 ;  /* 0x1010000016030fae */ /* 0x0005e4000e101d46 */
[----:B------:R-:W-:Y:S01]  /*17430*/  FADD.FTZ R226, R226, R191 ;  /* 0x000000bfe2e27221 */ /* 0x000fe20000010000 */
[----:B------:R-:W-:Y:S04]  /*17440*/  HMMA.16816.F32 R96, R136, R14, R96 ;  /* 0x0000000e8860723c */ /* 0x000fe80000001860 */
[----:B------:R-:W-:Y:S01]  /*17450*/  FADD.FTZ R223, R223, R226 ;  /* 0x000000e2dfdf7221 */ /* 0x000fe20000010000 */
[----:B------:R2:W-:Y:S03]  /*17460*/  @P0 LDGSTS.E.BYPASS.LTC128B.128 [R3+0xd100], [R26.64], !P6 ;  /* 0x0d1000001a030fae */ /* 0x0005e6000f101d46 */
[----:B------:R-:W-:Y:S05]  /*17470*/  FADD.FTZ R214, R228, R223 ;  /* 0x000000dfe4d67221 */ /* 0x000fea0000010000 */
[----:B------:R2:W-:Y:S08]  /*17480*/  @P0 LDGSTS.E.BYPASS.LTC128B.128 [R3+0xf100], [R20.64], !P5 ;  /* 0x0f10000014030fae */ /* 0x0005f0000e901d46 */
[----:B------:R2:W-:Y:S01]  /*17490*/  @P0 LDGSTS.E.BYPASS.LTC128B.128 [R3+0x11100], [R6.64], !P4 ;  /* 0x1110000006030fae */ /* 0x0005e2000e101d46 */
[----:B------:R-:W-:Y:S02]  /*174a0*/  ISETP.GT.AND P0, PT, R217, RZ, PT ;  /* 0x000000ffd900720c */ /* 0x000fe40003f04270 */
[----:B------:R-:W-:Y:S05]  /*174b0*/  MOV R217, R222 ;  /* 0x000000de00d97202 */ /* 0x000fea0000000f00 */
[----:B------:R-:W0:Y:S01]  /*174c0*/  LDGDEPBAR ;  /* 0x00000000000079af */ /* 0x000e220000000000 */
[----:B--2---:R-:W-:Y:S05]  /*174d0*/  MOV R3, R0 ;  /* 0x0000000000037202 */ /* 0x004fea0000000f00 */
[----:B------:R-:W-:-:S05]  /*174e0*/  @P0 BRA `(.L_x_1264) ;  /* 0xffffd1a000000947 */ /* 0x000fca000383ffff */
.L_x_1263:
        /* <DEDUP_REMOVED lines=122> */
.L_x_1209:
        /* <DEDUP_REMOVED lines=152> */
.L_x_1266:
[----:B----4-:R-:W-:Y:S01]  /*18610*/  LOP3.LUT R7, R6, 0xffffffe0, RZ, 0xc0, !PT ;  /* 0xffffffe006077812 */ /* 0x010fe200078ec0ff */
        /* <DEDUP_REMOVED lines=10> */
[----:B------:R-:W-:Y:S01]  /*186c0*/  LOP3.LUT R13, R13, 0xffffff8, RZ, 0xc0, !PT ;  /* 0x0ffffff80d0d7812 */ /* 0x000fe200078ec0ff */
[----:B------:R-:W-:Y:S01]  /*186d0*/  IMAD.IADD R21, R21, 0x1, -R6 ;  /* 0x0000000115157824 */ /* 0x000fe200078e0a06 */
[----:B------:R-:W-:Y:S01]  /*186e0*/  LEA.HI R7, R7, R8, RZ, 0x2 ;  /* 0x0000000807077211 */ /* 0x000fe200078f10ff */
[----:B------:R-:W-:Y:S01]  /*186f0*/  IMAD R6, R0, c[0x0][0x490], RZ ;  /* 0x0001240000067a24 */ /* 0x000fe200078e02ff */
[----:B------:R-:W-:Y:S01]  /*18700*/  IADD3 R4, R4, -R13, RZ ;  /* 0x8000000d04047210 */ /* 0x000fe20007ffe0ff */
[----:B------:R-:W-:Y:S01]  /*18710*/  IMAD R0, R0, c[0x0][0x3e8], RZ ;  /* 0x0000fa0000007a24 */ /* 0x000fe200078e02ff */
[----:B------:R-:W-:Y:S01]  /*18720*/  SHF.R.S32.HI R7, RZ, 0x2, R7 ;  /* 0x00000002ff077819 */ /* 0x000fe20000011407 */
[----:B------:R-:W-:Y:S01]  /*18730*/  IMAD R13, R195, c[0x0][0x494], R6 ;  /* 0x00012500c30d7a24 */ /* 0x000fe200078e0206 */
[----:B------:R-:W-:Y:S01]  /*18740*/  ISETP.NE.AND P1, PT, R9, 0x1, PT ;  /* 0x000000010900780c */ /* 0x000fe20003f25270 */
[----:B------:R-:W-:Y:S01]  /*18750*/  IMAD R9, R11, c[0x0][0x3a0], RZ ;  /* 0x0000e8000b097a24 */ /* 0x000fe200078e02ff */
[----:B------:R-:W-:Y:S01]  /*18760*/  LOP3.LUT P2, RZ, R8, 0x3, RZ, 0xc0, !PT ;  /* 0x0000000308ff7812 */ /* 0x000fe2000784c0ff */
[----:B------:R-:W-:Y:S01]  /*18770*/  IMAD R4, R4, 0x10, R7 ;  /* 0x0000001004047824 */ /* 0x000fe200078e0207 */
[----:B------:R-:W-:Y:S01]  /*18780*/  MOV R18, R10 ;  /* 0x0000000a00127202 */ /* 0x000fe20000000f00 */
[C---:B------:R-:W-:Y:S01]  /*18790*/  IMAD R9, R10.reuse, c[0x0][0x3a4], R9 ;  /* 0x0000e9000a097a24 */ /* 0x040fe200078e0209 */
[-C--:B------:R-:W-:Y:S01]  /*187a0*/  LEA.HI R12, R17, R2.reuse, RZ, 0x3 ;  /* 0x00000002110c7211 */ /* 0x080fe200078f18ff */
[----:B------:R-:W-:Y:S01]  /*187b0*/  IMAD R8, R21, 0x8, R4 ;  /* 0x0000000815087824 */ /* 0x000fe200078e0204 */
[----:B------:R-:W-:Y:S01]  /*187c0*/  LEA.HI R17, R17, R2, RZ, 0x6 ;  /* 0x0000000211117211 */ /* 0x000fe200078f30ff */
[----:B------:R-:W-:Y:S01]  /*187d0*/  IMAD.WIDE.U32 R10, R10, c[0x0][0x3a0], RZ ;  /* 0x0000e8000a0a7a25 */ /* 0x000fe200078e00ff */
[----:B------:R-:W-:-:S02]  /*187e0*/  LOP3.LUT R7, R12, 0xfffffff8, RZ, 0xc0, !PT ;  /* 0xfffffff80c077812 */ /* 0x000fc400078ec0ff */
[----:B-1----:R-:W-:Y:S01]  /*187f0*/  LEA R8, R57, R8, 0x7 ;  /* 0x0000000839087211 */ /* 0x002fe200078e38ff */
[----:B------:R-:W-:Y:S01]  /*18800*/  IMAD.WIDE.U32 R18, R195, c[0x0][0x490], R18 ;  /* 0x00012400c3127a25 */ /* 0x000fe200078e0012 */
[----:B------:R-:W-:Y:S02]  /*18810*/  IADD3 R11, R11, R9, RZ ;  /* 0x000000090b0b7210 */ /* 0x000fe40007ffe0ff */
[----:B------:R-:W-:Y:S01]  /*18820*/  SHF.R.S32.HI R12, RZ, 0x3, R12 ;  /* 0x00000003ff0c7819 */ /* 0x000fe2000001140c */
[----:B------:R-:W-:-:S04]  /*18830*/  @P1 IMAD.HI.U32 R9, R8, c[0x0][0x4ec], RZ ;  /* 0x00013b0008091a27 */ /* 0x000fc800078e00ff */
[----:B------:R-:W-:Y:S01]  /*18840*/  IMAD.IADD R7, R2, 0x1, -R7 ;  /* 0x0000000102077824 */ /* 0x000fe200078e0a07 */
[----:B------:R-:W-:Y:S01]  /*18850*/  SHF.R.S32.HI R2, RZ, 0x1f, R196 ;  /* 0x0000001fff027819 */ /* 0x000fe200000114c4 */
[----:B------:R-:W-:Y:S01]  /*18860*/  IMAD.MOV.U32 R6, RZ, RZ, R8 ;  /* 0x000000ffff067224 */ /* 0x000fe200078e0008 */
[----:B------:R-:W-:Y:S01]  /*18870*/  @P1 SHF.R.U32.HI R6, RZ, c[0x0][0x4f0], R9 ;  /* 0x00013c00ff061a19 */ /* 0x000fe20000011609 */
[----:B------:R-:W-:Y:S01]  /*18880*/  IMAD.IADD R19, R19, 0x1, R13 ;  /* 0x0000000113137824 */ /* 0x000fe200078e020d */
[----:B------:R-:W-:Y:S01]  /*18890*/  SEL R196, R196, RZ, !P0 ;  /* 0x000000ffc4c47207 */ /* 0x000fe20004000000 */
[----:B------:R-:W-:Y:S01]  /*188a0*/  IMAD R15, R195, c[0x0][0x3ec], R0 ;  /* 0x0000fb00c30f7a24 */ /* 0x000fe200078e0200 */
[----:B------:R-:W-:Y:S01]  /*188b0*/  SEL R2, R2, RZ, !P0 ;  /* 0x000000ff02027207 */ /* 0x000fe20004000000 */
[----:B------:R-:W-:Y:S01]  /*188c0*/  IMAD.MOV R9, RZ, RZ, -R6 ;  /* 0x000000ffff097224 */ /* 0x000fe200078e0a06 */
[----:B------:R-:W-:Y:S01]  /*188d0*/  LEA R0, R7, R12, 0x5 ;  /* 0x0000000c07007211 */ /* 0x000fe200078e28ff */
[----:B------:R-:W-:Y:S01]  /*188e0*/  IMAD.WIDE.U32 R18, R196, c[0x0][0x498], R18 ;  /* 0x00012600c4127a25 */ /* 0x000fe200078e0012 */
[----:B------:R-:W-:-:S03]  /*188f0*/  SHF.R.S32.HI R16, RZ, 0x1f, R6 ;  /* 0x0000001fff107819 */ /* 0x000fc60000011406 */
[----:B------:R-:W-:Y:S01]  /*18900*/  IMAD R9, R9, c[0x0][0x4e8], R8 ;  /* 0x00013a0009097a24 */ /* 0x000fe200078e0208 */
[----:B------:R-:W-:Y:S01]  /*18910*/  IADD3 R20, P0, R6, R18, RZ ;  /* 0x0000001206147210 */ /* 0x000fe20007f1e0ff */
[----:B------:R-:W-:Y:S02]  /*18920*/  IMAD R13, R2, c[0x0][0x498], RZ ;  /* 0x00012600020d7a24 */ /* 0x000fe400078e02ff */
[----:B------:R-:W-:Y:S01]  /*18930*/  IMAD.WIDE.U32 R10, R195, c[0x0][0x3e8], R10 ;  /* 0x0000fa00c30a7a25 */ /* 0x000fe200078e000a */
[----:B------:R-:W-:-:S03]  /*18940*/  SHF.R.S32.HI R18, RZ, 0x1f, R9 ;  /* 0x0000001fff127819 */ /* 0x000fc60000011409 */
[----:B------:R-:W-:Y:S01]  /*18950*/  IMAD R13, R196, c[0x0][0x49c], R13 ;  /* 0x00012700c40d7a24 */ /* 0x000fe200078e020d */
[----:B------:R-:W-:Y:S01]  /*18960*/  IADD3 R11, R11, R15, RZ ;  /* 0x0000000f0b0b7210 */ /* 0x000fe20007ffe0ff */
[----:B------:R-:W-:Y:S02]  /*18970*/  IMAD R8, R57, 0x80, R0 ;  /* 0x0000008039087824 */ /* 0x000fe400078e0200 */
[----:B------:R-:W-:Y:S01]  /*18980*/  IMAD R18, R18, c[0x0][0x488], RZ ;  /* 0x0001220012127a24 */ /* 0x000fe200078e02ff */
[----:B------:R-:W-:Y:S01]  /*18990*/  IADD3.X R21, R16, R19, R13, P0, !PT ;  /* 0x0000001310157210 */ /* 0x000fe200007fe40d */
        /* <DEDUP_REMOVED lines=13> */
[----:B------:R-:W-:Y:S01]  /*18a70*/  LOP3.LUT R13, R13, 0x38, R0, 0xf8, !PT ;  /* 0x000000380d0d7812 */ /* 0x000fe200078ef800 */
[----:B------:R-:W-:Y:S01]  /*18a80*/  SHFL.IDX PT, R34, R9, RZ, 0x1c1f ;  /* 0x001c1fff09227589 */ /* 0x000fe200000e0000 */
[----:B------:R-:W-:Y:S01]  /*18a90*/  LEA.HI.X R15, R20, c[0x0][0x454], R15, 0x2, P0 ;  /* 0x00011500140f7a11 */ /* 0x000fe200000f140f */
[----:B------:R-:W-:Y:S01]  /*18aa0*/  IMAD R7, R196, c[0x0][0x3f4], R7 ;  /* 0x0000fd00c4077a24 */ /* 0x000fe200078e0207 */
[----:B------:R-:W-:Y:S01]  /*18ab0*/  LOP3.LUT R13, R13, R2, RZ, 0x3c, !PT ;  /* 0x000000020d0d7212 */ /* 0x000fe200078e3cff */
[----:B------:R-:W-:Y:S01]  /*18ac0*/  SHFL.IDX PT, R48, R9, 0x1, 0x1c1f ;  /* 0x003c1f0009307f89 */ /* 0x000fe200000e0000 */
[--C-:B------:R-:W-:Y:S01]  /*18ad0*/  SHF.R.S32.HI R2, RZ, 0x1f, R6.reuse ;  /* 0x0000001fff027819 */ /* 0x100fe20000011406 */
[----:B------:R-:W-:Y:S01]  /*18ae0*/  IMAD.MOV R19, RZ, RZ, -R6 ;  /* 0x000000ffff137224 */ /* 0x000fe200078e0a06 */
[----:B------:R-:W-:Y:S01]  /*18af0*/  IADD3 R11, R11, R7, RZ ;  /* 0x000000070b0b7210 */ /* 0x000fe20007ffe0ff */
[----:B------:R-:W1:Y:S01]  /*18b00*/  SHFL.IDX PT, R35, R15, RZ, 0x1c1f ;  /* 0x001c1fff0f237589 */ /* 0x000e6200000e0000 */
[C---:B------:R-:W-:Y:S01]  /*18b10*/  IMAD R7, R57.reuse, 0x80, R4 ;  /* 0x0000008039077824 */ /* 0x040fe200078e0204 */
[----:B------:R-:W-:Y:S01]  /*18b20*/  LEA R57, R57, R12, 0x7 ;  /* 0x0000000c39397211 */ /* 0x000fe200078e38ff */
[----:B------:R-:W-:Y:S01]  /*18b30*/  IMAD R21, R2, c[0x0][0x3e0], RZ ;  /* 0x0000f80002157a24 */ /* 0x000fe200078e02ff */
[----:B------:R-:W2:Y:S01]  /*18b40*/  SHFL.IDX PT, R49, R15, 0x1, 0x1c1f ;  /* 0x003c1f000f317f89 */ /* 0x000ea200000e0000 */
[----:B-----5:R-:W-:Y:S01]  /*18b50*/  IMAD R2, R5, c[0x0][0x4e8], RZ ;  /* 0x00013a0005027a24 */ /* 0x020fe200078e02ff */
[----:B------:R-:W-:Y:S01]  /*18b60*/  IADD3 R5, R7, 0x8, RZ ;  /* 0x0000000807057810 */ /* 0x000fe20007ffe0ff */
[----:B------:R-:W-:-:S02]  /*18b70*/  IMAD R19, R19, c[0x0][0x4e8], R8 ;  /* 0x00013a0013137a24 */ /* 0x000fc400078e0208 */
[C---:B------:R-:W-:Y:S01]  /*18b80*/  IMAD R21, R6.reuse, c[0x0][0x3e4], R21 ;  /* 0x0000f90006157a24 */ /* 0x040fe200078e0215 */
[-C--:B------:R-:W-:Y:S01]  /*18b90*/  ISETP.GE.OR P1, PT, R7, R2.reuse, P2 ;  /* 0x000000020700720c */ /* 0x080fe20001726670 */
[----:B------:R-:W-:Y:S01]  /*18ba0*/  IMAD.WIDE.U32 R10, R6, c[0x0][0x3e0], R10 ;  /* 0x0000f800060a7a25 */ /* 0x000fe200078e000a */
[----:B------:R-:W-:Y:S02]  /*18bb0*/  ISETP.GE.OR P0, PT, R5, R2, P2 ;  /* 0x000000020500720c */ /* 0x000fe40001706670 */
[----:B------:R-:W-:Y:S01]  /*18bc0*/  SHF.L.U32 R6, R17, 0x3, RZ ;  /* 0x0000000311067819 */ /* 0x000fe200000006ff */
[----:B------:R-:W-:Y:S01]  /*18bd0*/  IMAD.IADD R11, R11, 0x1, R21 ;  /* 0x000000010b0b7824 */ /* 0x000fe200078e0215 */
[----:B------:R-:W-:Y:S02]  /*18be0*/  SHF.R.S32.HI R4, RZ, 0x1f, R19 ;  /* 0x0000001fff047819 */ /* 0x000fe40000011413 */
        /* <DEDUP_REMOVED lines=43> */
.L_x_1268:
[----:B--2---:R-:W-:Y:S05]  /*18ea0*/  BSYNC B0 ;  /* 0x0000000000007941 */ /* 0x004fea0003800000 */
.L_x_1267:
        /* <DEDUP_REMOVED lines=23> */
.L_x_1270:
[----:B------:R-:W-:Y:S05]  /*19020*/  BSYNC B0 ;  /* 0x0000000000007941 */ /* 0x000fea0003800000 */
.L_x_1269:
        /* <DEDUP_REMOVED lines=23> */
.L_x_1272:
[----:B------:R-:W-:Y:S05]  /*191a0*/  BSYNC B0 ;  /* 0x0000000000007941 */ /* 0x000fea0003800000 */
.L_x_1271:
        /* <DEDUP_REMOVED lines=24> */
.L_x_1265:
        /* <DEDUP_REMOVED lines=18> */
.L_x_1273:
        /* <DEDUP_REMOVED lines=41> */
.L_x_1275:
[----:B------:R-:W-:Y:S05]  /*196e0*/  BSYNC B0 ;  /* 0x0000000000007941 */ /* 0x000fea0003800000 */
.L_x_1274:
        /* <DEDUP_REMOVED lines=64> */
.L_x_1277:
[----:B------:R-:W-:Y:S05]  /*19af0*/  BSYNC B0 ;  /* 0x0000000000007941 */ /* 0x000fea0003800000 */
.L_x_1276:
        /* <DEDUP_REMOVED lines=21> */
.L_x_1279:
[----:B------:R-:W-:Y:S05]  /*19c50*/  BSYNC B0 ;  /* 0x0000000000007941 */ /* 0x000fea0003800000 */
.L_x_1278:
        /* <DEDUP_REMOVED lines=21> */
.L_x_1281:
[----:B------:R-:W-:Y:S05]  /*19db0*/  BSYNC B0 ;  /* 0x0000000000007941 */ /* 0x000fea0003800000 */
.L_x_1280:
        /* <DEDUP_REMOVED lines=22> */
.L_x_1282:
        /* <DEDUP_REMOVED lines=14> */
.L_x_1304:


//--------------------- .nv.shared._ZN7cutlass13device_kernelIN5flash19enable_sm80_to_sm89INS1_16FlashAttnFwdSm80INS1_25CollectiveMainloopFwdSm80ILi8ELi1ELb1EN4cute5tupleIJNS5_1CILi128EEENS7_ILi96EEENS7_ILi192EEEEEELi192ENS_6half_tEfNS_4arch4Sm80ELb0ELb0ELb1ELb0ELb0ELb0ELb1ELb0EEENS1_21CollectiveEpilogueFwdINS6_IJS8_SA_S9_EEENS6_IJNS7_ILi1EEESI_SI_EEESC_SE_Li256ELb0ELb1ELb0ELb0EEENS1_19SingleTileSchedulerILb0ELb0ELb1ELi128EEEEEEEEEvNT_6ParamsE --------------------------
	.section	.nv.shared._ZN7cutlass13device_kernelIN5flash19enable_sm80_to_sm89INS1_16FlashAttnFwdSm80INS1_25CollectiveMainloopFwdSm80ILi8ELi1ELb1EN4cute5tupleIJNS5_1CILi128EEENS7_ILi96EEENS7_ILi192EEEEEELi192ENS_6half_tEfNS_4arch4Sm80ELb0ELb0ELb1ELb0ELb0ELb0ELb1ELb0EEENS1_21CollectiveEpilogueFwdINS6_IJS8_SA_S9_EEENS6_IJNS7_ILi1EEESI_SI_EEESC_SE_Li256ELb0ELb1ELb0ELb0EEENS1_19SingleTileSchedulerILb0ELb0ELb1ELi128EEEEEEEEEvNT_6ParamsE,"aw",@nobits
	.sectionflags	@""
	.align	16


//--------------------- .nv.global                --------------------------
	.section	.nv.global,"aw",@nobits
.nv.global:
	.type		_ZN74_INTERNAL_3207daf9_38_flash_fwd_hdim192_fp16_softcap_sm80_cu_cf07d2ef_42254cute1_E,@object
	.size		_ZN74_INTERNAL_3207daf9_38_flash_fwd_hdim192_fp16_softcap_sm80_cu_cf07d2ef_42254cute1_E,(_ZN74_INTERNAL_3207daf9_38_flash_fwd_hdim192_fp16_softcap_sm80_cu_cf07d2ef_42254cuda3std3__45__cpo6cbeginE - _ZN74_INTERNAL_3207daf9_38_flash_fwd_hdim192_fp16_softcap_sm80_cu_cf07d2ef_42254cute1_E)
_ZN74_INTERNAL_3207daf9_38_flash_fwd_hdim192_fp16_softcap_sm80_cu_cf07d2ef_42254cute1_E:
	.zero		1
	.type		_ZN74_INTERNAL_3207daf9_38_flash_fwd_hdim192_fp16_softcap_sm80_cu_cf07d2ef_42254cuda3std3__45__cpo6cbeginE,@object
	.size		_ZN74_INTERNAL_3207daf9_38_flash_fwd_hdim192_fp16_softcap_sm80_cu_cf07d2ef_42254cuda3std3__45__cpo6cbeginE,(_ZN74_INTERNAL_3207daf9_38_flash_fwd_hdim192_fp16_softcap_sm80_cu_cf07d2ef_42254cuda3std3__48in_placeE - _ZN74_INTERNAL_3207daf9_38_flash_fwd_hdim192_fp16_softcap_sm80_cu_cf07d2ef_42254cuda3std3__45__cpo6cbeginE)
_ZN74_INTERNAL_3207daf9_38_flash_fwd_hdim192_fp16_softcap_sm80_cu_cf07d2ef_42254cuda3std3__45__cpo6cbeginE:
	.zero		1
	.type		_ZN74_INTERNAL_3207daf9_38_flash_fwd_hdim192_fp16_softcap_sm80_cu_cf07d2ef_42254cuda3std3__48in_placeE,@object
	.size		_ZN74_INTERNAL_3207daf9_38_flash_fwd_hdim192_fp16_softcap_sm80_cu_cf07d2ef_42254cuda3std3__48in_placeE,(_ZN74_INTERNAL_3207daf9_38_flash_fwd_hdim192_fp16_softcap_sm80_cu_cf07d2ef_42254cuda3std6ranges3__45__cpo9iter_moveE - _ZN74_INTERNAL_3207daf9_38_flash_fwd_hdim192_fp16_softcap_sm80_cu_cf07d2ef_42254cuda3std3__48in_placeE)
_ZN74_INTERNAL_3207daf9_38_flash_fwd_hdim192_fp16_softcap_sm80_cu_cf07d2ef_42254cuda3std3__48in_placeE:
	.zero		1
	.type		_ZN74_INTERNAL_3207daf9_38_flash_fwd_hdim192_fp16_softcap_sm80_cu_cf07d2ef_42254cuda3std6ranges3__45__cpo9iter_moveE,@object
	.size		_ZN74_INTERNAL_3207daf9_38_flash_fwd_hdim192_fp16_softcap_sm80_cu_cf07d2ef_42254cuda3std6ranges3__45__cpo9iter_moveE,(_ZN74_INTERNAL_3207daf9_38_flash_fwd_hdim192_fp16_softcap_sm80_cu_cf07d2ef_42254cuda3std3__45__cpo5beginE - _ZN74_INTERNAL_3207daf9_38_flash_fwd_hdim192_fp16_softcap_sm80_cu_cf07d2ef_42254cuda3std6ranges3__45__cpo9iter_moveE)
_ZN74_INTERNAL_3207daf9_38_flash_fwd_hdim192_fp16_softcap_sm80_cu_cf07d2ef_42254cuda3std6ranges3__45__cpo9iter_moveE:
	.zero		1
	.type		_ZN74_INTERNAL_3207daf9_38_flash_fwd_hdim192_fp16_softcap_sm80_cu_cf07d2ef_42254cuda3std3__45__cpo5beginE,@object
	.size		_ZN74_INTERNAL_3207daf9_38_flash_fwd_hdim192_fp16_softcap_sm80_cu_cf07d2ef_42254cuda3std3__45__cpo5beginE,(_ZN74_INTERNAL_3207daf9_38_flash_fwd_hdim192_fp16_softcap_sm80_cu_cf07d2ef_42254cuda3std3__476_GLOBAL__N__3207daf9_38_flash_fwd_hdim192_fp16_softcap_sm80_cu_cf07d2ef_42256ignoreE - _ZN74_INTERNAL_3207daf9_38_flash_fwd_hdim192_fp16_softcap_sm80_cu_cf07d2ef_42254cuda3std3__45__cpo5beginE)
_ZN74_INTERNAL_3207daf9_38_flash_fwd_hdim192_fp16_softcap_sm80_cu_cf07d2ef_42254cuda3std3__45__cpo5beginE:
	.zero		1
	.type		_ZN74_INTERNAL_3207daf9_38_flash_fwd_hdim192_fp16_softcap_sm80_cu_cf07d2ef_42254cuda3std3__476_GLOBAL__N__3207daf9_38_flash_fwd_hdim192_fp16_softcap_sm80_cu_cf07d2ef_42256ignoreE,@object
	.size		_ZN74_INTERNAL_3207daf9_38_flash_fwd_hdim192_fp16_softcap_sm80_cu_cf07d2ef_42254cuda3std3__476_GLOBAL__N__3207daf9_38_flash_fwd_hdim192_fp16_softcap_sm80_cu_cf07d2ef_42256ignoreE,(_ZN74_INTERNAL_3207daf9_38_flash_fwd_hdim192_fp16_softcap_sm80_cu_cf07d2ef_42254cute7productE - _ZN74_INTERNAL_3207daf9_38_flash_fwd_hdim192_fp16_softcap_sm80_cu_cf07d2ef_42254cuda3std3__476_GLOBAL__N__3207daf9_38_flash_fwd_hdim192_fp16_softcap_sm80_cu_cf07d2ef_42256ignoreE)
_ZN74_INTERNAL_3207daf9_38_flash_fwd_hdim192_fp16_softcap_sm80_cu_cf07d2ef_42254cuda3std3__476_GLOBAL__N__3207daf9_38_flash_fwd_hdim192_fp16_softcap_sm80_cu_cf07d2ef_42256ignoreE:
	.zero		1
	.type		_ZN74_INTERNAL_3207daf9_38_flash_fwd_hdim192_fp16_softcap_sm80_cu_cf07d2ef_42254cute7productE,@object
	.size		_ZN74_INTERNAL_3207daf9_38_flash_fwd_hdim192_fp16_softcap_sm80_cu_cf07d2ef_42254cute7productE,(_ZN74_INTERNAL_3207daf9_38_flash_fwd_hdim192_fp16_softcap_sm80_cu_cf07d2ef_42254cuda3std3__45__cpo3endE - _ZN74_INTERNAL_3207daf9_38_flash_fwd_hdim192_fp16_softcap_sm80_cu_cf07d2ef_42254cute7productE)
_ZN74_INTERNAL_3207daf9_38_flash_fwd_hdim192_fp16_softcap_sm80_cu_cf07d2ef_42254cute7productE:
	.zero		1
	.type		_ZN74_INTERNAL_3207daf9_38_flash_fwd_hdim192_fp16_softcap_sm80_cu_cf07d2ef_42254cuda3std3__45__cpo3endE,@object
	.size		_ZN74_INTERNAL_3207daf9_38_flash_fwd_hdim192_fp16_softcap_sm80_cu_cf07d2ef_42254cuda3std3__45__cpo3endE,(_ZN74_INTERNAL_3207daf9_38_flash_fwd_hdim192_fp16_softcap_sm80_cu_cf07d2ef_42254cuda3std3__419piecewise_constructE - _ZN74_INTERNAL_3207daf9_38_flash_fwd_hdim192_fp16_softcap_sm80_cu_cf07d2ef_42254cuda3std3__45__cpo3endE)
_ZN74_INTERNAL_3207daf9_38_flash_fwd_hdim192_fp16_softcap_sm80_cu_cf07d2ef_42254cuda3std3__45__cpo3endE:
	.zero		1
	.type		_ZN74_INTERNAL_3207daf9_38_flash_fwd_hdim192_fp16_softcap_sm80_cu_cf07d2ef_42254cuda3std3__419piecewise_constructE,@object
	.size		_ZN74_INTERNAL_3207daf9_38_flash_fwd_hdim192_fp16_softcap_sm80_cu_cf07d2ef_42254cuda3std3__419piecewise_constructE,(_ZN74_INTERNAL_3207daf9_38_flash_fwd_hdim192_fp16_softcap_sm80_cu_cf07d2ef_42254cuda3std3__45__cpo4cendE - _ZN74_INTERNAL_3207daf9_38_flash_fwd_hdim192_fp16_softcap_sm80_cu_cf07d2ef_42254cuda3std3__419piecewise_constructE)
_ZN74_INTERNAL_3207daf9_38_flash_fwd_hdim192_fp16_softcap_sm80_cu_cf07d2ef_42254cuda3std3__419piecewise_constructE:
	.zero		1
	.type		_ZN74_INTERNAL_3207daf9_38_flash_fwd_hdim192_fp16_softcap_sm80_cu_cf07d2ef_42254cuda3std3__45__cpo4cendE,@object
	.size		_ZN74_INTERNAL_3207daf9_38_flash_fwd_hdim192_fp16_softcap_sm80_cu_cf07d2ef_42254cuda3std3__45__cpo4cendE,(_ZN74_INTERNAL_3207daf9_38_flash_fwd_hdim192_fp16_softcap_sm80_cu_cf07d2ef_42254cuda3std6ranges3__45__cpo4swapE - _ZN74_INTERNAL_3207daf9_38_flash_fwd_hdim192_fp16_softcap_sm80_cu_cf07d2ef_42254cuda3std3__45__cpo4cendE)
_ZN74_INTERNAL_3207daf9_38_flash_fwd_hdim192_fp16_softcap_sm80_cu_cf07d2ef_42254cuda3std3__45__cpo4cendE:
	.zero		1
	.type		_ZN74_INTERNAL_3207daf9_38_flash_fwd_hdim192_fp16_softcap_sm80_cu_cf07d2ef_42254cuda3std6ranges3__45__cpo4swapE,@object
	.size		_ZN74_INTERNAL_3207daf9_38_flash_fwd_hdim192_fp16_softcap_sm80_cu_cf07d2ef_42254cuda3std6ranges3__45__cpo4swapE,(.L_7 - _ZN74_INTERNAL_3207daf9_38_flash_fwd_hdim192_fp16_softcap_sm80_cu_cf07d2ef_42254cuda3std6ranges3__45__cpo4swapE)
_ZN74_INTERNAL_3207daf9_38_flash_fwd_hdim192_fp16_softcap_sm80_cu_cf07d2ef_42254cuda3std6ranges3__45__cpo4swapE:
	.zero		1
.L_7:


//--------------------- .nv.shared._ZN7cutlass13device_kernelIN5flash19enable_sm80_to_sm89INS1_16FlashAttnFwdSm80INS1_25CollectiveMainloopFwdSm80ILi8ELi1ELb1EN4cute5tupleIJNS5_1CILi128EEENS7_ILi96EEENS7_ILi192EEEEEELi192ENS_6half_tEfNS_4arch4Sm80ELb0ELb0ELb1ELb1ELb0ELb0ELb1ELb0EEENS1_21CollectiveEpilogueFwdINS6_IJS8_SA_S9_EEENS6_IJNS7_ILi1EEESI_SI_EEESC_SE_Li256ELb1ELb1ELb0ELb0EEENS1_19SingleTileSchedulerILb1ELb0ELb1ELi128EEEEEEEEEvNT_6ParamsE --------------------------
	.section	.nv.shared._ZN7cutlass13device_kernelIN5flash19enable_sm80_to_sm89INS1_16FlashAttnFwdSm80INS1_25CollectiveMainloopFwdSm80ILi8ELi1ELb1EN4cute5tupleIJNS5_1CILi128EEENS7_ILi96EEENS7_ILi192EEEEEELi192ENS_6half_tEfNS_4arch4Sm80ELb0ELb0ELb1ELb1ELb0ELb0ELb1ELb0EEENS1_21CollectiveEpilogueFwdINS6_IJS8_SA_S9_EEENS6_IJNS7_ILi1EEESI_SI_EEESC_SE_Li256ELb1ELb1ELb0ELb0EEENS1_19SingleTileSchedulerILb1ELb0ELb1ELi128EEEEEEEEEvNT_6ParamsE,"aw",@nobits
	.sectionflags	@""
	.align	16


//--------------------- .nv.shared._ZN7cutlass13device_kernelIN5flash19enable_sm80_to_sm89INS1_16FlashAttnFwdSm80INS1_25CollectiveMainloopFwdSm80ILi8ELi1ELb0EN4cute5tupleIJNS5_1CILi128EEENS7_ILi64EEENS7_ILi192EEEEEELi192ENS_6half_tEfNS_4arch4Sm80ELb0ELb0ELb1ELb1ELb0ELb1ELb1ELb0EEENS1_21CollectiveEpilogueFwdINS6_IJS8_SA_S9_EEENS6_IJNS7_ILi1EEESI_SI_EEESC_SE_Li256ELb1ELb1ELb0ELb0EEENS1_19SingleTileSchedulerILb1ELb0ELb1ELi128EEEEEEEEEvNT_6ParamsE --------------------------
	.section	.nv.shared._ZN7cutlass13device_kernelIN5flash19enable_sm80_to_sm89INS1_16FlashAttnFwdSm80INS1_25CollectiveMainloopFwdSm80ILi8ELi1ELb0EN4cute5tupleIJNS5_1CILi128EEENS7_ILi64EEENS7_ILi192EEEEEELi192ENS_6half_tEfNS_4arch4Sm80ELb0ELb0ELb1ELb1ELb0ELb1ELb1ELb0EEENS1_21CollectiveEpilogueFwdINS6_IJS8_SA_S9_EEENS6_IJNS7_ILi1EEESI_SI_EEESC_SE_Li256ELb1ELb1ELb0ELb0EEENS1_19SingleTileSchedulerILb1ELb0ELb1ELi128EEEEEEEEEvNT_6ParamsE,"aw",@nobits
	.sectionflags	@""
	.align	16


//--------------------- .nv.shared._ZN7cutlass13device_kernelIN5flash19enable_sm80_to_sm89INS1_16FlashAttnFwdSm80INS1_25CollectiveMainloopFwdSm80ILi8ELi1ELb0EN4cute5tupleIJNS5_1CILi128EEENS7_ILi64EEENS7_ILi192EEEEEELi192ENS_6half_tEfNS_4arch4Sm80ELb0ELb1ELb1ELb0ELb0ELb0ELb1ELb0EEENS1_21CollectiveEpilogueFwdINS6_IJS8_SA_S9_EEENS6_IJNS7_ILi1EEESI_SI_EEESC_SE_Li256ELb0ELb1ELb0ELb0EEENS1_19SingleTileSchedulerILb0ELb0ELb1ELi128EEEEEEEEEvNT_6ParamsE --------------------------
	.section	.nv.shared._ZN7cutlass13device_kernelIN5flash19enable_sm80_to_sm89INS1_16FlashAttnFwdSm80INS1_25CollectiveMainloopFwdSm80ILi8ELi1ELb0EN4cute5tupleIJNS5_1CILi128EEENS7_ILi64EEENS7_ILi192EEEEEELi192ENS_6half_tEfNS_4arch4Sm80ELb0ELb1ELb1ELb0ELb0ELb0ELb1ELb0EEENS1_21CollectiveEpilogueFwdINS6_IJS8_SA_S9_EEENS6_IJNS7_ILi1EEESI_SI_EEESC_SE_Li256ELb0ELb1ELb0ELb0EEENS1_19SingleTileSchedulerILb0ELb0ELb1ELi128EEEEEEEEEvNT_6ParamsE,"aw",@nobits
	.sectionflags	@""
	.align	16


//--------------------- .nv.shared._ZN7cutlass13device_kernelIN5flash19enable_sm80_to_sm89INS1_16FlashAttnFwdSm80INS1_25CollectiveMainloopFwdSm80ILi8ELi1ELb0EN4cute5tupleIJNS5_1CILi128EEENS7_ILi64EEENS7_ILi192EEEEEELi192ENS_6half_tEfNS_4arch4Sm80ELb0ELb1ELb1ELb1ELb0ELb0ELb1ELb0EEENS1_21CollectiveEpilogueFwdINS6_IJS8_SA_S9_EEENS6_IJNS7_ILi1EEESI_SI_EEESC_SE_Li256ELb1ELb1ELb0ELb0EEENS1_19SingleTileSchedulerILb1ELb0ELb1ELi128EEEEEEEEEvNT_6ParamsE --------------------------
	.section	.nv.shared._ZN7cutlass13device_kernelIN5flash19enable_sm80_to_sm89INS1_16FlashAttnFwdSm80INS1_25CollectiveMainloopFwdSm80ILi8ELi1ELb0EN4cute5tupleIJNS5_1CILi128EEENS7_ILi64EEENS7_ILi192EEEEEELi192ENS_6half_tEfNS_4arch4Sm80ELb0ELb1ELb1ELb1ELb0ELb0ELb1ELb0EEENS1_21CollectiveEpilogueFwdINS6_IJS8_SA_S9_EEENS6_IJNS7_ILi1EEESI_SI_EEESC_SE_Li256ELb1ELb1ELb0ELb0EEENS1_19SingleTileSchedulerILb1ELb0ELb1ELi128EEEEEEEEEvNT_6ParamsE,"aw",@nobits
	.sectionflags	@""
	.align	16


//--------------------- .nv.shared._ZN7cutlass13device_kernelIN5flash19enable_sm80_to_sm89INS1_16FlashAttnFwdSm80INS1_25CollectiveMainloopFwdSm80ILi8ELi1ELb0EN4cute5tupleIJNS5_1CILi128EEENS7_ILi64EEENS7_ILi192EEEEEELi192ENS_6half_tEfNS_4arch4Sm80ELb0ELb1ELb1ELb1ELb0ELb1ELb1ELb0EEENS1_21CollectiveEpilogueFwdINS6_IJS8_SA_S9_EEENS6_IJNS7_ILi1EEESI_SI_EEESC_SE_Li256ELb1ELb1ELb0ELb0EEENS1_19SingleTileSchedulerILb1ELb0ELb1ELi128EEEEEEEEEvNT_6ParamsE --------------------------
	.section	.nv.shared._ZN7cutlass13device_kernelIN5flash19enable_sm80_to_sm89INS1_16FlashAttnFwdSm80INS1_25CollectiveMainloopFwdSm80ILi8ELi1ELb0EN4cute5tupleIJNS5_1CILi128EEENS7_ILi64EEENS7_ILi192EEEEEELi192ENS_6half_tEfNS_4arch4Sm80ELb0ELb1ELb1ELb1ELb0ELb1ELb1ELb0EEENS1_21CollectiveEpilogueFwdINS6_IJS8_SA_S9_EEENS6_IJNS7_ILi1EEESI_SI_EEESC_SE_Li256ELb1ELb1ELb0ELb0EEENS1_19SingleTileSchedulerILb1ELb0ELb1ELi128EEEEEEEEEvNT_6ParamsE,"aw",@nobits
	.sectionflags	@""
	.align	16


//--------------------- .nv.shared._ZN7cutlass13device_kernelIN5flash19enable_sm80_to_sm89INS1_16FlashAttnFwdSm80INS1_25CollectiveMainloopFwdSm80ILi8ELi1ELb1EN4cute5tupleIJNS5_1CILi128EEENS7_ILi96EEENS7_ILi192EEEEEELi192ENS_6half_tEfNS_4arch4Sm80ELb1ELb0ELb1ELb0ELb0ELb0ELb1ELb0EEENS1_21CollectiveEpilogueFwdINS6_IJS8_SA_S9_EEENS6_IJNS7_ILi1EEESI_SI_EEESC_SE_Li256ELb0ELb1ELb0ELb0EEENS1_30DynamicPersistentTileSchedulerILi256ELi256ELb0ELb1ELb0EEEEEEEEEvNT_6ParamsE --------------------------
	.section	.nv.shared._ZN7cutlass13device_kernelIN5flash19enable_sm80_to_sm89INS1_16FlashAttnFwdSm80INS1_25CollectiveMainloopFwdSm80ILi8ELi1ELb1EN4cute5tupleIJNS5_1CILi128EEENS7_ILi96EEENS7_ILi192EEEEEELi192ENS_6half_tEfNS_4arch4Sm80ELb1ELb0ELb1ELb0ELb0ELb0ELb1ELb0EEENS1_21CollectiveEpilogueFwdINS6_IJS8_SA_S9_EEENS6_IJNS7_ILi1EEESI_SI_EEESC_SE_Li256ELb0ELb1ELb0ELb0EEENS1_30DynamicPersistentTileSchedulerILi256ELi256ELb0ELb1ELb0EEEEEEEEEvNT_6ParamsE,"aw",@nobits
	.sectionflags	@""
	.align	16


//--------------------- .nv.shared._ZN7cutlass13device_kernelIN5flash19enable_sm80_to_sm89INS1_16FlashAttnFwdSm80INS1_25CollectiveMainloopFwdSm80ILi8ELi1ELb1EN4cute5tupleIJNS5_1CILi128EEENS7_ILi96EEENS7_ILi192EEEEEELi192ENS_6half_tEfNS_4arch4Sm80ELb1ELb0ELb1ELb1ELb0ELb0ELb1ELb0EEENS1_21CollectiveEpilogueFwdINS6_IJS8_SA_S9_EEENS6_IJNS7_ILi1EEESI_SI_EEESC_SE_Li256ELb1ELb1ELb0ELb0EEENS1_19SingleTileSchedulerILb1ELb0ELb1ELi128EEEEEEEEEvNT_6ParamsE --------------------------
	.section	.nv.shared._ZN7cutlass13device_kernelIN5flash19enable_sm80_to_sm89INS1_16FlashAttnFwdSm80INS1_25CollectiveMainloopFwdSm80ILi8ELi1ELb1EN4cute5tupleIJNS5_1CILi128EEENS7_ILi96EEENS7_ILi192EEEEEELi192ENS_6half_tEfNS_4arch4Sm80ELb1ELb0ELb1ELb1ELb0ELb0ELb1ELb0EEENS1_21CollectiveEpilogueFwdINS6_IJS8_SA_S9_EEENS6_IJNS7_ILi1EEESI_SI_EEESC_SE_Li256ELb1ELb1ELb0ELb0EEENS1_19SingleTileSchedulerILb1ELb0ELb1ELi128EEEEEEEEEvNT_6ParamsE,"aw",@nobits
	.sectionflags	@""
	.align	16


//--------------------- .nv.shared._ZN7cutlass13device_kernelIN5flash19enable_sm80_to_sm89INS1_16FlashAttnFwdSm80INS1_25CollectiveMainloopFwdSm80ILi8ELi1ELb0EN4cute5tupleIJNS5_1CILi128EEENS7_ILi64EEENS7_ILi192EEEEEELi192ENS_6half_tEfNS_4arch4Sm80ELb1ELb0ELb1ELb1ELb0ELb1ELb1ELb0EEENS1_21CollectiveEpilogueFwdINS6_IJS8_SA_S9_EEENS6_IJNS7_ILi1EEESI_SI_EEESC_SE_Li256ELb1ELb1ELb0ELb0EEENS1_19SingleTileSchedulerILb1ELb0ELb1ELi128EEEEEEEEEvNT_6ParamsE --------------------------
	.section	.nv.shared._ZN7cutlass13device_kernelIN5flash19enable_sm80_to_sm89INS1_16FlashAttnFwdSm80INS1_25CollectiveMainloopFwdSm80ILi8ELi1ELb0EN4cute5tupleIJNS5_1CILi128EEENS7_ILi64EEENS7_ILi192EEEEEELi192ENS_6half_tEfNS_4arch4Sm80ELb1ELb0ELb1ELb1ELb0ELb1ELb1ELb0EEENS1_21CollectiveEpilogueFwdINS6_IJS8_SA_S9_EEENS6_IJNS7_ILi1EEESI_SI_EEESC_SE_Li256ELb1ELb1ELb0ELb0EEENS1_19SingleTileSchedulerILb1ELb0ELb1ELi128EEEEEEEEEvNT_6ParamsE,"aw",@nobits
	.sectionflags	@""
	.align	16


//--------------------- .nv.shared._ZN7cutlass13device_kernelIN5flash19enable_sm80_to_sm89INS1_16FlashAttnFwdSm80INS1_25CollectiveMainloopFwdSm80ILi8ELi2ELb1EN4cute5tupleIJNS5_1CILi128EEENS7_ILi96EEENS7_ILi192EEEEEELi192ENS_6half_tEfNS_4arch4Sm80ELb0ELb0ELb1ELb0ELb0ELb0ELb1ELb0EEENS1_21CollectiveEpilogueFwdINS6_IJS8_SA_S9_EEENS6_IJNS7_ILi1EEESI_SI_EEESC_SE_Li256ELb0ELb1ELb0ELb0EEENS1_19SingleTileSchedulerILb0ELb0ELb1ELi128EEEEEEEEEvNT_6ParamsE --------------------------
	.section	.nv.shared._ZN7cutlass13device_kernelIN5flash19enable_sm80_to_sm89INS1_16FlashAttnFwdSm80INS1_25CollectiveMainloopFwdSm80ILi8ELi2ELb1EN4cute5tupleIJNS5_1CILi128EEENS7_ILi96EEENS7_ILi192EEEEEELi192ENS_6half_tEfNS_4arch4Sm80ELb0ELb0ELb1ELb0ELb0ELb0ELb1ELb0EEENS1_21CollectiveEpilogueFwdINS6_IJS8_SA_S9_EEENS6_IJNS7_ILi1EEESI_SI_EEESC_SE_Li256ELb0ELb1ELb0ELb0EEENS1_19SingleTileSchedulerILb0ELb0ELb1ELi128EEEEEEEEEvNT_6ParamsE,"aw",@nobits
	.sectionflags	@""
	.align	16


//--------------------- .nv.shared._ZN7cutlass13device_kernelIN5flash19enable_sm80_to_sm89INS1_16FlashAttnFwdSm80INS1_25CollectiveMainloopFwdSm80ILi8ELi2ELb1EN4cute5tupleIJNS5_1CILi128EEENS7_ILi96EEENS7_ILi192EEEEEELi192ENS_6half_tEfNS_4arch4Sm80ELb0ELb0ELb1ELb1ELb0ELb0ELb1ELb0EEENS1_21CollectiveEpilogueFwdINS6_IJS8_SA_S9_EEENS6_IJNS7_ILi1EEESI_SI_EEESC_SE_Li256ELb1ELb1ELb0ELb0EEENS1_19SingleTileSchedulerILb1ELb0ELb1ELi128EEEEEEEEEvNT_6ParamsE --------------------------
	.section	.nv.shared._ZN7cutlass13device_kernelIN5flash19enable_sm80_to_sm89INS1_16FlashAttnFwdSm80INS1_25CollectiveMainloopFwdSm80ILi8ELi2ELb1EN4cute5tupleIJNS5_1CILi128EEENS7_ILi96EEENS7_ILi192EEEEEELi192ENS_6half_tEfNS_4arch4Sm80ELb0ELb0ELb1ELb1ELb0ELb0ELb1ELb0EEENS1_21CollectiveEpilogueFwdINS6_IJS8_SA_S9_EEENS6_IJNS7_ILi1EEESI_SI_EEESC_SE_Li256ELb1ELb1ELb0ELb0EEENS1_19SingleTileSchedulerILb1ELb0ELb1ELi128EEEEEEEEEvNT_6ParamsE,"aw",@nobits
	.sectionflags	@""
	.align	16


//--------------------- .nv.shared._ZN7cutlass13device_kernelIN5flash19enable_sm80_to_sm89INS1_16FlashAttnFwdSm80INS1_25CollectiveMainloopFwdSm80ILi8ELi2ELb0EN4cute5tupleIJNS5_1CILi128EEENS7_ILi64EEENS7_ILi192EEEEEELi192ENS_6half_tEfNS_4arch4Sm80ELb0ELb0ELb1ELb1ELb0ELb1ELb1ELb0EEENS1_21CollectiveEpilogueFwdINS6_IJS8_SA_S9_EEENS6_IJNS7_ILi1EEESI_SI_EEESC_SE_Li256ELb1ELb1ELb0ELb0EEENS1_19SingleTileSchedulerILb1ELb0ELb1ELi128EEEEEEEEEvNT_6ParamsE --------------------------
	.section	.nv.shared._ZN7cutlass13device_kernelIN5flash19enable_sm80_to_sm89INS1_16FlashAttnFwdSm80INS1_25CollectiveMainloopFwdSm80ILi8ELi2ELb0EN4cute5tupleIJNS5_1CILi128EEENS7_ILi64EEENS7_ILi192EEEEEELi192ENS_6half_tEfNS_4arch4Sm80ELb0ELb0ELb1ELb1ELb0ELb1ELb1ELb0EEENS1_21CollectiveEpilogueFwdINS6_IJS8_SA_S9_EEENS6_IJNS7_ILi1EEESI_SI_EEESC_SE_Li256ELb1ELb1ELb0ELb0EEENS1_19SingleTileSchedulerILb1ELb0ELb1ELi128EEEEEEEEEvNT_6ParamsE,"aw",@nobits
	.sectionflags	@""
	.align	16


//--------------------- .nv.shared._ZN7cutlass13device_kernelIN5flash19enable_sm80_to_sm89INS1_16FlashAttnFwdSm80INS1_25CollectiveMainloopFwdSm80ILi8ELi2ELb0EN4cute5tupleIJNS5_1CILi128EEENS7_ILi64EEENS7_ILi192EEEEEELi192ENS_6half_tEfNS_4arch4Sm80ELb0ELb1ELb1ELb0ELb0ELb0ELb1ELb0EEENS1_21CollectiveEpilogueFwdINS6_IJS8_SA_S9_EEENS6_IJNS7_ILi1EEESI_SI_EEESC_SE_Li256ELb0ELb1ELb0ELb0EEENS1_19SingleTileSchedulerILb0ELb0ELb1ELi128EEEEEEEEEvNT_6ParamsE --------------------------
	.section	.nv.shared._ZN7cutlass13device_kernelIN5flash19enable_sm80_to_sm89INS1_16FlashAttnFwdSm80INS1_25CollectiveMainloopFwdSm80ILi8ELi2ELb0EN4cute5tupleIJNS5_1CILi128EEENS7_ILi64EEENS7_ILi192EEEEEELi192ENS_6half_tEfNS_4arch4Sm80ELb0ELb1ELb1ELb0ELb0ELb0ELb1ELb0EEENS1_21CollectiveEpilogueFwdINS6_IJS8_SA_S9_EEENS6_IJNS7_ILi1EEESI_SI_EEESC_SE_Li256ELb0ELb1ELb0ELb0EEENS1_19SingleTileSchedulerILb0ELb0ELb1ELi128EEEEEEEEEvNT_6ParamsE,"aw",@nobits
	.sectionflags	@""
	.align	16


//--------------------- .nv.shared._ZN7cutlass13device_kernelIN5flash19enable_sm80_to_sm89INS1_16FlashAttnFwdSm80INS1_25CollectiveMainloopFwdSm80ILi8ELi2ELb0EN4cute5tupleIJNS5_1CILi128EEENS7_ILi64EEENS7_ILi192EEEEEELi192ENS_6half_tEfNS_4arch4Sm80ELb0ELb1ELb1ELb1ELb0ELb0ELb1ELb0EEENS1_21CollectiveEpilogueFwdINS6_IJS8_SA_S9_EEENS6_IJNS7_ILi1EEESI_SI_EEESC_SE_Li256ELb1ELb1ELb0ELb0EEENS1_19SingleTileSchedulerILb1ELb0ELb1ELi128EEEEEEEEEvNT_6ParamsE --------------------------
	.section	.nv.shared._ZN7cutlass13device_kernelIN5flash19enable_sm80_to_sm89INS1_16FlashAttnFwdSm80INS1_25CollectiveMainloopFwdSm80ILi8ELi2ELb0EN4cute5tupleIJNS5_1CILi128EEENS7_ILi64EEENS7_ILi192EEEEEELi192ENS_6half_tEfNS_4arch4Sm80ELb0ELb1ELb1ELb1ELb0ELb0ELb1ELb0EEENS1_21CollectiveEpilogueFwdINS6_IJS8_SA_S9_EEENS6_IJNS7_ILi1EEESI_SI_EEESC_SE_Li256ELb1ELb1ELb0ELb0EEENS1_19SingleTileSchedulerILb1ELb0ELb1ELi128EEEEEEEEEvNT_6ParamsE,"aw",@nobits
	.sectionflags	@""
	.align	16


//--------------------- .nv.shared._ZN7cutlass13device_kernelIN5flash19enable_sm80_to_sm89INS1_16FlashAttnFwdSm80INS1_25CollectiveMainloopFwdSm80ILi8ELi2ELb0EN4cute5tupleIJNS5_1CILi128EEENS7_ILi64EEENS7_ILi192EEEEEELi192ENS_6half_tEfNS_4arch4Sm80ELb0ELb1ELb1ELb1ELb0ELb1ELb1ELb0EEENS1_21CollectiveEpilogueFwdINS6_IJS8_SA_S9_EEENS6_IJNS7_ILi1EEESI_SI_EEESC_SE_Li256ELb1ELb1ELb0ELb0EEENS1_19SingleTileSchedulerILb1ELb0ELb1ELi128EEEEEEEEEvNT_6ParamsE --------------------------
	.section	.nv.shared._ZN7cutlass13device_kernelIN5flash19enable_sm80_to_sm89INS1_16FlashAttnFwdSm80INS1_25CollectiveMainloopFwdSm80ILi8ELi2ELb0EN4cute5tupleIJNS5_1CILi128EEENS7_ILi64EEENS7_ILi192EEEEEELi192ENS_6half_tEfNS_4arch4Sm80ELb0ELb1ELb1ELb1ELb0ELb1ELb1ELb0EEENS1_21CollectiveEpilogueFwdINS6_IJS8_SA_S9_EEENS6_IJNS7_ILi1EEESI_SI_EEESC_SE_Li256ELb1ELb1ELb0ELb0EEENS1_19SingleTileSchedulerILb1ELb0ELb1ELi128EEEEEEEEEvNT_6ParamsE,"aw",@nobits
	.sectionflags	@""
	.align	16


//--------------------- .nv.shared._ZN7cutlass13device_kernelIN5flash19enable_sm80_to_sm89INS1_16FlashAttnFwdSm80INS1_25CollectiveMainloopFwdSm80ILi8ELi2ELb1EN4cute5tupleIJNS5_1CILi128EEENS7_ILi96EEENS7_ILi192EEEEEELi192ENS_6half_tEfNS_4arch4Sm80ELb1ELb0ELb1ELb0ELb0ELb0ELb1ELb0EEENS1_21CollectiveEpilogueFwdINS6_IJS8_SA_S9_EEENS6_IJNS7_ILi1EEESI_SI_EEESC_SE_Li256ELb0ELb1ELb0ELb0EEENS1_30DynamicPersistentTileSchedulerILi256ELi256ELb0ELb1ELb0EEEEEEEEEvNT_6ParamsE --------------------------
	.section	.nv.shared._ZN7cutlass13device_kernelIN5flash19enable_sm80_to_sm89INS1_16FlashAttnFwdSm80INS1_25CollectiveMainloopFwdSm80ILi8ELi2ELb1EN4cute5tupleIJNS5_1CILi128EEENS7_ILi96EEENS7_ILi192EEEEEELi192ENS_6half_tEfNS_4arch4Sm80ELb1ELb0ELb1ELb0ELb0ELb0ELb1ELb0EEENS1_21CollectiveEpilogueFwdINS6_IJS8_SA_S9_EEENS6_IJNS7_ILi1EEESI_SI_EEESC_SE_Li256ELb0ELb1ELb0ELb0EEENS1_30DynamicPersistentTileSchedulerILi256ELi256ELb0ELb1ELb0EEEEEEEEEvNT_6ParamsE,"aw",@nobits
	.sectionflags	@""
	.align	16


//--------------------- .nv.shared._ZN7cutlass13device_kernelIN5flash19enable_sm80_to_sm89INS1_16FlashAttnFwdSm80INS1_25CollectiveMainloopFwdSm80ILi8ELi2ELb1EN4cute5tupleIJNS5_1CILi128EEENS7_ILi96EEENS7_ILi192EEEEEELi192ENS_6half_tEfNS_4arch4Sm80ELb1ELb0ELb1ELb1ELb0ELb0ELb1ELb0EEENS1_21CollectiveEpilogueFwdINS6_IJS8_SA_S9_EEENS6_IJNS7_ILi1EEESI_SI_EEESC_SE_Li256ELb1ELb1ELb0ELb0EEENS1_19SingleTileSchedulerILb1ELb0ELb1ELi128EEEEEEEEEvNT_6ParamsE --------------------------
	.section	.nv.shared._ZN7cutlass13device_kernelIN5flash19enable_sm80_to_sm89INS1_16FlashAttnFwdSm80INS1_25CollectiveMainloopFwdSm80ILi8ELi2ELb1EN4cute5tupleIJNS5_1CILi128EEENS7_ILi96EEENS7_ILi192EEEEEELi192ENS_6half_tEfNS_4arch4Sm80ELb1ELb0ELb1ELb1ELb0ELb0ELb1ELb0EEENS1_21CollectiveEpilogueFwdINS6_IJS8_SA_S9_EEENS6_IJNS7_ILi1EEESI_SI_EEESC_SE_Li256ELb1ELb1ELb0ELb0EEENS1_19SingleTileSchedulerILb1ELb0ELb1ELi128EEEEEEEEEvNT_6ParamsE,"aw",@nobits
	.sectionflags	@""
	.align	16


//--------------------- .nv.shared._ZN7cutlass13device_kernelIN5flash19enable_sm80_to_sm89INS1_16FlashAttnFwdSm80INS1_25CollectiveMainloopFwdSm80ILi8ELi2ELb0EN4cute5tupleIJNS5_1CILi128EEENS7_ILi64EEENS7_ILi192EEEEEELi192ENS_6half_tEfNS_4arch4Sm80ELb1ELb0ELb1ELb1ELb0ELb1ELb1ELb0EEENS1_21CollectiveEpilogueFwdINS6_IJS8_SA_S9_EEENS6_IJNS7_ILi1EEESI_SI_EEESC_SE_Li256ELb1ELb1ELb0ELb0EEENS1_19SingleTileSchedulerILb1ELb0ELb1ELi128EEEEEEEEEvNT_6ParamsE --------------------------
	.section	.nv.shared._ZN7cutlass13device_kernelIN5flash19enable_sm80_to_sm89INS1_16FlashAttnFwdSm80INS1_25CollectiveMainloopFwdSm80ILi8ELi2ELb0EN4cute5tupleIJNS5_1CILi128EEENS7_ILi64EEENS7_ILi192EEEEEELi192ENS_6half_tEfNS_4arch4Sm80ELb1ELb0ELb1ELb1ELb0ELb1ELb1ELb0EEENS1_21CollectiveEpilogueFwdINS6_IJS8_SA_S9_EEENS6_IJNS7_ILi1EEESI_SI_EEESC_SE_Li256ELb1ELb1ELb0ELb0EEENS1_19SingleTileSchedulerILb1ELb0ELb1ELi128EEEEEEEEEvNT_6ParamsE,"aw",@nobits
	.sectionflags	@""
	.align	16
